	.target	sm_100a

	.elftype	@"ET_EXEC"


//--------------------- .note.nv.tkinfo           --------------------------
	.section	.note.nv.tkinfo,"",@"SHT_NOTE"
	.sectionflags	@"SHF_NOTE_NV_TKINFO"
	.tkinfo
        /*0018*/ 	.word	0x00000002
        /*0030*/ 	.string	""
        /*0030*/ 	.string	"ptxas"
        /*0030*/ 	.string	"Cuda compilation tools, release 13.0, V13.0.88"
        /*0030*/ 	.string	"Build cuda_13.0.r13.0/compiler.36424714_0"
        /*0030*/ 	.string	"-arch sm_100a -m 64 "



//--------------------- .note.nv.cuinfo           --------------------------
	.section	.note.nv.cuinfo,"",@"SHT_NOTE"
	.sectionflags	@"SHF_NOTE_NV_CUINFO"
        /*0018*/ 	.short	0x0002
        /*001a*/ 	.short	0x0064
        /*001c*/ 	.short	0x0082
	.zero		2


//--------------------- .nv.info                  --------------------------
	.section	.nv.info,"",@"SHT_CUDA_INFO"
	.align	4


	//----- nvinfo : EIATTR_REGCOUNT
	.align		4
        /*0000*/ 	.byte	0x04, 0x2f
        /*0002*/ 	.short	(.L_1 - .L_0)
	.align		4
.L_0:
        /*0004*/ 	.word	index@(_ZN18transformer_engine13normalization19ln_bwd_tuned_kernelINS0_13Kernel_traitsIffffjLj768ELj1ELj4ELj1ELj16ENS0_18Kernel_traits_baseILj768EffffjLj128EEEEEEEvNS0_20BackwardKernelParamsE)
        /*0008*/ 	.word	0x0000009e


	//----- nvinfo : EIATTR_FRAME_SIZE
	.align		4
.L_1:
        /*000c*/ 	.byte	0x04, 0x11
        /*000e*/ 	.short	(.L_3 - .L_2)
	.align		4
.L_2:
        /*0010*/ 	.word	index@(_ZN18transformer_engine13normalization19ln_bwd_tuned_kernelINS0_13Kernel_traitsIffffjLj768ELj1ELj4ELj1ELj16ENS0_18Kernel_traits_baseILj768EffffjLj128EEEEEEEvNS0_20BackwardKernelParamsE)
        /*0014*/ 	.word	0x00000000


	//----- nvinfo : EIATTR_REGCOUNT
	.align		4
.L_3:
        /*0018*/ 	.byte	0x04, 0x2f
        /*001a*/ 	.short	(.L_5 - .L_4)
	.align		4
.L_4:
        /*001c*/ 	.word	index@(_ZN18transformer_engine13normalization28ln_bwd_finalize_tuned_kernelINS0_22Kernel_traits_finalizeILj768EffffjLj1024ELj4ENS0_18Kernel_traits_baseILj768EffffjLj1024EEEEEEEvNS0_20BackwardKernelParamsE)
        /*0020*/ 	.word	0x0000003a


	//----- nvinfo : EIATTR_FRAME_SIZE
	.align		4
.L_5:
        /*0024*/ 	.byte	0x04, 0x11
        /*0026*/ 	.short	(.L_7 - .L_6)
	.align		4
.L_6:
        /*0028*/ 	.word	index@(_ZN18transformer_engine13normalization28ln_bwd_finalize_tuned_kernelINS0_22Kernel_traits_finalizeILj768EffffjLj1024ELj4ENS0_18Kernel_traits_baseILj768EffffjLj1024EEEEEEEvNS0_20BackwardKernelParamsE)
        /*002c*/ 	.word	0x00000000


	//----- nvinfo : EIATTR_REGCOUNT
	.align		4
.L_7:
        /*0030*/ 	.byte	0x04, 0x2f
        /*0032*/ 	.short	(.L_9 - .L_8)
	.align		4
.L_8:
        /*0034*/ 	.word	index@(_ZN18transformer_engine13normalization19ln_bwd_tuned_kernelINS0_13Kernel_traitsI6__halfS3_S3_fjLj768ELj1ELj4ELj1ELj16ENS0_18Kernel_traits_baseILj768ES3_S3_S3_fjLj128EEEEEEEvNS0_20BackwardKernelParamsE)
        /*0038*/ 	.word	0x0000009a


	//----- nvinfo : EIATTR_FRAME_SIZE
	.align		4
.L_9:
        /*003c*/ 	.byte	0x04, 0x11
        /*003e*/ 	.short	(.L_11 - .L_10)
	.align		4
.L_10:
        /*0040*/ 	.word	index@(_ZN18transformer_engine13normalization19ln_bwd_tuned_kernelINS0_13Kernel_traitsI6__halfS3_S3_fjLj768ELj1ELj4ELj1ELj16ENS0_18Kernel_traits_baseILj768ES3_S3_S3_fjLj128EEEEEEEvNS0_20BackwardKernelParamsE)
        /*0044*/ 	.word	0x00000000


	//----- nvinfo : EIATTR_REGCOUNT
	.align		4
.L_11:
        /*0048*/ 	.byte	0x04, 0x2f
        /*004a*/ 	.short	(.L_13 - .L_12)
	.align		4
.L_12:
        /*004c*/ 	.word	index@(_ZN18transformer_engine13normalization28ln_bwd_finalize_tuned_kernelINS0_22Kernel_traits_finalizeILj768E6__halfS3_S3_fjLj1024ELj4ENS0_18Kernel_traits_baseILj768ES3_S3_S3_fjLj1024EEEEEEEvNS0_20BackwardKernelParamsE)
        /*0050*/ 	.word	0x0000003a


	//----- nvinfo : EIATTR_FRAME_SIZE
	.align		4
.L_13:
        /*0054*/ 	.byte	0x04, 0x11
        /*0056*/ 	.short	(.L_15 - .L_14)
	.align		4
.L_14:
        /*0058*/ 	.word	index@(_ZN18transformer_engine13normalization28ln_bwd_finalize_tuned_kernelINS0_22Kernel_traits_finalizeILj768E6__halfS3_S3_fjLj1024ELj4ENS0_18Kernel_traits_baseILj768ES3_S3_S3_fjLj1024EEEEEEEvNS0_20BackwardKernelParamsE)
        /*005c*/ 	.word	0x00000000


	//----- nvinfo : EIATTR_REGCOUNT
	.align		4
.L_15:
        /*0060*/ 	.byte	0x04, 0x2f
        /*0062*/ 	.short	(.L_17 - .L_16)
	.align		4
.L_16:
        /*0064*/ 	.word	index@(_ZN18transformer_engine13normalization19ln_bwd_tuned_kernelINS0_13Kernel_traitsI6__halffS3_fjLj768ELj1ELj4ELj1ELj16ENS0_18Kernel_traits_baseILj768ES3_fS3_fjLj128EEEEEEEvNS0_20BackwardKernelParamsE)
        /*0068*/ 	.word	0x000000a2


	//----- nvinfo : EIATTR_FRAME_SIZE
	.align		4
.L_17:
        /*006c*/ 	.byte	0x04, 0x11
        /*006e*/ 	.short	(.L_19 - .L_18)
	.align		4
.L_18:
        /*0070*/ 	.word	index@(_ZN18transformer_engine13normalization19ln_bwd_tuned_kernelINS0_13Kernel_traitsI6__halffS3_fjLj768ELj1ELj4ELj1ELj16ENS0_18Kernel_traits_baseILj768ES3_fS3_fjLj128EEEEEEEvNS0_20BackwardKernelParamsE)
        /*0074*/ 	.word	0x00000000


	//----- nvinfo : EIATTR_REGCOUNT
	.align		4
.L_19:
        /*0078*/ 	.byte	0x04, 0x2f
        /*007a*/ 	.short	(.L_21 - .L_20)
	.align		4
.L_20:
        /*007c*/ 	.word	index@(_ZN18transformer_engine13normalization28ln_bwd_finalize_tuned_kernelINS0_22Kernel_traits_finalizeILj768E6__halffS3_fjLj1024ELj4ENS0_18Kernel_traits_baseILj768ES3_fS3_fjLj1024EEEEEEEvNS0_20BackwardKernelParamsE)
        /*0080*/ 	.word	0x0000003a


	//----- nvinfo : EIATTR_FRAME_SIZE
	.align		4
.L_21:
        /*0084*/ 	.byte	0x04, 0x11
        /*0086*/ 	.short	(.L_23 - .L_22)
	.align		4
.L_22:
        /*0088*/ 	.word	index@(_ZN18transformer_engine13normalization28ln_bwd_finalize_tuned_kernelINS0_22Kernel_traits_finalizeILj768E6__halffS3_fjLj1024ELj4ENS0_18Kernel_traits_baseILj768ES3_fS3_fjLj1024EEEEEEEvNS0_20BackwardKernelParamsE)
        /*008c*/ 	.word	0x00000000


	//----- nvinfo : EIATTR_REGCOUNT
	.align		4
.L_23:
        /*0090*/ 	.byte	0x04, 0x2f
        /*0092*/ 	.short	(.L_25 - .L_24)
	.align		4
.L_24:
        /*0094*/ 	.word	index@(_ZN18transformer_engine13normalization19ln_bwd_tuned_kernelINS0_13Kernel_traitsI13__nv_bfloat16S3_S3_fjLj768ELj1ELj4ELj1ELj16ENS0_18Kernel_traits_baseILj768ES3_S3_S3_fjLj128EEEEEEEvNS0_20BackwardKernelParamsE)
        /*0098*/ 	.word	0x00000096


	//----- nvinfo : EIATTR_FRAME_SIZE
	.align		4
.L_25:
        /*009c*/ 	.byte	0x04, 0x11
        /*009e*/ 	.short	(.L_27 - .L_26)
	.align		4
.L_26:
        /*00a0*/ 	.word	index@(_ZN18transformer_engine13normalization19ln_bwd_tuned_kernelINS0_13Kernel_traitsI13__nv_bfloat16S3_S3_fjLj768ELj1ELj4ELj1ELj16ENS0_18Kernel_traits_baseILj768ES3_S3_S3_fjLj128EEEEEEEvNS0_20BackwardKernelParamsE)
        /*00a4*/ 	.word	0x00000000


	//----- nvinfo : EIATTR_REGCOUNT
	.align		4
.L_27:
        /*00a8*/ 	.byte	0x04, 0x2f
        /*00aa*/ 	.short	(.L_29 - .L_28)
	.align		4
.L_28:
        /*00ac*/ 	.word	index@(_ZN18transformer_engine13normalization28ln_bwd_finalize_tuned_kernelINS0_22Kernel_traits_finalizeILj768E13__nv_bfloat16S3_S3_fjLj1024ELj4ENS0_18Kernel_traits_baseILj768ES3_S3_S3_fjLj1024EEEEEEEvNS0_20BackwardKernelParamsE)
        /*00b0*/ 	.word	0x0000003a


	//----- nvinfo : EIATTR_FRAME_SIZE
	.align		4
.L_29:
        /*00b4*/ 	.byte	0x04, 0x11
        /*00b6*/ 	.short	(.L_31 - .L_30)
	.align		4
.L_30:
        /*00b8*/ 	.word	index@(_ZN18transformer_engine13normalization28ln_bwd_finalize_tuned_kernelINS0_22Kernel_traits_finalizeILj768E13__nv_bfloat16S3_S3_fjLj1024ELj4ENS0_18Kernel_traits_baseILj768ES3_S3_S3_fjLj1024EEEEEEEvNS0_20BackwardKernelParamsE)
        /*00bc*/ 	.word	0x00000000


	//----- nvinfo : EIATTR_REGCOUNT
	.align		4
.L_31:
        /*00c0*/ 	.byte	0x04, 0x2f
        /*00c2*/ 	.short	(.L_33 - .L_32)
	.align		4
.L_32:
        /*00c4*/ 	.word	index@(_ZN18transformer_engine13normalization19ln_bwd_tuned_kernelINS0_13Kernel_traitsI13__nv_bfloat16fS3_fjLj768ELj1ELj4ELj1ELj16ENS0_18Kernel_traits_baseILj768ES3_fS3_fjLj128EEEEEEEvNS0_20BackwardKernelParamsE)
        /*00c8*/ 	.word	0x000000a2


	//----- nvinfo : EIATTR_FRAME_SIZE
	.align		4
.L_33:
        /*00cc*/ 	.byte	0x04, 0x11
        /*00ce*/ 	.short	(.L_35 - .L_34)
	.align		4
.L_34:
        /*00d0*/ 	.word	index@(_ZN18transformer_engine13normalization19ln_bwd_tuned_kernelINS0_13Kernel_traitsI13__nv_bfloat16fS3_fjLj768ELj1ELj4ELj1ELj16ENS0_18Kernel_traits_baseILj768ES3_fS3_fjLj128EEEEEEEvNS0_20BackwardKernelParamsE)
        /*00d4*/ 	.word	0x00000000


	//----- nvinfo : EIATTR_REGCOUNT
	.align		4
.L_35:
        /*00d8*/ 	.byte	0x04, 0x2f
        /*00da*/ 	.short	(.L_37 - .L_36)
	.align		4
.L_36:
        /*00dc*/ 	.word	index@(_ZN18transformer_engine13normalization28ln_bwd_finalize_tuned_kernelINS0_22Kernel_traits_finalizeILj768E13__nv_bfloat16fS3_fjLj1024ELj4ENS0_18Kernel_traits_baseILj768ES3_fS3_fjLj1024EEEEEEEvNS0_20BackwardKernelParamsE)
        /*00e0*/ 	.word	0x0000003a


	//----- nvinfo : EIATTR_FRAME_SIZE
	.align		4
.L_37:
        /*00e4*/ 	.byte	0x04, 0x11
        /*00e6*/ 	.short	(.L_39 - .L_38)
	.align		4
.L_38:
        /*00e8*/ 	.word	index@(_ZN18transformer_engine13normalization28ln_bwd_finalize_tuned_kernelINS0_22Kernel_traits_finalizeILj768E13__nv_bfloat16fS3_fjLj1024ELj4ENS0_18Kernel_traits_baseILj768ES3_fS3_fjLj1024EEEEEEEvNS0_20BackwardKernelParamsE)
        /*00ec*/ 	.word	0x00000000


	//----- nvinfo : EIATTR_REGCOUNT
	.align		4
.L_39:
        /*00f0*/ 	.byte	0x04, 0x2f
        /*00f2*/ 	.short	(.L_41 - .L_40)
	.align		4
.L_40:
        /*00f4*/ 	.word	index@(_ZN18transformer_engine13normalization19ln_bwd_tuned_kernelINS0_13Kernel_traitsIffffjLj1024ELj1ELj4ELj1ELj16ENS0_18Kernel_traits_baseILj1024EffffjLj128EEEEEEEvNS0_20BackwardKernelParamsE)
        /*00f8*/ 	.word	0x000000d9


	//----- nvinfo : EIATTR_FRAME_SIZE
	.align		4
.L_41:
        /*00fc*/ 	.byte	0x04, 0x11
        /*00fe*/ 	.short	(.L_43 - .L_42)
	.align		4
.L_42:
        /*0100*/ 	.word	index@(_ZN18transformer_engine13normalization19ln_bwd_tuned_kernelINS0_13Kernel_traitsIffffjLj1024ELj1ELj4ELj1ELj16ENS0_18Kernel_traits_baseILj1024EffffjLj128EEEEEEEvNS0_20BackwardKernelParamsE)
        /*0104*/ 	.word	0x00000000


	//----- nvinfo : EIATTR_REGCOUNT
	.align		4
.L_43:
        /*0108*/ 	.byte	0x04, 0x2f
        /*010a*/ 	.short	(.L_45 - .L_44)
	.align		4
.L_44:
        /*010c*/ 	.word	index@(_ZN18transformer_engine13normalization28ln_bwd_finalize_tuned_kernelINS0_22Kernel_traits_finalizeILj1024EffffjLj1024ELj4ENS0_18Kernel_traits_baseILj1024EffffjLj1024EEEEEEEvNS0_20BackwardKernelParamsE)
        /*0110*/ 	.word	0x0000003a


	//----- nvinfo : EIATTR_FRAME_SIZE
	.align		4
.L_45:
        /*0114*/ 	.byte	0x04, 0x11
        /*0116*/ 	.short	(.L_47 - .L_46)
	.align		4
.L_46:
        /*0118*/ 	.word	index@(_ZN18transformer_engine13normalization28ln_bwd_finalize_tuned_kernelINS0_22Kernel_traits_finalizeILj1024EffffjLj1024ELj4ENS0_18Kernel_traits_baseILj1024EffffjLj1024EEEEEEEvNS0_20BackwardKernelParamsE)
        /*011c*/ 	.word	0x00000000


	//----- nvinfo : EIATTR_REGCOUNT
	.align		4
.L_47:
        /*0120*/ 	.byte	0x04, 0x2f
        /*0122*/ 	.short	(.L_49 - .L_48)
	.align		4
.L_48:
        /*0124*/ 	.word	index@(_ZN18transformer_engine13normalization19ln_bwd_tuned_kernelINS0_13Kernel_traitsI6__halfS3_S3_fjLj1024ELj1ELj4ELj1ELj16ENS0_18Kernel_traits_baseILj1024ES3_S3_S3_fjLj128EEEEEEEvNS0_20BackwardKernelParamsE)
        /*0128*/ 	.word	0x000000e4


	//----- nvinfo : EIATTR_FRAME_SIZE
	.align		4
.L_49:
        /*012c*/ 	.byte	0x04, 0x11
        /*012e*/ 	.short	(.L_51 - .L_50)
	.align		4
.L_50:
        /*0130*/ 	.word	index@(_ZN18transformer_engine13normalization19ln_bwd_tuned_kernelINS0_13Kernel_traitsI6__halfS3_S3_fjLj1024ELj1ELj4ELj1ELj16ENS0_18Kernel_traits_baseILj1024ES3_S3_S3_fjLj128EEEEEEEvNS0_20BackwardKernelParamsE)
        /*0134*/ 	.word	0x00000000


	//----- nvinfo : EIATTR_REGCOUNT
	.align		4
.L_51:
        /*0138*/ 	.byte	0x04, 0x2f
        /*013a*/ 	.short	(.L_53 - .L_52)
	.align		4
.L_52:
        /*013c*/ 	.word	index@(_ZN18transformer_engine13normalization28ln_bwd_finalize_tuned_kernelINS0_22Kernel_traits_finalizeILj1024E6__halfS3_S3_fjLj1024ELj4ENS0_18Kernel_traits_baseILj1024ES3_S3_S3_fjLj1024EEEEEEEvNS0_20BackwardKernelParamsE)
        /*0140*/ 	.word	0x0000003a


	//----- nvinfo : EIATTR_FRAME_SIZE
	.align		4
.L_53:
        /*0144*/ 	.byte	0x04, 0x11
        /*0146*/ 	.short	(.L_55 - .L_54)
	.align		4
.L_54:
        /*0148*/ 	.word	index@(_ZN18transformer_engine13normalization28ln_bwd_finalize_tuned_kernelINS0_22Kernel_traits_finalizeILj1024E6__halfS3_S3_fjLj1024ELj4ENS0_18Kernel_traits_baseILj1024ES3_S3_S3_fjLj1024EEEEEEEvNS0_20BackwardKernelParamsE)
        /*014c*/ 	.word	0x00000000


	//----- nvinfo : EIATTR_REGCOUNT
	.align		4
.L_55:
        /*0150*/ 	.byte	0x04, 0x2f
        /*0152*/ 	.short	(.L_57 - .L_56)
	.align		4
.L_56:
        /*0154*/ 	.word	index@(_ZN18transformer_engine13normalization19ln_bwd_tuned_kernelINS0_13Kernel_traitsI6__halffS3_fjLj1024ELj1ELj4ELj1ELj16ENS0_18Kernel_traits_baseILj1024ES3_fS3_fjLj128EEEEEEEvNS0_20BackwardKernelParamsE)
        /*0158*/ 	.word	0x000000c8


	//----- nvinfo : EIATTR_FRAME_SIZE
	.align		4
.L_57:
        /*015c*/ 	.byte	0x04, 0x11
        /*015e*/ 	.short	(.L_59 - .L_58)
	.align		4
.L_58:
        /*0160*/ 	.word	index@(_ZN18transformer_engine13normalization19ln_bwd_tuned_kernelINS0_13Kernel_traitsI6__halffS3_fjLj1024ELj1ELj4ELj1ELj16ENS0_18Kernel_traits_baseILj1024ES3_fS3_fjLj128EEEEEEEvNS0_20BackwardKernelParamsE)
        /*0164*/ 	.word	0x00000000


	//----- nvinfo : EIATTR_REGCOUNT
	.align		4
.L_59:
        /*0168*/ 	.byte	0x04, 0x2f
        /*016a*/ 	.short	(.L_61 - .L_60)
	.align		4
.L_60:
        /*016c*/ 	.word	index@(_ZN18transformer_engine13normalization28ln_bwd_finalize_tuned_kernelINS0_22Kernel_traits_finalizeILj1024E6__halffS3_fjLj1024ELj4ENS0_18Kernel_traits_baseILj1024ES3_fS3_fjLj1024EEEEEEEvNS0_20BackwardKernelParamsE)
        /*0170*/ 	.word	0x0000003a


	//----- nvinfo : EIATTR_FRAME_SIZE
	.align		4
.L_61:
        /*0174*/ 	.byte	0x04, 0x11
        /*0176*/ 	.short	(.L_63 - .L_62)
	.align		4
.L_62:
        /*0178*/ 	.word	index@(_ZN18transformer_engine13normalization28ln_bwd_finalize_tuned_kernelINS0_22Kernel_traits_finalizeILj1024E6__halffS3_fjLj1024ELj4ENS0_18Kernel_traits_baseILj1024ES3_fS3_fjLj1024EEEEEEEvNS0_20BackwardKernelParamsE)
        /*017c*/ 	.word	0x00000000


	//----- nvinfo : EIATTR_REGCOUNT
	.align		4
.L_63:
        /*0180*/ 	.byte	0x04, 0x2f
        /*0182*/ 	.short	(.L_65 - .L_64)
	.align		4
.L_64:
        /*0184*/ 	.word	index@(_ZN18transformer_engine13normalization19ln_bwd_tuned_kernelINS0_13Kernel_traitsI13__nv_bfloat16S3_S3_fjLj1024ELj1ELj4ELj1ELj16ENS0_18Kernel_traits_baseILj1024ES3_S3_S3_fjLj128EEEEEEEvNS0_20BackwardKernelParamsE)
        /*0188*/ 	.word	0x000000c6


	//----- nvinfo : EIATTR_FRAME_SIZE
	.align		4
.L_65:
        /*018c*/ 	.byte	0x04, 0x11
        /*018e*/ 	.short	(.L_67 - .L_66)
	.align		4
.L_66:
        /*0190*/ 	.word	index@(_ZN18transformer_engine13normalization19ln_bwd_tuned_kernelINS0_13Kernel_traitsI13__nv_bfloat16S3_S3_fjLj1024ELj1ELj4ELj1ELj16ENS0_18Kernel_traits_baseILj1024ES3_S3_S3_fjLj128EEEEEEEvNS0_20BackwardKernelParamsE)
        /*0194*/ 	.word	0x00000000


	//----- nvinfo : EIATTR_REGCOUNT
	.align		4
.L_67:
        /*0198*/ 	.byte	0x04, 0x2f
        /*019a*/ 	.short	(.L_69 - .L_68)
	.align		4
.L_68:
        /*019c*/ 	.word	index@(_ZN18transformer_engine13normalization28ln_bwd_finalize_tuned_kernelINS0_22Kernel_traits_finalizeILj1024E13__nv_bfloat16S3_S3_fjLj1024ELj4ENS0_18Kernel_traits_baseILj1024ES3_S3_S3_fjLj1024EEEEEEEvNS0_20BackwardKernelParamsE)
        /*01a0*/ 	.word	0x0000003a


	//----- nvinfo : EIATTR_FRAME_SIZE
	.align		4
.L_69:
        /*01a4*/ 	.byte	0x04, 0x11
        /*01a6*/ 	.short	(.L_71 - .L_70)
	.align		4
.L_70:
        /*01a8*/ 	.word	index@(_ZN18transformer_engine13normalization28ln_bwd_finalize_tuned_kernelINS0_22Kernel_traits_finalizeILj1024E13__nv_bfloat16S3_S3_fjLj1024ELj4ENS0_18Kernel_traits_baseILj1024ES3_S3_S3_fjLj1024EEEEEEEvNS0_20BackwardKernelParamsE)
        /*01ac*/ 	.word	0x00000000


	//----- nvinfo : EIATTR_REGCOUNT
	.align		4
.L_71:
        /*01b0*/ 	.byte	0x04, 0x2f
        /*01b2*/ 	.short	(.L_73 - .L_72)
	.align		4
.L_72:
        /*01b4*/ 	.word	index@(_ZN18transformer_engine13normalization19ln_bwd_tuned_kernelINS0_13Kernel_traitsI13__nv_bfloat16fS3_fjLj1024ELj1ELj4ELj1ELj16ENS0_18Kernel_traits_baseILj1024ES3_fS3_fjLj128EEEEEEEvNS0_20BackwardKernelParamsE)
        /*01b8*/ 	.word	0x000000c8


	//----- nvinfo : EIATTR_FRAME_SIZE
	.align		4
.L_73:
        /*01bc*/ 	.byte	0x04, 0x11
        /*01be*/ 	.short	(.L_75 - .L_74)
	.align		4
.L_74:
        /*01c0*/ 	.word	index@(_ZN18transformer_engine13normalization19ln_bwd_tuned_kernelINS0_13Kernel_traitsI13__nv_bfloat16fS3_fjLj1024ELj1ELj4ELj1ELj16ENS0_18Kernel_traits_baseILj1024ES3_fS3_fjLj128EEEEEEEvNS0_20BackwardKernelParamsE)
        /*01c4*/ 	.word	0x00000000


	//----- nvinfo : EIATTR_REGCOUNT
	.align		4
.L_75:
        /*01c8*/ 	.byte	0x04, 0x2f
        /*01ca*/ 	.short	(.L_77 - .L_76)
	.align		4
.L_76:
        /*01cc*/ 	.word	index@(_ZN18transformer_engine13normalization28ln_bwd_finalize_tuned_kernelINS0_22Kernel_traits_finalizeILj1024E13__nv_bfloat16fS3_fjLj1024ELj4ENS0_18Kernel_traits_baseILj1024ES3_fS3_fjLj1024EEEEEEEvNS0_20BackwardKernelParamsE)
        /*01d0*/ 	.word	0x0000003a


	//----- nvinfo : EIATTR_FRAME_SIZE
	.align		4
.L_77:
        /*01d4*/ 	.byte	0x04, 0x11
        /*01d6*/ 	.short	(.L_79 - .L_78)
	.align		4
.L_78:
        /*01d8*/ 	.word	index@(_ZN18transformer_engine13normalization28ln_bwd_finalize_tuned_kernelINS0_22Kernel_traits_finalizeILj1024E13__nv_bfloat16fS3_fjLj1024ELj4ENS0_18Kernel_traits_baseILj1024ES3_fS3_fjLj1024EEEEEEEvNS0_20BackwardKernelParamsE)
        /*01dc*/ 	.word	0x00000000


	//----- nvinfo : EIATTR_REGCOUNT
	.align		4
.L_79:
        /*01e0*/ 	.byte	0x04, 0x2f
        /*01e2*/ 	.short	(.L_81 - .L_80)
	.align		4
.L_80:
        /*01e4*/ 	.word	index@(_ZN18transformer_engine13normalization19ln_bwd_tuned_kernelINS0_13Kernel_traitsIffffjLj1536ELj1ELj1ELj4ELj16ENS0_18Kernel_traits_baseILj1536EffffjLj128EEEEEEEvNS0_20BackwardKernelParamsE)
        /*01e8*/ 	.word	0x00000050


	//----- nvinfo : EIATTR_FRAME_SIZE
	.align		4
.L_81:
        /*01ec*/ 	.byte	0x04, 0x11
        /*01ee*/ 	.short	(.L_83 - .L_82)
	.align		4
.L_82:
        /*01f0*/ 	.word	index@(_ZN18transformer_engine13normalization19ln_bwd_tuned_kernelINS0_13Kernel_traitsIffffjLj1536ELj1ELj1ELj4ELj16ENS0_18Kernel_traits_baseILj1536EffffjLj128EEEEEEEvNS0_20BackwardKernelParamsE)
        /*01f4*/ 	.word	0x00000000


	//----- nvinfo : EIATTR_REGCOUNT
	.align		4
.L_83:
        /*01f8*/ 	.byte	0x04, 0x2f
        /*01fa*/ 	.short	(.L_85 - .L_84)
	.align		4
.L_84:
        /*01fc*/ 	.word	index@(_ZN18transformer_engine13normalization28ln_bwd_finalize_tuned_kernelINS0_22Kernel_traits_finalizeILj1536EffffjLj1024ELj4ENS0_18Kernel_traits_baseILj1536EffffjLj1024EEEEEEEvNS0_20BackwardKernelParamsE)
        /*0200*/ 	.word	0x0000003a


	//----- nvinfo : EIATTR_FRAME_SIZE
	.align		4
.L_85:
        /*0204*/ 	.byte	0x04, 0x11
        /*0206*/ 	.short	(.L_87 - .L_86)
	.align		4
.L_86:
        /*0208*/ 	.word	index@(_ZN18transformer_engine13normalization28ln_bwd_finalize_tuned_kernelINS0_22Kernel_traits_finalizeILj1536EffffjLj1024ELj4ENS0_18Kernel_traits_baseILj1536EffffjLj1024EEEEEEEvNS0_20BackwardKernelParamsE)
        /*020c*/ 	.word	0x00000000


	//----- nvinfo : EIATTR_REGCOUNT
	.align		4
.L_87:
        /*0210*/ 	.byte	0x04, 0x2f
        /*0212*/ 	.short	(.L_89 - .L_88)
	.align		4
.L_88:
        /*0214*/ 	.word	index@(_ZN18transformer_engine13normalization19ln_bwd_tuned_kernelINS0_13Kernel_traitsI6__halfS3_S3_fjLj1536ELj1ELj1ELj4ELj8ENS0_18Kernel_traits_baseILj1536ES3_S3_S3_fjLj128EEEEEEEvNS0_20BackwardKernelParamsE)
        /*0218*/ 	.word	0x00000050


	//----- nvinfo : EIATTR_FRAME_SIZE
	.align		4
.L_89:
        /*021c*/ 	.byte	0x04, 0x11
        /*021e*/ 	.short	(.L_91 - .L_90)
	.align		4
.L_90:
        /*0220*/ 	.word	index@(_ZN18transformer_engine13normalization19ln_bwd_tuned_kernelINS0_13Kernel_traitsI6__halfS3_S3_fjLj1536ELj1ELj1ELj4ELj8ENS0_18Kernel_traits_baseILj1536ES3_S3_S3_fjLj128EEEEEEEvNS0_20BackwardKernelParamsE)
        /*0224*/ 	.word	0x00000000


	//----- nvinfo : EIATTR_REGCOUNT
	.align		4
.L_91:
        /*0228*/ 	.byte	0x04, 0x2f
        /*022a*/ 	.short	(.L_93 - .L_92)
	.align		4
.L_92:
        /*022c*/ 	.word	index@(_ZN18transformer_engine13normalization28ln_bwd_finalize_tuned_kernelINS0_22Kernel_traits_finalizeILj1536E6__halfS3_S3_fjLj1024ELj4ENS0_18Kernel_traits_baseILj1536ES3_S3_S3_fjLj1024EEEEEEEvNS0_20BackwardKernelParamsE)
        /*0230*/ 	.word	0x0000003a


	//----- nvinfo : EIATTR_FRAME_SIZE
	.align		4
.L_93:
        /*0234*/ 	.byte	0x04, 0x11
        /*0236*/ 	.short	(.L_95 - .L_94)
	.align		4
.L_94:
        /*0238*/ 	.word	index@(_ZN18transformer_engine13normalization28ln_bwd_finalize_tuned_kernelINS0_22Kernel_traits_finalizeILj1536E6__halfS3_S3_fjLj1024ELj4ENS0_18Kernel_traits_baseILj1536ES3_S3_S3_fjLj1024EEEEEEEvNS0_20BackwardKernelParamsE)
        /*023c*/ 	.word	0x00000000


	//----- nvinfo : EIATTR_REGCOUNT
	.align		4
.L_95:
        /*0240*/ 	.byte	0x04, 0x2f
        /*0242*/ 	.short	(.L_97 - .L_96)
	.align		4
.L_96:
        /*0244*/ 	.word	index@(_ZN18transformer_engine13normalization19ln_bwd_tuned_kernelINS0_13Kernel_traitsI6__halffS3_fjLj1536ELj1ELj1ELj4ELj16ENS0_18Kernel_traits_baseILj1536ES3_fS3_fjLj128EEEEEEEvNS0_20BackwardKernelParamsE)
        /*0248*/ 	.word	0x00000050


	//----- nvinfo : EIATTR_FRAME_SIZE
	.align		4
.L_97:
        /*024c*/ 	.byte	0x04, 0x11
        /*024e*/ 	.short	(.L_99 - .L_98)
	.align		4
.L_98:
        /*0250*/ 	.word	index@(_ZN18transformer_engine13normalization19ln_bwd_tuned_kernelINS0_13Kernel_traitsI6__halffS3_fjLj1536ELj1ELj1ELj4ELj16ENS0_18Kernel_traits_baseILj1536ES3_fS3_fjLj128EEEEEEEvNS0_20BackwardKernelParamsE)
        /*0254*/ 	.word	0x00000000


	//----- nvinfo : EIATTR_REGCOUNT
	.align		4
.L_99:
        /*0258*/ 	.byte	0x04, 0x2f
        /*025a*/ 	.short	(.L_101 - .L_100)
	.align		4
.L_100:
        /*025c*/ 	.word	index@(_ZN18transformer_engine13normalization28ln_bwd_finalize_tuned_kernelINS0_22Kernel_traits_finalizeILj1536E6__halffS3_fjLj1024ELj4ENS0_18Kernel_traits_baseILj1536ES3_fS3_fjLj1024EEEEEEEvNS0_20BackwardKernelParamsE)
        /*0260*/ 	.word	0x0000003a


	//----- nvinfo : EIATTR_FRAME_SIZE
	.align		4
.L_101:
        /*0264*/ 	.byte	0x04, 0x11
        /*0266*/ 	.short	(.L_103 - .L_102)
	.align		4
.L_102:
        /*0268*/ 	.word	index@(_ZN18transformer_engine13normalization28ln_bwd_finalize_tuned_kernelINS0_22Kernel_traits_finalizeILj1536E6__halffS3_fjLj1024ELj4ENS0_18Kernel_traits_baseILj1536ES3_fS3_fjLj1024EEEEEEEvNS0_20BackwardKernelParamsE)
        /*026c*/ 	.word	0x00000000


	//----- nvinfo : EIATTR_REGCOUNT
	.align		4
.L_103:
        /*0270*/ 	.byte	0x04, 0x2f
        /*0272*/ 	.short	(.L_105 - .L_104)
	.align		4
.L_104:
        /*0274*/ 	.word	index@(_ZN18transformer_engine13normalization19ln_bwd_tuned_kernelINS0_13Kernel_traitsI13__nv_bfloat16S3_S3_fjLj1536ELj1ELj1ELj4ELj8ENS0_18Kernel_traits_baseILj1536ES3_S3_S3_fjLj128EEEEEEEvNS0_20BackwardKernelParamsE)
        /*0278*/ 	.word	0x00000050


	//----- nvinfo : EIATTR_FRAME_SIZE
	.align		4
.L_105:
        /*027c*/ 	.byte	0x04, 0x11
        /*027e*/ 	.short	(.L_107 - .L_106)
	.align		4
.L_106:
        /*0280*/ 	.word	index@(_ZN18transformer_engine13normalization19ln_bwd_tuned_kernelINS0_13Kernel_traitsI13__nv_bfloat16S3_S3_fjLj1536ELj1ELj1ELj4ELj8ENS0_18Kernel_traits_baseILj1536ES3_S3_S3_fjLj128EEEEEEEvNS0_20BackwardKernelParamsE)
        /*0284*/ 	.word	0x00000000


	//----- nvinfo : EIATTR_REGCOUNT
	.align		4
.L_107:
        /*0288*/ 	.byte	0x04, 0x2f
        /*028a*/ 	.short	(.L_109 - .L_108)
	.align		4
.L_108:
        /*028c*/ 	.word	index@(_ZN18transformer_engine13normalization28ln_bwd_finalize_tuned_kernelINS0_22Kernel_traits_finalizeILj1536E13__nv_bfloat16S3_S3_fjLj1024ELj4ENS0_18Kernel_traits_baseILj1536ES3_S3_S3_fjLj1024EEEEEEEvNS0_20BackwardKernelParamsE)
        /*0290*/ 	.word	0x0000003a


	//----- nvinfo : EIATTR_FRAME_SIZE
	.align		4
.L_109:
        /*0294*/ 	.byte	0x04, 0x11
        /*0296*/ 	.short	(.L_111 - .L_110)
	.align		4
.L_110:
        /*0298*/ 	.word	index@(_ZN18transformer_engine13normalization28ln_bwd_finalize_tuned_kernelINS0_22Kernel_traits_finalizeILj1536E13__nv_bfloat16S3_S3_fjLj1024ELj4ENS0_18Kernel_traits_baseILj1536ES3_S3_S3_fjLj1024EEEEEEEvNS0_20BackwardKernelParamsE)
        /*029c*/ 	.word	0x00000000


	//----- nvinfo : EIATTR_REGCOUNT
	.align		4
.L_111:
        /*02a0*/ 	.byte	0x04, 0x2f
        /*02a2*/ 	.short	(.L_113 - .L_112)
	.align		4
.L_112:
        /*02a4*/ 	.word	index@(_ZN18transformer_engine13normalization19ln_bwd_tuned_kernelINS0_13Kernel_traitsI13__nv_bfloat16fS3_fjLj1536ELj1ELj1ELj4ELj16ENS0_18Kernel_traits_baseILj1536ES3_fS3_fjLj128EEEEEEEvNS0_20BackwardKernelParamsE)
        /*02a8*/ 	.word	0x00000050


	//----- nvinfo : EIATTR_FRAME_SIZE
	.align		4
.L_113:
        /*02ac*/ 	.byte	0x04, 0x11
        /*02ae*/ 	.short	(.L_115 - .L_114)
	.align		4
.L_114:
        /*02b0*/ 	.word	index@(_ZN18transformer_engine13normalization19ln_bwd_tuned_kernelINS0_13Kernel_traitsI13__nv_bfloat16fS3_fjLj1536ELj1ELj1ELj4ELj16ENS0_18Kernel_traits_baseILj1536ES3_fS3_fjLj128EEEEEEEvNS0_20BackwardKernelParamsE)
        /*02b4*/ 	.word	0x00000000


	//----- nvinfo : EIATTR_REGCOUNT
	.align		4
.L_115:
        /*02b8*/ 	.byte	0x04, 0x2f
        /*02ba*/ 	.short	(.L_117 - .L_116)
	.align		4
.L_116:
        /*02bc*/ 	.word	index@(_ZN18transformer_engine13normalization28ln_bwd_finalize_tuned_kernelINS0_22Kernel_traits_finalizeILj1536E13__nv_bfloat16fS3_fjLj1024ELj4ENS0_18Kernel_traits_baseILj1536ES3_fS3_fjLj1024EEEEEEEvNS0_20BackwardKernelParamsE)
        /*02c0*/ 	.word	0x0000003a


	//----- nvinfo : EIATTR_FRAME_SIZE
	.align		4
.L_117:
        /*02c4*/ 	.byte	0x04, 0x11
        /*02c6*/ 	.short	(.L_119 - .L_118)
	.align		4
.L_118:
        /*02c8*/ 	.word	index@(_ZN18transformer_engine13normalization28ln_bwd_finalize_tuned_kernelINS0_22Kernel_traits_finalizeILj1536E13__nv_bfloat16fS3_fjLj1024ELj4ENS0_18Kernel_traits_baseILj1536ES3_fS3_fjLj1024EEEEEEEvNS0_20BackwardKernelParamsE)
        /*02cc*/ 	.word	0x00000000


	//----- nvinfo : EIATTR_REGCOUNT
	.align		4
.L_119:
        /*02d0*/ 	.byte	0x04, 0x2f
        /*02d2*/ 	.short	(.L_121 - .L_120)
	.align		4
.L_120:
        /*02d4*/ 	.word	index@(_ZN18transformer_engine13normalization19ln_bwd_tuned_kernelINS0_13Kernel_traitsIffffjLj2048ELj1ELj1ELj4ELj16ENS0_18Kernel_traits_baseILj2048EffffjLj128EEEEEEEvNS0_20BackwardKernelParamsE)
        /*02d8*/ 	.word	0x00000074


	//----- nvinfo : EIATTR_FRAME_SIZE
	.align		4
.L_121:
        /*02dc*/ 	.byte	0x04, 0x11
        /*02de*/ 	.short	(.L_123 - .L_122)
	.align		4
.L_122:
        /*02e0*/ 	.word	index@(_ZN18transformer_engine13normalization19ln_bwd_tuned_kernelINS0_13Kernel_traitsIffffjLj2048ELj1ELj1ELj4ELj16ENS0_18Kernel_traits_baseILj2048EffffjLj128EEEEEEEvNS0_20BackwardKernelParamsE)
        /*02e4*/ 	.word	0x00000000


	//----- nvinfo : EIATTR_REGCOUNT
	.align		4
.L_123:
        /*02e8*/ 	.byte	0x04, 0x2f
        /*02ea*/ 	.short	(.L_125 - .L_124)
	.align		4
.L_124:
        /*02ec*/ 	.word	index@(_ZN18transformer_engine13normalization28ln_bwd_finalize_tuned_kernelINS0_22Kernel_traits_finalizeILj2048EffffjLj1024ELj4ENS0_18Kernel_traits_baseILj2048EffffjLj1024EEEEEEEvNS0_20BackwardKernelParamsE)
        /*02f0*/ 	.word	0x0000003a


	//----- nvinfo : EIATTR_FRAME_SIZE
	.align		4
.L_125:
        /*02f4*/ 	.byte	0x04, 0x11
        /*02f6*/ 	.short	(.L_127 - .L_126)
	.align		4
.L_126:
        /*02f8*/ 	.word	index@(_ZN18transformer_engine13normalization28ln_bwd_finalize_tuned_kernelINS0_22Kernel_traits_finalizeILj2048EffffjLj1024ELj4ENS0_18Kernel_traits_baseILj2048EffffjLj1024EEEEEEEvNS0_20BackwardKernelParamsE)
        /*02fc*/ 	.word	0x00000000


	//----- nvinfo : EIATTR_REGCOUNT
	.align		4
.L_127:
        /*0300*/ 	.byte	0x04, 0x2f
        /*0302*/ 	.short	(.L_129 - .L_128)
	.align		4
.L_128:
        /*0304*/ 	.word	index@(_ZN18transformer_engine13normalization19ln_bwd_tuned_kernelINS0_13Kernel_traitsI6__halfS3_S3_fjLj2048ELj1ELj1ELj4ELj16ENS0_18Kernel_traits_baseILj2048ES3_S3_S3_fjLj128EEEEEEEvNS0_20BackwardKernelParamsE)
        /*0308*/ 	.word	0x00000076


	//----- nvinfo : EIATTR_FRAME_SIZE
	.align		4
.L_129:
        /*030c*/ 	.byte	0x04, 0x11
        /*030e*/ 	.short	(.L_131 - .L_130)
	.align		4
.L_130:
        /*0310*/ 	.word	index@(_ZN18transformer_engine13normalization19ln_bwd_tuned_kernelINS0_13Kernel_traitsI6__halfS3_S3_fjLj2048ELj1ELj1ELj4ELj16ENS0_18Kernel_traits_baseILj2048ES3_S3_S3_fjLj128EEEEEEEvNS0_20BackwardKernelParamsE)
        /*0314*/ 	.word	0x00000000


	//----- nvinfo : EIATTR_REGCOUNT
	.align		4
.L_131:
        /*0318*/ 	.byte	0x04, 0x2f
        /*031a*/ 	.short	(.L_133 - .L_132)
	.align		4
.L_132:
        /*031c*/ 	.word	index@(_ZN18transformer_engine13normalization28ln_bwd_finalize_tuned_kernelINS0_22Kernel_traits_finalizeILj2048E6__halfS3_S3_fjLj1024ELj4ENS0_18Kernel_traits_baseILj2048ES3_S3_S3_fjLj1024EEEEEEEvNS0_20BackwardKernelParamsE)
        /*0320*/ 	.word	0x0000003a


	//----- nvinfo : EIATTR_FRAME_SIZE
	.align		4
.L_133:
        /*0324*/ 	.byte	0x04, 0x11
        /*0326*/ 	.short	(.L_135 - .L_134)
	.align		4
.L_134:
        /*0328*/ 	.word	index@(_ZN18transformer_engine13normalization28ln_bwd_finalize_tuned_kernelINS0_22Kernel_traits_finalizeILj2048E6__halfS3_S3_fjLj1024ELj4ENS0_18Kernel_traits_baseILj2048ES3_S3_S3_fjLj1024EEEEEEEvNS0_20BackwardKernelParamsE)
        /*032c*/ 	.word	0x00000000


	//----- nvinfo : EIATTR_REGCOUNT
	.align		4
.L_135:
        /*0330*/ 	.byte	0x04, 0x2f
        /*0332*/ 	.short	(.L_137 - .L_136)
	.align		4
.L_136:
        /*0334*/ 	.word	index@(_ZN18transformer_engine13normalization19ln_bwd_tuned_kernelINS0_13Kernel_traitsI6__halffS3_fjLj2048ELj1ELj1ELj4ELj16ENS0_18Kernel_traits_baseILj2048ES3_fS3_fjLj128EEEEEEEvNS0_20BackwardKernelParamsE)
        /*0338*/ 	.word	0x00000060


	//----- nvinfo : EIATTR_FRAME_SIZE
	.align		4
.L_137:
        /*033c*/ 	.byte	0x04, 0x11
        /*033e*/ 	.short	(.L_139 - .L_138)
	.align		4
.L_138:
        /*0340*/ 	.word	index@(_ZN18transformer_engine13normalization19ln_bwd_tuned_kernelINS0_13Kernel_traitsI6__halffS3_fjLj2048ELj1ELj1ELj4ELj16ENS0_18Kernel_traits_baseILj2048ES3_fS3_fjLj128EEEEEEEvNS0_20BackwardKernelParamsE)
        /*0344*/ 	.word	0x00000000


	//----- nvinfo : EIATTR_REGCOUNT
	.align		4
.L_139:
        /*0348*/ 	.byte	0x04, 0x2f
        /*034a*/ 	.short	(.L_141 - .L_140)
	.align		4
.L_140:
        /*034c*/ 	.word	index@(_ZN18transformer_engine13normalization28ln_bwd_finalize_tuned_kernelINS0_22Kernel_traits_finalizeILj2048E6__halffS3_fjLj1024ELj4ENS0_18Kernel_traits_baseILj2048ES3_fS3_fjLj1024EEEEEEEvNS0_20BackwardKernelParamsE)
        /*0350*/ 	.word	0x0000003a


	//----- nvinfo : EIATTR_FRAME_SIZE
	.align		4
.L_141:
        /*0354*/ 	.byte	0x04, 0x11
        /*0356*/ 	.short	(.L_143 - .L_142)
	.align		4
.L_142:
        /*0358*/ 	.word	index@(_ZN18transformer_engine13normalization28ln_bwd_finalize_tuned_kernelINS0_22Kernel_traits_finalizeILj2048E6__halffS3_fjLj1024ELj4ENS0_18Kernel_traits_baseILj2048ES3_fS3_fjLj1024EEEEEEEvNS0_20BackwardKernelParamsE)
        /*035c*/ 	.word	0x00000000


	//----- nvinfo : EIATTR_REGCOUNT
	.align		4
.L_143:
        /*0360*/ 	.byte	0x04, 0x2f
        /*0362*/ 	.short	(.L_145 - .L_144)
	.align		4
.L_144:
        /*0364*/ 	.word	index@(_ZN18transformer_engine13normalization19ln_bwd_tuned_kernelINS0_13Kernel_traitsI13__nv_bfloat16S3_S3_fjLj2048ELj1ELj1ELj4ELj16ENS0_18Kernel_traits_baseILj2048ES3_S3_S3_fjLj128EEEEEEEvNS0_20BackwardKernelParamsE)
        /*0368*/ 	.word	0x00000074


	//----- nvinfo : EIATTR_FRAME_SIZE
	.align		4
.L_145:
        /*036c*/ 	.byte	0x04, 0x11
        /*036e*/ 	.short	(.L_147 - .L_146)
	.align		4
.L_146:
        /*0370*/ 	.word	index@(_ZN18transformer_engine13normalization19ln_bwd_tuned_kernelINS0_13Kernel_traitsI13__nv_bfloat16S3_S3_fjLj2048ELj1ELj1ELj4ELj16ENS0_18Kernel_traits_baseILj2048ES3_S3_S3_fjLj128EEEEEEEvNS0_20BackwardKernelParamsE)
        /*0374*/ 	.word	0x00000000


	//----- nvinfo : EIATTR_REGCOUNT
	.align		4
.L_147:
        /*0378*/ 	.byte	0x04, 0x2f
        /*037a*/ 	.short	(.L_149 - .L_148)
	.align		4
.L_148:
        /*037c*/ 	.word	index@(_ZN18transformer_engine13normalization28ln_bwd_finalize_tuned_kernelINS0_22Kernel_traits_finalizeILj2048E13__nv_bfloat16S3_S3_fjLj1024ELj4ENS0_18Kernel_traits_baseILj2048ES3_S3_S3_fjLj1024EEEEEEEvNS0_20BackwardKernelParamsE)
        /*0380*/ 	.word	0x0000003a


	//----- nvinfo : EIATTR_FRAME_SIZE
	.align		4
.L_149:
        /*0384*/ 	.byte	0x04, 0x11
        /*0386*/ 	.short	(.L_151 - .L_150)
	.align		4
.L_150:
        /*0388*/ 	.word	index@(_ZN18transformer_engine13normalization28ln_bwd_finalize_tuned_kernelINS0_22Kernel_traits_finalizeILj2048E13__nv_bfloat16S3_S3_fjLj1024ELj4ENS0_18Kernel_traits_baseILj2048ES3_S3_S3_fjLj1024EEEEEEEvNS0_20BackwardKernelParamsE)
        /*038c*/ 	.word	0x00000000


	//----- nvinfo : EIATTR_REGCOUNT
	.align		4
.L_151:
        /*0390*/ 	.byte	0x04, 0x2f
        /*0392*/ 	.short	(.L_153 - .L_152)
	.align		4
.L_152:
        /*0394*/ 	.word	index@(_ZN18transformer_engine13normalization19ln_bwd_tuned_kernelINS0_13Kernel_traitsI13__nv_bfloat16fS3_fjLj2048ELj1ELj1ELj4ELj16ENS0_18Kernel_traits_baseILj2048ES3_fS3_fjLj128EEEEEEEvNS0_20BackwardKernelParamsE)
        /*0398*/ 	.word	0x00000060


	//----- nvinfo : EIATTR_FRAME_SIZE
	.align		4
.L_153:
        /*039c*/ 	.byte	0x04, 0x11
        /*039e*/ 	.short	(.L_155 - .L_154)
	.align		4
.L_154:
        /*03a0*/ 	.word	index@(_ZN18transformer_engine13normalization19ln_bwd_tuned_kernelINS0_13Kernel_traitsI13__nv_bfloat16fS3_fjLj2048ELj1ELj1ELj4ELj16ENS0_18Kernel_traits_baseILj2048ES3_fS3_fjLj128EEEEEEEvNS0_20BackwardKernelParamsE)
        /*03a4*/ 	.word	0x00000000


	//----- nvinfo : EIATTR_REGCOUNT
	.align		4
.L_155:
        /*03a8*/ 	.byte	0x04, 0x2f
        /*03aa*/ 	.short	(.L_157 - .L_156)
	.align		4
.L_156:
        /*03ac*/ 	.word	index@(_ZN18transformer_engine13normalization28ln_bwd_finalize_tuned_kernelINS0_22Kernel_traits_finalizeILj2048E13__nv_bfloat16fS3_fjLj1024ELj4ENS0_18Kernel_traits_baseILj2048ES3_fS3_fjLj1024EEEEEEEvNS0_20BackwardKernelParamsE)
        /*03b0*/ 	.word	0x0000003a


	//----- nvinfo : EIATTR_FRAME_SIZE
	.align		4
.L_157:
        /*03b4*/ 	.byte	0x04, 0x11
        /*03b6*/ 	.short	(.L_159 - .L_158)
	.align		4
.L_158:
        /*03b8*/ 	.word	index@(_ZN18transformer_engine13normalization28ln_bwd_finalize_tuned_kernelINS0_22Kernel_traits_finalizeILj2048E13__nv_bfloat16fS3_fjLj1024ELj4ENS0_18Kernel_traits_baseILj2048ES3_fS3_fjLj1024EEEEEEEvNS0_20BackwardKernelParamsE)
        /*03bc*/ 	.word	0x00000000


	//----- nvinfo : EIATTR_REGCOUNT
	.align		4
.L_159:
        /*03c0*/ 	.byte	0x04, 0x2f
        /*03c2*/ 	.short	(.L_161 - .L_160)
	.align		4
.L_160:
        /*03c4*/ 	.word	index@(_ZN18transformer_engine13normalization19ln_bwd_tuned_kernelINS0_13Kernel_traitsIffffjLj2304ELj1ELj1ELj4ELj8ENS0_18Kernel_traits_baseILj2304EffffjLj128EEEEEEEvNS0_20BackwardKernelParamsE)
        /*03c8*/ 	.word	0x00000080


	//----- nvinfo : EIATTR_FRAME_SIZE
	.align		4
.L_161:
        /*03cc*/ 	.byte	0x04, 0x11
        /*03ce*/ 	.short	(.L_163 - .L_162)
	.align		4
.L_162:
        /*03d0*/ 	.word	index@(_ZN18transformer_engine13normalization19ln_bwd_tuned_kernelINS0_13Kernel_traitsIffffjLj2304ELj1ELj1ELj4ELj8ENS0_18Kernel_traits_baseILj2304EffffjLj128EEEEEEEvNS0_20BackwardKernelParamsE)
        /*03d4*/ 	.word	0x00000000


	//----- nvinfo : EIATTR_REGCOUNT
	.align		4
.L_163:
        /*03d8*/ 	.byte	0x04, 0x2f
        /*03da*/ 	.short	(.L_165 - .L_164)
	.align		4
.L_164:
        /*03dc*/ 	.word	index@(_ZN18transformer_engine13normalization28ln_bwd_finalize_tuned_kernelINS0_22Kernel_traits_finalizeILj2304EffffjLj1024ELj4ENS0_18Kernel_traits_baseILj2304EffffjLj1024EEEEEEEvNS0_20BackwardKernelParamsE)
        /*03e0*/ 	.word	0x0000003a


	//----- nvinfo : EIATTR_FRAME_SIZE
	.align		4
.L_165:
        /*03e4*/ 	.byte	0x04, 0x11
        /*03e6*/ 	.short	(.L_167 - .L_166)
	.align		4
.L_166:
        /*03e8*/ 	.word	index@(_ZN18transformer_engine13normalization28ln_bwd_finalize_tuned_kernelINS0_22Kernel_traits_finalizeILj2304EffffjLj1024ELj4ENS0_18Kernel_traits_baseILj2304EffffjLj1024EEEEEEEvNS0_20BackwardKernelParamsE)
        /*03ec*/ 	.word	0x00000000


	//----- nvinfo : EIATTR_REGCOUNT
	.align		4
.L_167:
        /*03f0*/ 	.byte	0x04, 0x2f
        /*03f2*/ 	.short	(.L_169 - .L_168)
	.align		4
.L_168:
        /*03f4*/ 	.word	index@(_ZN18transformer_engine13normalization19ln_bwd_tuned_kernelINS0_13Kernel_traitsI6__halfS3_S3_fjLj2304ELj1ELj1ELj4ELj4ENS0_18Kernel_traits_baseILj2304ES3_S3_S3_fjLj128EEEEEEEvNS0_20BackwardKernelParamsE)
        /*03f8*/ 	.word	0x00000080


	//----- nvinfo : EIATTR_FRAME_SIZE
	.align		4
.L_169:
        /*03fc*/ 	.byte	0x04, 0x11
        /*03fe*/ 	.short	(.L_171 - .L_170)
	.align		4
.L_170:
        /*0400*/ 	.word	index@(_ZN18transformer_engine13normalization19ln_bwd_tuned_kernelINS0_13Kernel_traitsI6__halfS3_S3_fjLj2304ELj1ELj1ELj4ELj4ENS0_18Kernel_traits_baseILj2304ES3_S3_S3_fjLj128EEEEEEEvNS0_20BackwardKernelParamsE)
        /*0404*/ 	.word	0x00000000


	//----- nvinfo : EIATTR_REGCOUNT
	.align		4
.L_171:
        /*0408*/ 	.byte	0x04, 0x2f
        /*040a*/ 	.short	(.L_173 - .L_172)
	.align		4
.L_172:
        /*040c*/ 	.word	index@(_ZN18transformer_engine13normalization28ln_bwd_finalize_tuned_kernelINS0_22Kernel_traits_finalizeILj2304E6__halfS3_S3_fjLj1024ELj4ENS0_18Kernel_traits_baseILj2304ES3_S3_S3_fjLj1024EEEEEEEvNS0_20BackwardKernelParamsE)
        /*0410*/ 	.word	0x0000003a


	//----- nvinfo : EIATTR_FRAME_SIZE
	.align		4
.L_173:
        /*0414*/ 	.byte	0x04, 0x11
        /*0416*/ 	.short	(.L_175 - .L_174)
	.align		4
.L_174:
        /*0418*/ 	.word	index@(_ZN18transformer_engine13normalization28ln_bwd_finalize_tuned_kernelINS0_22Kernel_traits_finalizeILj2304E6__halfS3_S3_fjLj1024ELj4ENS0_18Kernel_traits_baseILj2304ES3_S3_S3_fjLj1024EEEEEEEvNS0_20BackwardKernelParamsE)
        /*041c*/ 	.word	0x00000000


	//----- nvinfo : EIATTR_REGCOUNT
	.align		4
.L_175:
        /*0420*/ 	.byte	0x04, 0x2f
        /*0422*/ 	.short	(.L_177 - .L_176)
	.align		4
.L_176:
        /*0424*/ 	.word	index@(_ZN18transformer_engine13normalization19ln_bwd_tuned_kernelINS0_13Kernel_traitsI6__halffS3_fjLj2304ELj1ELj1ELj4ELj8ENS0_18Kernel_traits_baseILj2304ES3_fS3_fjLj128EEEEEEEvNS0_20BackwardKernelParamsE)
        /*0428*/ 	.word	0x00000080


	//----- nvinfo : EIATTR_FRAME_SIZE
	.align		4
.L_177:
        /*042c*/ 	.byte	0x04, 0x11
        /*042e*/ 	.short	(.L_179 - .L_178)
	.align		4
.L_178:
        /*0430*/ 	.word	index@(_ZN18transformer_engine13normalization19ln_bwd_tuned_kernelINS0_13Kernel_traitsI6__halffS3_fjLj2304ELj1ELj1ELj4ELj8ENS0_18Kernel_traits_baseILj2304ES3_fS3_fjLj128EEEEEEEvNS0_20BackwardKernelParamsE)
        /*0434*/ 	.word	0x00000000


	//----- nvinfo : EIATTR_REGCOUNT
	.align		4
.L_179:
        /*0438*/ 	.byte	0x04, 0x2f
        /*043a*/ 	.short	(.L_181 - .L_180)
	.align		4
.L_180:
        /*043c*/ 	.word	index@(_ZN18transformer_engine13normalization28ln_bwd_finalize_tuned_kernelINS0_22Kernel_traits_finalizeILj2304E6__halffS3_fjLj1024ELj4ENS0_18Kernel_traits_baseILj2304ES3_fS3_fjLj1024EEEEEEEvNS0_20BackwardKernelParamsE)
        /*0440*/ 	.word	0x0000003a


	//----- nvinfo : EIATTR_FRAME_SIZE
	.align		4
.L_181:
        /*0444*/ 	.byte	0x04, 0x11
        /*0446*/ 	.short	(.L_183 - .L_182)
	.align		4
.L_182:
        /*0448*/ 	.word	index@(_ZN18transformer_engine13normalization28ln_bwd_finalize_tuned_kernelINS0_22Kernel_traits_finalizeILj2304E6__halffS3_fjLj1024ELj4ENS0_18Kernel_traits_baseILj2304ES3_fS3_fjLj1024EEEEEEEvNS0_20BackwardKernelParamsE)
        /*044c*/ 	.word	0x00000000


	//----- nvinfo : EIATTR_REGCOUNT
	.align		4
.L_183:
        /*0450*/ 	.byte	0x04, 0x2f
        /*0452*/ 	.short	(.L_185 - .L_184)
	.align		4
.L_184:
        /*0454*/ 	.word	index@(_ZN18transformer_engine13normalization19ln_bwd_tuned_kernelINS0_13Kernel_traitsI13__nv_bfloat16S3_S3_fjLj2304ELj1ELj1ELj4ELj4ENS0_18Kernel_traits_baseILj2304ES3_S3_S3_fjLj128EEEEEEEvNS0_20BackwardKernelParamsE)
        /*0458*/ 	.word	0x00000080


	//----- nvinfo : EIATTR_FRAME_SIZE
	.align		4
.L_185:
        /*045c*/ 	.byte	0x04, 0x11
        /*045e*/ 	.short	(.L_187 - .L_186)
	.align		4
.L_186:
        /*0460*/ 	.word	index@(_ZN18transformer_engine13normalization19ln_bwd_tuned_kernelINS0_13Kernel_traitsI13__nv_bfloat16S3_S3_fjLj2304ELj1ELj1ELj4ELj4ENS0_18Kernel_traits_baseILj2304ES3_S3_S3_fjLj128EEEEEEEvNS0_20BackwardKernelParamsE)
        /*0464*/ 	.word	0x00000000


	//----- nvinfo : EIATTR_REGCOUNT
	.align		4
.L_187:
        /*0468*/ 	.byte	0x04, 0x2f
        /*046a*/ 	.short	(.L_189 - .L_188)
	.align		4
.L_188:
        /*046c*/ 	.word	index@(_ZN18transformer_engine13normalization28ln_bwd_finalize_tuned_kernelINS0_22Kernel_traits_finalizeILj2304E13__nv_bfloat16S3_S3_fjLj1024ELj4ENS0_18Kernel_traits_baseILj2304ES3_S3_S3_fjLj1024EEEEEEEvNS0_20BackwardKernelParamsE)
        /*0470*/ 	.word	0x0000003a


	//----- nvinfo : EIATTR_FRAME_SIZE
	.align		4
.L_189:
        /*0474*/ 	.byte	0x04, 0x11
        /*0476*/ 	.short	(.L_191 - .L_190)
	.align		4
.L_190:
        /*0478*/ 	.word	index@(_ZN18transformer_engine13normalization28ln_bwd_finalize_tuned_kernelINS0_22Kernel_traits_finalizeILj2304E13__nv_bfloat16S3_S3_fjLj1024ELj4ENS0_18Kernel_traits_baseILj2304ES3_S3_S3_fjLj1024EEEEEEEvNS0_20BackwardKernelParamsE)
        /*047c*/ 	.word	0x00000000


	//----- nvinfo : EIATTR_REGCOUNT
	.align		4
.L_191:
        /*0480*/ 	.byte	0x04, 0x2f
        /*0482*/ 	.short	(.L_193 - .L_192)
	.align		4
.L_192:
        /*0484*/ 	.word	index@(_ZN18transformer_engine13normalization19ln_bwd_tuned_kernelINS0_13Kernel_traitsI13__nv_bfloat16fS3_fjLj2304ELj1ELj1ELj4ELj8ENS0_18Kernel_traits_baseILj2304ES3_fS3_fjLj128EEEEEEEvNS0_20BackwardKernelParamsE)
        /*0488*/ 	.word	0x00000080


	//----- nvinfo : EIATTR_FRAME_SIZE
	.align		4
.L_193:
        /*048c*/ 	.byte	0x04, 0x11
        /*048e*/ 	.short	(.L_195 - .L_194)
	.align		4
.L_194:
        /*0490*/ 	.word	index@(_ZN18transformer_engine13normalization19ln_bwd_tuned_kernelINS0_13Kernel_traitsI13__nv_bfloat16fS3_fjLj2304ELj1ELj1ELj4ELj8ENS0_18Kernel_traits_baseILj2304ES3_fS3_fjLj128EEEEEEEvNS0_20BackwardKernelParamsE)
        /*0494*/ 	.word	0x00000000


	//----- nvinfo : EIATTR_REGCOUNT
	.align		4
.L_195:
        /*0498*/ 	.byte	0x04, 0x2f
        /*049a*/ 	.short	(.L_197 - .L_196)
	.align		4
.L_196:
        /*049c*/ 	.word	index@(_ZN18transformer_engine13normalization28ln_bwd_finalize_tuned_kernelINS0_22Kernel_traits_finalizeILj2304E13__nv_bfloat16fS3_fjLj1024ELj4ENS0_18Kernel_traits_baseILj2304ES3_fS3_fjLj1024EEEEEEEvNS0_20BackwardKernelParamsE)
        /*04a0*/ 	.word	0x0000003a


	//----- nvinfo : EIATTR_FRAME_SIZE
	.align		4
.L_197:
        /*04a4*/ 	.byte	0x04, 0x11
        /*04a6*/ 	.short	(.L_199 - .L_198)
	.align		4
.L_198:
        /*04a8*/ 	.word	index@(_ZN18transformer_engine13normalization28ln_bwd_finalize_tuned_kernelINS0_22Kernel_traits_finalizeILj2304E13__nv_bfloat16fS3_fjLj1024ELj4ENS0_18Kernel_traits_baseILj2304ES3_fS3_fjLj1024EEEEEEEvNS0_20BackwardKernelParamsE)
        /*04ac*/ 	.word	0x00000000


	//----- nvinfo : EIATTR_REGCOUNT
	.align		4
.L_199:
        /*04b0*/ 	.byte	0x04, 0x2f
        /*04b2*/ 	.short	(.L_201 - .L_200)
	.align		4
.L_200:
        /*04b4*/ 	.word	index@(_ZN18transformer_engine13normalization19ln_bwd_tuned_kernelINS0_13Kernel_traitsIffffjLj3072ELj1ELj1ELj4ELj16ENS0_18Kernel_traits_baseILj3072EffffjLj128EEEEEEEvNS0_20BackwardKernelParamsE)
        /*04b8*/ 	.word	0x000000a8


	//----- nvinfo : EIATTR_FRAME_SIZE
	.align		4
.L_201:
        /*04bc*/ 	.byte	0x04, 0x11
        /*04be*/ 	.short	(.L_203 - .L_202)
	.align		4
.L_202:
        /*04c0*/ 	.word	index@(_ZN18transformer_engine13normalization19ln_bwd_tuned_kernelINS0_13Kernel_traitsIffffjLj3072ELj1ELj1ELj4ELj16ENS0_18Kernel_traits_baseILj3072EffffjLj128EEEEEEEvNS0_20BackwardKernelParamsE)
        /*04c4*/ 	.word	0x00000000


	//----- nvinfo : EIATTR_REGCOUNT
	.align		4
.L_203:
        /*04c8*/ 	.byte	0x04, 0x2f
        /*04ca*/ 	.short	(.L_205 - .L_204)
	.align		4
.L_204:
        /*04cc*/ 	.word	index@(_ZN18transformer_engine13normalization28ln_bwd_finalize_tuned_kernelINS0_22Kernel_traits_finalizeILj3072EffffjLj1024ELj4ENS0_18Kernel_traits_baseILj3072EffffjLj1024EEEEEEEvNS0_20BackwardKernelParamsE)
        /*04d0*/ 	.word	0x0000003a


	//----- nvinfo : EIATTR_FRAME_SIZE
	.align		4
.L_205:
        /*04d4*/ 	.byte	0x04, 0x11
        /*04d6*/ 	.short	(.L_207 - .L_206)
	.align		4
.L_206:
        /*04d8*/ 	.word	index@(_ZN18transformer_engine13normalization28ln_bwd_finalize_tuned_kernelINS0_22Kernel_traits_finalizeILj3072EffffjLj1024ELj4ENS0_18Kernel_traits_baseILj3072EffffjLj1024EEEEEEEvNS0_20BackwardKernelParamsE)
        /*04dc*/ 	.word	0x00000000


	//----- nvinfo : EIATTR_REGCOUNT
	.align		4
.L_207:
        /*04e0*/ 	.byte	0x04, 0x2f
        /*04e2*/ 	.short	(.L_209 - .L_208)
	.align		4
.L_208:
        /*04e4*/ 	.word	index@(_ZN18transformer_engine13normalization19ln_bwd_tuned_kernelINS0_13Kernel_traitsI6__halfS3_S3_fjLj3072ELj1ELj1ELj4ELj16ENS0_18Kernel_traits_baseILj3072ES3_S3_S3_fjLj128EEEEEEEvNS0_20BackwardKernelParamsE)
        /*04e8*/ 	.word	0x000000a6


	//----- nvinfo : EIATTR_FRAME_SIZE
	.align		4
.L_209:
        /*04ec*/ 	.byte	0x04, 0x11
        /*04ee*/ 	.short	(.L_211 - .L_210)
	.align		4
.L_210:
        /*04f0*/ 	.word	index@(_ZN18transformer_engine13normalization19ln_bwd_tuned_kernelINS0_13Kernel_traitsI6__halfS3_S3_fjLj3072ELj1ELj1ELj4ELj16ENS0_18Kernel_traits_baseILj3072ES3_S3_S3_fjLj128EEEEEEEvNS0_20BackwardKernelParamsE)
        /*04f4*/ 	.word	0x00000000


	//----- nvinfo : EIATTR_REGCOUNT
	.align		4
.L_211:
        /*04f8*/ 	.byte	0x04, 0x2f
        /*04fa*/ 	.short	(.L_213 - .L_212)
	.align		4
.L_212:
        /*04fc*/ 	.word	index@(_ZN18transformer_engine13normalization28ln_bwd_finalize_tuned_kernelINS0_22Kernel_traits_finalizeILj3072E6__halfS3_S3_fjLj1024ELj4ENS0_18Kernel_traits_baseILj3072ES3_S3_S3_fjLj1024EEEEEEEvNS0_20BackwardKernelParamsE)
        /*0500*/ 	.word	0x0000003a


	//----- nvinfo : EIATTR_FRAME_SIZE
	.align		4
.L_213:
        /*0504*/ 	.byte	0x04, 0x11
        /*0506*/ 	.short	(.L_215 - .L_214)
	.align		4
.L_214:
        /*0508*/ 	.word	index@(_ZN18transformer_engine13normalization28ln_bwd_finalize_tuned_kernelINS0_22Kernel_traits_finalizeILj3072E6__halfS3_S3_fjLj1024ELj4ENS0_18Kernel_traits_baseILj3072ES3_S3_S3_fjLj1024EEEEEEEvNS0_20BackwardKernelParamsE)
        /*050c*/ 	.word	0x00000000


	//----- nvinfo : EIATTR_REGCOUNT
	.align		4
.L_215:
        /*0510*/ 	.byte	0x04, 0x2f
        /*0512*/ 	.short	(.L_217 - .L_216)
	.align		4
.L_216:
        /*0514*/ 	.word	index@(_ZN18transformer_engine13normalization19ln_bwd_tuned_kernelINS0_13Kernel_traitsI6__halffS3_fjLj3072ELj1ELj1ELj4ELj16ENS0_18Kernel_traits_baseILj3072ES3_fS3_fjLj128EEEEEEEvNS0_20BackwardKernelParamsE)
        /*0518*/ 	.word	0x000000a8


	//----- nvinfo : EIATTR_FRAME_SIZE
	.align		4
.L_217:
        /*051c*/ 	.byte	0x04, 0x11
        /*051e*/ 	.short	(.L_219 - .L_218)
	.align		4
.L_218:
        /*0520*/ 	.word	index@(_ZN18transformer_engine13normalization19ln_bwd_tuned_kernelINS0_13Kernel_traitsI6__halffS3_fjLj3072ELj1ELj1ELj4ELj16ENS0_18Kernel_traits_baseILj3072ES3_fS3_fjLj128EEEEEEEvNS0_20BackwardKernelParamsE)
        /*0524*/ 	.word	0x00000000


	//----- nvinfo : EIATTR_REGCOUNT
	.align		4
.L_219:
        /*0528*/ 	.byte	0x04, 0x2f
        /*052a*/ 	.short	(.L_221 - .L_220)
	.align		4
.L_220:
        /*052c*/ 	.word	index@(_ZN18transformer_engine13normalization28ln_bwd_finalize_tuned_kernelINS0_22Kernel_traits_finalizeILj3072E6__halffS3_fjLj1024ELj4ENS0_18Kernel_traits_baseILj3072ES3_fS3_fjLj1024EEEEEEEvNS0_20BackwardKernelParamsE)
        /*0530*/ 	.word	0x0000003a


	//----- nvinfo : EIATTR_FRAME_SIZE
	.align		4
.L_221:
        /*0534*/ 	.byte	0x04, 0x11
        /*0536*/ 	.short	(.L_223 - .L_222)
	.align		4
.L_222:
        /*0538*/ 	.word	index@(_ZN18transformer_engine13normalization28ln_bwd_finalize_tuned_kernelINS0_22Kernel_traits_finalizeILj3072E6__halffS3_fjLj1024ELj4ENS0_18Kernel_traits_baseILj3072ES3_fS3_fjLj1024EEEEEEEvNS0_20BackwardKernelParamsE)
        /*053c*/ 	.word	0x00000000


	//----- nvinfo : EIATTR_REGCOUNT
	.align		4
.L_223:
        /*0540*/ 	.byte	0x04, 0x2f
        /*0542*/ 	.short	(.L_225 - .L_224)
	.align		4
.L_224:
        /*0544*/ 	.word	index@(_ZN18transformer_engine13normalization19ln_bwd_tuned_kernelINS0_13Kernel_traitsI13__nv_bfloat16S3_S3_fjLj3072ELj1ELj1ELj4ELj16ENS0_18Kernel_traits_baseILj3072ES3_S3_S3_fjLj128EEEEEEEvNS0_20BackwardKernelParamsE)
        /*0548*/ 	.word	0x000000a5


	//----- nvinfo : EIATTR_FRAME_SIZE
	.align		4
.L_225:
        /*054c*/ 	.byte	0x04, 0x11
        /*054e*/ 	.short	(.L_227 - .L_226)
	.align		4
.L_226:
        /*0550*/ 	.word	index@(_ZN18transformer_engine13normalization19ln_bwd_tuned_kernelINS0_13Kernel_traitsI13__nv_bfloat16S3_S3_fjLj3072ELj1ELj1ELj4ELj16ENS0_18Kernel_traits_baseILj3072ES3_S3_S3_fjLj128EEEEEEEvNS0_20BackwardKernelParamsE)
        /*0554*/ 	.word	0x00000000


	//----- nvinfo : EIATTR_REGCOUNT
	.align		4
.L_227:
        /*0558*/ 	.byte	0x04, 0x2f
        /*055a*/ 	.short	(.L_229 - .L_228)
	.align		4
.L_228:
        /*055c*/ 	.word	index@(_ZN18transformer_engine13normalization28ln_bwd_finalize_tuned_kernelINS0_22Kernel_traits_finalizeILj3072E13__nv_bfloat16S3_S3_fjLj1024ELj4ENS0_18Kernel_traits_baseILj3072ES3_S3_S3_fjLj1024EEEEEEEvNS0_20BackwardKernelParamsE)
        /*0560*/ 	.word	0x0000003a


	//----- nvinfo : EIATTR_FRAME_SIZE
	.align		4
.L_229:
        /*0564*/ 	.byte	0x04, 0x11
        /*0566*/ 	.short	(.L_231 - .L_230)
	.align		4
.L_230:
        /*0568*/ 	.word	index@(_ZN18transformer_engine13normalization28ln_bwd_finalize_tuned_kernelINS0_22Kernel_traits_finalizeILj3072E13__nv_bfloat16S3_S3_fjLj1024ELj4ENS0_18Kernel_traits_baseILj3072ES3_S3_S3_fjLj1024EEEEEEEvNS0_20BackwardKernelParamsE)
        /*056c*/ 	.word	0x00000000


	//----- nvinfo : EIATTR_REGCOUNT
	.align		4
.L_231:
        /*0570*/ 	.byte	0x04, 0x2f
        /*0572*/ 	.short	(.L_233 - .L_232)
	.align		4
.L_232:
        /*0574*/ 	.word	index@(_ZN18transformer_engine13normalization19ln_bwd_tuned_kernelINS0_13Kernel_traitsI13__nv_bfloat16fS3_fjLj3072ELj1ELj1ELj4ELj16ENS0_18Kernel_traits_baseILj3072ES3_fS3_fjLj128EEEEEEEvNS0_20BackwardKernelParamsE)
        /*0578*/ 	.word	0x000000a8


	//----- nvinfo : EIATTR_FRAME_SIZE
	.align		4
.L_233:
        /*057c*/ 	.byte	0x04, 0x11
        /*057e*/ 	.short	(.L_235 - .L_234)
	.align		4
.L_234:
        /*0580*/ 	.word	index@(_ZN18transformer_engine13normalization19ln_bwd_tuned_kernelINS0_13Kernel_traitsI13__nv_bfloat16fS3_fjLj3072ELj1ELj1ELj4ELj16ENS0_18Kernel_traits_baseILj3072ES3_fS3_fjLj128EEEEEEEvNS0_20BackwardKernelParamsE)
        /*0584*/ 	.word	0x00000000


	//----- nvinfo : EIATTR_REGCOUNT
	.align		4
.L_235:
        /*0588*/ 	.byte	0x04, 0x2f
        /*058a*/ 	.short	(.L_237 - .L_236)
	.align		4
.L_236:
        /*058c*/ 	.word	index@(_ZN18transformer_engine13normalization28ln_bwd_finalize_tuned_kernelINS0_22Kernel_traits_finalizeILj3072E13__nv_bfloat16fS3_fjLj1024ELj4ENS0_18Kernel_traits_baseILj3072ES3_fS3_fjLj1024EEEEEEEvNS0_20BackwardKernelParamsE)
        /*0590*/ 	.word	0x0000003a


	//----- nvinfo : EIATTR_FRAME_SIZE
	.align		4
.L_237:
        /*0594*/ 	.byte	0x04, 0x11
        /*0596*/ 	.short	(.L_239 - .L_238)
	.align		4
.L_238:
        /*0598*/ 	.word	index@(_ZN18transformer_engine13normalization28ln_bwd_finalize_tuned_kernelINS0_22Kernel_traits_finalizeILj3072E13__nv_bfloat16fS3_fjLj1024ELj4ENS0_18Kernel_traits_baseILj3072ES3_fS3_fjLj1024EEEEEEEvNS0_20BackwardKernelParamsE)
        /*059c*/ 	.word	0x00000000


	//----- nvinfo : EIATTR_REGCOUNT
	.align		4
.L_239:
        /*05a0*/ 	.byte	0x04, 0x2f
        /*05a2*/ 	.short	(.L_241 - .L_240)
	.align		4
.L_240:
        /*05a4*/ 	.word	index@(_ZN18transformer_engine13normalization19ln_bwd_tuned_kernelINS0_13Kernel_traitsIffffjLj3840ELj1ELj1ELj4ELj8ENS0_18Kernel_traits_baseILj3840EffffjLj128EEEEEEEvNS0_20BackwardKernelParamsE)
        /*05a8*/ 	.word	0x000000a8


	//----- nvinfo : EIATTR_FRAME_SIZE
	.align		4
.L_241:
        /*05ac*/ 	.byte	0x04, 0x11
        /*05ae*/ 	.short	(.L_243 - .L_242)
	.align		4
.L_242:
        /*05b0*/ 	.word	index@(_ZN18transformer_engine13normalization19ln_bwd_tuned_kernelINS0_13Kernel_traitsIffffjLj3840ELj1ELj1ELj4ELj8ENS0_18Kernel_traits_baseILj3840EffffjLj128EEEEEEEvNS0_20BackwardKernelParamsE)
        /*05b4*/ 	.word	0x00000000


	//----- nvinfo : EIATTR_REGCOUNT
	.align		4
.L_243:
        /*05b8*/ 	.byte	0x04, 0x2f
        /*05ba*/ 	.short	(.L_245 - .L_244)
	.align		4
.L_244:
        /*05bc*/ 	.word	index@(_ZN18transformer_engine13normalization28ln_bwd_finalize_tuned_kernelINS0_22Kernel_traits_finalizeILj3840EffffjLj1024ELj4ENS0_18Kernel_traits_baseILj3840EffffjLj1024EEEEEEEvNS0_20BackwardKernelParamsE)
        /*05c0*/ 	.word	0x0000003a


	//----- nvinfo : EIATTR_FRAME_SIZE
	.align		4
.L_245:
        /*05c4*/ 	.byte	0x04, 0x11
        /*05c6*/ 	.short	(.L_247 - .L_246)
	.align		4
.L_246:
        /*05c8*/ 	.word	index@(_ZN18transformer_engine13normalization28ln_bwd_finalize_tuned_kernelINS0_22Kernel_traits_finalizeILj3840EffffjLj1024ELj4ENS0_18Kernel_traits_baseILj3840EffffjLj1024EEEEEEEvNS0_20BackwardKernelParamsE)
        /*05cc*/ 	.word	0x00000000


	//----- nvinfo : EIATTR_REGCOUNT
	.align		4
.L_247:
        /*05d0*/ 	.byte	0x04, 0x2f
        /*05d2*/ 	.short	(.L_249 - .L_248)
	.align		4
.L_248:
        /*05d4*/ 	.word	index@(_ZN18transformer_engine13normalization19ln_bwd_tuned_kernelINS0_13Kernel_traitsI6__halfS3_S3_fjLj3840ELj1ELj1ELj4ELj4ENS0_18Kernel_traits_baseILj3840ES3_S3_S3_fjLj128EEEEEEEvNS0_20BackwardKernelParamsE)
        /*05d8*/ 	.word	0x000000a8


	//----- nvinfo : EIATTR_FRAME_SIZE
	.align		4
.L_249:
        /*05dc*/ 	.byte	0x04, 0x11
        /*05de*/ 	.short	(.L_251 - .L_250)
	.align		4
.L_250:
        /*05e0*/ 	.word	index@(_ZN18transformer_engine13normalization19ln_bwd_tuned_kernelINS0_13Kernel_traitsI6__halfS3_S3_fjLj3840ELj1ELj1ELj4ELj4ENS0_18Kernel_traits_baseILj3840ES3_S3_S3_fjLj128EEEEEEEvNS0_20BackwardKernelParamsE)
        /*05e4*/ 	.word	0x00000000


	//----- nvinfo : EIATTR_REGCOUNT
	.align		4
.L_251:
        /*05e8*/ 	.byte	0x04, 0x2f
        /*05ea*/ 	.short	(.L_253 - .L_252)
	.align		4
.L_252:
        /*05ec*/ 	.word	index@(_ZN18transformer_engine13normalization28ln_bwd_finalize_tuned_kernelINS0_22Kernel_traits_finalizeILj3840E6__halfS3_S3_fjLj1024ELj4ENS0_18Kernel_traits_baseILj3840ES3_S3_S3_fjLj1024EEEEEEEvNS0_20BackwardKernelParamsE)
        /*05f0*/ 	.word	0x0000003a


	//----- nvinfo : EIATTR_FRAME_SIZE
	.align		4
.L_253:
        /*05f4*/ 	.byte	0x04, 0x11
        /*05f6*/ 	.short	(.L_255 - .L_254)
	.align		4
.L_254:
        /*05f8*/ 	.word	index@(_ZN18transformer_engine13normalization28ln_bwd_finalize_tuned_kernelINS0_22Kernel_traits_finalizeILj3840E6__halfS3_S3_fjLj1024ELj4ENS0_18Kernel_traits_baseILj3840ES3_S3_S3_fjLj1024EEEEEEEvNS0_20BackwardKernelParamsE)
        /*05fc*/ 	.word	0x00000000


	//----- nvinfo : EIATTR_REGCOUNT
	.align		4
.L_255:
        /*0600*/ 	.byte	0x04, 0x2f
        /*0602*/ 	.short	(.L_257 - .L_256)
	.align		4
.L_256:
        /*0604*/ 	.word	index@(_ZN18transformer_engine13normalization19ln_bwd_tuned_kernelINS0_13Kernel_traitsI6__halffS3_fjLj3840ELj1ELj1ELj4ELj8ENS0_18Kernel_traits_baseILj3840ES3_fS3_fjLj128EEEEEEEvNS0_20BackwardKernelParamsE)
        /*0608*/ 	.word	0x000000a8


	//----- nvinfo : EIATTR_FRAME_SIZE
	.align		4
.L_257:
        /*060c*/ 	.byte	0x04, 0x11
        /*060e*/ 	.short	(.L_259 - .L_258)
	.align		4
.L_258:
        /*0610*/ 	.word	index@(_ZN18transformer_engine13normalization19ln_bwd_tuned_kernelINS0_13Kernel_traitsI6__halffS3_fjLj3840ELj1ELj1ELj4ELj8ENS0_18Kernel_traits_baseILj3840ES3_fS3_fjLj128EEEEEEEvNS0_20BackwardKernelParamsE)
        /*0614*/ 	.word	0x00000000


	//----- nvinfo : EIATTR_REGCOUNT
	.align		4
.L_259:
        /*0618*/ 	.byte	0x04, 0x2f
        /*061a*/ 	.short	(.L_261 - .L_260)
	.align		4
.L_260:
        /*061c*/ 	.word	index@(_ZN18transformer_engine13normalization28ln_bwd_finalize_tuned_kernelINS0_22Kernel_traits_finalizeILj3840E6__halffS3_fjLj1024ELj4ENS0_18Kernel_traits_baseILj3840ES3_fS3_fjLj1024EEEEEEEvNS0_20BackwardKernelParamsE)
        /*0620*/ 	.word	0x0000003a


	//----- nvinfo : EIATTR_FRAME_SIZE
	.align		4
.L_261:
        /*0624*/ 	.byte	0x04, 0x11
        /*0626*/ 	.short	(.L_263 - .L_262)
	.align		4
.L_262:
        /*0628*/ 	.word	index@(_ZN18transformer_engine13normalization28ln_bwd_finalize_tuned_kernelINS0_22Kernel_traits_finalizeILj3840E6__halffS3_fjLj1024ELj4ENS0_18Kernel_traits_baseILj3840ES3_fS3_fjLj1024EEEEEEEvNS0_20BackwardKernelParamsE)
        /*062c*/ 	.word	0x00000000


	//----- nvinfo : EIATTR_REGCOUNT
	.align		4
.L_263:
        /*0630*/ 	.byte	0x04, 0x2f
        /*0632*/ 	.short	(.L_265 - .L_264)
	.align		4
.L_264:
        /*0634*/ 	.word	index@(_ZN18transformer_engine13normalization19ln_bwd_tuned_kernelINS0_13Kernel_traitsI13__nv_bfloat16S3_S3_fjLj3840ELj1ELj1ELj4ELj4ENS0_18Kernel_traits_baseILj3840ES3_S3_S3_fjLj128EEEEEEEvNS0_20BackwardKernelParamsE)
        /*0638*/ 	.word	0x000000a8


	//----- nvinfo : EIATTR_FRAME_SIZE
	.align		4
.L_265:
        /*063c*/ 	.byte	0x04, 0x11
        /*063e*/ 	.short	(.L_267 - .L_266)
	.align		4
.L_266:
        /*0640*/ 	.word	index@(_ZN18transformer_engine13normalization19ln_bwd_tuned_kernelINS0_13Kernel_traitsI13__nv_bfloat16S3_S3_fjLj3840ELj1ELj1ELj4ELj4ENS0_18Kernel_traits_baseILj3840ES3_S3_S3_fjLj128EEEEEEEvNS0_20BackwardKernelParamsE)
        /*0644*/ 	.word	0x00000000


	//----- nvinfo : EIATTR_REGCOUNT
	.align		4
.L_267:
        /*0648*/ 	.byte	0x04, 0x2f
        /*064a*/ 	.short	(.L_269 - .L_268)
	.align		4
.L_268:
        /*064c*/ 	.word	index@(_ZN18transformer_engine13normalization28ln_bwd_finalize_tuned_kernelINS0_22Kernel_traits_finalizeILj3840E13__nv_bfloat16S3_S3_fjLj1024ELj4ENS0_18Kernel_traits_baseILj3840ES3_S3_S3_fjLj1024EEEEEEEvNS0_20BackwardKernelParamsE)
        /*0650*/ 	.word	0x0000003a


	//----- nvinfo : EIATTR_FRAME_SIZE
	.align		4
.L_269:
        /*0654*/ 	.byte	0x04, 0x11
        /*0656*/ 	.short	(.L_271 - .L_270)
	.align		4
.L_270:
        /*0658*/ 	.word	index@(_ZN18transformer_engine13normalization28ln_bwd_finalize_tuned_kernelINS0_22Kernel_traits_finalizeILj3840E13__nv_bfloat16S3_S3_fjLj1024ELj4ENS0_18Kernel_traits_baseILj3840ES3_S3_S3_fjLj1024EEEEEEEvNS0_20BackwardKernelParamsE)
        /*065c*/ 	.word	0x00000000


	//----- nvinfo : EIATTR_REGCOUNT
	.align		4
.L_271:
        /*0660*/ 	.byte	0x04, 0x2f
        /*0662*/ 	.short	(.L_273 - .L_272)
	.align		4
.L_272:
        /*0664*/ 	.word	index@(_ZN18transformer_engine13normalization19ln_bwd_tuned_kernelINS0_13Kernel_traitsI13__nv_bfloat16fS3_fjLj3840ELj1ELj1ELj4ELj8ENS0_18Kernel_traits_baseILj3840ES3_fS3_fjLj128EEEEEEEvNS0_20BackwardKernelParamsE)
        /*0668*/ 	.word	0x000000a8


	//----- nvinfo : EIATTR_FRAME_SIZE
	.align		4
.L_273:
        /*066c*/ 	.byte	0x04, 0x11
        /*066e*/ 	.short	(.L_275 - .L_274)
	.align		4
.L_274:
        /*0670*/ 	.word	index@(_ZN18transformer_engine13normalization19ln_bwd_tuned_kernelINS0_13Kernel_traitsI13__nv_bfloat16fS3_fjLj3840ELj1ELj1ELj4ELj8ENS0_18Kernel_traits_baseILj3840ES3_fS3_fjLj128EEEEEEEvNS0_20BackwardKernelParamsE)
        /*0674*/ 	.word	0x00000000


	//----- nvinfo : EIATTR_REGCOUNT
	.align		4
.L_275:
        /*0678*/ 	.byte	0x04, 0x2f
        /*067a*/ 	.short	(.L_277 - .L_276)
	.align		4
.L_276:
        /*067c*/ 	.word	index@(_ZN18transformer_engine13normalization28ln_bwd_finalize_tuned_kernelINS0_22Kernel_traits_finalizeILj3840E13__nv_bfloat16fS3_fjLj1024ELj4ENS0_18Kernel_traits_baseILj3840ES3_fS3_fjLj1024EEEEEEEvNS0_20BackwardKernelParamsE)
        /*0680*/ 	.word	0x0000003a


	//----- nvinfo : EIATTR_FRAME_SIZE
	.align		4
.L_277:
        /*0684*/ 	.byte	0x04, 0x11
        /*0686*/ 	.short	(.L_279 - .L_278)
	.align		4
.L_278:
        /*0688*/ 	.word	index@(_ZN18transformer_engine13normalization28ln_bwd_finalize_tuned_kernelINS0_22Kernel_traits_finalizeILj3840E13__nv_bfloat16fS3_fjLj1024ELj4ENS0_18Kernel_traits_baseILj3840ES3_fS3_fjLj1024EEEEEEEvNS0_20BackwardKernelParamsE)
        /*068c*/ 	.word	0x00000000


	//----- nvinfo : EIATTR_REGCOUNT
	.align		4
.L_279:
        /*0690*/ 	.byte	0x04, 0x2f
        /*0692*/ 	.short	(.L_281 - .L_280)
	.align		4
.L_280:
        /*0694*/ 	.word	index@(_ZN18transformer_engine13normalization19ln_bwd_tuned_kernelINS0_13Kernel_traitsIffffjLj4096ELj1ELj1ELj4ELj16ENS0_18Kernel_traits_baseILj4096EffffjLj128EEEEEEEvNS0_20BackwardKernelParamsE)
        /*0698*/ 	.word	0x000000d7


	//----- nvinfo : EIATTR_FRAME_SIZE
	.align		4
.L_281:
        /*069c*/ 	.byte	0x04, 0x11
        /*069e*/ 	.short	(.L_283 - .L_282)
	.align		4
.L_282:
        /*06a0*/ 	.word	index@(_ZN18transformer_engine13normalization19ln_bwd_tuned_kernelINS0_13Kernel_traitsIffffjLj4096ELj1ELj1ELj4ELj16ENS0_18Kernel_traits_baseILj4096EffffjLj128EEEEEEEvNS0_20BackwardKernelParamsE)
        /*06a4*/ 	.word	0x00000000


	//----- nvinfo : EIATTR_REGCOUNT
	.align		4
.L_283:
        /*06a8*/ 	.byte	0x04, 0x2f
        /*06aa*/ 	.short	(.L_285 - .L_284)
	.align		4
.L_284:
        /*06ac*/ 	.word	index@(_ZN18transformer_engine13normalization28ln_bwd_finalize_tuned_kernelINS0_22Kernel_traits_finalizeILj4096EffffjLj1024ELj4ENS0_18Kernel_traits_baseILj4096EffffjLj1024EEEEEEEvNS0_20BackwardKernelParamsE)
        /*06b0*/ 	.word	0x0000003a


	//----- nvinfo : EIATTR_FRAME_SIZE
	.align		4
.L_285:
        /*06b4*/ 	.byte	0x04, 0x11
        /*06b6*/ 	.short	(.L_287 - .L_286)
	.align		4
.L_286:
        /*06b8*/ 	.word	index@(_ZN18transformer_engine13normalization28ln_bwd_finalize_tuned_kernelINS0_22Kernel_traits_finalizeILj4096EffffjLj1024ELj4ENS0_18Kernel_traits_baseILj4096EffffjLj1024EEEEEEEvNS0_20BackwardKernelParamsE)
        /*06bc*/ 	.word	0x00000000


	//----- nvinfo : EIATTR_REGCOUNT
	.align		4
.L_287:
        /*06c0*/ 	.byte	0x04, 0x2f
        /*06c2*/ 	.short	(.L_289 - .L_288)
	.align		4
.L_288:
        /*06c4*/ 	.word	index@(_ZN18transformer_engine13normalization19ln_bwd_tuned_kernelINS0_13Kernel_traitsI6__halfS3_S3_fjLj4096ELj1ELj1ELj4ELj16ENS0_18Kernel_traits_baseILj4096ES3_S3_S3_fjLj128EEEEEEEvNS0_20BackwardKernelParamsE)
        /*06c8*/ 	.word	0x000000d5


	//----- nvinfo : EIATTR_FRAME_SIZE
	.align		4
.L_289:
        /*06cc*/ 	.byte	0x04, 0x11
        /*06ce*/ 	.short	(.L_291 - .L_290)
	.align		4
.L_290:
        /*06d0*/ 	.word	index@(_ZN18transformer_engine13normalization19ln_bwd_tuned_kernelINS0_13Kernel_traitsI6__halfS3_S3_fjLj4096ELj1ELj1ELj4ELj16ENS0_18Kernel_traits_baseILj4096ES3_S3_S3_fjLj128EEEEEEEvNS0_20BackwardKernelParamsE)
        /*06d4*/ 	.word	0x00000000


	//----- nvinfo : EIATTR_REGCOUNT
	.align		4
.L_291:
        /*06d8*/ 	.byte	0x04, 0x2f
        /*06da*/ 	.short	(.L_293 - .L_292)
	.align		4
.L_292:
        /*06dc*/ 	.word	index@(_ZN18transformer_engine13normalization28ln_bwd_finalize_tuned_kernelINS0_22Kernel_traits_finalizeILj4096E6__halfS3_S3_fjLj1024ELj4ENS0_18Kernel_traits_baseILj4096ES3_S3_S3_fjLj1024EEEEEEEvNS0_20BackwardKernelParamsE)
        /*06e0*/ 	.word	0x0000003a


	//----- nvinfo : EIATTR_FRAME_SIZE
	.align		4
.L_293:
        /*06e4*/ 	.byte	0x04, 0x11
        /*06e6*/ 	.short	(.L_295 - .L_294)
	.align		4
.L_294:
        /*06e8*/ 	.word	index@(_ZN18transformer_engine13normalization28ln_bwd_finalize_tuned_kernelINS0_22Kernel_traits_finalizeILj4096E6__halfS3_S3_fjLj1024ELj4ENS0_18Kernel_traits_baseILj4096ES3_S3_S3_fjLj1024EEEEEEEvNS0_20BackwardKernelParamsE)
        /*06ec*/ 	.word	0x00000000


	//----- nvinfo : EIATTR_REGCOUNT
	.align		4
.L_295:
        /*06f0*/ 	.byte	0x04, 0x2f
        /*06f2*/ 	.short	(.L_297 - .L_296)
	.align		4
.L_296:
        /*06f4*/ 	.word	index@(_ZN18transformer_engine13normalization19ln_bwd_tuned_kernelINS0_13Kernel_traitsI6__halffS3_fjLj4096ELj1ELj1ELj4ELj16ENS0_18Kernel_traits_baseILj4096ES3_fS3_fjLj128EEEEEEEvNS0_20BackwardKernelParamsE)
        /*06f8*/ 	.word	0x000000cf


	//----- nvinfo : EIATTR_FRAME_SIZE
	.align		4
.L_297:
        /*06fc*/ 	.byte	0x04, 0x11
        /*06fe*/ 	.short	(.L_299 - .L_298)
	.align		4
.L_298:
        /*0700*/ 	.word	index@(_ZN18transformer_engine13normalization19ln_bwd_tuned_kernelINS0_13Kernel_traitsI6__halffS3_fjLj4096ELj1ELj1ELj4ELj16ENS0_18Kernel_traits_baseILj4096ES3_fS3_fjLj128EEEEEEEvNS0_20BackwardKernelParamsE)
        /*0704*/ 	.word	0x00000000


	//----- nvinfo : EIATTR_REGCOUNT
	.align		4
.L_299:
        /*0708*/ 	.byte	0x04, 0x2f
        /*070a*/ 	.short	(.L_301 - .L_300)
	.align		4
.L_300:
        /*070c*/ 	.word	index@(_ZN18transformer_engine13normalization28ln_bwd_finalize_tuned_kernelINS0_22Kernel_traits_finalizeILj4096E6__halffS3_fjLj1024ELj4ENS0_18Kernel_traits_baseILj4096ES3_fS3_fjLj1024EEEEEEEvNS0_20BackwardKernelParamsE)
        /*0710*/ 	.word	0x0000003a


	//----- nvinfo : EIATTR_FRAME_SIZE
	.align		4
.L_301:
        /*0714*/ 	.byte	0x04, 0x11
        /*0716*/ 	.short	(.L_303 - .L_302)
	.align		4
.L_302:
        /*0718*/ 	.word	index@(_ZN18transformer_engine13normalization28ln_bwd_finalize_tuned_kernelINS0_22Kernel_traits_finalizeILj4096E6__halffS3_fjLj1024ELj4ENS0_18Kernel_traits_baseILj4096ES3_fS3_fjLj1024EEEEEEEvNS0_20BackwardKernelParamsE)
        /*071c*/ 	.word	0x00000000


	//----- nvinfo : EIATTR_REGCOUNT
	.align		4
.L_303:
        /*0720*/ 	.byte	0x04, 0x2f
        /*0722*/ 	.short	(.L_305 - .L_304)
	.align		4
.L_304:
        /*0724*/ 	.word	index@(_ZN18transformer_engine13normalization19ln_bwd_tuned_kernelINS0_13Kernel_traitsI13__nv_bfloat16S3_S3_fjLj4096ELj1ELj1ELj4ELj16ENS0_18Kernel_traits_baseILj4096ES3_S3_S3_fjLj128EEEEEEEvNS0_20BackwardKernelParamsE)
        /*0728*/ 	.word	0x000000d9


	//----- nvinfo : EIATTR_FRAME_SIZE
	.align		4
.L_305:
        /*072c*/ 	.byte	0x04, 0x11
        /*072e*/ 	.short	(.L_307 - .L_306)
	.align		4
.L_306:
        /*0730*/ 	.word	index@(_ZN18transformer_engine13normalization19ln_bwd_tuned_kernelINS0_13Kernel_traitsI13__nv_bfloat16S3_S3_fjLj4096ELj1ELj1ELj4ELj16ENS0_18Kernel_traits_baseILj4096ES3_S3_S3_fjLj128EEEEEEEvNS0_20BackwardKernelParamsE)
        /*0734*/ 	.word	0x00000000


	//----- nvinfo : EIATTR_REGCOUNT
	.align		4
.L_307:
        /*0738*/ 	.byte	0x04, 0x2f
        /*073a*/ 	.short	(.L_309 - .L_308)
	.align		4
.L_308:
        /*073c*/ 	.word	index@(_ZN18transformer_engine13normalization28ln_bwd_finalize_tuned_kernelINS0_22Kernel_traits_finalizeILj4096E13__nv_bfloat16S3_S3_fjLj1024ELj4ENS0_18Kernel_traits_baseILj4096ES3_S3_S3_fjLj1024EEEEEEEvNS0_20BackwardKernelParamsE)
        /*0740*/ 	.word	0x0000003a


	//----- nvinfo : EIATTR_FRAME_SIZE
	.align		4
.L_309:
        /*0744*/ 	.byte	0x04, 0x11
        /*0746*/ 	.short	(.L_311 - .L_310)
	.align		4
.L_310:
        /*0748*/ 	.word	index@(_ZN18transformer_engine13normalization28ln_bwd_finalize_tuned_kernelINS0_22Kernel_traits_finalizeILj4096E13__nv_bfloat16S3_S3_fjLj1024ELj4ENS0_18Kernel_traits_baseILj4096ES3_S3_S3_fjLj1024EEEEEEEvNS0_20BackwardKernelParamsE)
        /*074c*/ 	.word	0x00000000


	//----- nvinfo : EIATTR_REGCOUNT
	.align		4
.L_311:
        /*0750*/ 	.byte	0x04, 0x2f
        /*0752*/ 	.short	(.L_313 - .L_312)
	.align		4
.L_312:
        /*0754*/ 	.word	index@(_ZN18transformer_engine13normalization19ln_bwd_tuned_kernelINS0_13Kernel_traitsI13__nv_bfloat16fS3_fjLj4096ELj1ELj1ELj4ELj16ENS0_18Kernel_traits_baseILj4096ES3_fS3_fjLj128EEEEEEEvNS0_20BackwardKernelParamsE)
        /*0758*/ 	.word	0x000000cf


	//----- nvinfo : EIATTR_FRAME_SIZE
	.align		4
.L_313:
        /*075c*/ 	.byte	0x04, 0x11
        /*075e*/ 	.short	(.L_315 - .L_314)
	.align		4
.L_314:
        /*0760*/ 	.word	index@(_ZN18transformer_engine13normalization19ln_bwd_tuned_kernelINS0_13Kernel_traitsI13__nv_bfloat16fS3_fjLj4096ELj1ELj1ELj4ELj16ENS0_18Kernel_traits_baseILj4096ES3_fS3_fjLj128EEEEEEEvNS0_20BackwardKernelParamsE)
        /*0764*/ 	.word	0x00000000


	//----- nvinfo : EIATTR_REGCOUNT
	.align		4
.L_315:
        /*0768*/ 	.byte	0x04, 0x2f
        /*076a*/ 	.short	(.L_317 - .L_316)
	.align		4
.L_316:
        /*076c*/ 	.word	index@(_ZN18transformer_engine13normalization28ln_bwd_finalize_tuned_kernelINS0_22Kernel_traits_finalizeILj4096E13__nv_bfloat16fS3_fjLj1024ELj4ENS0_18Kernel_traits_baseILj4096ES3_fS3_fjLj1024EEEEEEEvNS0_20BackwardKernelParamsE)
        /*0770*/ 	.word	0x0000003a


	//----- nvinfo : EIATTR_FRAME_SIZE
	.align		4
.L_317:
        /*0774*/ 	.byte	0x04, 0x11
        /*0776*/ 	.short	(.L_319 - .L_318)
	.align		4
.L_318:
        /*0778*/ 	.word	index@(_ZN18transformer_engine13normalization28ln_bwd_finalize_tuned_kernelINS0_22Kernel_traits_finalizeILj4096E13__nv_bfloat16fS3_fjLj1024ELj4ENS0_18Kernel_traits_baseILj4096ES3_fS3_fjLj1024EEEEEEEvNS0_20BackwardKernelParamsE)
        /*077c*/ 	.word	0x00000000


	//----- nvinfo : EIATTR_REGCOUNT
	.align		4
.L_319:
        /*0780*/ 	.byte	0x04, 0x2f
        /*0782*/ 	.short	(.L_321 - .L_320)
	.align		4
.L_320:
        /*0784*/ 	.word	index@(_ZN18transformer_engine13normalization19ln_bwd_tuned_kernelINS0_13Kernel_traitsIffffjLj5120ELj1ELj1ELj4ELj16ENS0_18Kernel_traits_baseILj5120EffffjLj128EEEEEEEvNS0_20BackwardKernelParamsE)
        /*0788*/ 	.word	0x000000ff


	//----- nvinfo : EIATTR_FRAME_SIZE
	.align		4
.L_321:
        /*078c*/ 	.byte	0x04, 0x11
        /*078e*/ 	.short	(.L_323 - .L_322)
	.align		4
.L_322:
        /*0790*/ 	.word	index@(_ZN18transformer_engine13normalization19ln_bwd_tuned_kernelINS0_13Kernel_traitsIffffjLj5120ELj1ELj1ELj4ELj16ENS0_18Kernel_traits_baseILj5120EffffjLj128EEEEEEEvNS0_20BackwardKernelParamsE)
        /*0794*/ 	.word	0x00000000


	//----- nvinfo : EIATTR_REGCOUNT
	.align		4
.L_323:
        /*0798*/ 	.byte	0x04, 0x2f
        /*079a*/ 	.short	(.L_325 - .L_324)
	.align		4
.L_324:
        /*079c*/ 	.word	index@(_ZN18transformer_engine13normalization28ln_bwd_finalize_tuned_kernelINS0_22Kernel_traits_finalizeILj5120EffffjLj1024ELj4ENS0_18Kernel_traits_baseILj5120EffffjLj1024EEEEEEEvNS0_20BackwardKernelParamsE)
        /*07a0*/ 	.word	0x0000003a


	//----- nvinfo : EIATTR_FRAME_SIZE
	.align		4
.L_325:
        /*07a4*/ 	.byte	0x04, 0x11
        /*07a6*/ 	.short	(.L_327 - .L_326)
	.align		4
.L_326:
        /*07a8*/ 	.word	index@(_ZN18transformer_engine13normalization28ln_bwd_finalize_tuned_kernelINS0_22Kernel_traits_finalizeILj5120EffffjLj1024ELj4ENS0_18Kernel_traits_baseILj5120EffffjLj1024EEEEEEEvNS0_20BackwardKernelParamsE)
        /*07ac*/ 	.word	0x00000000


	//----- nvinfo : EIATTR_REGCOUNT
	.align		4
.L_327:
        /*07b0*/ 	.byte	0x04, 0x2f
        /*07b2*/ 	.short	(.L_329 - .L_328)
	.align		4
.L_328:
        /*07b4*/ 	.word	index@(_ZN18transformer_engine13normalization19ln_bwd_tuned_kernelINS0_13Kernel_traitsI6__halfS3_S3_fjLj5120ELj1ELj1ELj4ELj16ENS0_18Kernel_traits_baseILj5120ES3_S3_S3_fjLj128EEEEEEEvNS0_20BackwardKernelParamsE)
        /*07b8*/ 	.word	0x000000ff


	//----- nvinfo : EIATTR_FRAME_SIZE
	.align		4
.L_329:
        /*07bc*/ 	.byte	0x04, 0x11
        /*07be*/ 	.short	(.L_331 - .L_330)
	.align		4
.L_330:
        /*07c0*/ 	.word	index@(_ZN18transformer_engine13normalization19ln_bwd_tuned_kernelINS0_13Kernel_traitsI6__halfS3_S3_fjLj5120ELj1ELj1ELj4ELj16ENS0_18Kernel_traits_baseILj5120ES3_S3_S3_fjLj128EEEEEEEvNS0_20BackwardKernelParamsE)
        /*07c4*/ 	.word	0x00000000


	//----- nvinfo : EIATTR_REGCOUNT
	.align		4
.L_331:
        /*07c8*/ 	.byte	0x04, 0x2f
        /*07ca*/ 	.short	(.L_333 - .L_332)
	.align		4
.L_332:
        /*07cc*/ 	.word	index@(_ZN18transformer_engine13normalization28ln_bwd_finalize_tuned_kernelINS0_22Kernel_traits_finalizeILj5120E6__halfS3_S3_fjLj1024ELj4ENS0_18Kernel_traits_baseILj5120ES3_S3_S3_fjLj1024EEEEEEEvNS0_20BackwardKernelParamsE)
        /*07d0*/ 	.word	0x0000003a


	//----- nvinfo : EIATTR_FRAME_SIZE
	.align		4
.L_333:
        /*07d4*/ 	.byte	0x04, 0x11
        /*07d6*/ 	.short	(.L_335 - .L_334)
	.align		4
.L_334:
        /*07d8*/ 	.word	index@(_ZN18transformer_engine13normalization28ln_bwd_finalize_tuned_kernelINS0_22Kernel_traits_finalizeILj5120E6__halfS3_S3_fjLj1024ELj4ENS0_18Kernel_traits_baseILj5120ES3_S3_S3_fjLj1024EEEEEEEvNS0_20BackwardKernelParamsE)
        /*07dc*/ 	.word	0x00000000


	//----- nvinfo : EIATTR_REGCOUNT
	.align		4
.L_335:
        /*07e0*/ 	.byte	0x04, 0x2f
        /*07e2*/ 	.short	(.L_337 - .L_336)
	.align		4
.L_336:
        /*07e4*/ 	.word	index@(_ZN18transformer_engine13normalization19ln_bwd_tuned_kernelINS0_13Kernel_traitsI6__halffS3_fjLj5120ELj1ELj1ELj4ELj16ENS0_18Kernel_traits_baseILj5120ES3_fS3_fjLj128EEEEEEEvNS0_20BackwardKernelParamsE)
        /*07e8*/ 	.word	0x000000ff


	//----- nvinfo : EIATTR_FRAME_SIZE
	.align		4
.L_337:
        /*07ec*/ 	.byte	0x04, 0x11
        /*07ee*/ 	.short	(.L_339 - .L_338)
	.align		4
.L_338:
        /*07f0*/ 	.word	index@(_ZN18transformer_engine13normalization19ln_bwd_tuned_kernelINS0_13Kernel_traitsI6__halffS3_fjLj5120ELj1ELj1ELj4ELj16ENS0_18Kernel_traits_baseILj5120ES3_fS3_fjLj128EEEEEEEvNS0_20BackwardKernelParamsE)
        /*07f4*/ 	.word	0x00000000


	//----- nvinfo : EIATTR_REGCOUNT
	.align		4
.L_339:
        /*07f8*/ 	.byte	0x04, 0x2f
        /*07fa*/ 	.short	(.L_341 - .L_340)
	.align		4
.L_340:
        /*07fc*/ 	.word	index@(_ZN18transformer_engine13normalization28ln_bwd_finalize_tuned_kernelINS0_22Kernel_traits_finalizeILj5120E6__halffS3_fjLj1024ELj4ENS0_18Kernel_traits_baseILj5120ES3_fS3_fjLj1024EEEEEEEvNS0_20BackwardKernelParamsE)
        /*0800*/ 	.word	0x0000003a


	//----- nvinfo : EIATTR_FRAME_SIZE
	.align		4
.L_341:
        /*0804*/ 	.byte	0x04, 0x11
        /*0806*/ 	.short	(.L_343 - .L_342)
	.align		4
.L_342:
        /*0808*/ 	.word	index@(_ZN18transformer_engine13normalization28ln_bwd_finalize_tuned_kernelINS0_22Kernel_traits_finalizeILj5120E6__halffS3_fjLj1024ELj4ENS0_18Kernel_traits_baseILj5120ES3_fS3_fjLj1024EEEEEEEvNS0_20BackwardKernelParamsE)
        /*080c*/ 	.word	0x00000000


	//----- nvinfo : EIATTR_REGCOUNT
	.align		4
.L_343:
        /*0810*/ 	.byte	0x04, 0x2f
        /*0812*/ 	.short	(.L_345 - .L_344)
	.align		4
.L_344:
        /*0814*/ 	.word	index@(_ZN18transformer_engine13normalization19ln_bwd_tuned_kernelINS0_13Kernel_traitsI13__nv_bfloat16S3_S3_fjLj5120ELj1ELj1ELj4ELj16ENS0_18Kernel_traits_baseILj5120ES3_S3_S3_fjLj128EEEEEEEvNS0_20BackwardKernelParamsE)
        /*0818*/ 	.word	0x000000ff


	//----- nvinfo : EIATTR_FRAME_SIZE
	.align		4
.L_345:
        /*081c*/ 	.byte	0x04, 0x11
        /*081e*/ 	.short	(.L_347 - .L_346)
	.align		4
.L_346:
        /*0820*/ 	.word	index@(_ZN18transformer_engine13normalization19ln_bwd_tuned_kernelINS0_13Kernel_traitsI13__nv_bfloat16S3_S3_fjLj5120ELj1ELj1ELj4ELj16ENS0_18Kernel_traits_baseILj5120ES3_S3_S3_fjLj128EEEEEEEvNS0_20BackwardKernelParamsE)
        /*0824*/ 	.word	0x00000000


	//----- nvinfo : EIATTR_REGCOUNT
	.align		4
.L_347:
        /*0828*/ 	.byte	0x04, 0x2f
        /*082a*/ 	.short	(.L_349 - .L_348)
	.align		4
.L_348:
        /*082c*/ 	.word	index@(_ZN18transformer_engine13normalization28ln_bwd_finalize_tuned_kernelINS0_22Kernel_traits_finalizeILj5120E13__nv_bfloat16S3_S3_fjLj1024ELj4ENS0_18Kernel_traits_baseILj5120ES3_S3_S3_fjLj1024EEEEEEEvNS0_20BackwardKernelParamsE)
        /*0830*/ 	.word	0x0000003a


	//----- nvinfo : EIATTR_FRAME_SIZE
	.align		4
.L_349:
        /*0834*/ 	.byte	0x04, 0x11
        /*0836*/ 	.short	(.L_351 - .L_350)
	.align		4
.L_350:
        /*0838*/ 	.word	index@(_ZN18transformer_engine13normalization28ln_bwd_finalize_tuned_kernelINS0_22Kernel_traits_finalizeILj5120E13__nv_bfloat16S3_S3_fjLj1024ELj4ENS0_18Kernel_traits_baseILj5120ES3_S3_S3_fjLj1024EEEEEEEvNS0_20BackwardKernelParamsE)
        /*083c*/ 	.word	0x00000000


	//----- nvinfo : EIATTR_REGCOUNT
	.align		4
.L_351:
        /*0840*/ 	.byte	0x04, 0x2f
        /*0842*/ 	.short	(.L_353 - .L_352)
	.align		4
.L_352:
        /*0844*/ 	.word	index@(_ZN18transformer_engine13normalization19ln_bwd_tuned_kernelINS0_13Kernel_traitsI13__nv_bfloat16fS3_fjLj5120ELj1ELj1ELj4ELj16ENS0_18Kernel_traits_baseILj5120ES3_fS3_fjLj128EEEEEEEvNS0_20BackwardKernelParamsE)
        /*0848*/ 	.word	0x000000ff


	//----- nvinfo : EIATTR_FRAME_SIZE
	.align		4
.L_353:
        /*084c*/ 	.byte	0x04, 0x11
        /*084e*/ 	.short	(.L_355 - .L_354)
	.align		4
.L_354:
        /*0850*/ 	.word	index@(_ZN18transformer_engine13normalization19ln_bwd_tuned_kernelINS0_13Kernel_traitsI13__nv_bfloat16fS3_fjLj5120ELj1ELj1ELj4ELj16ENS0_18Kernel_traits_baseILj5120ES3_fS3_fjLj128EEEEEEEvNS0_20BackwardKernelParamsE)
        /*0854*/ 	.word	0x00000000


	//----- nvinfo : EIATTR_REGCOUNT
	.align		4
.L_355:
        /*0858*/ 	.byte	0x04, 0x2f
        /*085a*/ 	.short	(.L_357 - .L_356)
	.align		4
.L_356:
        /*085c*/ 	.word	index@(_ZN18transformer_engine13normalization28ln_bwd_finalize_tuned_kernelINS0_22Kernel_traits_finalizeILj5120E13__nv_bfloat16fS3_fjLj1024ELj4ENS0_18Kernel_traits_baseILj5120ES3_fS3_fjLj1024EEEEEEEvNS0_20BackwardKernelParamsE)
        /*0860*/ 	.word	0x0000003a


	//----- nvinfo : EIATTR_FRAME_SIZE
	.align		4
.L_357:
        /*0864*/ 	.byte	0x04, 0x11
        /*0866*/ 	.short	(.L_359 - .L_358)
	.align		4
.L_358:
        /*0868*/ 	.word	index@(_ZN18transformer_engine13normalization28ln_bwd_finalize_tuned_kernelINS0_22Kernel_traits_finalizeILj5120E13__nv_bfloat16fS3_fjLj1024ELj4ENS0_18Kernel_traits_baseILj5120ES3_fS3_fjLj1024EEEEEEEvNS0_20BackwardKernelParamsE)
        /*086c*/ 	.word	0x00000000


	//----- nvinfo : EIATTR_REGCOUNT
	.align		4
.L_359:
        /*0870*/ 	.byte	0x04, 0x2f
        /*0872*/ 	.short	(.L_361 - .L_360)
	.align		4
.L_360:
        /*0874*/ 	.word	index@(_ZN18transformer_engine13normalization19ln_bwd_tuned_kernelINS0_13Kernel_traitsIffffjLj6144ELj1ELj1ELj8ELj16ENS0_18Kernel_traits_baseILj6144EffffjLj256EEEEEEEvNS0_20BackwardKernelParamsE)
        /*0878*/ 	.word	0x000000b0


	//----- nvinfo : EIATTR_FRAME_SIZE
	.align		4
.L_361:
        /*087c*/ 	.byte	0x04, 0x11
        /*087e*/ 	.short	(.L_363 - .L_362)
	.align		4
.L_362:
        /*0880*/ 	.word	index@(_ZN18transformer_engine13normalization19ln_bwd_tuned_kernelINS0_13Kernel_traitsIffffjLj6144ELj1ELj1ELj8ELj16ENS0_18Kernel_traits_baseILj6144EffffjLj256EEEEEEEvNS0_20BackwardKernelParamsE)
        /*0884*/ 	.word	0x00000000


	//----- nvinfo : EIATTR_REGCOUNT
	.align		4
.L_363:
        /*0888*/ 	.byte	0x04, 0x2f
        /*088a*/ 	.short	(.L_365 - .L_364)
	.align		4
.L_364:
        /*088c*/ 	.word	index@(_ZN18transformer_engine13normalization28ln_bwd_finalize_tuned_kernelINS0_22Kernel_traits_finalizeILj6144EffffjLj1024ELj4ENS0_18Kernel_traits_baseILj6144EffffjLj1024EEEEEEEvNS0_20BackwardKernelParamsE)
        /*0890*/ 	.word	0x0000003a


	//----- nvinfo : EIATTR_FRAME_SIZE
	.align		4
.L_365:
        /*0894*/ 	.byte	0x04, 0x11
        /*0896*/ 	.short	(.L_367 - .L_366)
	.align		4
.L_366:
        /*0898*/ 	.word	index@(_ZN18transformer_engine13normalization28ln_bwd_finalize_tuned_kernelINS0_22Kernel_traits_finalizeILj6144EffffjLj1024ELj4ENS0_18Kernel_traits_baseILj6144EffffjLj1024EEEEEEEvNS0_20BackwardKernelParamsE)
        /*089c*/ 	.word	0x00000000


	//----- nvinfo : EIATTR_REGCOUNT
	.align		4
.L_367:
        /*08a0*/ 	.byte	0x04, 0x2f
        /*08a2*/ 	.short	(.L_369 - .L_368)
	.align		4
.L_368:
        /*08a4*/ 	.word	index@(_ZN18transformer_engine13normalization19ln_bwd_tuned_kernelINS0_13Kernel_traitsI6__halfS3_S3_fjLj6144ELj1ELj1ELj8ELj16ENS0_18Kernel_traits_baseILj6144ES3_S3_S3_fjLj256EEEEEEEvNS0_20BackwardKernelParamsE)
        /*08a8*/ 	.word	0x000000a7


	//----- nvinfo : EIATTR_FRAME_SIZE
	.align		4
.L_369:
        /*08ac*/ 	.byte	0x04, 0x11
        /*08ae*/ 	.short	(.L_371 - .L_370)
	.align		4
.L_370:
        /*08b0*/ 	.word	index@(_ZN18transformer_engine13normalization19ln_bwd_tuned_kernelINS0_13Kernel_traitsI6__halfS3_S3_fjLj6144ELj1ELj1ELj8ELj16ENS0_18Kernel_traits_baseILj6144ES3_S3_S3_fjLj256EEEEEEEvNS0_20BackwardKernelParamsE)
        /*08b4*/ 	.word	0x00000000


	//----- nvinfo : EIATTR_REGCOUNT
	.align		4
.L_371:
        /*08b8*/ 	.byte	0x04, 0x2f
        /*08ba*/ 	.short	(.L_373 - .L_372)
	.align		4
.L_372:
        /*08bc*/ 	.word	index@(_ZN18transformer_engine13normalization28ln_bwd_finalize_tuned_kernelINS0_22Kernel_traits_finalizeILj6144E6__halfS3_S3_fjLj1024ELj4ENS0_18Kernel_traits_baseILj6144ES3_S3_S3_fjLj1024EEEEEEEvNS0_20BackwardKernelParamsE)
        /*08c0*/ 	.word	0x0000003a


	//----- nvinfo : EIATTR_FRAME_SIZE
	.align		4
.L_373:
        /*08c4*/ 	.byte	0x04, 0x11
        /*08c6*/ 	.short	(.L_375 - .L_374)
	.align		4
.L_374:
        /*08c8*/ 	.word	index@(_ZN18transformer_engine13normalization28ln_bwd_finalize_tuned_kernelINS0_22Kernel_traits_finalizeILj6144E6__halfS3_S3_fjLj1024ELj4ENS0_18Kernel_traits_baseILj6144ES3_S3_S3_fjLj1024EEEEEEEvNS0_20BackwardKernelParamsE)
        /*08cc*/ 	.word	0x00000000


	//----- nvinfo : EIATTR_REGCOUNT
	.align		4
.L_375:
        /*08d0*/ 	.byte	0x04, 0x2f
        /*08d2*/ 	.short	(.L_377 - .L_376)
	.align		4
.L_376:
        /*08d4*/ 	.word	index@(_ZN18transformer_engine13normalization19ln_bwd_tuned_kernelINS0_13Kernel_traitsI6__halffS3_fjLj6144ELj1ELj1ELj8ELj16ENS0_18Kernel_traits_baseILj6144ES3_fS3_fjLj256EEEEEEEvNS0_20BackwardKernelParamsE)
        /*08d8*/ 	.word	0x000000ac


	//----- nvinfo : EIATTR_FRAME_SIZE
	.align		4
.L_377:
        /*08dc*/ 	.byte	0x04, 0x11
        /*08de*/ 	.short	(.L_379 - .L_378)
	.align		4
.L_378:
        /*08e0*/ 	.word	index@(_ZN18transformer_engine13normalization19ln_bwd_tuned_kernelINS0_13Kernel_traitsI6__halffS3_fjLj6144ELj1ELj1ELj8ELj16ENS0_18Kernel_traits_baseILj6144ES3_fS3_fjLj256EEEEEEEvNS0_20BackwardKernelParamsE)
        /*08e4*/ 	.word	0x00000000


	//----- nvinfo : EIATTR_REGCOUNT
	.align		4
.L_379:
        /*08e8*/ 	.byte	0x04, 0x2f
        /*08ea*/ 	.short	(.L_381 - .L_380)
	.align		4
.L_380:
        /*08ec*/ 	.word	index@(_ZN18transformer_engine13normalization28ln_bwd_finalize_tuned_kernelINS0_22Kernel_traits_finalizeILj6144E6__halffS3_fjLj1024ELj4ENS0_18Kernel_traits_baseILj6144ES3_fS3_fjLj1024EEEEEEEvNS0_20BackwardKernelParamsE)
        /*08f0*/ 	.word	0x0000003a


	//----- nvinfo : EIATTR_FRAME_SIZE
	.align		4
.L_381:
        /*08f4*/ 	.byte	0x04, 0x11
        /*08f6*/ 	.short	(.L_383 - .L_382)
	.align		4
.L_382:
        /*08f8*/ 	.word	index@(_ZN18transformer_engine13normalization28ln_bwd_finalize_tuned_kernelINS0_22Kernel_traits_finalizeILj6144E6__halffS3_fjLj1024ELj4ENS0_18Kernel_traits_baseILj6144ES3_fS3_fjLj1024EEEEEEEvNS0_20BackwardKernelParamsE)
        /*08fc*/ 	.word	0x00000000


	//----- nvinfo : EIATTR_REGCOUNT
	.align		4
.L_383:
        /*0900*/ 	.byte	0x04, 0x2f
        /*0902*/ 	.short	(.L_385 - .L_384)
	.align		4
.L_384:
        /*0904*/ 	.word	index@(_ZN18transformer_engine13normalization19ln_bwd_tuned_kernelINS0_13Kernel_traitsI13__nv_bfloat16S3_S3_fjLj6144ELj1ELj1ELj8ELj16ENS0_18Kernel_traits_baseILj6144ES3_S3_S3_fjLj256EEEEEEEvNS0_20BackwardKernelParamsE)
        /*0908*/ 	.word	0x000000a7


	//----- nvinfo : EIATTR_FRAME_SIZE
	.align		4
.L_385:
        /*090c*/ 	.byte	0x04, 0x11
        /*090e*/ 	.short	(.L_387 - .L_386)
	.align		4
.L_386:
        /*0910*/ 	.word	index@(_ZN18transformer_engine13normalization19ln_bwd_tuned_kernelINS0_13Kernel_traitsI13__nv_bfloat16S3_S3_fjLj6144ELj1ELj1ELj8ELj16ENS0_18Kernel_traits_baseILj6144ES3_S3_S3_fjLj256EEEEEEEvNS0_20BackwardKernelParamsE)
        /*0914*/ 	.word	0x00000000


	//----- nvinfo : EIATTR_REGCOUNT
	.align		4
.L_387:
        /*0918*/ 	.byte	0x04, 0x2f
        /*091a*/ 	.short	(.L_389 - .L_388)
	.align		4
.L_388:
        /*091c*/ 	.word	index@(_ZN18transformer_engine13normalization28ln_bwd_finalize_tuned_kernelINS0_22Kernel_traits_finalizeILj6144E13__nv_bfloat16S3_S3_fjLj1024ELj4ENS0_18Kernel_traits_baseILj6144ES3_S3_S3_fjLj1024EEEEEEEvNS0_20BackwardKernelParamsE)
        /*0920*/ 	.word	0x0000003a


	//----- nvinfo : EIATTR_FRAME_SIZE
	.align		4
.L_389:
        /*0924*/ 	.byte	0x04, 0x11
        /*0926*/ 	.short	(.L_391 - .L_390)
	.align		4
.L_390:
        /*0928*/ 	.word	index@(_ZN18transformer_engine13normalization28ln_bwd_finalize_tuned_kernelINS0_22Kernel_traits_finalizeILj6144E13__nv_bfloat16S3_S3_fjLj1024ELj4ENS0_18Kernel_traits_baseILj6144ES3_S3_S3_fjLj1024EEEEEEEvNS0_20BackwardKernelParamsE)
        /*092c*/ 	.word	0x00000000


	//----- nvinfo : EIATTR_REGCOUNT
	.align		4
.L_391:
        /*0930*/ 	.byte	0x04, 0x2f
        /*0932*/ 	.short	(.L_393 - .L_392)
	.align		4
.L_392:
        /*0934*/ 	.word	index@(_ZN18transformer_engine13normalization19ln_bwd_tuned_kernelINS0_13Kernel_traitsI13__nv_bfloat16fS3_fjLj6144ELj1ELj1ELj8ELj16ENS0_18Kernel_traits_baseILj6144ES3_fS3_fjLj256EEEEEEEvNS0_20BackwardKernelParamsE)
        /*0938*/ 	.word	0x000000ac


	//----- nvinfo : EIATTR_FRAME_SIZE
	.align		4
.L_393:
        /*093c*/ 	.byte	0x04, 0x11
        /*093e*/ 	.short	(.L_395 - .L_394)
	.align		4
.L_394:
        /*0940*/ 	.word	index@(_ZN18transformer_engine13normalization19ln_bwd_tuned_kernelINS0_13Kernel_traitsI13__nv_bfloat16fS3_fjLj6144ELj1ELj1ELj8ELj16ENS0_18Kernel_traits_baseILj6144ES3_fS3_fjLj256EEEEEEEvNS0_20BackwardKernelParamsE)
        /*0944*/ 	.word	0x00000000


	//----- nvinfo : EIATTR_REGCOUNT
	.align		4
.L_395:
        /*0948*/ 	.byte	0x04, 0x2f
        /*094a*/ 	.short	(.L_397 - .L_396)
	.align		4
.L_396:
        /*094c*/ 	.word	index@(_ZN18transformer_engine13normalization28ln_bwd_finalize_tuned_kernelINS0_22Kernel_traits_finalizeILj6144E13__nv_bfloat16fS3_fjLj1024ELj4ENS0_18Kernel_traits_baseILj6144ES3_fS3_fjLj1024EEEEEEEvNS0_20BackwardKernelParamsE)
        /*0950*/ 	.word	0x0000003a


	//----- nvinfo : EIATTR_FRAME_SIZE
	.align		4
.L_397:
        /*0954*/ 	.byte	0x04, 0x11
        /*0956*/ 	.short	(.L_399 - .L_398)
	.align		4
.L_398:
        /*0958*/ 	.word	index@(_ZN18transformer_engine13normalization28ln_bwd_finalize_tuned_kernelINS0_22Kernel_traits_finalizeILj6144E13__nv_bfloat16fS3_fjLj1024ELj4ENS0_18Kernel_traits_baseILj6144ES3_fS3_fjLj1024EEEEEEEvNS0_20BackwardKernelParamsE)
        /*095c*/ 	.word	0x00000000


	//----- nvinfo : EIATTR_REGCOUNT
	.align		4
.L_399:
        /*0960*/ 	.byte	0x04, 0x2f
        /*0962*/ 	.short	(.L_401 - .L_400)
	.align		4
.L_400:
        /*0964*/ 	.word	index@(_ZN18transformer_engine13normalization19ln_bwd_tuned_kernelINS0_13Kernel_traitsIffffjLj8192ELj2ELj1ELj4ELj16ENS0_18Kernel_traits_baseILj8192EffffjLj128EEEEEEEvNS0_20BackwardKernelParamsE)
        /*0968*/ 	.word	0x000000cf


	//----- nvinfo : EIATTR_FRAME_SIZE
	.align		4
.L_401:
        /*096c*/ 	.byte	0x04, 0x11
        /*096e*/ 	.short	(.L_403 - .L_402)
	.align		4
.L_402:
        /*0970*/ 	.word	index@(_ZN18transformer_engine13normalization19ln_bwd_tuned_kernelINS0_13Kernel_traitsIffffjLj8192ELj2ELj1ELj4ELj16ENS0_18Kernel_traits_baseILj8192EffffjLj128EEEEEEEvNS0_20BackwardKernelParamsE)
        /*0974*/ 	.word	0x00000000


	//----- nvinfo : EIATTR_REGCOUNT
	.align		4
.L_403:
        /*0978*/ 	.byte	0x04, 0x2f
        /*097a*/ 	.short	(.L_405 - .L_404)
	.align		4
.L_404:
        /*097c*/ 	.word	index@(_ZN18transformer_engine13normalization28ln_bwd_finalize_tuned_kernelINS0_22Kernel_traits_finalizeILj8192EffffjLj1024ELj4ENS0_18Kernel_traits_baseILj8192EffffjLj1024EEEEEEEvNS0_20BackwardKernelParamsE)
        /*0980*/ 	.word	0x0000003a


	//----- nvinfo : EIATTR_FRAME_SIZE
	.align		4
.L_405:
        /*0984*/ 	.byte	0x04, 0x11
        /*0986*/ 	.short	(.L_407 - .L_406)
	.align		4
.L_406:
        /*0988*/ 	.word	index@(_ZN18transformer_engine13normalization28ln_bwd_finalize_tuned_kernelINS0_22Kernel_traits_finalizeILj8192EffffjLj1024ELj4ENS0_18Kernel_traits_baseILj8192EffffjLj1024EEEEEEEvNS0_20BackwardKernelParamsE)
        /*098c*/ 	.word	0x00000000


	//----- nvinfo : EIATTR_REGCOUNT
	.align		4
.L_407:
        /*0990*/ 	.byte	0x04, 0x2f
        /*0992*/ 	.short	(.L_409 - .L_408)
	.align		4
.L_408:
        /*0994*/ 	.word	index@(_ZN18transformer_engine13normalization19ln_bwd_tuned_kernelINS0_13Kernel_traitsI6__halfS3_S3_fjLj8192ELj2ELj1ELj4ELj16ENS0_18Kernel_traits_baseILj8192ES3_S3_S3_fjLj128EEEEEEEvNS0_20BackwardKernelParamsE)
        /*0998*/ 	.word	0x000000cf


	//----- nvinfo : EIATTR_FRAME_SIZE
	.align		4
.L_409:
        /*099c*/ 	.byte	0x04, 0x11
        /*099e*/ 	.short	(.L_411 - .L_410)
	.align		4
.L_410:
        /*09a0*/ 	.word	index@(_ZN18transformer_engine13normalization19ln_bwd_tuned_kernelINS0_13Kernel_traitsI6__halfS3_S3_fjLj8192ELj2ELj1ELj4ELj16ENS0_18Kernel_traits_baseILj8192ES3_S3_S3_fjLj128EEEEEEEvNS0_20BackwardKernelParamsE)
        /*09a4*/ 	.word	0x00000000


	//----- nvinfo : EIATTR_REGCOUNT
	.align		4
.L_411:
        /*09a8*/ 	.byte	0x04, 0x2f
        /*09aa*/ 	.short	(.L_413 - .L_412)
	.align		4
.L_412:
        /*09ac*/ 	.word	index@(_ZN18transformer_engine13normalization28ln_bwd_finalize_tuned_kernelINS0_22Kernel_traits_finalizeILj8192E6__halfS3_S3_fjLj1024ELj4ENS0_18Kernel_traits_baseILj8192ES3_S3_S3_fjLj1024EEEEEEEvNS0_20BackwardKernelParamsE)
        /*09b0*/ 	.word	0x0000003a


	//----- nvinfo : EIATTR_FRAME_SIZE
	.align		4
.L_413:
        /*09b4*/ 	.byte	0x04, 0x11
        /*09b6*/ 	.short	(.L_415 - .L_414)
	.align		4
.L_414:
        /*09b8*/ 	.word	index@(_ZN18transformer_engine13normalization28ln_bwd_finalize_tuned_kernelINS0_22Kernel_traits_finalizeILj8192E6__halfS3_S3_fjLj1024ELj4ENS0_18Kernel_traits_baseILj8192ES3_S3_S3_fjLj1024EEEEEEEvNS0_20BackwardKernelParamsE)
        /*09bc*/ 	.word	0x00000000


	//----- nvinfo : EIATTR_REGCOUNT
	.align		4
.L_415:
        /*09c0*/ 	.byte	0x04, 0x2f
        /*09c2*/ 	.short	(.L_417 - .L_416)
	.align		4
.L_416:
        /*09c4*/ 	.word	index@(_ZN18transformer_engine13normalization19ln_bwd_tuned_kernelINS0_13Kernel_traitsI6__halffS3_fjLj8192ELj2ELj1ELj4ELj16ENS0_18Kernel_traits_baseILj8192ES3_fS3_fjLj128EEEEEEEvNS0_20BackwardKernelParamsE)
        /*09c8*/ 	.word	0x000000d0


	//----- nvinfo : EIATTR_FRAME_SIZE
	.align		4
.L_417:
        /*09cc*/ 	.byte	0x04, 0x11
        /*09ce*/ 	.short	(.L_419 - .L_418)
	.align		4
.L_418:
        /*09d0*/ 	.word	index@(_ZN18transformer_engine13normalization19ln_bwd_tuned_kernelINS0_13Kernel_traitsI6__halffS3_fjLj8192ELj2ELj1ELj4ELj16ENS0_18Kernel_traits_baseILj8192ES3_fS3_fjLj128EEEEEEEvNS0_20BackwardKernelParamsE)
        /*09d4*/ 	.word	0x00000000


	//----- nvinfo : EIATTR_REGCOUNT
	.align		4
.L_419:
        /*09d8*/ 	.byte	0x04, 0x2f
        /*09da*/ 	.short	(.L_421 - .L_420)
	.align		4
.L_420:
        /*09dc*/ 	.word	index@(_ZN18transformer_engine13normalization28ln_bwd_finalize_tuned_kernelINS0_22Kernel_traits_finalizeILj8192E6__halffS3_fjLj1024ELj4ENS0_18Kernel_traits_baseILj8192ES3_fS3_fjLj1024EEEEEEEvNS0_20BackwardKernelParamsE)
        /*09e0*/ 	.word	0x0000003a


	//----- nvinfo : EIATTR_FRAME_SIZE
	.align		4
.L_421:
        /*09e4*/ 	.byte	0x04, 0x11
        /*09e6*/ 	.short	(.L_423 - .L_422)
	.align		4
.L_422:
        /*09e8*/ 	.word	index@(_ZN18transformer_engine13normalization28ln_bwd_finalize_tuned_kernelINS0_22Kernel_traits_finalizeILj8192E6__halffS3_fjLj1024ELj4ENS0_18Kernel_traits_baseILj8192ES3_fS3_fjLj1024EEEEEEEvNS0_20BackwardKernelParamsE)
        /*09ec*/ 	.word	0x00000000


	//----- nvinfo : EIATTR_REGCOUNT
	.align		4
.L_423:
        /*09f0*/ 	.byte	0x04, 0x2f
        /*09f2*/ 	.short	(.L_425 - .L_424)
	.align		4
.L_424:
        /*09f4*/ 	.word	index@(_ZN18transformer_engine13normalization19ln_bwd_tuned_kernelINS0_13Kernel_traitsI13__nv_bfloat16S3_S3_fjLj8192ELj2ELj1ELj4ELj16ENS0_18Kernel_traits_baseILj8192ES3_S3_S3_fjLj128EEEEEEEvNS0_20BackwardKernelParamsE)
        /*09f8*/ 	.word	0x000000cf


	//----- nvinfo : EIATTR_FRAME_SIZE
	.align		4
.L_425:
        /*09fc*/ 	.byte	0x04, 0x11
        /*09fe*/ 	.short	(.L_427 - .L_426)
	.align		4
.L_426:
        /*0a00*/ 	.word	index@(_ZN18transformer_engine13normalization19ln_bwd_tuned_kernelINS0_13Kernel_traitsI13__nv_bfloat16S3_S3_fjLj8192ELj2ELj1ELj4ELj16ENS0_18Kernel_traits_baseILj8192ES3_S3_S3_fjLj128EEEEEEEvNS0_20BackwardKernelParamsE)
        /*0a04*/ 	.word	0x00000000


	//----- nvinfo : EIATTR_REGCOUNT
	.align		4
.L_427:
        /*0a08*/ 	.byte	0x04, 0x2f
        /*0a0a*/ 	.short	(.L_429 - .L_428)
	.align		4
.L_428:
        /*0a0c*/ 	.word	index@(_ZN18transformer_engine13normalization28ln_bwd_finalize_tuned_kernelINS0_22Kernel_traits_finalizeILj8192E13__nv_bfloat16S3_S3_fjLj1024ELj4ENS0_18Kernel_traits_baseILj8192ES3_S3_S3_fjLj1024EEEEEEEvNS0_20BackwardKernelParamsE)
        /*0a10*/ 	.word	0x0000003a


	//----- nvinfo : EIATTR_FRAME_SIZE
	.align		4
.L_429:
        /*0a14*/ 	.byte	0x04, 0x11
        /*0a16*/ 	.short	(.L_431 - .L_430)
	.align		4
.L_430:
        /*0a18*/ 	.word	index@(_ZN18transformer_engine13normalization28ln_bwd_finalize_tuned_kernelINS0_22Kernel_traits_finalizeILj8192E13__nv_bfloat16S3_S3_fjLj1024ELj4ENS0_18Kernel_traits_baseILj8192ES3_S3_S3_fjLj1024EEEEEEEvNS0_20BackwardKernelParamsE)
        /*0a1c*/ 	.word	0x00000000


	//----- nvinfo : EIATTR_REGCOUNT
	.align		4
.L_431:
        /*0a20*/ 	.byte	0x04, 0x2f
        /*0a22*/ 	.short	(.L_433 - .L_432)
	.align		4
.L_432:
        /*0a24*/ 	.word	index@(_ZN18transformer_engine13normalization19ln_bwd_tuned_kernelINS0_13Kernel_traitsI13__nv_bfloat16fS3_fjLj8192ELj2ELj1ELj4ELj16ENS0_18Kernel_traits_baseILj8192ES3_fS3_fjLj128EEEEEEEvNS0_20BackwardKernelParamsE)
        /*0a28*/ 	.word	0x000000d0


	//----- nvinfo : EIATTR_FRAME_SIZE
	.align		4
.L_433:
        /*0a2c*/ 	.byte	0x04, 0x11
        /*0a2e*/ 	.short	(.L_435 - .L_434)
	.align		4
.L_434:
        /*0a30*/ 	.word	index@(_ZN18transformer_engine13normalization19ln_bwd_tuned_kernelINS0_13Kernel_traitsI13__nv_bfloat16fS3_fjLj8192ELj2ELj1ELj4ELj16ENS0_18Kernel_traits_baseILj8192ES3_fS3_fjLj128EEEEEEEvNS0_20BackwardKernelParamsE)
        /*0a34*/ 	.word	0x00000000


	//----- nvinfo : EIATTR_REGCOUNT
	.align		4
.L_435:
        /*0a38*/ 	.byte	0x04, 0x2f
        /*0a3a*/ 	.short	(.L_437 - .L_436)
	.align		4
.L_436:
        /*0a3c*/ 	.word	index@(_ZN18transformer_engine13normalization28ln_bwd_finalize_tuned_kernelINS0_22Kernel_traits_finalizeILj8192E13__nv_bfloat16fS3_fjLj1024ELj4ENS0_18Kernel_traits_baseILj8192ES3_fS3_fjLj1024EEEEEEEvNS0_20BackwardKernelParamsE)
        /*0a40*/ 	.word	0x0000003a


	//----- nvinfo : EIATTR_FRAME_SIZE
	.align		4
.L_437:
        /*0a44*/ 	.byte	0x04, 0x11
        /*0a46*/ 	.short	(.L_439 - .L_438)
	.align		4
.L_438:
        /*0a48*/ 	.word	index@(_ZN18transformer_engine13normalization28ln_bwd_finalize_tuned_kernelINS0_22Kernel_traits_finalizeILj8192E13__nv_bfloat16fS3_fjLj1024ELj4ENS0_18Kernel_traits_baseILj8192ES3_fS3_fjLj1024EEEEEEEvNS0_20BackwardKernelParamsE)
        /*0a4c*/ 	.word	0x00000000


	//----- nvinfo : EIATTR_REGCOUNT
	.align		4
.L_439:
        /*0a50*/ 	.byte	0x04, 0x2f
        /*0a52*/ 	.short	(.L_441 - .L_440)
	.align		4
.L_440:
        /*0a54*/ 	.word	index@(_ZN18transformer_engine13normalization19ln_bwd_tuned_kernelINS0_13Kernel_traitsIffffjLj10240ELj2ELj1ELj4ELj16ENS0_18Kernel_traits_baseILj10240EffffjLj128EEEEEEEvNS0_20BackwardKernelParamsE)
        /*0a58*/ 	.word	0x000000ff


	//----- nvinfo : EIATTR_FRAME_SIZE
	.align		4
.L_441:
        /*0a5c*/ 	.byte	0x04, 0x11
        /*0a5e*/ 	.short	(.L_443 - .L_442)
	.align		4
.L_442:
        /*0a60*/ 	.word	index@(_ZN18transformer_engine13normalization19ln_bwd_tuned_kernelINS0_13Kernel_traitsIffffjLj10240ELj2ELj1ELj4ELj16ENS0_18Kernel_traits_baseILj10240EffffjLj128EEEEEEEvNS0_20BackwardKernelParamsE)
        /*0a64*/ 	.word	0x00000008


	//----- nvinfo : EIATTR_REGCOUNT
	.align		4
.L_443:
        /*0a68*/ 	.byte	0x04, 0x2f
        /*0a6a*/ 	.short	(.L_445 - .L_444)
	.align		4
.L_444:
        /*0a6c*/ 	.word	index@(_ZN18transformer_engine13normalization28ln_bwd_finalize_tuned_kernelINS0_22Kernel_traits_finalizeILj10240EffffjLj1024ELj4ENS0_18Kernel_traits_baseILj10240EffffjLj1024EEEEEEEvNS0_20BackwardKernelParamsE)
        /*0a70*/ 	.word	0x0000003a


	//----- nvinfo : EIATTR_FRAME_SIZE
	.align		4
.L_445:
        /*0a74*/ 	.byte	0x04, 0x11
        /*0a76*/ 	.short	(.L_447 - .L_446)
	.align		4
.L_446:
        /*0a78*/ 	.word	index@(_ZN18transformer_engine13normalization28ln_bwd_finalize_tuned_kernelINS0_22Kernel_traits_finalizeILj10240EffffjLj1024ELj4ENS0_18Kernel_traits_baseILj10240EffffjLj1024EEEEEEEvNS0_20BackwardKernelParamsE)
        /*0a7c*/ 	.word	0x00000000


	//----- nvinfo : EIATTR_REGCOUNT
	.align		4
.L_447:
        /*0a80*/ 	.byte	0x04, 0x2f
        /*0a82*/ 	.short	(.L_449 - .L_448)
	.align		4
.L_448:
        /*0a84*/ 	.word	index@(_ZN18transformer_engine13normalization19ln_bwd_tuned_kernelINS0_13Kernel_traitsI6__halfS3_S3_fjLj10240ELj2ELj1ELj4ELj16ENS0_18Kernel_traits_baseILj10240ES3_S3_S3_fjLj128EEEEEEEvNS0_20BackwardKernelParamsE)
        /*0a88*/ 	.word	0x000000fe


	//----- nvinfo : EIATTR_FRAME_SIZE
	.align		4
.L_449:
        /*0a8c*/ 	.byte	0x04, 0x11
        /*0a8e*/ 	.short	(.L_451 - .L_450)
	.align		4
.L_450:
        /*0a90*/ 	.word	index@(_ZN18transformer_engine13normalization19ln_bwd_tuned_kernelINS0_13Kernel_traitsI6__halfS3_S3_fjLj10240ELj2ELj1ELj4ELj16ENS0_18Kernel_traits_baseILj10240ES3_S3_S3_fjLj128EEEEEEEvNS0_20BackwardKernelParamsE)
        /*0a94*/ 	.word	0x00000000


	//----- nvinfo : EIATTR_REGCOUNT
	.align		4
.L_451:
        /*0a98*/ 	.byte	0x04, 0x2f
        /*0a9a*/ 	.short	(.L_453 - .L_452)
	.align		4
.L_452:
        /*0a9c*/ 	.word	index@(_ZN18transformer_engine13normalization28ln_bwd_finalize_tuned_kernelINS0_22Kernel_traits_finalizeILj10240E6__halfS3_S3_fjLj1024ELj4ENS0_18Kernel_traits_baseILj10240ES3_S3_S3_fjLj1024EEEEEEEvNS0_20BackwardKernelParamsE)
        /*0aa0*/ 	.word	0x0000003a


	//----- nvinfo : EIATTR_FRAME_SIZE
	.align		4
.L_453:
        /*0aa4*/ 	.byte	0x04, 0x11
        /*0aa6*/ 	.short	(.L_455 - .L_454)
	.align		4
.L_454:
        /*0aa8*/ 	.word	index@(_ZN18transformer_engine13normalization28ln_bwd_finalize_tuned_kernelINS0_22Kernel_traits_finalizeILj10240E6__halfS3_S3_fjLj1024ELj4ENS0_18Kernel_traits_baseILj10240ES3_S3_S3_fjLj1024EEEEEEEvNS0_20BackwardKernelParamsE)
        /*0aac*/ 	.word	0x00000000


	//----- nvinfo : EIATTR_REGCOUNT
	.align		4
.L_455:
        /*0ab0*/ 	.byte	0x04, 0x2f
        /*0ab2*/ 	.short	(.L_457 - .L_456)
	.align		4
.L_456:
        /*0ab4*/ 	.word	index@(_ZN18transformer_engine13normalization19ln_bwd_tuned_kernelINS0_13Kernel_traitsI6__halffS3_fjLj10240ELj2ELj1ELj4ELj16ENS0_18Kernel_traits_baseILj10240ES3_fS3_fjLj128EEEEEEEvNS0_20BackwardKernelParamsE)
        /*0ab8*/ 	.word	0x000000ff


	//----- nvinfo : EIATTR_FRAME_SIZE
	.align		4
.L_457:
        /*0abc*/ 	.byte	0x04, 0x11
        /*0abe*/ 	.short	(.L_459 - .L_458)
	.align		4
.L_458:
        /*0ac0*/ 	.word	index@(_ZN18transformer_engine13normalization19ln_bwd_tuned_kernelINS0_13Kernel_traitsI6__halffS3_fjLj10240ELj2ELj1ELj4ELj16ENS0_18Kernel_traits_baseILj10240ES3_fS3_fjLj128EEEEEEEvNS0_20BackwardKernelParamsE)
        /*0ac4*/ 	.word	0x00000000


	//----- nvinfo : EIATTR_REGCOUNT
	.align		4
.L_459:
        /*0ac8*/ 	.byte	0x04, 0x2f
        /*0aca*/ 	.short	(.L_461 - .L_460)
	.align		4
.L_460:
        /*0acc*/ 	.word	index@(_ZN18transformer_engine13normalization28ln_bwd_finalize_tuned_kernelINS0_22Kernel_traits_finalizeILj10240E6__halffS3_fjLj1024ELj4ENS0_18Kernel_traits_baseILj10240ES3_fS3_fjLj1024EEEEEEEvNS0_20BackwardKernelParamsE)
        /*0ad0*/ 	.word	0x0000003a


	//----- nvinfo : EIATTR_FRAME_SIZE
	.align		4
.L_461:
        /*0ad4*/ 	.byte	0x04, 0x11
        /*0ad6*/ 	.short	(.L_463 - .L_462)
	.align		4
.L_462:
        /*0ad8*/ 	.word	index@(_ZN18transformer_engine13normalization28ln_bwd_finalize_tuned_kernelINS0_22Kernel_traits_finalizeILj10240E6__halffS3_fjLj1024ELj4ENS0_18Kernel_traits_baseILj10240ES3_fS3_fjLj1024EEEEEEEvNS0_20BackwardKernelParamsE)
        /*0adc*/ 	.word	0x00000000


	//----- nvinfo : EIATTR_REGCOUNT
	.align		4
.L_463:
        /*0ae0*/ 	.byte	0x04, 0x2f
        /*0ae2*/ 	.short	(.L_465 - .L_464)
	.align		4
.L_464:
        /*0ae4*/ 	.word	index@(_ZN18transformer_engine13normalization19ln_bwd_tuned_kernelINS0_13Kernel_traitsI13__nv_bfloat16S3_S3_fjLj10240ELj2ELj1ELj4ELj16ENS0_18Kernel_traits_baseILj10240ES3_S3_S3_fjLj128EEEEEEEvNS0_20BackwardKernelParamsE)
        /*0ae8*/ 	.word	0x000000ff


	//----- nvinfo : EIATTR_FRAME_SIZE
	.align		4
.L_465:
        /*0aec*/ 	.byte	0x04, 0x11
        /*0aee*/ 	.short	(.L_467 - .L_466)
	.align		4
.L_466:
        /*0af0*/ 	.word	index@(_ZN18transformer_engine13normalization19ln_bwd_tuned_kernelINS0_13Kernel_traitsI13__nv_bfloat16S3_S3_fjLj10240ELj2ELj1ELj4ELj16ENS0_18Kernel_traits_baseILj10240ES3_S3_S3_fjLj128EEEEEEEvNS0_20BackwardKernelParamsE)
        /*0af4*/ 	.word	0x00000000


	//----- nvinfo : EIATTR_REGCOUNT
	.align		4
.L_467:
        /*0af8*/ 	.byte	0x04, 0x2f
        /*0afa*/ 	.short	(.L_469 - .L_468)
	.align		4
.L_468:
        /*0afc*/ 	.word	index@(_ZN18transformer_engine13normalization28ln_bwd_finalize_tuned_kernelINS0_22Kernel_traits_finalizeILj10240E13__nv_bfloat16S3_S3_fjLj1024ELj4ENS0_18Kernel_traits_baseILj10240ES3_S3_S3_fjLj1024EEEEEEEvNS0_20BackwardKernelParamsE)
        /*0b00*/ 	.word	0x0000003a


	//----- nvinfo : EIATTR_FRAME_SIZE
	.align		4
.L_469:
        /*0b04*/ 	.byte	0x04, 0x11
        /*0b06*/ 	.short	(.L_471 - .L_470)
	.align		4
.L_470:
        /*0b08*/ 	.word	index@(_ZN18transformer_engine13normalization28ln_bwd_finalize_tuned_kernelINS0_22Kernel_traits_finalizeILj10240E13__nv_bfloat16S3_S3_fjLj1024ELj4ENS0_18Kernel_traits_baseILj10240ES3_S3_S3_fjLj1024EEEEEEEvNS0_20BackwardKernelParamsE)
        /*0b0c*/ 	.word	0x00000000


	//----- nvinfo : EIATTR_REGCOUNT
	.align		4
.L_471:
        /*0b10*/ 	.byte	0x04, 0x2f
        /*0b12*/ 	.short	(.L_473 - .L_472)
	.align		4
.L_472:
        /*0b14*/ 	.word	index@(_ZN18transformer_engine13normalization19ln_bwd_tuned_kernelINS0_13Kernel_traitsI13__nv_bfloat16fS3_fjLj10240ELj2ELj1ELj4ELj16ENS0_18Kernel_traits_baseILj10240ES3_fS3_fjLj128EEEEEEEvNS0_20BackwardKernelParamsE)
        /*0b18*/ 	.word	0x000000ff


	//----- nvinfo : EIATTR_FRAME_SIZE
	.align		4
.L_473:
        /*0b1c*/ 	.byte	0x04, 0x11
        /*0b1e*/ 	.short	(.L_475 - .L_474)
	.align		4
.L_474:
        /*0b20*/ 	.word	index@(_ZN18transformer_engine13normalization19ln_bwd_tuned_kernelINS0_13Kernel_traitsI13__nv_bfloat16fS3_fjLj10240ELj2ELj1ELj4ELj16ENS0_18Kernel_traits_baseILj10240ES3_fS3_fjLj128EEEEEEEvNS0_20BackwardKernelParamsE)
        /*0b24*/ 	.word	0x00000000


	//----- nvinfo : EIATTR_REGCOUNT
	.align		4
.L_475:
        /*0b28*/ 	.byte	0x04, 0x2f
        /*0b2a*/ 	.short	(.L_477 - .L_476)
	.align		4
.L_476:
        /*0b2c*/ 	.word	index@(_ZN18transformer_engine13normalization28ln_bwd_finalize_tuned_kernelINS0_22Kernel_traits_finalizeILj10240E13__nv_bfloat16fS3_fjLj1024ELj4ENS0_18Kernel_traits_baseILj10240ES3_fS3_fjLj1024EEEEEEEvNS0_20BackwardKernelParamsE)
        /*0b30*/ 	.word	0x0000003a


	//----- nvinfo : EIATTR_FRAME_SIZE
	.align		4
.L_477:
        /*0b34*/ 	.byte	0x04, 0x11
        /*0b36*/ 	.short	(.L_479 - .L_478)
	.align		4
.L_478:
        /*0b38*/ 	.word	index@(_ZN18transformer_engine13normalization28ln_bwd_finalize_tuned_kernelINS0_22Kernel_traits_finalizeILj10240E13__nv_bfloat16fS3_fjLj1024ELj4ENS0_18Kernel_traits_baseILj10240ES3_fS3_fjLj1024EEEEEEEvNS0_20BackwardKernelParamsE)
        /*0b3c*/ 	.word	0x00000000


	//----- nvinfo : EIATTR_REGCOUNT
	.align		4
.L_479:
        /*0b40*/ 	.byte	0x04, 0x2f
        /*0b42*/ 	.short	(.L_481 - .L_480)
	.align		4
.L_480:
        /*0b44*/ 	.word	index@(_ZN18transformer_engine13normalization19ln_bwd_tuned_kernelINS0_13Kernel_traitsIffffjLj12288ELj4ELj1ELj4ELj16ENS0_18Kernel_traits_baseILj12288EffffjLj128EEEEEEEvNS0_20BackwardKernelParamsE)
        /*0b48*/ 	.word	0x000000a8


	//----- nvinfo : EIATTR_FRAME_SIZE
	.align		4
.L_481:
        /*0b4c*/ 	.byte	0x04, 0x11
        /*0b4e*/ 	.short	(.L_483 - .L_482)
	.align		4
.L_482:
        /*0b50*/ 	.word	index@(_ZN18transformer_engine13normalization19ln_bwd_tuned_kernelINS0_13Kernel_traitsIffffjLj12288ELj4ELj1ELj4ELj16ENS0_18Kernel_traits_baseILj12288EffffjLj128EEEEEEEvNS0_20BackwardKernelParamsE)
        /*0b54*/ 	.word	0x00000000


	//----- nvinfo : EIATTR_REGCOUNT
	.align		4
.L_483:
        /*0b58*/ 	.byte	0x04, 0x2f
        /*0b5a*/ 	.short	(.L_485 - .L_484)
	.align		4
.L_484:
        /*0b5c*/ 	.word	index@(_ZN18transformer_engine13normalization28ln_bwd_finalize_tuned_kernelINS0_22Kernel_traits_finalizeILj12288EffffjLj1024ELj4ENS0_18Kernel_traits_baseILj12288EffffjLj1024EEEEEEEvNS0_20BackwardKernelParamsE)
        /*0b60*/ 	.word	0x0000003a


	//----- nvinfo : EIATTR_FRAME_SIZE
	.align		4
.L_485:
        /*0b64*/ 	.byte	0x04, 0x11
        /*0b66*/ 	.short	(.L_487 - .L_486)
	.align		4
.L_486:
        /*0b68*/ 	.word	index@(_ZN18transformer_engine13normalization28ln_bwd_finalize_tuned_kernelINS0_22Kernel_traits_finalizeILj12288EffffjLj1024ELj4ENS0_18Kernel_traits_baseILj12288EffffjLj1024EEEEEEEvNS0_20BackwardKernelParamsE)
        /*0b6c*/ 	.word	0x00000000


	//----- nvinfo : EIATTR_REGCOUNT
	.align		4
.L_487:
        /*0b70*/ 	.byte	0x04, 0x2f
        /*0b72*/ 	.short	(.L_489 - .L_488)
	.align		4
.L_488:
        /*0b74*/ 	.word	index@(_ZN18transformer_engine13normalization19ln_bwd_tuned_kernelINS0_13Kernel_traitsI6__halfS3_S3_fjLj12288ELj4ELj1ELj4ELj16ENS0_18Kernel_traits_baseILj12288ES3_S3_S3_fjLj128EEEEEEEvNS0_20BackwardKernelParamsE)
        /*0b78*/ 	.word	0x000000a8


	//----- nvinfo : EIATTR_FRAME_SIZE
	.align		4
.L_489:
        /*0b7c*/ 	.byte	0x04, 0x11
        /*0b7e*/ 	.short	(.L_491 - .L_490)
	.align		4
.L_490:
        /*0b80*/ 	.word	index@(_ZN18transformer_engine13normalization19ln_bwd_tuned_kernelINS0_13Kernel_traitsI6__halfS3_S3_fjLj12288ELj4ELj1ELj4ELj16ENS0_18Kernel_traits_baseILj12288ES3_S3_S3_fjLj128EEEEEEEvNS0_20BackwardKernelParamsE)
        /*0b84*/ 	.word	0x00000000


	//----- nvinfo : EIATTR_REGCOUNT
	.align		4
.L_491:
        /*0b88*/ 	.byte	0x04, 0x2f
        /*0b8a*/ 	.short	(.L_493 - .L_492)
	.align		4
.L_492:
        /*0b8c*/ 	.word	index@(_ZN18transformer_engine13normalization28ln_bwd_finalize_tuned_kernelINS0_22Kernel_traits_finalizeILj12288E6__halfS3_S3_fjLj1024ELj4ENS0_18Kernel_traits_baseILj12288ES3_S3_S3_fjLj1024EEEEEEEvNS0_20BackwardKernelParamsE)
        /*0b90*/ 	.word	0x0000003a


	//----- nvinfo : EIATTR_FRAME_SIZE
	.align		4
.L_493:
        /*0b94*/ 	.byte	0x04, 0x11
        /*0b96*/ 	.short	(.L_495 - .L_494)
	.align		4
.L_494:
        /*0b98*/ 	.word	index@(_ZN18transformer_engine13normalization28ln_bwd_finalize_tuned_kernelINS0_22Kernel_traits_finalizeILj12288E6__halfS3_S3_fjLj1024ELj4ENS0_18Kernel_traits_baseILj12288ES3_S3_S3_fjLj1024EEEEEEEvNS0_20BackwardKernelParamsE)
        /*0b9c*/ 	.word	0x00000000


	//----- nvinfo : EIATTR_REGCOUNT
	.align		4
.L_495:
        /*0ba0*/ 	.byte	0x04, 0x2f
        /*0ba2*/ 	.short	(.L_497 - .L_496)
	.align		4
.L_496:
        /*0ba4*/ 	.word	index@(_ZN18transformer_engine13normalization19ln_bwd_tuned_kernelINS0_13Kernel_traitsI6__halffS3_fjLj12288ELj4ELj1ELj4ELj16ENS0_18Kernel_traits_baseILj12288ES3_fS3_fjLj128EEEEEEEvNS0_20BackwardKernelParamsE)
        /*0ba8*/ 	.word	0x000000a8


	//----- nvinfo : EIATTR_FRAME_SIZE
	.align		4
.L_497:
        /*0bac*/ 	.byte	0x04, 0x11
        /*0bae*/ 	.short	(.L_499 - .L_498)
	.align		4
.L_498:
        /*0bb0*/ 	.word	index@(_ZN18transformer_engine13normalization19ln_bwd_tuned_kernelINS0_13Kernel_traitsI6__halffS3_fjLj12288ELj4ELj1ELj4ELj16ENS0_18Kernel_traits_baseILj12288ES3_fS3_fjLj128EEEEEEEvNS0_20BackwardKernelParamsE)
        /*0bb4*/ 	.word	0x00000000


	//----- nvinfo : EIATTR_REGCOUNT
	.align		4
.L_499:
        /*0bb8*/ 	.byte	0x04, 0x2f
        /*0bba*/ 	.short	(.L_501 - .L_500)
	.align		4
.L_500:
        /*0bbc*/ 	.word	index@(_ZN18transformer_engine13normalization28ln_bwd_finalize_tuned_kernelINS0_22Kernel_traits_finalizeILj12288E6__halffS3_fjLj1024ELj4ENS0_18Kernel_traits_baseILj12288ES3_fS3_fjLj1024EEEEEEEvNS0_20BackwardKernelParamsE)
        /*0bc0*/ 	.word	0x0000003a


	//----- nvinfo : EIATTR_FRAME_SIZE
	.align		4
.L_501:
        /*0bc4*/ 	.byte	0x04, 0x11
        /*0bc6*/ 	.short	(.L_503 - .L_502)
	.align		4
.L_502:
        /*0bc8*/ 	.word	index@(_ZN18transformer_engine13normalization28ln_bwd_finalize_tuned_kernelINS0_22Kernel_traits_finalizeILj12288E6__halffS3_fjLj1024ELj4ENS0_18Kernel_traits_baseILj12288ES3_fS3_fjLj1024EEEEEEEvNS0_20BackwardKernelParamsE)
        /*0bcc*/ 	.word	0x00000000


	//----- nvinfo : EIATTR_REGCOUNT
	.align		4
.L_503:
        /*0bd0*/ 	.byte	0x04, 0x2f
        /*0bd2*/ 	.short	(.L_505 - .L_504)
	.align		4
.L_504:
        /*0bd4*/ 	.word	index@(_ZN18transformer_engine13normalization19ln_bwd_tuned_kernelINS0_13Kernel_traitsI13__nv_bfloat16S3_S3_fjLj12288ELj4ELj1ELj4ELj16ENS0_18Kernel_traits_baseILj12288ES3_S3_S3_fjLj128EEEEEEEvNS0_20BackwardKernelParamsE)
        /*0bd8*/ 	.word	0x000000a6


	//----- nvinfo : EIATTR_FRAME_SIZE
	.align		4
.L_505:
        /*0bdc*/ 	.byte	0x04, 0x11
        /*0bde*/ 	.short	(.L_507 - .L_506)
	.align		4
.L_506:
        /*0be0*/ 	.word	index@(_ZN18transformer_engine13normalization19ln_bwd_tuned_kernelINS0_13Kernel_traitsI13__nv_bfloat16S3_S3_fjLj12288ELj4ELj1ELj4ELj16ENS0_18Kernel_traits_baseILj12288ES3_S3_S3_fjLj128EEEEEEEvNS0_20BackwardKernelParamsE)
        /*0be4*/ 	.word	0x00000000


	//----- nvinfo : EIATTR_REGCOUNT
	.align		4
.L_507:
        /*0be8*/ 	.byte	0x04, 0x2f
        /*0bea*/ 	.short	(.L_509 - .L_508)
	.align		4
.L_508:
        /*0bec*/ 	.word	index@(_ZN18transformer_engine13normalization28ln_bwd_finalize_tuned_kernelINS0_22Kernel_traits_finalizeILj12288E13__nv_bfloat16S3_S3_fjLj1024ELj4ENS0_18Kernel_traits_baseILj12288ES3_S3_S3_fjLj1024EEEEEEEvNS0_20BackwardKernelParamsE)
        /*0bf0*/ 	.word	0x0000003a


	//----- nvinfo : EIATTR_FRAME_SIZE
	.align		4
.L_509:
        /*0bf4*/ 	.byte	0x04, 0x11
        /*0bf6*/ 	.short	(.L_511 - .L_510)
	.align		4
.L_510:
        /*0bf8*/ 	.word	index@(_ZN18transformer_engine13normalization28ln_bwd_finalize_tuned_kernelINS0_22Kernel_traits_finalizeILj12288E13__nv_bfloat16S3_S3_fjLj1024ELj4ENS0_18Kernel_traits_baseILj12288ES3_S3_S3_fjLj1024EEEEEEEvNS0_20BackwardKernelParamsE)
        /*0bfc*/ 	.word	0x00000000


	//----- nvinfo : EIATTR_REGCOUNT
	.align		4
.L_511:
        /*0c00*/ 	.byte	0x04, 0x2f
        /*0c02*/ 	.short	(.L_513 - .L_512)
	.align		4
.L_512:
        /*0c04*/ 	.word	index@(_ZN18transformer_engine13normalization19ln_bwd_tuned_kernelINS0_13Kernel_traitsI13__nv_bfloat16fS3_fjLj12288ELj4ELj1ELj4ELj16ENS0_18Kernel_traits_baseILj12288ES3_fS3_fjLj128EEEEEEEvNS0_20BackwardKernelParamsE)
        /*0c08*/ 	.word	0x000000a8


	//----- nvinfo : EIATTR_FRAME_SIZE
	.align		4
.L_513:
        /*0c0c*/ 	.byte	0x04, 0x11
        /*0c0e*/ 	.short	(.L_515 - .L_514)
	.align		4
.L_514:
        /*0c10*/ 	.word	index@(_ZN18transformer_engine13normalization19ln_bwd_tuned_kernelINS0_13Kernel_traitsI13__nv_bfloat16fS3_fjLj12288ELj4ELj1ELj4ELj16ENS0_18Kernel_traits_baseILj12288ES3_fS3_fjLj128EEEEEEEvNS0_20BackwardKernelParamsE)
        /*0c14*/ 	.word	0x00000000


	//----- nvinfo : EIATTR_REGCOUNT
	.align		4
.L_515:
        /*0c18*/ 	.byte	0x04, 0x2f
        /*0c1a*/ 	.short	(.L_517 - .L_516)
	.align		4
.L_516:
        /*0c1c*/ 	.word	index@(_ZN18transformer_engine13normalization28ln_bwd_finalize_tuned_kernelINS0_22Kernel_traits_finalizeILj12288E13__nv_bfloat16fS3_fjLj1024ELj4ENS0_18Kernel_traits_baseILj12288ES3_fS3_fjLj1024EEEEEEEvNS0_20BackwardKernelParamsE)
        /*0c20*/ 	.word	0x0000003a


	//----- nvinfo : EIATTR_FRAME_SIZE
	.align		4
.L_517:
        /*0c24*/ 	.byte	0x04, 0x11
        /*0c26*/ 	.short	(.L_519 - .L_518)
	.align		4
.L_518:
        /*0c28*/ 	.word	index@(_ZN18transformer_engine13normalization28ln_bwd_finalize_tuned_kernelINS0_22Kernel_traits_finalizeILj12288E13__nv_bfloat16fS3_fjLj1024ELj4ENS0_18Kernel_traits_baseILj12288ES3_fS3_fjLj1024EEEEEEEvNS0_20BackwardKernelParamsE)
        /*0c2c*/ 	.word	0x00000000


	//----- nvinfo : EIATTR_REGCOUNT
	.align		4
.L_519:
        /*0c30*/ 	.byte	0x04, 0x2f
        /*0c32*/ 	.short	(.L_521 - .L_520)
	.align		4
.L_520:
        /*0c34*/ 	.word	index@(_ZN18transformer_engine13normalization19ln_bwd_tuned_kernelINS0_13Kernel_traitsIffffjLj12800ELj5ELj1ELj4ELj16ENS0_18Kernel_traits_baseILj12800EffffjLj128EEEEEEEvNS0_20BackwardKernelParamsE)
        /*0c38*/ 	.word	0x00000080


	//----- nvinfo : EIATTR_FRAME_SIZE
	.align		4
.L_521:
        /*0c3c*/ 	.byte	0x04, 0x11
        /*0c3e*/ 	.short	(.L_523 - .L_522)
	.align		4
.L_522:
        /*0c40*/ 	.word	index@(_ZN18transformer_engine13normalization19ln_bwd_tuned_kernelINS0_13Kernel_traitsIffffjLj12800ELj5ELj1ELj4ELj16ENS0_18Kernel_traits_baseILj12800EffffjLj128EEEEEEEvNS0_20BackwardKernelParamsE)
        /*0c44*/ 	.word	0x00000000


	//----- nvinfo : EIATTR_REGCOUNT
	.align		4
.L_523:
        /*0c48*/ 	.byte	0x04, 0x2f
        /*0c4a*/ 	.short	(.L_525 - .L_524)
	.align		4
.L_524:
        /*0c4c*/ 	.word	index@(_ZN18transformer_engine13normalization28ln_bwd_finalize_tuned_kernelINS0_22Kernel_traits_finalizeILj12800EffffjLj1024ELj4ENS0_18Kernel_traits_baseILj12800EffffjLj1024EEEEEEEvNS0_20BackwardKernelParamsE)
        /*0c50*/ 	.word	0x0000003a


	//----- nvinfo : EIATTR_FRAME_SIZE
	.align		4
.L_525:
        /*0c54*/ 	.byte	0x04, 0x11
        /*0c56*/ 	.short	(.L_527 - .L_526)
	.align		4
.L_526:
        /*0c58*/ 	.word	index@(_ZN18transformer_engine13normalization28ln_bwd_finalize_tuned_kernelINS0_22Kernel_traits_finalizeILj12800EffffjLj1024ELj4ENS0_18Kernel_traits_baseILj12800EffffjLj1024EEEEEEEvNS0_20BackwardKernelParamsE)
        /*0c5c*/ 	.word	0x00000000


	//----- nvinfo : EIATTR_REGCOUNT
	.align		4
.L_527:
        /*0c60*/ 	.byte	0x04, 0x2f
        /*0c62*/ 	.short	(.L_529 - .L_528)
	.align		4
.L_528:
        /*0c64*/ 	.word	index@(_ZN18transformer_engine13normalization19ln_bwd_tuned_kernelINS0_13Kernel_traitsI6__halfS3_S3_fjLj12800ELj5ELj1ELj4ELj8ENS0_18Kernel_traits_baseILj12800ES3_S3_S3_fjLj128EEEEEEEvNS0_20BackwardKernelParamsE)
        /*0c68*/ 	.word	0x00000080


	//----- nvinfo : EIATTR_FRAME_SIZE
	.align		4
.L_529:
        /*0c6c*/ 	.byte	0x04, 0x11
        /*0c6e*/ 	.short	(.L_531 - .L_530)
	.align		4
.L_530:
        /*0c70*/ 	.word	index@(_ZN18transformer_engine13normalization19ln_bwd_tuned_kernelINS0_13Kernel_traitsI6__halfS3_S3_fjLj12800ELj5ELj1ELj4ELj8ENS0_18Kernel_traits_baseILj12800ES3_S3_S3_fjLj128EEEEEEEvNS0_20BackwardKernelParamsE)
        /*0c74*/ 	.word	0x00000000


	//----- nvinfo : EIATTR_REGCOUNT
	.align		4
.L_531:
        /*0c78*/ 	.byte	0x04, 0x2f
        /*0c7a*/ 	.short	(.L_533 - .L_532)
	.align		4
.L_532:
        /*0c7c*/ 	.word	index@(_ZN18transformer_engine13normalization28ln_bwd_finalize_tuned_kernelINS0_22Kernel_traits_finalizeILj12800E6__halfS3_S3_fjLj1024ELj4ENS0_18Kernel_traits_baseILj12800ES3_S3_S3_fjLj1024EEEEEEEvNS0_20BackwardKernelParamsE)
        /*0c80*/ 	.word	0x0000003a


	//----- nvinfo : EIATTR_FRAME_SIZE
	.align		4
.L_533:
        /*0c84*/ 	.byte	0x04, 0x11
        /*0c86*/ 	.short	(.L_535 - .L_534)
	.align		4
.L_534:
        /*0c88*/ 	.word	index@(_ZN18transformer_engine13normalization28ln_bwd_finalize_tuned_kernelINS0_22Kernel_traits_finalizeILj12800E6__halfS3_S3_fjLj1024ELj4ENS0_18Kernel_traits_baseILj12800ES3_S3_S3_fjLj1024EEEEEEEvNS0_20BackwardKernelParamsE)
        /*0c8c*/ 	.word	0x00000000


	//----- nvinfo : EIATTR_REGCOUNT
	.align		4
.L_535:
        /*0c90*/ 	.byte	0x04, 0x2f
        /*0c92*/ 	.short	(.L_537 - .L_536)
	.align		4
.L_536:
        /*0c94*/ 	.word	index@(_ZN18transformer_engine13normalization19ln_bwd_tuned_kernelINS0_13Kernel_traitsI6__halffS3_fjLj12800ELj5ELj1ELj4ELj16ENS0_18Kernel_traits_baseILj12800ES3_fS3_fjLj128EEEEEEEvNS0_20BackwardKernelParamsE)
        /*0c98*/ 	.word	0x00000080


	//----- nvinfo : EIATTR_FRAME_SIZE
	.align		4
.L_537:
        /*0c9c*/ 	.byte	0x04, 0x11
        /*0c9e*/ 	.short	(.L_539 - .L_538)
	.align		4
.L_538:
        /*0ca0*/ 	.word	index@(_ZN18transformer_engine13normalization19ln_bwd_tuned_kernelINS0_13Kernel_traitsI6__halffS3_fjLj12800ELj5ELj1ELj4ELj16ENS0_18Kernel_traits_baseILj12800ES3_fS3_fjLj128EEEEEEEvNS0_20BackwardKernelParamsE)
        /*0ca4*/ 	.word	0x00000000


	//----- nvinfo : EIATTR_REGCOUNT
	.align		4
.L_539:
        /*0ca8*/ 	.byte	0x04, 0x2f
        /*0caa*/ 	.short	(.L_541 - .L_540)
	.align		4
.L_540:
        /*0cac*/ 	.word	index@(_ZN18transformer_engine13normalization28ln_bwd_finalize_tuned_kernelINS0_22Kernel_traits_finalizeILj12800E6__halffS3_fjLj1024ELj4ENS0_18Kernel_traits_baseILj12800ES3_fS3_fjLj1024EEEEEEEvNS0_20BackwardKernelParamsE)
        /*0cb0*/ 	.word	0x0000003a


	//----- nvinfo : EIATTR_FRAME_SIZE
	.align		4
.L_541:
        /*0cb4*/ 	.byte	0x04, 0x11
        /*0cb6*/ 	.short	(.L_543 - .L_542)
	.align		4
.L_542:
        /*0cb8*/ 	.word	index@(_ZN18transformer_engine13normalization28ln_bwd_finalize_tuned_kernelINS0_22Kernel_traits_finalizeILj12800E6__halffS3_fjLj1024ELj4ENS0_18Kernel_traits_baseILj12800ES3_fS3_fjLj1024EEEEEEEvNS0_20BackwardKernelParamsE)
        /*0cbc*/ 	.word	0x00000000


	//----- nvinfo : EIATTR_REGCOUNT
	.align		4
.L_543:
        /*0cc0*/ 	.byte	0x04, 0x2f
        /*0cc2*/ 	.short	(.L_545 - .L_544)
	.align		4
.L_544:
        /*0cc4*/ 	.word	index@(_ZN18transformer_engine13normalization19ln_bwd_tuned_kernelINS0_13Kernel_traitsI13__nv_bfloat16S3_S3_fjLj12800ELj5ELj1ELj4ELj8ENS0_18Kernel_traits_baseILj12800ES3_S3_S3_fjLj128EEEEEEEvNS0_20BackwardKernelParamsE)
        /*0cc8*/ 	.word	0x00000080


	//----- nvinfo : EIATTR_FRAME_SIZE
	.align		4
.L_545:
        /*0ccc*/ 	.byte	0x04, 0x11
        /*0cce*/ 	.short	(.L_547 - .L_546)
	.align		4
.L_546:
        /*0cd0*/ 	.word	index@(_ZN18transformer_engine13normalization19ln_bwd_tuned_kernelINS0_13Kernel_traitsI13__nv_bfloat16S3_S3_fjLj12800ELj5ELj1ELj4ELj8ENS0_18Kernel_traits_baseILj12800ES3_S3_S3_fjLj128EEEEEEEvNS0_20BackwardKernelParamsE)
        /*0cd4*/ 	.word	0x00000000


	//----- nvinfo : EIATTR_REGCOUNT
	.align		4
.L_547:
        /*0cd8*/ 	.byte	0x04, 0x2f
        /*0cda*/ 	.short	(.L_549 - .L_548)
	.align		4
.L_548:
        /*0cdc*/ 	.word	index@(_ZN18transformer_engine13normalization28ln_bwd_finalize_tuned_kernelINS0_22Kernel_traits_finalizeILj12800E13__nv_bfloat16S3_S3_fjLj1024ELj4ENS0_18Kernel_traits_baseILj12800ES3_S3_S3_fjLj1024EEEEEEEvNS0_20BackwardKernelParamsE)
        /*0ce0*/ 	.word	0x0000003a


	//----- nvinfo : EIATTR_FRAME_SIZE
	.align		4
.L_549:
        /*0ce4*/ 	.byte	0x04, 0x11
        /*0ce6*/ 	.short	(.L_551 - .L_550)
	.align		4
.L_550:
        /*0ce8*/ 	.word	index@(_ZN18transformer_engine13normalization28ln_bwd_finalize_tuned_kernelINS0_22Kernel_traits_finalizeILj12800E13__nv_bfloat16S3_S3_fjLj1024ELj4ENS0_18Kernel_traits_baseILj12800ES3_S3_S3_fjLj1024EEEEEEEvNS0_20BackwardKernelParamsE)
        /*0cec*/ 	.word	0x00000000


	//----- nvinfo : EIATTR_REGCOUNT
	.align		4
.L_551:
        /*0cf0*/ 	.byte	0x04, 0x2f
        /*0cf2*/ 	.short	(.L_553 - .L_552)
	.align		4
.L_552:
        /*0cf4*/ 	.word	index@(_ZN18transformer_engine13normalization19ln_bwd_tuned_kernelINS0_13Kernel_traitsI13__nv_bfloat16fS3_fjLj12800ELj5ELj1ELj4ELj16ENS0_18Kernel_traits_baseILj12800ES3_fS3_fjLj128EEEEEEEvNS0_20BackwardKernelParamsE)
        /*0cf8*/ 	.word	0x00000080


	//----- nvinfo : EIATTR_FRAME_SIZE
	.align		4
.L_553:
        /*0cfc*/ 	.byte	0x04, 0x11
        /*0cfe*/ 	.short	(.L_555 - .L_554)
	.align		4
.L_554:
        /*0d00*/ 	.word	index@(_ZN18transformer_engine13normalization19ln_bwd_tuned_kernelINS0_13Kernel_traitsI13__nv_bfloat16fS3_fjLj12800ELj5ELj1ELj4ELj16ENS0_18Kernel_traits_baseILj12800ES3_fS3_fjLj128EEEEEEEvNS0_20BackwardKernelParamsE)
        /*0d04*/ 	.word	0x00000000


	//----- nvinfo : EIATTR_REGCOUNT
	.align		4
.L_555:
        /*0d08*/ 	.byte	0x04, 0x2f
        /*0d0a*/ 	.short	(.L_557 - .L_556)
	.align		4
.L_556:
        /*0d0c*/ 	.word	index@(_ZN18transformer_engine13normalization28ln_bwd_finalize_tuned_kernelINS0_22Kernel_traits_finalizeILj12800E13__nv_bfloat16fS3_fjLj1024ELj4ENS0_18Kernel_traits_baseILj12800ES3_fS3_fjLj1024EEEEEEEvNS0_20BackwardKernelParamsE)
        /*0d10*/ 	.word	0x0000003a


	//----- nvinfo : EIATTR_FRAME_SIZE
	.align		4
.L_557:
        /*0d14*/ 	.byte	0x04, 0x11
        /*0d16*/ 	.short	(.L_559 - .L_558)
	.align		4
.L_558:
        /*0d18*/ 	.word	index@(_ZN18transformer_engine13normalization28ln_bwd_finalize_tuned_kernelINS0_22Kernel_traits_finalizeILj12800E13__nv_bfloat16fS3_fjLj1024ELj4ENS0_18Kernel_traits_baseILj12800ES3_fS3_fjLj1024EEEEEEEvNS0_20BackwardKernelParamsE)
        /*0d1c*/ 	.word	0x00000000


	//----- nvinfo : EIATTR_REGCOUNT
	.align		4
.L_559:
        /*0d20*/ 	.byte	0x04, 0x2f
        /*0d22*/ 	.short	(.L_561 - .L_560)
	.align		4
.L_560:
        /*0d24*/ 	.word	index@(_ZN18transformer_engine13normalization19ln_bwd_tuned_kernelINS0_13Kernel_traitsIffffjLj15360ELj4ELj1ELj4ELj8ENS0_18Kernel_traits_baseILj15360EffffjLj128EEEEEEEvNS0_20BackwardKernelParamsE)
        /*0d28*/ 	.word	0x000000f0


	//----- nvinfo : EIATTR_FRAME_SIZE
	.align		4
.L_561:
        /*0d2c*/ 	.byte	0x04, 0x11
        /*0d2e*/ 	.short	(.L_563 - .L_562)
	.align		4
.L_562:
        /*0d30*/ 	.word	index@(_ZN18transformer_engine13normalization19ln_bwd_tuned_kernelINS0_13Kernel_traitsIffffjLj15360ELj4ELj1ELj4ELj8ENS0_18Kernel_traits_baseILj15360EffffjLj128EEEEEEEvNS0_20BackwardKernelParamsE)
        /*0d34*/ 	.word	0x00000000


	//----- nvinfo : EIATTR_REGCOUNT
	.align		4
.L_563:
        /*0d38*/ 	.byte	0x04, 0x2f
        /*0d3a*/ 	.short	(.L_565 - .L_564)
	.align		4
.L_564:
        /*0d3c*/ 	.word	index@(_ZN18transformer_engine13normalization28ln_bwd_finalize_tuned_kernelINS0_22Kernel_traits_finalizeILj15360EffffjLj1024ELj4ENS0_18Kernel_traits_baseILj15360EffffjLj1024EEEEEEEvNS0_20BackwardKernelParamsE)
        /*0d40*/ 	.word	0x0000003a


	//----- nvinfo : EIATTR_FRAME_SIZE
	.align		4
.L_565:
        /*0d44*/ 	.byte	0x04, 0x11
        /*0d46*/ 	.short	(.L_567 - .L_566)
	.align		4
.L_566:
        /*0d48*/ 	.word	index@(_ZN18transformer_engine13normalization28ln_bwd_finalize_tuned_kernelINS0_22Kernel_traits_finalizeILj15360EffffjLj1024ELj4ENS0_18Kernel_traits_baseILj15360EffffjLj1024EEEEEEEvNS0_20BackwardKernelParamsE)
        /*0d4c*/ 	.word	0x00000000


	//----- nvinfo : EIATTR_REGCOUNT
	.align		4
.L_567:
        /*0d50*/ 	.byte	0x04, 0x2f
        /*0d52*/ 	.short	(.L_569 - .L_568)
	.align		4
.L_568:
        /*0d54*/ 	.word	index@(_ZN18transformer_engine13normalization19ln_bwd_tuned_kernelINS0_13Kernel_traitsI6__halfS3_S3_fjLj15360ELj4ELj1ELj4ELj4ENS0_18Kernel_traits_baseILj15360ES3_S3_S3_fjLj128EEEEEEEvNS0_20BackwardKernelParamsE)
        /*0d58*/ 	.word	0x000000e6


	//----- nvinfo : EIATTR_FRAME_SIZE
	.align		4
.L_569:
        /*0d5c*/ 	.byte	0x04, 0x11
        /*0d5e*/ 	.short	(.L_571 - .L_570)
	.align		4
.L_570:
        /*0d60*/ 	.word	index@(_ZN18transformer_engine13normalization19ln_bwd_tuned_kernelINS0_13Kernel_traitsI6__halfS3_S3_fjLj15360ELj4ELj1ELj4ELj4ENS0_18Kernel_traits_baseILj15360ES3_S3_S3_fjLj128EEEEEEEvNS0_20BackwardKernelParamsE)
        /*0d64*/ 	.word	0x00000000


	//----- nvinfo : EIATTR_REGCOUNT
	.align		4
.L_571:
        /*0d68*/ 	.byte	0x04, 0x2f
        /*0d6a*/ 	.short	(.L_573 - .L_572)
	.align		4
.L_572:
        /*0d6c*/ 	.word	index@(_ZN18transformer_engine13normalization28ln_bwd_finalize_tuned_kernelINS0_22Kernel_traits_finalizeILj15360E6__halfS3_S3_fjLj1024ELj4ENS0_18Kernel_traits_baseILj15360ES3_S3_S3_fjLj1024EEEEEEEvNS0_20BackwardKernelParamsE)
        /*0d70*/ 	.word	0x0000003a


	//----- nvinfo : EIATTR_FRAME_SIZE
	.align		4
.L_573:
        /*0d74*/ 	.byte	0x04, 0x11
        /*0d76*/ 	.short	(.L_575 - .L_574)
	.align		4
.L_574:
        /*0d78*/ 	.word	index@(_ZN18transformer_engine13normalization28ln_bwd_finalize_tuned_kernelINS0_22Kernel_traits_finalizeILj15360E6__halfS3_S3_fjLj1024ELj4ENS0_18Kernel_traits_baseILj15360ES3_S3_S3_fjLj1024EEEEEEEvNS0_20BackwardKernelParamsE)
        /*0d7c*/ 	.word	0x00000000


	//----- nvinfo : EIATTR_REGCOUNT
	.align		4
.L_575:
        /*0d80*/ 	.byte	0x04, 0x2f
        /*0d82*/ 	.short	(.L_577 - .L_576)
	.align		4
.L_576:
        /*0d84*/ 	.word	index@(_ZN18transformer_engine13normalization19ln_bwd_tuned_kernelINS0_13Kernel_traitsI6__halffS3_fjLj15360ELj4ELj1ELj4ELj8ENS0_18Kernel_traits_baseILj15360ES3_fS3_fjLj128EEEEEEEvNS0_20BackwardKernelParamsE)
        /*0d88*/ 	.word	0x000000e0


	//----- nvinfo : EIATTR_FRAME_SIZE
	.align		4
.L_577:
        /*0d8c*/ 	.byte	0x04, 0x11
        /*0d8e*/ 	.short	(.L_579 - .L_578)
	.align		4
.L_578:
        /*0d90*/ 	.word	index@(_ZN18transformer_engine13normalization19ln_bwd_tuned_kernelINS0_13Kernel_traitsI6__halffS3_fjLj15360ELj4ELj1ELj4ELj8ENS0_18Kernel_traits_baseILj15360ES3_fS3_fjLj128EEEEEEEvNS0_20BackwardKernelParamsE)
        /*0d94*/ 	.word	0x00000000


	//----- nvinfo : EIATTR_REGCOUNT
	.align		4
.L_579:
        /*0d98*/ 	.byte	0x04, 0x2f
        /*0d9a*/ 	.short	(.L_581 - .L_580)
	.align		4
.L_580:
        /*0d9c*/ 	.word	index@(_ZN18transformer_engine13normalization28ln_bwd_finalize_tuned_kernelINS0_22Kernel_traits_finalizeILj15360E6__halffS3_fjLj1024ELj4ENS0_18Kernel_traits_baseILj15360ES3_fS3_fjLj1024EEEEEEEvNS0_20BackwardKernelParamsE)
        /*0da0*/ 	.word	0x0000003a


	//----- nvinfo : EIATTR_FRAME_SIZE
	.align		4
.L_581:
        /*0da4*/ 	.byte	0x04, 0x11
        /*0da6*/ 	.short	(.L_583 - .L_582)
	.align		4
.L_582:
        /*0da8*/ 	.word	index@(_ZN18transformer_engine13normalization28ln_bwd_finalize_tuned_kernelINS0_22Kernel_traits_finalizeILj15360E6__halffS3_fjLj1024ELj4ENS0_18Kernel_traits_baseILj15360ES3_fS3_fjLj1024EEEEEEEvNS0_20BackwardKernelParamsE)
        /*0dac*/ 	.word	0x00000000


	//----- nvinfo : EIATTR_REGCOUNT
	.align		4
.L_583:
        /*0db0*/ 	.byte	0x04, 0x2f
        /*0db2*/ 	.short	(.L_585 - .L_584)
	.align		4
.L_584:
        /*0db4*/ 	.word	index@(_ZN18transformer_engine13normalization19ln_bwd_tuned_kernelINS0_13Kernel_traitsI13__nv_bfloat16S3_S3_fjLj15360ELj4ELj1ELj4ELj4ENS0_18Kernel_traits_baseILj15360ES3_S3_S3_fjLj128EEEEEEEvNS0_20BackwardKernelParamsE)
        /*0db8*/ 	.word	0x000000e6


	//----- nvinfo : EIATTR_FRAME_SIZE
	.align		4
.L_585:
        /*0dbc*/ 	.byte	0x04, 0x11
        /*0dbe*/ 	.short	(.L_587 - .L_586)
	.align		4
.L_586:
        /*0dc0*/ 	.word	index@(_ZN18transformer_engine13normalization19ln_bwd_tuned_kernelINS0_13Kernel_traitsI13__nv_bfloat16S3_S3_fjLj15360ELj4ELj1ELj4ELj4ENS0_18Kernel_traits_baseILj15360ES3_S3_S3_fjLj128EEEEEEEvNS0_20BackwardKernelParamsE)
        /*0dc4*/ 	.word	0x00000000


	//----- nvinfo : EIATTR_REGCOUNT
	.align		4
.L_587:
        /*0dc8*/ 	.byte	0x04, 0x2f
        /*0dca*/ 	.short	(.L_589 - .L_588)
	.align		4
.L_588:
        /*0dcc*/ 	.word	index@(_ZN18transformer_engine13normalization28ln_bwd_finalize_tuned_kernelINS0_22Kernel_traits_finalizeILj15360E13__nv_bfloat16S3_S3_fjLj1024ELj4ENS0_18Kernel_traits_baseILj15360ES3_S3_S3_fjLj1024EEEEEEEvNS0_20BackwardKernelParamsE)
        /*0dd0*/ 	.word	0x0000003a


	//----- nvinfo : EIATTR_FRAME_SIZE
	.align		4
.L_589:
        /*0dd4*/ 	.byte	0x04, 0x11
        /*0dd6*/ 	.short	(.L_591 - .L_590)
	.align		4
.L_590:
        /*0dd8*/ 	.word	index@(_ZN18transformer_engine13normalization28ln_bwd_finalize_tuned_kernelINS0_22Kernel_traits_finalizeILj15360E13__nv_bfloat16S3_S3_fjLj1024ELj4ENS0_18Kernel_traits_baseILj15360ES3_S3_S3_fjLj1024EEEEEEEvNS0_20BackwardKernelParamsE)
        /*0ddc*/ 	.word	0x00000000


	//----- nvinfo : EIATTR_REGCOUNT
	.align		4
.L_591:
        /*0de0*/ 	.byte	0x04, 0x2f
        /*0de2*/ 	.short	(.L_593 - .L_592)
	.align		4
.L_592:
        /*0de4*/ 	.word	index@(_ZN18transformer_engine13normalization19ln_bwd_tuned_kernelINS0_13Kernel_traitsI13__nv_bfloat16fS3_fjLj15360ELj4ELj1ELj4ELj8ENS0_18Kernel_traits_baseILj15360ES3_fS3_fjLj128EEEEEEEvNS0_20BackwardKernelParamsE)
        /*0de8*/ 	.word	0x000000dc


	//----- nvinfo : EIATTR_FRAME_SIZE
	.align		4
.L_593:
        /*0dec*/ 	.byte	0x04, 0x11
        /*0dee*/ 	.short	(.L_595 - .L_594)
	.align		4
.L_594:
        /*0df0*/ 	.word	index@(_ZN18transformer_engine13normalization19ln_bwd_tuned_kernelINS0_13Kernel_traitsI13__nv_bfloat16fS3_fjLj15360ELj4ELj1ELj4ELj8ENS0_18Kernel_traits_baseILj15360ES3_fS3_fjLj128EEEEEEEvNS0_20BackwardKernelParamsE)
        /*0df4*/ 	.word	0x00000000


	//----- nvinfo : EIATTR_REGCOUNT
	.align		4
.L_595:
        /*0df8*/ 	.byte	0x04, 0x2f
        /*0dfa*/ 	.short	(.L_597 - .L_596)
	.align		4
.L_596:
        /*0dfc*/ 	.word	index@(_ZN18transformer_engine13normalization28ln_bwd_finalize_tuned_kernelINS0_22Kernel_traits_finalizeILj15360E13__nv_bfloat16fS3_fjLj1024ELj4ENS0_18Kernel_traits_baseILj15360ES3_fS3_fjLj1024EEEEEEEvNS0_20BackwardKernelParamsE)
        /*0e00*/ 	.word	0x0000003a


	//----- nvinfo : EIATTR_FRAME_SIZE
	.align		4
.L_597:
        /*0e04*/ 	.byte	0x04, 0x11
        /*0e06*/ 	.short	(.L_599 - .L_598)
	.align		4
.L_598:
        /*0e08*/ 	.word	index@(_ZN18transformer_engine13normalization28ln_bwd_finalize_tuned_kernelINS0_22Kernel_traits_finalizeILj15360E13__nv_bfloat16fS3_fjLj1024ELj4ENS0_18Kernel_traits_baseILj15360ES3_fS3_fjLj1024EEEEEEEvNS0_20BackwardKernelParamsE)
        /*0e0c*/ 	.word	0x00000000


	//----- nvinfo : EIATTR_REGCOUNT
	.align		4
.L_599:
        /*0e10*/ 	.byte	0x04, 0x2f
        /*0e12*/ 	.short	(.L_601 - .L_600)
	.align		4
.L_600:
        /*0e14*/ 	.word	index@(_ZN18transformer_engine13normalization19ln_bwd_tuned_kernelINS0_13Kernel_traitsIffffjLj16384ELj4ELj1ELj4ELj16ENS0_18Kernel_traits_baseILj16384EffffjLj128EEEEEEEvNS0_20BackwardKernelParamsE)
        /*0e18*/ 	.word	0x000000cf


	//----- nvinfo : EIATTR_FRAME_SIZE
	.align		4
.L_601:
        /*0e1c*/ 	.byte	0x04, 0x11
        /*0e1e*/ 	.short	(.L_603 - .L_602)
	.align		4
.L_602:
        /*0e20*/ 	.word	index@(_ZN18transformer_engine13normalization19ln_bwd_tuned_kernelINS0_13Kernel_traitsIffffjLj16384ELj4ELj1ELj4ELj16ENS0_18Kernel_traits_baseILj16384EffffjLj128EEEEEEEvNS0_20BackwardKernelParamsE)
        /*0e24*/ 	.word	0x00000000


	//----- nvinfo : EIATTR_REGCOUNT
	.align		4
.L_603:
        /*0e28*/ 	.byte	0x04, 0x2f
        /*0e2a*/ 	.short	(.L_605 - .L_604)
	.align		4
.L_604:
        /*0e2c*/ 	.word	index@(_ZN18transformer_engine13normalization28ln_bwd_finalize_tuned_kernelINS0_22Kernel_traits_finalizeILj16384EffffjLj1024ELj4ENS0_18Kernel_traits_baseILj16384EffffjLj1024EEEEEEEvNS0_20BackwardKernelParamsE)
        /*0e30*/ 	.word	0x0000003a


	//----- nvinfo : EIATTR_FRAME_SIZE
	.align		4
.L_605:
        /*0e34*/ 	.byte	0x04, 0x11
        /*0e36*/ 	.short	(.L_607 - .L_606)
	.align		4
.L_606:
        /*0e38*/ 	.word	index@(_ZN18transformer_engine13normalization28ln_bwd_finalize_tuned_kernelINS0_22Kernel_traits_finalizeILj16384EffffjLj1024ELj4ENS0_18Kernel_traits_baseILj16384EffffjLj1024EEEEEEEvNS0_20BackwardKernelParamsE)
        /*0e3c*/ 	.word	0x00000000


	//----- nvinfo : EIATTR_REGCOUNT
	.align		4
.L_607:
        /*0e40*/ 	.byte	0x04, 0x2f
        /*0e42*/ 	.short	(.L_609 - .L_608)
	.align		4
.L_608:
        /*0e44*/ 	.word	index@(_ZN18transformer_engine13normalization19ln_bwd_tuned_kernelINS0_13Kernel_traitsI6__halfS3_S3_fjLj16384ELj4ELj1ELj4ELj16ENS0_18Kernel_traits_baseILj16384ES3_S3_S3_fjLj128EEEEEEEvNS0_20BackwardKernelParamsE)
        /*0e48*/ 	.word	0x000000cf


	//----- nvinfo : EIATTR_FRAME_SIZE
	.align		4
.L_609:
        /*0e4c*/ 	.byte	0x04, 0x11
        /*0e4e*/ 	.short	(.L_611 - .L_610)
	.align		4
.L_610:
        /*0e50*/ 	.word	index@(_ZN18transformer_engine13normalization19ln_bwd_tuned_kernelINS0_13Kernel_traitsI6__halfS3_S3_fjLj16384ELj4ELj1ELj4ELj16ENS0_18Kernel_traits_baseILj16384ES3_S3_S3_fjLj128EEEEEEEvNS0_20BackwardKernelParamsE)
        /*0e54*/ 	.word	0x00000000


	//----- nvinfo : EIATTR_REGCOUNT
	.align		4
.L_611:
        /*0e58*/ 	.byte	0x04, 0x2f
        /*0e5a*/ 	.short	(.L_613 - .L_612)
	.align		4
.L_612:
        /*0e5c*/ 	.word	index@(_ZN18transformer_engine13normalization28ln_bwd_finalize_tuned_kernelINS0_22Kernel_traits_finalizeILj16384E6__halfS3_S3_fjLj1024ELj4ENS0_18Kernel_traits_baseILj16384ES3_S3_S3_fjLj1024EEEEEEEvNS0_20BackwardKernelParamsE)
        /*0e60*/ 	.word	0x0000003a


	//----- nvinfo : EIATTR_FRAME_SIZE
	.align		4
.L_613:
        /*0e64*/ 	.byte	0x04, 0x11
        /*0e66*/ 	.short	(.L_615 - .L_614)
	.align		4
.L_614:
        /*0e68*/ 	.word	index@(_ZN18transformer_engine13normalization28ln_bwd_finalize_tuned_kernelINS0_22Kernel_traits_finalizeILj16384E6__halfS3_S3_fjLj1024ELj4ENS0_18Kernel_traits_baseILj16384ES3_S3_S3_fjLj1024EEEEEEEvNS0_20BackwardKernelParamsE)
        /*0e6c*/ 	.word	0x00000000


	//----- nvinfo : EIATTR_REGCOUNT
	.align		4
.L_615:
        /*0e70*/ 	.byte	0x04, 0x2f
        /*0e72*/ 	.short	(.L_617 - .L_616)
	.align		4
.L_616:
        /*0e74*/ 	.word	index@(_ZN18transformer_engine13normalization19ln_bwd_tuned_kernelINS0_13Kernel_traitsI6__halffS3_fjLj16384ELj4ELj1ELj4ELj16ENS0_18Kernel_traits_baseILj16384ES3_fS3_fjLj128EEEEEEEvNS0_20BackwardKernelParamsE)
        /*0e78*/ 	.word	0x000000d0


	//----- nvinfo : EIATTR_FRAME_SIZE
	.align		4
.L_617:
        /*0e7c*/ 	.byte	0x04, 0x11
        /*0e7e*/ 	.short	(.L_619 - .L_618)
	.align		4
.L_618:
        /*0e80*/ 	.word	index@(_ZN18transformer_engine13normalization19ln_bwd_tuned_kernelINS0_13Kernel_traitsI6__halffS3_fjLj16384ELj4ELj1ELj4ELj16ENS0_18Kernel_traits_baseILj16384ES3_fS3_fjLj128EEEEEEEvNS0_20BackwardKernelParamsE)
        /*0e84*/ 	.word	0x00000000


	//----- nvinfo : EIATTR_REGCOUNT
	.align		4
.L_619:
        /*0e88*/ 	.byte	0x04, 0x2f
        /*0e8a*/ 	.short	(.L_621 - .L_620)
	.align		4
.L_620:
        /*0e8c*/ 	.word	index@(_ZN18transformer_engine13normalization28ln_bwd_finalize_tuned_kernelINS0_22Kernel_traits_finalizeILj16384E6__halffS3_fjLj1024ELj4ENS0_18Kernel_traits_baseILj16384ES3_fS3_fjLj1024EEEEEEEvNS0_20BackwardKernelParamsE)
        /*0e90*/ 	.word	0x0000003a


	//----- nvinfo : EIATTR_FRAME_SIZE
	.align		4
.L_621:
        /*0e94*/ 	.byte	0x04, 0x11
        /*0e96*/ 	.short	(.L_623 - .L_622)
	.align		4
.L_622:
        /*0e98*/ 	.word	index@(_ZN18transformer_engine13normalization28ln_bwd_finalize_tuned_kernelINS0_22Kernel_traits_finalizeILj16384E6__halffS3_fjLj1024ELj4ENS0_18Kernel_traits_baseILj16384ES3_fS3_fjLj1024EEEEEEEvNS0_20BackwardKernelParamsE)
        /*0e9c*/ 	.word	0x00000000


	//----- nvinfo : EIATTR_REGCOUNT
	.align		4
.L_623:
        /*0ea0*/ 	.byte	0x04, 0x2f
        /*0ea2*/ 	.short	(.L_625 - .L_624)
	.align		4
.L_624:
        /*0ea4*/ 	.word	index@(_ZN18transformer_engine13normalization19ln_bwd_tuned_kernelINS0_13Kernel_traitsI13__nv_bfloat16S3_S3_fjLj16384ELj4ELj1ELj4ELj16ENS0_18Kernel_traits_baseILj16384ES3_S3_S3_fjLj128EEEEEEEvNS0_20BackwardKernelParamsE)
        /*0ea8*/ 	.word	0x000000cf


	//----- nvinfo : EIATTR_FRAME_SIZE
	.align		4
.L_625:
        /*0eac*/ 	.byte	0x04, 0x11
        /*0eae*/ 	.short	(.L_627 - .L_626)
	.align		4
.L_626:
        /*0eb0*/ 	.word	index@(_ZN18transformer_engine13normalization19ln_bwd_tuned_kernelINS0_13Kernel_traitsI13__nv_bfloat16S3_S3_fjLj16384ELj4ELj1ELj4ELj16ENS0_18Kernel_traits_baseILj16384ES3_S3_S3_fjLj128EEEEEEEvNS0_20BackwardKernelParamsE)
        /*0eb4*/ 	.word	0x00000000


	//----- nvinfo : EIATTR_REGCOUNT
	.align		4
.L_627:
        /*0eb8*/ 	.byte	0x04, 0x2f
        /*0eba*/ 	.short	(.L_629 - .L_628)
	.align		4
.L_628:
        /*0ebc*/ 	.word	index@(_ZN18transformer_engine13normalization28ln_bwd_finalize_tuned_kernelINS0_22Kernel_traits_finalizeILj16384E13__nv_bfloat16S3_S3_fjLj1024ELj4ENS0_18Kernel_traits_baseILj16384ES3_S3_S3_fjLj1024EEEEEEEvNS0_20BackwardKernelParamsE)
        /*0ec0*/ 	.word	0x0000003a


	//----- nvinfo : EIATTR_FRAME_SIZE
	.align		4
.L_629:
        /*0ec4*/ 	.byte	0x04, 0x11
        /*0ec6*/ 	.short	(.L_631 - .L_630)
	.align		4
.L_630:
        /*0ec8*/ 	.word	index@(_ZN18transformer_engine13normalization28ln_bwd_finalize_tuned_kernelINS0_22Kernel_traits_finalizeILj16384E13__nv_bfloat16S3_S3_fjLj1024ELj4ENS0_18Kernel_traits_baseILj16384ES3_S3_S3_fjLj1024EEEEEEEvNS0_20BackwardKernelParamsE)
        /*0ecc*/ 	.word	0x00000000


	//----- nvinfo : EIATTR_REGCOUNT
	.align		4
.L_631:
        /*0ed0*/ 	.byte	0x04, 0x2f
        /*0ed2*/ 	.short	(.L_633 - .L_632)
	.align		4
.L_632:
        /*0ed4*/ 	.word	index@(_ZN18transformer_engine13normalization19ln_bwd_tuned_kernelINS0_13Kernel_traitsI13__nv_bfloat16fS3_fjLj16384ELj4ELj1ELj4ELj16ENS0_18Kernel_traits_baseILj16384ES3_fS3_fjLj128EEEEEEEvNS0_20BackwardKernelParamsE)
        /*0ed8*/ 	.word	0x000000d0


	//----- nvinfo : EIATTR_FRAME_SIZE
	.align		4
.L_633:
        /*0edc*/ 	.byte	0x04, 0x11
        /*0ede*/ 	.short	(.L_635 - .L_634)
	.align		4
.L_634:
        /*0ee0*/ 	.word	index@(_ZN18transformer_engine13normalization19ln_bwd_tuned_kernelINS0_13Kernel_traitsI13__nv_bfloat16fS3_fjLj16384ELj4ELj1ELj4ELj16ENS0_18Kernel_traits_baseILj16384ES3_fS3_fjLj128EEEEEEEvNS0_20BackwardKernelParamsE)
        /*0ee4*/ 	.word	0x00000000


	//----- nvinfo : EIATTR_REGCOUNT
	.align		4
.L_635:
        /*0ee8*/ 	.byte	0x04, 0x2f
        /*0eea*/ 	.short	(.L_637 - .L_636)
	.align		4
.L_636:
        /*0eec*/ 	.word	index@(_ZN18transformer_engine13normalization28ln_bwd_finalize_tuned_kernelINS0_22Kernel_traits_finalizeILj16384E13__nv_bfloat16fS3_fjLj1024ELj4ENS0_18Kernel_traits_baseILj16384ES3_fS3_fjLj1024EEEEEEEvNS0_20BackwardKernelParamsE)
        /*0ef0*/ 	.word	0x0000003a


	//----- nvinfo : EIATTR_FRAME_SIZE
	.align		4
.L_637:
        /*0ef4*/ 	.byte	0x04, 0x11
        /*0ef6*/ 	.short	(.L_639 - .L_638)
	.align		4
.L_638:
        /*0ef8*/ 	.word	index@(_ZN18transformer_engine13normalization28ln_bwd_finalize_tuned_kernelINS0_22Kernel_traits_finalizeILj16384E13__nv_bfloat16fS3_fjLj1024ELj4ENS0_18Kernel_traits_baseILj16384ES3_fS3_fjLj1024EEEEEEEvNS0_20BackwardKernelParamsE)
        /*0efc*/ 	.word	0x00000000


	//----- nvinfo : EIATTR_REGCOUNT
	.align		4
.L_639:
        /*0f00*/ 	.byte	0x04, 0x2f
        /*0f02*/ 	.short	(.L_641 - .L_640)
	.align		4
.L_640:
        /*0f04*/ 	.word	index@(_ZN18transformer_engine13normalization19ln_bwd_tuned_kernelINS0_13Kernel_traitsIffffjLj18432ELj4ELj1ELj4ELj16ENS0_18Kernel_traits_baseILj18432EffffjLj128EEEEEEEvNS0_20BackwardKernelParamsE)
        /*0f08*/ 	.word	0x000000fe


	//----- nvinfo : EIATTR_FRAME_SIZE
	.align		4
.L_641:
        /*0f0c*/ 	.byte	0x04, 0x11
        /*0f0e*/ 	.short	(.L_643 - .L_642)
	.align		4
.L_642:
        /*0f10*/ 	.word	index@(_ZN18transformer_engine13normalization19ln_bwd_tuned_kernelINS0_13Kernel_traitsIffffjLj18432ELj4ELj1ELj4ELj16ENS0_18Kernel_traits_baseILj18432EffffjLj128EEEEEEEvNS0_20BackwardKernelParamsE)
        /*0f14*/ 	.word	0x00000000


	//----- nvinfo : EIATTR_REGCOUNT
	.align		4
.L_643:
        /*0f18*/ 	.byte	0x04, 0x2f
        /*0f1a*/ 	.short	(.L_645 - .L_644)
	.align		4
.L_644:
        /*0f1c*/ 	.word	index@(_ZN18transformer_engine13normalization28ln_bwd_finalize_tuned_kernelINS0_22Kernel_traits_finalizeILj18432EffffjLj1024ELj4ENS0_18Kernel_traits_baseILj18432EffffjLj1024EEEEEEEvNS0_20BackwardKernelParamsE)
        /*0f20*/ 	.word	0x0000003a


	//----- nvinfo : EIATTR_FRAME_SIZE
	.align		4
.L_645:
        /*0f24*/ 	.byte	0x04, 0x11
        /*0f26*/ 	.short	(.L_647 - .L_646)
	.align		4
.L_646:
        /*0f28*/ 	.word	index@(_ZN18transformer_engine13normalization28ln_bwd_finalize_tuned_kernelINS0_22Kernel_traits_finalizeILj18432EffffjLj1024ELj4ENS0_18Kernel_traits_baseILj18432EffffjLj1024EEEEEEEvNS0_20BackwardKernelParamsE)
        /*0f2c*/ 	.word	0x00000000


	//----- nvinfo : EIATTR_REGCOUNT
	.align		4
.L_647:
        /*0f30*/ 	.byte	0x04, 0x2f
        /*0f32*/ 	.short	(.L_649 - .L_648)
	.align		4
.L_648:
        /*0f34*/ 	.word	index@(_ZN18transformer_engine13normalization19ln_bwd_tuned_kernelINS0_13Kernel_traitsI6__halfS3_S3_fjLj18432ELj4ELj1ELj4ELj8ENS0_18Kernel_traits_baseILj18432ES3_S3_S3_fjLj128EEEEEEEvNS0_20BackwardKernelParamsE)
        /*0f38*/ 	.word	0x000000fe


	//----- nvinfo : EIATTR_FRAME_SIZE
	.align		4
.L_649:
        /*0f3c*/ 	.byte	0x04, 0x11
        /*0f3e*/ 	.short	(.L_651 - .L_650)
	.align		4
.L_650:
        /*0f40*/ 	.word	index@(_ZN18transformer_engine13normalization19ln_bwd_tuned_kernelINS0_13Kernel_traitsI6__halfS3_S3_fjLj18432ELj4ELj1ELj4ELj8ENS0_18Kernel_traits_baseILj18432ES3_S3_S3_fjLj128EEEEEEEvNS0_20BackwardKernelParamsE)
        /*0f44*/ 	.word	0x00000000


	//----- nvinfo : EIATTR_REGCOUNT
	.align		4
.L_651:
        /*0f48*/ 	.byte	0x04, 0x2f
        /*0f4a*/ 	.short	(.L_653 - .L_652)
	.align		4
.L_652:
        /*0f4c*/ 	.word	index@(_ZN18transformer_engine13normalization28ln_bwd_finalize_tuned_kernelINS0_22Kernel_traits_finalizeILj18432E6__halfS3_S3_fjLj1024ELj4ENS0_18Kernel_traits_baseILj18432ES3_S3_S3_fjLj1024EEEEEEEvNS0_20BackwardKernelParamsE)
        /*0f50*/ 	.word	0x0000003a


	//----- nvinfo : EIATTR_FRAME_SIZE
	.align		4
.L_653:
        /*0f54*/ 	.byte	0x04, 0x11
        /*0f56*/ 	.short	(.L_655 - .L_654)
	.align		4
.L_654:
        /*0f58*/ 	.word	index@(_ZN18transformer_engine13normalization28ln_bwd_finalize_tuned_kernelINS0_22Kernel_traits_finalizeILj18432E6__halfS3_S3_fjLj1024ELj4ENS0_18Kernel_traits_baseILj18432ES3_S3_S3_fjLj1024EEEEEEEvNS0_20BackwardKernelParamsE)
        /*0f5c*/ 	.word	0x00000000


	//----- nvinfo : EIATTR_REGCOUNT
	.align		4
.L_655:
        /*0f60*/ 	.byte	0x04, 0x2f
        /*0f62*/ 	.short	(.L_657 - .L_656)
	.align		4
.L_656:
        /*0f64*/ 	.word	index@(_ZN18transformer_engine13normalization19ln_bwd_tuned_kernelINS0_13Kernel_traitsI6__halffS3_fjLj18432ELj4ELj1ELj4ELj16ENS0_18Kernel_traits_baseILj18432ES3_fS3_fjLj128EEEEEEEvNS0_20BackwardKernelParamsE)
        /*0f68*/ 	.word	0x000000fe


	//----- nvinfo : EIATTR_FRAME_SIZE
	.align		4
.L_657:
        /*0f6c*/ 	.byte	0x04, 0x11
        /*0f6e*/ 	.short	(.L_659 - .L_658)
	.align		4
.L_658:
        /*0f70*/ 	.word	index@(_ZN18transformer_engine13normalization19ln_bwd_tuned_kernelINS0_13Kernel_traitsI6__halffS3_fjLj18432ELj4ELj1ELj4ELj16ENS0_18Kernel_traits_baseILj18432ES3_fS3_fjLj128EEEEEEEvNS0_20BackwardKernelParamsE)
        /*0f74*/ 	.word	0x00000000


	//----- nvinfo : EIATTR_REGCOUNT
	.align		4
.L_659:
        /*0f78*/ 	.byte	0x04, 0x2f
        /*0f7a*/ 	.short	(.L_661 - .L_660)
	.align		4
.L_660:
        /*0f7c*/ 	.word	index@(_ZN18transformer_engine13normalization28ln_bwd_finalize_tuned_kernelINS0_22Kernel_traits_finalizeILj18432E6__halffS3_fjLj1024ELj4ENS0_18Kernel_traits_baseILj18432ES3_fS3_fjLj1024EEEEEEEvNS0_20BackwardKernelParamsE)
        /*0f80*/ 	.word	0x0000003a


	//----- nvinfo : EIATTR_FRAME_SIZE
	.align		4
.L_661:
        /*0f84*/ 	.byte	0x04, 0x11
        /*0f86*/ 	.short	(.L_663 - .L_662)
	.align		4
.L_662:
        /*0f88*/ 	.word	index@(_ZN18transformer_engine13normalization28ln_bwd_finalize_tuned_kernelINS0_22Kernel_traits_finalizeILj18432E6__halffS3_fjLj1024ELj4ENS0_18Kernel_traits_baseILj18432ES3_fS3_fjLj1024EEEEEEEvNS0_20BackwardKernelParamsE)
        /*0f8c*/ 	.word	0x00000000


	//----- nvinfo : EIATTR_REGCOUNT
	.align		4
.L_663:
        /*0f90*/ 	.byte	0x04, 0x2f
        /*0f92*/ 	.short	(.L_665 - .L_664)
	.align		4
.L_664:
        /*0f94*/ 	.word	index@(_ZN18transformer_engine13normalization19ln_bwd_tuned_kernelINS0_13Kernel_traitsI13__nv_bfloat16S3_S3_fjLj18432ELj4ELj1ELj4ELj8ENS0_18Kernel_traits_baseILj18432ES3_S3_S3_fjLj128EEEEEEEvNS0_20BackwardKernelParamsE)
        /*0f98*/ 	.word	0x000000fe


	//----- nvinfo : EIATTR_FRAME_SIZE
	.align		4
.L_665:
        /*0f9c*/ 	.byte	0x04, 0x11
        /*0f9e*/ 	.short	(.L_667 - .L_666)
	.align		4
.L_666:
        /*0fa0*/ 	.word	index@(_ZN18transformer_engine13normalization19ln_bwd_tuned_kernelINS0_13Kernel_traitsI13__nv_bfloat16S3_S3_fjLj18432ELj4ELj1ELj4ELj8ENS0_18Kernel_traits_baseILj18432ES3_S3_S3_fjLj128EEEEEEEvNS0_20BackwardKernelParamsE)
        /*0fa4*/ 	.word	0x00000000


	//----- nvinfo : EIATTR_REGCOUNT
	.align		4
.L_667:
        /*0fa8*/ 	.byte	0x04, 0x2f
        /*0faa*/ 	.short	(.L_669 - .L_668)
	.align		4
.L_668:
        /*0fac*/ 	.word	index@(_ZN18transformer_engine13normalization28ln_bwd_finalize_tuned_kernelINS0_22Kernel_traits_finalizeILj18432E13__nv_bfloat16S3_S3_fjLj1024ELj4ENS0_18Kernel_traits_baseILj18432ES3_S3_S3_fjLj1024EEEEEEEvNS0_20BackwardKernelParamsE)
        /*0fb0*/ 	.word	0x0000003a


	//----- nvinfo : EIATTR_FRAME_SIZE
	.align		4
.L_669:
        /*0fb4*/ 	.byte	0x04, 0x11
        /*0fb6*/ 	.short	(.L_671 - .L_670)
	.align		4
.L_670:
        /*0fb8*/ 	.word	index@(_ZN18transformer_engine13normalization28ln_bwd_finalize_tuned_kernelINS0_22Kernel_traits_finalizeILj18432E13__nv_bfloat16S3_S3_fjLj1024ELj4ENS0_18Kernel_traits_baseILj18432ES3_S3_S3_fjLj1024EEEEEEEvNS0_20BackwardKernelParamsE)
        /*0fbc*/ 	.word	0x00000000


	//----- nvinfo : EIATTR_REGCOUNT
	.align		4
.L_671:
        /*0fc0*/ 	.byte	0x04, 0x2f
        /*0fc2*/ 	.short	(.L_673 - .L_672)
	.align		4
.L_672:
        /*0fc4*/ 	.word	index@(_ZN18transformer_engine13normalization19ln_bwd_tuned_kernelINS0_13Kernel_traitsI13__nv_bfloat16fS3_fjLj18432ELj4ELj1ELj4ELj16ENS0_18Kernel_traits_baseILj18432ES3_fS3_fjLj128EEEEEEEvNS0_20BackwardKernelParamsE)
        /*0fc8*/ 	.word	0x000000fe


	//----- nvinfo : EIATTR_FRAME_SIZE
	.align		4
.L_673:
        /*0fcc*/ 	.byte	0x04, 0x11
        /*0fce*/ 	.short	(.L_675 - .L_674)
	.align		4
.L_674:
        /*0fd0*/ 	.word	index@(_ZN18transformer_engine13normalization19ln_bwd_tuned_kernelINS0_13Kernel_traitsI13__nv_bfloat16fS3_fjLj18432ELj4ELj1ELj4ELj16ENS0_18Kernel_traits_baseILj18432ES3_fS3_fjLj128EEEEEEEvNS0_20BackwardKernelParamsE)
        /*0fd4*/ 	.word	0x00000000


	//----- nvinfo : EIATTR_REGCOUNT
	.align		4
.L_675:
        /*0fd8*/ 	.byte	0x04, 0x2f
        /*0fda*/ 	.short	(.L_677 - .L_676)
	.align		4
.L_676:
        /*0fdc*/ 	.word	index@(_ZN18transformer_engine13normalization28ln_bwd_finalize_tuned_kernelINS0_22Kernel_traits_finalizeILj18432E13__nv_bfloat16fS3_fjLj1024ELj4ENS0_18Kernel_traits_baseILj18432ES3_fS3_fjLj1024EEEEEEEvNS0_20BackwardKernelParamsE)
        /*0fe0*/ 	.word	0x0000003a


	//----- nvinfo : EIATTR_FRAME_SIZE
	.align		4
.L_677:
        /*0fe4*/ 	.byte	0x04, 0x11
        /*0fe6*/ 	.short	(.L_679 - .L_678)
	.align		4
.L_678:
        /*0fe8*/ 	.word	index@(_ZN18transformer_engine13normalization28ln_bwd_finalize_tuned_kernelINS0_22Kernel_traits_finalizeILj18432E13__nv_bfloat16fS3_fjLj1024ELj4ENS0_18Kernel_traits_baseILj18432ES3_fS3_fjLj1024EEEEEEEvNS0_20BackwardKernelParamsE)
        /*0fec*/ 	.word	0x00000000


	//----- nvinfo : EIATTR_REGCOUNT
	.align		4
.L_679:
        /*0ff0*/ 	.byte	0x04, 0x2f
        /*0ff2*/ 	.short	(.L_681 - .L_680)
	.align		4
.L_680:
        /*0ff4*/ 	.word	index@(_ZN18transformer_engine13normalization19ln_bwd_tuned_kernelINS0_13Kernel_traitsIffffjLj20480ELj4ELj1ELj4ELj16ENS0_18Kernel_traits_baseILj20480EffffjLj128EEEEEEEvNS0_20BackwardKernelParamsE)
        /*0ff8*/ 	.word	0x000000ff


	//----- nvinfo : EIATTR_FRAME_SIZE
	.align		4
.L_681:
        /*0ffc*/ 	.byte	0x04, 0x11
        /*0ffe*/ 	.short	(.L_683 - .L_682)
	.align		4
.L_682:
        /*1000*/ 	.word	index@(_ZN18transformer_engine13normalization19ln_bwd_tuned_kernelINS0_13Kernel_traitsIffffjLj20480ELj4ELj1ELj4ELj16ENS0_18Kernel_traits_baseILj20480EffffjLj128EEEEEEEvNS0_20BackwardKernelParamsE)
        /*1004*/ 	.word	0x00000008


	//----- nvinfo : EIATTR_REGCOUNT
	.align		4
.L_683:
        /*1008*/ 	.byte	0x04, 0x2f
        /*100a*/ 	.short	(.L_685 - .L_684)
	.align		4
.L_684:
        /*100c*/ 	.word	index@(_ZN18transformer_engine13normalization28ln_bwd_finalize_tuned_kernelINS0_22Kernel_traits_finalizeILj20480EffffjLj1024ELj4ENS0_18Kernel_traits_baseILj20480EffffjLj1024EEEEEEEvNS0_20BackwardKernelParamsE)
        /*1010*/ 	.word	0x0000003a


	//----- nvinfo : EIATTR_FRAME_SIZE
	.align		4
.L_685:
        /*1014*/ 	.byte	0x04, 0x11
        /*1016*/ 	.short	(.L_687 - .L_686)
	.align		4
.L_686:
        /*1018*/ 	.word	index@(_ZN18transformer_engine13normalization28ln_bwd_finalize_tuned_kernelINS0_22Kernel_traits_finalizeILj20480EffffjLj1024ELj4ENS0_18Kernel_traits_baseILj20480EffffjLj1024EEEEEEEvNS0_20BackwardKernelParamsE)
        /*101c*/ 	.word	0x00000000


	//----- nvinfo : EIATTR_REGCOUNT
	.align		4
.L_687:
        /*1020*/ 	.byte	0x04, 0x2f
        /*1022*/ 	.short	(.L_689 - .L_688)
	.align		4
.L_688:
        /*1024*/ 	.word	index@(_ZN18transformer_engine13normalization19ln_bwd_tuned_kernelINS0_13Kernel_traitsI6__halfS3_S3_fjLj20480ELj4ELj1ELj4ELj16ENS0_18Kernel_traits_baseILj20480ES3_S3_S3_fjLj128EEEEEEEvNS0_20BackwardKernelParamsE)
        /*1028*/ 	.word	0x000000fe


	//----- nvinfo : EIATTR_FRAME_SIZE
	.align		4
.L_689:
        /*102c*/ 	.byte	0x04, 0x11
        /*102e*/ 	.short	(.L_691 - .L_690)
	.align		4
.L_690:
        /*1030*/ 	.word	index@(_ZN18transformer_engine13normalization19ln_bwd_tuned_kernelINS0_13Kernel_traitsI6__halfS3_S3_fjLj20480ELj4ELj1ELj4ELj16ENS0_18Kernel_traits_baseILj20480ES3_S3_S3_fjLj128EEEEEEEvNS0_20BackwardKernelParamsE)
        /*1034*/ 	.word	0x00000000


	//----- nvinfo : EIATTR_REGCOUNT
	.align		4
.L_691:
        /*1038*/ 	.byte	0x04, 0x2f
        /*103a*/ 	.short	(.L_693 - .L_692)
	.align		4
.L_692:
        /*103c*/ 	.word	index@(_ZN18transformer_engine13normalization28ln_bwd_finalize_tuned_kernelINS0_22Kernel_traits_finalizeILj20480E6__halfS3_S3_fjLj1024ELj4ENS0_18Kernel_traits_baseILj20480ES3_S3_S3_fjLj1024EEEEEEEvNS0_20BackwardKernelParamsE)
        /*1040*/ 	.word	0x0000003a


	//----- nvinfo : EIATTR_FRAME_SIZE
	.align		4
.L_693:
        /*1044*/ 	.byte	0x04, 0x11
        /*1046*/ 	.short	(.L_695 - .L_694)
	.align		4
.L_694:
        /*1048*/ 	.word	index@(_ZN18transformer_engine13normalization28ln_bwd_finalize_tuned_kernelINS0_22Kernel_traits_finalizeILj20480E6__halfS3_S3_fjLj1024ELj4ENS0_18Kernel_traits_baseILj20480ES3_S3_S3_fjLj1024EEEEEEEvNS0_20BackwardKernelParamsE)
        /*104c*/ 	.word	0x00000000


	//----- nvinfo : EIATTR_REGCOUNT
	.align		4
.L_695:
        /*1050*/ 	.byte	0x04, 0x2f
        /*1052*/ 	.short	(.L_697 - .L_696)
	.align		4
.L_696:
        /*1054*/ 	.word	index@(_ZN18transformer_engine13normalization19ln_bwd_tuned_kernelINS0_13Kernel_traitsI6__halffS3_fjLj20480ELj4ELj1ELj4ELj16ENS0_18Kernel_traits_baseILj20480ES3_fS3_fjLj128EEEEEEEvNS0_20BackwardKernelParamsE)
        /*1058*/ 	.word	0x000000ff


	//----- nvinfo : EIATTR_FRAME_SIZE
	.align		4
.L_697:
        /*105c*/ 	.byte	0x04, 0x11
        /*105e*/ 	.short	(.L_699 - .L_698)
	.align		4
.L_698:
        /*1060*/ 	.word	index@(_ZN18transformer_engine13normalization19ln_bwd_tuned_kernelINS0_13Kernel_traitsI6__halffS3_fjLj20480ELj4ELj1ELj4ELj16ENS0_18Kernel_traits_baseILj20480ES3_fS3_fjLj128EEEEEEEvNS0_20BackwardKernelParamsE)
        /*1064*/ 	.word	0x00000000


	//----- nvinfo : EIATTR_REGCOUNT
	.align		4
.L_699:
        /*1068*/ 	.byte	0x04, 0x2f
        /*106a*/ 	.short	(.L_701 - .L_700)
	.align		4
.L_700:
        /*106c*/ 	.word	index@(_ZN18transformer_engine13normalization28ln_bwd_finalize_tuned_kernelINS0_22Kernel_traits_finalizeILj20480E6__halffS3_fjLj1024ELj4ENS0_18Kernel_traits_baseILj20480ES3_fS3_fjLj1024EEEEEEEvNS0_20BackwardKernelParamsE)
        /*1070*/ 	.word	0x0000003a


	//----- nvinfo : EIATTR_FRAME_SIZE
	.align		4
.L_701:
        /*1074*/ 	.byte	0x04, 0x11
        /*1076*/ 	.short	(.L_703 - .L_702)
	.align		4
.L_702:
        /*1078*/ 	.word	index@(_ZN18transformer_engine13normalization28ln_bwd_finalize_tuned_kernelINS0_22Kernel_traits_finalizeILj20480E6__halffS3_fjLj1024ELj4ENS0_18Kernel_traits_baseILj20480ES3_fS3_fjLj1024EEEEEEEvNS0_20BackwardKernelParamsE)
        /*107c*/ 	.word	0x00000000


	//----- nvinfo : EIATTR_REGCOUNT
	.align		4
.L_703:
        /*1080*/ 	.byte	0x04, 0x2f
        /*1082*/ 	.short	(.L_705 - .L_704)
	.align		4
.L_704:
        /*1084*/ 	.word	index@(_ZN18transformer_engine13normalization19ln_bwd_tuned_kernelINS0_13Kernel_traitsI13__nv_bfloat16S3_S3_fjLj20480ELj4ELj1ELj4ELj16ENS0_18Kernel_traits_baseILj20480ES3_S3_S3_fjLj128EEEEEEEvNS0_20BackwardKernelParamsE)
        /*1088*/ 	.word	0x000000ff


	//----- nvinfo : EIATTR_FRAME_SIZE
	.align		4
.L_705:
        /*108c*/ 	.byte	0x04, 0x11
        /*108e*/ 	.short	(.L_707 - .L_706)
	.align		4
.L_706:
        /*1090*/ 	.word	index@(_ZN18transformer_engine13normalization19ln_bwd_tuned_kernelINS0_13Kernel_traitsI13__nv_bfloat16S3_S3_fjLj20480ELj4ELj1ELj4ELj16ENS0_18Kernel_traits_baseILj20480ES3_S3_S3_fjLj128EEEEEEEvNS0_20BackwardKernelParamsE)
        /*1094*/ 	.word	0x00000000


	//----- nvinfo : EIATTR_REGCOUNT
	.align		4
.L_707:
        /*1098*/ 	.byte	0x04, 0x2f
        /*109a*/ 	.short	(.L_709 - .L_708)
	.align		4
.L_708:
        /*109c*/ 	.word	index@(_ZN18transformer_engine13normalization28ln_bwd_finalize_tuned_kernelINS0_22Kernel_traits_finalizeILj20480E13__nv_bfloat16S3_S3_fjLj1024ELj4ENS0_18Kernel_traits_baseILj20480ES3_S3_S3_fjLj1024EEEEEEEvNS0_20BackwardKernelParamsE)
        /*10a0*/ 	.word	0x0000003a


	//----- nvinfo : EIATTR_FRAME_SIZE
	.align		4
.L_709:
        /*10a4*/ 	.byte	0x04, 0x11
        /*10a6*/ 	.short	(.L_711 - .L_710)
	.align		4
.L_710:
        /*10a8*/ 	.word	index@(_ZN18transformer_engine13normalization28ln_bwd_finalize_tuned_kernelINS0_22Kernel_traits_finalizeILj20480E13__nv_bfloat16S3_S3_fjLj1024ELj4ENS0_18Kernel_traits_baseILj20480ES3_S3_S3_fjLj1024EEEEEEEvNS0_20BackwardKernelParamsE)
        /*10ac*/ 	.word	0x00000000


	//----- nvinfo : EIATTR_REGCOUNT
	.align		4
.L_711:
        /*10b0*/ 	.byte	0x04, 0x2f
        /*10b2*/ 	.short	(.L_713 - .L_712)
	.align		4
.L_712:
        /*10b4*/ 	.word	index@(_ZN18transformer_engine13normalization19ln_bwd_tuned_kernelINS0_13Kernel_traitsI13__nv_bfloat16fS3_fjLj20480ELj4ELj1ELj4ELj16ENS0_18Kernel_traits_baseILj20480ES3_fS3_fjLj128EEEEEEEvNS0_20BackwardKernelParamsE)
        /*10b8*/ 	.word	0x000000ff


	//----- nvinfo : EIATTR_FRAME_SIZE
	.align		4
.L_713:
        /*10bc*/ 	.byte	0x04, 0x11
        /*10be*/ 	.short	(.L_715 - .L_714)
	.align		4
.L_714:
        /*10c0*/ 	.word	index@(_ZN18transformer_engine13normalization19ln_bwd_tuned_kernelINS0_13Kernel_traitsI13__nv_bfloat16fS3_fjLj20480ELj4ELj1ELj4ELj16ENS0_18Kernel_traits_baseILj20480ES3_fS3_fjLj128EEEEEEEvNS0_20BackwardKernelParamsE)
        /*10c4*/ 	.word	0x00000000


	//----- nvinfo : EIATTR_REGCOUNT
	.align		4
.L_715:
        /*10c8*/ 	.byte	0x04, 0x2f
        /*10ca*/ 	.short	(.L_717 - .L_716)
	.align		4
.L_716:
        /*10cc*/ 	.word	index@(_ZN18transformer_engine13normalization28ln_bwd_finalize_tuned_kernelINS0_22Kernel_traits_finalizeILj20480E13__nv_bfloat16fS3_fjLj1024ELj4ENS0_18Kernel_traits_baseILj20480ES3_fS3_fjLj1024EEEEEEEvNS0_20BackwardKernelParamsE)
        /*10d0*/ 	.word	0x0000003a


	//----- nvinfo : EIATTR_FRAME_SIZE
	.align		4
.L_717:
        /*10d4*/ 	.byte	0x04, 0x11
        /*10d6*/ 	.short	(.L_719 - .L_718)
	.align		4
.L_718:
        /*10d8*/ 	.word	index@(_ZN18transformer_engine13normalization28ln_bwd_finalize_tuned_kernelINS0_22Kernel_traits_finalizeILj20480E13__nv_bfloat16fS3_fjLj1024ELj4ENS0_18Kernel_traits_baseILj20480ES3_fS3_fjLj1024EEEEEEEvNS0_20BackwardKernelParamsE)
        /*10dc*/ 	.word	0x00000000


	//----- nvinfo : EIATTR_REGCOUNT
	.align		4
.L_719:
        /*10e0*/ 	.byte	0x04, 0x2f
        /*10e2*/ 	.short	(.L_721 - .L_720)
	.align		4
.L_720:
        /*10e4*/ 	.word	index@(_ZN18transformer_engine13normalization19ln_bwd_tuned_kernelINS0_13Kernel_traitsIffffjLj24576ELj4ELj1ELj8ELj16ENS0_18Kernel_traits_baseILj24576EffffjLj256EEEEEEEvNS0_20BackwardKernelParamsE)
        /*10e8*/ 	.word	0x000000b6


	//----- nvinfo : EIATTR_FRAME_SIZE
	.align		4
.L_721:
        /*10ec*/ 	.byte	0x04, 0x11
        /*10ee*/ 	.short	(.L_723 - .L_722)
	.align		4
.L_722:
        /*10f0*/ 	.word	index@(_ZN18transformer_engine13normalization19ln_bwd_tuned_kernelINS0_13Kernel_traitsIffffjLj24576ELj4ELj1ELj8ELj16ENS0_18Kernel_traits_baseILj24576EffffjLj256EEEEEEEvNS0_20BackwardKernelParamsE)
        /*10f4*/ 	.word	0x00000000


	//----- nvinfo : EIATTR_REGCOUNT
	.align		4
.L_723:
        /*10f8*/ 	.byte	0x04, 0x2f
        /*10fa*/ 	.short	(.L_725 - .L_724)
	.align		4
.L_724:
        /*10fc*/ 	.word	index@(_ZN18transformer_engine13normalization28ln_bwd_finalize_tuned_kernelINS0_22Kernel_traits_finalizeILj24576EffffjLj1024ELj4ENS0_18Kernel_traits_baseILj24576EffffjLj1024EEEEEEEvNS0_20BackwardKernelParamsE)
        /*1100*/ 	.word	0x0000003a


	//----- nvinfo : EIATTR_FRAME_SIZE
	.align		4
.L_725:
        /*1104*/ 	.byte	0x04, 0x11
        /*1106*/ 	.short	(.L_727 - .L_726)
	.align		4
.L_726:
        /*1108*/ 	.word	index@(_ZN18transformer_engine13normalization28ln_bwd_finalize_tuned_kernelINS0_22Kernel_traits_finalizeILj24576EffffjLj1024ELj4ENS0_18Kernel_traits_baseILj24576EffffjLj1024EEEEEEEvNS0_20BackwardKernelParamsE)
        /*110c*/ 	.word	0x00000000


	//----- nvinfo : EIATTR_REGCOUNT
	.align		4
.L_727:
        /*1110*/ 	.byte	0x04, 0x2f
        /*1112*/ 	.short	(.L_729 - .L_728)
	.align		4
.L_728:
        /*1114*/ 	.word	index@(_ZN18transformer_engine13normalization19ln_bwd_tuned_kernelINS0_13Kernel_traitsI6__halfS3_S3_fjLj24576ELj4ELj1ELj8ELj16ENS0_18Kernel_traits_baseILj24576ES3_S3_S3_fjLj256EEEEEEEvNS0_20BackwardKernelParamsE)
        /*1118*/ 	.word	0x000000a6


	//----- nvinfo : EIATTR_FRAME_SIZE
	.align		4
.L_729:
        /*111c*/ 	.byte	0x04, 0x11
        /*111e*/ 	.short	(.L_731 - .L_730)
	.align		4
.L_730:
        /*1120*/ 	.word	index@(_ZN18transformer_engine13normalization19ln_bwd_tuned_kernelINS0_13Kernel_traitsI6__halfS3_S3_fjLj24576ELj4ELj1ELj8ELj16ENS0_18Kernel_traits_baseILj24576ES3_S3_S3_fjLj256EEEEEEEvNS0_20BackwardKernelParamsE)
        /*1124*/ 	.word	0x00000000


	//----- nvinfo : EIATTR_REGCOUNT
	.align		4
.L_731:
        /*1128*/ 	.byte	0x04, 0x2f
        /*112a*/ 	.short	(.L_733 - .L_732)
	.align		4
.L_732:
        /*112c*/ 	.word	index@(_ZN18transformer_engine13normalization28ln_bwd_finalize_tuned_kernelINS0_22Kernel_traits_finalizeILj24576E6__halfS3_S3_fjLj1024ELj4ENS0_18Kernel_traits_baseILj24576ES3_S3_S3_fjLj1024EEEEEEEvNS0_20BackwardKernelParamsE)
        /*1130*/ 	.word	0x0000003a


	//----- nvinfo : EIATTR_FRAME_SIZE
	.align		4
.L_733:
        /*1134*/ 	.byte	0x04, 0x11
        /*1136*/ 	.short	(.L_735 - .L_734)
	.align		4
.L_734:
        /*1138*/ 	.word	index@(_ZN18transformer_engine13normalization28ln_bwd_finalize_tuned_kernelINS0_22Kernel_traits_finalizeILj24576E6__halfS3_S3_fjLj1024ELj4ENS0_18Kernel_traits_baseILj24576ES3_S3_S3_fjLj1024EEEEEEEvNS0_20BackwardKernelParamsE)
        /*113c*/ 	.word	0x00000000


	//----- nvinfo : EIATTR_REGCOUNT
	.align		4
.L_735:
        /*1140*/ 	.byte	0x04, 0x2f
        /*1142*/ 	.short	(.L_737 - .L_736)
	.align		4
.L_736:
        /*1144*/ 	.word	index@(_ZN18transformer_engine13normalization19ln_bwd_tuned_kernelINS0_13Kernel_traitsI6__halffS3_fjLj24576ELj4ELj1ELj8ELj16ENS0_18Kernel_traits_baseILj24576ES3_fS3_fjLj256EEEEEEEvNS0_20BackwardKernelParamsE)
        /*1148*/ 	.word	0x000000ae


	//----- nvinfo : EIATTR_FRAME_SIZE
	.align		4
.L_737:
        /*114c*/ 	.byte	0x04, 0x11
        /*114e*/ 	.short	(.L_739 - .L_738)
	.align		4
.L_738:
        /*1150*/ 	.word	index@(_ZN18transformer_engine13normalization19ln_bwd_tuned_kernelINS0_13Kernel_traitsI6__halffS3_fjLj24576ELj4ELj1ELj8ELj16ENS0_18Kernel_traits_baseILj24576ES3_fS3_fjLj256EEEEEEEvNS0_20BackwardKernelParamsE)
        /*1154*/ 	.word	0x00000000


	//----- nvinfo : EIATTR_REGCOUNT
	.align		4
.L_739:
        /*1158*/ 	.byte	0x04, 0x2f
        /*115a*/ 	.short	(.L_741 - .L_740)
	.align		4
.L_740:
        /*115c*/ 	.word	index@(_ZN18transformer_engine13normalization28ln_bwd_finalize_tuned_kernelINS0_22Kernel_traits_finalizeILj24576E6__halffS3_fjLj1024ELj4ENS0_18Kernel_traits_baseILj24576ES3_fS3_fjLj1024EEEEEEEvNS0_20BackwardKernelParamsE)
        /*1160*/ 	.word	0x0000003a


	//----- nvinfo : EIATTR_FRAME_SIZE
	.align		4
.L_741:
        /*1164*/ 	.byte	0x04, 0x11
        /*1166*/ 	.short	(.L_743 - .L_742)
	.align		4
.L_742:
        /*1168*/ 	.word	index@(_ZN18transformer_engine13normalization28ln_bwd_finalize_tuned_kernelINS0_22Kernel_traits_finalizeILj24576E6__halffS3_fjLj1024ELj4ENS0_18Kernel_traits_baseILj24576ES3_fS3_fjLj1024EEEEEEEvNS0_20BackwardKernelParamsE)
        /*116c*/ 	.word	0x00000000


	//----- nvinfo : EIATTR_REGCOUNT
	.align		4
.L_743:
        /*1170*/ 	.byte	0x04, 0x2f
        /*1172*/ 	.short	(.L_745 - .L_744)
	.align		4
.L_744:
        /*1174*/ 	.word	index@(_ZN18transformer_engine13normalization19ln_bwd_tuned_kernelINS0_13Kernel_traitsI13__nv_bfloat16S3_S3_fjLj24576ELj4ELj1ELj8ELj16ENS0_18Kernel_traits_baseILj24576ES3_S3_S3_fjLj256EEEEEEEvNS0_20BackwardKernelParamsE)
        /*1178*/ 	.word	0x000000a6


	//----- nvinfo : EIATTR_FRAME_SIZE
	.align		4
.L_745:
        /*117c*/ 	.byte	0x04, 0x11
        /*117e*/ 	.short	(.L_747 - .L_746)
	.align		4
.L_746:
        /*1180*/ 	.word	index@(_ZN18transformer_engine13normalization19ln_bwd_tuned_kernelINS0_13Kernel_traitsI13__nv_bfloat16S3_S3_fjLj24576ELj4ELj1ELj8ELj16ENS0_18Kernel_traits_baseILj24576ES3_S3_S3_fjLj256EEEEEEEvNS0_20BackwardKernelParamsE)
        /*1184*/ 	.word	0x00000000


	//----- nvinfo : EIATTR_REGCOUNT
	.align		4
.L_747:
        /*1188*/ 	.byte	0x04, 0x2f
        /*118a*/ 	.short	(.L_749 - .L_748)
	.align		4
.L_748:
        /*118c*/ 	.word	index@(_ZN18transformer_engine13normalization28ln_bwd_finalize_tuned_kernelINS0_22Kernel_traits_finalizeILj24576E13__nv_bfloat16S3_S3_fjLj1024ELj4ENS0_18Kernel_traits_baseILj24576ES3_S3_S3_fjLj1024EEEEEEEvNS0_20BackwardKernelParamsE)
        /*1190*/ 	.word	0x0000003a


	//----- nvinfo : EIATTR_FRAME_SIZE
	.align		4
.L_749:
        /*1194*/ 	.byte	0x04, 0x11
        /*1196*/ 	.short	(.L_751 - .L_750)
	.align		4
.L_750:
        /*1198*/ 	.word	index@(_ZN18transformer_engine13normalization28ln_bwd_finalize_tuned_kernelINS0_22Kernel_traits_finalizeILj24576E13__nv_bfloat16S3_S3_fjLj1024ELj4ENS0_18Kernel_traits_baseILj24576ES3_S3_S3_fjLj1024EEEEEEEvNS0_20BackwardKernelParamsE)
        /*119c*/ 	.word	0x00000000


	//----- nvinfo : EIATTR_REGCOUNT
	.align		4
.L_751:
        /*11a0*/ 	.byte	0x04, 0x2f
        /*11a2*/ 	.short	(.L_753 - .L_752)
	.align		4
.L_752:
        /*11a4*/ 	.word	index@(_ZN18transformer_engine13normalization19ln_bwd_tuned_kernelINS0_13Kernel_traitsI13__nv_bfloat16fS3_fjLj24576ELj4ELj1ELj8ELj16ENS0_18Kernel_traits_baseILj24576ES3_fS3_fjLj256EEEEEEEvNS0_20BackwardKernelParamsE)
        /*11a8*/ 	.word	0x000000ae


	//----- nvinfo : EIATTR_FRAME_SIZE
	.align		4
.L_753:
        /*11ac*/ 	.byte	0x04, 0x11
        /*11ae*/ 	.short	(.L_755 - .L_754)
	.align		4
.L_754:
        /*11b0*/ 	.word	index@(_ZN18transformer_engine13normalization19ln_bwd_tuned_kernelINS0_13Kernel_traitsI13__nv_bfloat16fS3_fjLj24576ELj4ELj1ELj8ELj16ENS0_18Kernel_traits_baseILj24576ES3_fS3_fjLj256EEEEEEEvNS0_20BackwardKernelParamsE)
        /*11b4*/ 	.word	0x00000000


	//----- nvinfo : EIATTR_REGCOUNT
	.align		4
.L_755:
        /*11b8*/ 	.byte	0x04, 0x2f
        /*11ba*/ 	.short	(.L_757 - .L_756)
	.align		4
.L_756:
        /*11bc*/ 	.word	index@(_ZN18transformer_engine13normalization28ln_bwd_finalize_tuned_kernelINS0_22Kernel_traits_finalizeILj24576E13__nv_bfloat16fS3_fjLj1024ELj4ENS0_18Kernel_traits_baseILj24576ES3_fS3_fjLj1024EEEEEEEvNS0_20BackwardKernelParamsE)
        /*11c0*/ 	.word	0x0000003a


	//----- nvinfo : EIATTR_FRAME_SIZE
	.align		4
.L_757:
        /*11c4*/ 	.byte	0x04, 0x11
        /*11c6*/ 	.short	(.L_759 - .L_758)
	.align		4
.L_758:
        /*11c8*/ 	.word	index@(_ZN18transformer_engine13normalization28ln_bwd_finalize_tuned_kernelINS0_22Kernel_traits_finalizeILj24576E13__nv_bfloat16fS3_fjLj1024ELj4ENS0_18Kernel_traits_baseILj24576ES3_fS3_fjLj1024EEEEEEEvNS0_20BackwardKernelParamsE)
        /*11cc*/ 	.word	0x00000000


	//----- nvinfo : EIATTR_REGCOUNT
	.align		4
.L_759:
        /*11d0*/ 	.byte	0x04, 0x2f
        /*11d2*/ 	.short	(.L_761 - .L_760)
	.align		4
.L_760:
        /*11d4*/ 	.word	index@(_ZN18transformer_engine13normalization19ln_bwd_tuned_kernelINS0_13Kernel_traitsIffffjLj25600ELj5ELj1ELj4ELj16ENS0_18Kernel_traits_baseILj25600EffffjLj128EEEEEEEvNS0_20BackwardKernelParamsE)
        /*11d8*/ 	.word	0x000000ff


	//----- nvinfo : EIATTR_FRAME_SIZE
	.align		4
.L_761:
        /*11dc*/ 	.byte	0x04, 0x11
        /*11de*/ 	.short	(.L_763 - .L_762)
	.align		4
.L_762:
        /*11e0*/ 	.word	index@(_ZN18transformer_engine13normalization19ln_bwd_tuned_kernelINS0_13Kernel_traitsIffffjLj25600ELj5ELj1ELj4ELj16ENS0_18Kernel_traits_baseILj25600EffffjLj128EEEEEEEvNS0_20BackwardKernelParamsE)
        /*11e4*/ 	.word	0x00000008


	//----- nvinfo : EIATTR_REGCOUNT
	.align		4
.L_763:
        /*11e8*/ 	.byte	0x04, 0x2f
        /*11ea*/ 	.short	(.L_765 - .L_764)
	.align		4
.L_764:
        /*11ec*/ 	.word	index@(_ZN18transformer_engine13normalization28ln_bwd_finalize_tuned_kernelINS0_22Kernel_traits_finalizeILj25600EffffjLj1024ELj4ENS0_18Kernel_traits_baseILj25600EffffjLj1024EEEEEEEvNS0_20BackwardKernelParamsE)
        /*11f0*/ 	.word	0x0000003a


	//----- nvinfo : EIATTR_FRAME_SIZE
	.align		4
.L_765:
        /*11f4*/ 	.byte	0x04, 0x11
        /*11f6*/ 	.short	(.L_767 - .L_766)
	.align		4
.L_766:
        /*11f8*/ 	.word	index@(_ZN18transformer_engine13normalization28ln_bwd_finalize_tuned_kernelINS0_22Kernel_traits_finalizeILj25600EffffjLj1024ELj4ENS0_18Kernel_traits_baseILj25600EffffjLj1024EEEEEEEvNS0_20BackwardKernelParamsE)
        /*11fc*/ 	.word	0x00000000


	//----- nvinfo : EIATTR_REGCOUNT
	.align		4
.L_767:
        /*1200*/ 	.byte	0x04, 0x2f
        /*1202*/ 	.short	(.L_769 - .L_768)
	.align		4
.L_768:
        /*1204*/ 	.word	index@(_ZN18transformer_engine13normalization19ln_bwd_tuned_kernelINS0_13Kernel_traitsI6__halfS3_S3_fjLj25600ELj5ELj1ELj4ELj16ENS0_18Kernel_traits_baseILj25600ES3_S3_S3_fjLj128EEEEEEEvNS0_20BackwardKernelParamsE)
        /*1208*/ 	.word	0x000000fe


	//----- nvinfo : EIATTR_FRAME_SIZE
	.align		4
.L_769:
        /*120c*/ 	.byte	0x04, 0x11
        /*120e*/ 	.short	(.L_771 - .L_770)
	.align		4
.L_770:
        /*1210*/ 	.word	index@(_ZN18transformer_engine13normalization19ln_bwd_tuned_kernelINS0_13Kernel_traitsI6__halfS3_S3_fjLj25600ELj5ELj1ELj4ELj16ENS0_18Kernel_traits_baseILj25600ES3_S3_S3_fjLj128EEEEEEEvNS0_20BackwardKernelParamsE)
        /*1214*/ 	.word	0x00000000


	//----- nvinfo : EIATTR_REGCOUNT
	.align		4
.L_771:
        /*1218*/ 	.byte	0x04, 0x2f
        /*121a*/ 	.short	(.L_773 - .L_772)
	.align		4
.L_772:
        /*121c*/ 	.word	index@(_ZN18transformer_engine13normalization28ln_bwd_finalize_tuned_kernelINS0_22Kernel_traits_finalizeILj25600E6__halfS3_S3_fjLj1024ELj4ENS0_18Kernel_traits_baseILj25600ES3_S3_S3_fjLj1024EEEEEEEvNS0_20BackwardKernelParamsE)
        /*1220*/ 	.word	0x0000003a


	//----- nvinfo : EIATTR_FRAME_SIZE
	.align		4
.L_773:
        /*1224*/ 	.byte	0x04, 0x11
        /*1226*/ 	.short	(.L_775 - .L_774)
	.align		4
.L_774:
        /*1228*/ 	.word	index@(_ZN18transformer_engine13normalization28ln_bwd_finalize_tuned_kernelINS0_22Kernel_traits_finalizeILj25600E6__halfS3_S3_fjLj1024ELj4ENS0_18Kernel_traits_baseILj25600ES3_S3_S3_fjLj1024EEEEEEEvNS0_20BackwardKernelParamsE)
        /*122c*/ 	.word	0x00000000


	//----- nvinfo : EIATTR_REGCOUNT
	.align		4
.L_775:
        /*1230*/ 	.byte	0x04, 0x2f
        /*1232*/ 	.short	(.L_777 - .L_776)
	.align		4
.L_776:
        /*1234*/ 	.word	index@(_ZN18transformer_engine13normalization19ln_bwd_tuned_kernelINS0_13Kernel_traitsI6__halffS3_fjLj25600ELj5ELj1ELj4ELj16ENS0_18Kernel_traits_baseILj25600ES3_fS3_fjLj128EEEEEEEvNS0_20BackwardKernelParamsE)
        /*1238*/ 	.word	0x000000ff


	//----- nvinfo : EIATTR_FRAME_SIZE
	.align		4
.L_777:
        /*123c*/ 	.byte	0x04, 0x11
        /*123e*/ 	.short	(.L_779 - .L_778)
	.align		4
.L_778:
        /*1240*/ 	.word	index@(_ZN18transformer_engine13normalization19ln_bwd_tuned_kernelINS0_13Kernel_traitsI6__halffS3_fjLj25600ELj5ELj1ELj4ELj16ENS0_18Kernel_traits_baseILj25600ES3_fS3_fjLj128EEEEEEEvNS0_20BackwardKernelParamsE)
        /*1244*/ 	.word	0x00000000


	//----- nvinfo : EIATTR_REGCOUNT
	.align		4
.L_779:
        /*1248*/ 	.byte	0x04, 0x2f
        /*124a*/ 	.short	(.L_781 - .L_780)
	.align		4
.L_780:
        /*124c*/ 	.word	index@(_ZN18transformer_engine13normalization28ln_bwd_finalize_tuned_kernelINS0_22Kernel_traits_finalizeILj25600E6__halffS3_fjLj1024ELj4ENS0_18Kernel_traits_baseILj25600ES3_fS3_fjLj1024EEEEEEEvNS0_20BackwardKernelParamsE)
        /*1250*/ 	.word	0x0000003a


	//----- nvinfo : EIATTR_FRAME_SIZE
	.align		4
.L_781:
        /*1254*/ 	.byte	0x04, 0x11
        /*1256*/ 	.short	(.L_783 - .L_782)
	.align		4
.L_782:
        /*1258*/ 	.word	index@(_ZN18transformer_engine13normalization28ln_bwd_finalize_tuned_kernelINS0_22Kernel_traits_finalizeILj25600E6__halffS3_fjLj1024ELj4ENS0_18Kernel_traits_baseILj25600ES3_fS3_fjLj1024EEEEEEEvNS0_20BackwardKernelParamsE)
        /*125c*/ 	.word	0x00000000


	//----- nvinfo : EIATTR_REGCOUNT
	.align		4
.L_783:
        /*1260*/ 	.byte	0x04, 0x2f
        /*1262*/ 	.short	(.L_785 - .L_784)
	.align		4
.L_784:
        /*1264*/ 	.word	index@(_ZN18transformer_engine13normalization19ln_bwd_tuned_kernelINS0_13Kernel_traitsI13__nv_bfloat16S3_S3_fjLj25600ELj5ELj1ELj4ELj16ENS0_18Kernel_traits_baseILj25600ES3_S3_S3_fjLj128EEEEEEEvNS0_20BackwardKernelParamsE)
        /*1268*/ 	.word	0x000000fe


	//----- nvinfo : EIATTR_FRAME_SIZE
	.align		4
.L_785:
        /*126c*/ 	.byte	0x04, 0x11
        /*126e*/ 	.short	(.L_787 - .L_786)
	.align		4
.L_786:
        /*1270*/ 	.word	index@(_ZN18transformer_engine13normalization19ln_bwd_tuned_kernelINS0_13Kernel_traitsI13__nv_bfloat16S3_S3_fjLj25600ELj5ELj1ELj4ELj16ENS0_18Kernel_traits_baseILj25600ES3_S3_S3_fjLj128EEEEEEEvNS0_20BackwardKernelParamsE)
        /*1274*/ 	.word	0x00000000


	//----- nvinfo : EIATTR_REGCOUNT
	.align		4
.L_787:
        /*1278*/ 	.byte	0x04, 0x2f
        /*127a*/ 	.short	(.L_789 - .L_788)
	.align		4
.L_788:
        /*127c*/ 	.word	index@(_ZN18transformer_engine13normalization28ln_bwd_finalize_tuned_kernelINS0_22Kernel_traits_finalizeILj25600E13__nv_bfloat16S3_S3_fjLj1024ELj4ENS0_18Kernel_traits_baseILj25600ES3_S3_S3_fjLj1024EEEEEEEvNS0_20BackwardKernelParamsE)
        /*1280*/ 	.word	0x0000003a


	//----- nvinfo : EIATTR_FRAME_SIZE
	.align		4
.L_789:
        /*1284*/ 	.byte	0x04, 0x11
        /*1286*/ 	.short	(.L_791 - .L_790)
	.align		4
.L_790:
        /*1288*/ 	.word	index@(_ZN18transformer_engine13normalization28ln_bwd_finalize_tuned_kernelINS0_22Kernel_traits_finalizeILj25600E13__nv_bfloat16S3_S3_fjLj1024ELj4ENS0_18Kernel_traits_baseILj25600ES3_S3_S3_fjLj1024EEEEEEEvNS0_20BackwardKernelParamsE)
        /*128c*/ 	.word	0x00000000


	//----- nvinfo : EIATTR_REGCOUNT
	.align		4
.L_791:
        /*1290*/ 	.byte	0x04, 0x2f
        /*1292*/ 	.short	(.L_793 - .L_792)
	.align		4
.L_792:
        /*1294*/ 	.word	index@(_ZN18transformer_engine13normalization19ln_bwd_tuned_kernelINS0_13Kernel_traitsI13__nv_bfloat16fS3_fjLj25600ELj5ELj1ELj4ELj16ENS0_18Kernel_traits_baseILj25600ES3_fS3_fjLj128EEEEEEEvNS0_20BackwardKernelParamsE)
        /*1298*/ 	.word	0x000000ff


	//----- nvinfo : EIATTR_FRAME_SIZE
	.align		4
.L_793:
        /*129c*/ 	.byte	0x04, 0x11
        /*129e*/ 	.short	(.L_795 - .L_794)
	.align		4
.L_794:
        /*12a0*/ 	.word	index@(_ZN18transformer_engine13normalization19ln_bwd_tuned_kernelINS0_13Kernel_traitsI13__nv_bfloat16fS3_fjLj25600ELj5ELj1ELj4ELj16ENS0_18Kernel_traits_baseILj25600ES3_fS3_fjLj128EEEEEEEvNS0_20BackwardKernelParamsE)
        /*12a4*/ 	.word	0x00000000


	//----- nvinfo : EIATTR_REGCOUNT
	.align		4
.L_795:
        /*12a8*/ 	.byte	0x04, 0x2f
        /*12aa*/ 	.short	(.L_797 - .L_796)
	.align		4
.L_796:
        /*12ac*/ 	.word	index@(_ZN18transformer_engine13normalization28ln_bwd_finalize_tuned_kernelINS0_22Kernel_traits_finalizeILj25600E13__nv_bfloat16fS3_fjLj1024ELj4ENS0_18Kernel_traits_baseILj25600ES3_fS3_fjLj1024EEEEEEEvNS0_20BackwardKernelParamsE)
        /*12b0*/ 	.word	0x0000003a


	//----- nvinfo : EIATTR_FRAME_SIZE
	.align		4
.L_797:
        /*12b4*/ 	.byte	0x04, 0x11
        /*12b6*/ 	.short	(.L_799 - .L_798)
	.align		4
.L_798:
        /*12b8*/ 	.word	index@(_ZN18transformer_engine13normalization28ln_bwd_finalize_tuned_kernelINS0_22Kernel_traits_finalizeILj25600E13__nv_bfloat16fS3_fjLj1024ELj4ENS0_18Kernel_traits_baseILj25600ES3_fS3_fjLj1024EEEEEEEvNS0_20BackwardKernelParamsE)
        /*12bc*/ 	.word	0x00000000


	//----- nvinfo : EIATTR_REGCOUNT
	.align		4
.L_799:
        /*12c0*/ 	.byte	0x04, 0x2f
        /*12c2*/ 	.short	(.L_801 - .L_800)
	.align		4
.L_800:
        /*12c4*/ 	.word	index@(_ZN18transformer_engine13normalization19ln_bwd_tuned_kernelINS0_13Kernel_traitsIffffjLj30720ELj4ELj1ELj8ELj8ENS0_18Kernel_traits_baseILj30720EffffjLj256EEEEEEEvNS0_20BackwardKernelParamsE)
        /*12c8*/ 	.word	0x000000ea


	//----- nvinfo : EIATTR_FRAME_SIZE
	.align		4
.L_801:
        /*12cc*/ 	.byte	0x04, 0x11
        /*12ce*/ 	.short	(.L_803 - .L_802)
	.align		4
.L_802:
        /*12d0*/ 	.word	index@(_ZN18transformer_engine13normalization19ln_bwd_tuned_kernelINS0_13Kernel_traitsIffffjLj30720ELj4ELj1ELj8ELj8ENS0_18Kernel_traits_baseILj30720EffffjLj256EEEEEEEvNS0_20BackwardKernelParamsE)
        /*12d4*/ 	.word	0x00000000


	//----- nvinfo : EIATTR_REGCOUNT
	.align		4
.L_803:
        /*12d8*/ 	.byte	0x04, 0x2f
        /*12da*/ 	.short	(.L_805 - .L_804)
	.align		4
.L_804:
        /*12dc*/ 	.word	index@(_ZN18transformer_engine13normalization28ln_bwd_finalize_tuned_kernelINS0_22Kernel_traits_finalizeILj30720EffffjLj1024ELj4ENS0_18Kernel_traits_baseILj30720EffffjLj1024EEEEEEEvNS0_20BackwardKernelParamsE)
        /*12e0*/ 	.word	0x0000003a


	//----- nvinfo : EIATTR_FRAME_SIZE
	.align		4
.L_805:
        /*12e4*/ 	.byte	0x04, 0x11
        /*12e6*/ 	.short	(.L_807 - .L_806)
	.align		4
.L_806:
        /*12e8*/ 	.word	index@(_ZN18transformer_engine13normalization28ln_bwd_finalize_tuned_kernelINS0_22Kernel_traits_finalizeILj30720EffffjLj1024ELj4ENS0_18Kernel_traits_baseILj30720EffffjLj1024EEEEEEEvNS0_20BackwardKernelParamsE)
        /*12ec*/ 	.word	0x00000000


	//----- nvinfo : EIATTR_REGCOUNT
	.align		4
.L_807:
        /*12f0*/ 	.byte	0x04, 0x2f
        /*12f2*/ 	.short	(.L_809 - .L_808)
	.align		4
.L_808:
        /*12f4*/ 	.word	index@(_ZN18transformer_engine13normalization19ln_bwd_tuned_kernelINS0_13Kernel_traitsI6__halfS3_S3_fjLj30720ELj4ELj1ELj8ELj4ENS0_18Kernel_traits_baseILj30720ES3_S3_S3_fjLj256EEEEEEEvNS0_20BackwardKernelParamsE)
        /*12f8*/ 	.word	0x000000e8


	//----- nvinfo : EIATTR_FRAME_SIZE
	.align		4
.L_809:
        /*12fc*/ 	.byte	0x04, 0x11
        /*12fe*/ 	.short	(.L_811 - .L_810)
	.align		4
.L_810:
        /*1300*/ 	.word	index@(_ZN18transformer_engine13normalization19ln_bwd_tuned_kernelINS0_13Kernel_traitsI6__halfS3_S3_fjLj30720ELj4ELj1ELj8ELj4ENS0_18Kernel_traits_baseILj30720ES3_S3_S3_fjLj256EEEEEEEvNS0_20BackwardKernelParamsE)
        /*1304*/ 	.word	0x00000000


	//----- nvinfo : EIATTR_REGCOUNT
	.align		4
.L_811:
        /*1308*/ 	.byte	0x04, 0x2f
        /*130a*/ 	.short	(.L_813 - .L_812)
	.align		4
.L_812:
        /*130c*/ 	.word	index@(_ZN18transformer_engine13normalization28ln_bwd_finalize_tuned_kernelINS0_22Kernel_traits_finalizeILj30720E6__halfS3_S3_fjLj1024ELj4ENS0_18Kernel_traits_baseILj30720ES3_S3_S3_fjLj1024EEEEEEEvNS0_20BackwardKernelParamsE)
        /*1310*/ 	.word	0x0000003a


	//----- nvinfo : EIATTR_FRAME_SIZE
	.align		4
.L_813:
        /*1314*/ 	.byte	0x04, 0x11
        /*1316*/ 	.short	(.L_815 - .L_814)
	.align		4
.L_814:
        /*1318*/ 	.word	index@(_ZN18transformer_engine13normalization28ln_bwd_finalize_tuned_kernelINS0_22Kernel_traits_finalizeILj30720E6__halfS3_S3_fjLj1024ELj4ENS0_18Kernel_traits_baseILj30720ES3_S3_S3_fjLj1024EEEEEEEvNS0_20BackwardKernelParamsE)
        /*131c*/ 	.word	0x00000000


	//----- nvinfo : EIATTR_REGCOUNT
	.align		4
.L_815:
        /*1320*/ 	.byte	0x04, 0x2f
        /*1322*/ 	.short	(.L_817 - .L_816)
	.align		4
.L_816:
        /*1324*/ 	.word	index@(_ZN18transformer_engine13normalization19ln_bwd_tuned_kernelINS0_13Kernel_traitsI6__halffS3_fjLj30720ELj4ELj1ELj8ELj8ENS0_18Kernel_traits_baseILj30720ES3_fS3_fjLj256EEEEEEEvNS0_20BackwardKernelParamsE)
        /*1328*/ 	.word	0x000000dc


	//----- nvinfo : EIATTR_FRAME_SIZE
	.align		4
.L_817:
        /*132c*/ 	.byte	0x04, 0x11
        /*132e*/ 	.short	(.L_819 - .L_818)
	.align		4
.L_818:
        /*1330*/ 	.word	index@(_ZN18transformer_engine13normalization19ln_bwd_tuned_kernelINS0_13Kernel_traitsI6__halffS3_fjLj30720ELj4ELj1ELj8ELj8ENS0_18Kernel_traits_baseILj30720ES3_fS3_fjLj256EEEEEEEvNS0_20BackwardKernelParamsE)
        /*1334*/ 	.word	0x00000000


	//----- nvinfo : EIATTR_REGCOUNT
	.align		4
.L_819:
        /*1338*/ 	.byte	0x04, 0x2f
        /*133a*/ 	.short	(.L_821 - .L_820)
	.align		4
.L_820:
        /*133c*/ 	.word	index@(_ZN18transformer_engine13normalization28ln_bwd_finalize_tuned_kernelINS0_22Kernel_traits_finalizeILj30720E6__halffS3_fjLj1024ELj4ENS0_18Kernel_traits_baseILj30720ES3_fS3_fjLj1024EEEEEEEvNS0_20BackwardKernelParamsE)
        /*1340*/ 	.word	0x0000003a


	//----- nvinfo : EIATTR_FRAME_SIZE
	.align		4
.L_821:
        /*1344*/ 	.byte	0x04, 0x11
        /*1346*/ 	.short	(.L_823 - .L_822)
	.align		4
.L_822:
        /*1348*/ 	.word	index@(_ZN18transformer_engine13normalization28ln_bwd_finalize_tuned_kernelINS0_22Kernel_traits_finalizeILj30720E6__halffS3_fjLj1024ELj4ENS0_18Kernel_traits_baseILj30720ES3_fS3_fjLj1024EEEEEEEvNS0_20BackwardKernelParamsE)
        /*134c*/ 	.word	0x00000000


	//----- nvinfo : EIATTR_REGCOUNT
	.align		4
.L_823:
        /*1350*/ 	.byte	0x04, 0x2f
        /*1352*/ 	.short	(.L_825 - .L_824)
	.align		4
.L_824:
        /*1354*/ 	.word	index@(_ZN18transformer_engine13normalization19ln_bwd_tuned_kernelINS0_13Kernel_traitsI13__nv_bfloat16S3_S3_fjLj30720ELj4ELj1ELj8ELj4ENS0_18Kernel_traits_baseILj30720ES3_S3_S3_fjLj256EEEEEEEvNS0_20BackwardKernelParamsE)
        /*1358*/ 	.word	0x000000e2


	//----- nvinfo : EIATTR_FRAME_SIZE
	.align		4
.L_825:
        /*135c*/ 	.byte	0x04, 0x11
        /*135e*/ 	.short	(.L_827 - .L_826)
	.align		4
.L_826:
        /*1360*/ 	.word	index@(_ZN18transformer_engine13normalization19ln_bwd_tuned_kernelINS0_13Kernel_traitsI13__nv_bfloat16S3_S3_fjLj30720ELj4ELj1ELj8ELj4ENS0_18Kernel_traits_baseILj30720ES3_S3_S3_fjLj256EEEEEEEvNS0_20BackwardKernelParamsE)
        /*1364*/ 	.word	0x00000000


	//----- nvinfo : EIATTR_REGCOUNT
	.align		4
.L_827:
        /*1368*/ 	.byte	0x04, 0x2f
        /*136a*/ 	.short	(.L_829 - .L_828)
	.align		4
.L_828:
        /*136c*/ 	.word	index@(_ZN18transformer_engine13normalization28ln_bwd_finalize_tuned_kernelINS0_22Kernel_traits_finalizeILj30720E13__nv_bfloat16S3_S3_fjLj1024ELj4ENS0_18Kernel_traits_baseILj30720ES3_S3_S3_fjLj1024EEEEEEEvNS0_20BackwardKernelParamsE)
        /*1370*/ 	.word	0x0000003a


	//----- nvinfo : EIATTR_FRAME_SIZE
	.align		4
.L_829:
        /*1374*/ 	.byte	0x04, 0x11
        /*1376*/ 	.short	(.L_831 - .L_830)
	.align		4
.L_830:
        /*1378*/ 	.word	index@(_ZN18transformer_engine13normalization28ln_bwd_finalize_tuned_kernelINS0_22Kernel_traits_finalizeILj30720E13__nv_bfloat16S3_S3_fjLj1024ELj4ENS0_18Kernel_traits_baseILj30720ES3_S3_S3_fjLj1024EEEEEEEvNS0_20BackwardKernelParamsE)
        /*137c*/ 	.word	0x00000000


	//----- nvinfo : EIATTR_REGCOUNT
	.align		4
.L_831:
        /*1380*/ 	.byte	0x04, 0x2f
        /*1382*/ 	.short	(.L_833 - .L_832)
	.align		4
.L_832:
        /*1384*/ 	.word	index@(_ZN18transformer_engine13normalization19ln_bwd_tuned_kernelINS0_13Kernel_traitsI13__nv_bfloat16fS3_fjLj30720ELj4ELj1ELj8ELj8ENS0_18Kernel_traits_baseILj30720ES3_fS3_fjLj256EEEEEEEvNS0_20BackwardKernelParamsE)
        /*1388*/ 	.word	0x000000dc


	//----- nvinfo : EIATTR_FRAME_SIZE
	.align		4
.L_833:
        /*138c*/ 	.byte	0x04, 0x11
        /*138e*/ 	.short	(.L_835 - .L_834)
	.align		4
.L_834:
        /*1390*/ 	.word	index@(_ZN18transformer_engine13normalization19ln_bwd_tuned_kernelINS0_13Kernel_traitsI13__nv_bfloat16fS3_fjLj30720ELj4ELj1ELj8ELj8ENS0_18Kernel_traits_baseILj30720ES3_fS3_fjLj256EEEEEEEvNS0_20BackwardKernelParamsE)
        /*1394*/ 	.word	0x00000000


	//----- nvinfo : EIATTR_REGCOUNT
	.align		4
.L_835:
        /*1398*/ 	.byte	0x04, 0x2f
        /*139a*/ 	.short	(.L_837 - .L_836)
	.align		4
.L_836:
        /*139c*/ 	.word	index@(_ZN18transformer_engine13normalization28ln_bwd_finalize_tuned_kernelINS0_22Kernel_traits_finalizeILj30720E13__nv_bfloat16fS3_fjLj1024ELj4ENS0_18Kernel_traits_baseILj30720ES3_fS3_fjLj1024EEEEEEEvNS0_20BackwardKernelParamsE)
        /*13a0*/ 	.word	0x0000003a


	//----- nvinfo : EIATTR_FRAME_SIZE
	.align		4
.L_837:
        /*13a4*/ 	.byte	0x04, 0x11
        /*13a6*/ 	.short	(.L_839 - .L_838)
	.align		4
.L_838:
        /*13a8*/ 	.word	index@(_ZN18transformer_engine13normalization28ln_bwd_finalize_tuned_kernelINS0_22Kernel_traits_finalizeILj30720E13__nv_bfloat16fS3_fjLj1024ELj4ENS0_18Kernel_traits_baseILj30720ES3_fS3_fjLj1024EEEEEEEvNS0_20BackwardKernelParamsE)
        /*13ac*/ 	.word	0x00000000


	//----- nvinfo : EIATTR_REGCOUNT
	.align		4
.L_839:
        /*13b0*/ 	.byte	0x04, 0x2f
        /*13b2*/ 	.short	(.L_841 - .L_840)
	.align		4
.L_840:
        /*13b4*/ 	.word	index@(_ZN18transformer_engine13normalization19ln_bwd_tuned_kernelINS0_13Kernel_traitsIffffjLj32768ELj4ELj1ELj8ELj16ENS0_18Kernel_traits_baseILj32768EffffjLj256EEEEEEEvNS0_20BackwardKernelParamsE)
        /*13b8*/ 	.word	0x000000e4


	//----- nvinfo : EIATTR_FRAME_SIZE
	.align		4
.L_841:
        /*13bc*/ 	.byte	0x04, 0x11
        /*13be*/ 	.short	(.L_843 - .L_842)
	.align		4
.L_842:
        /*13c0*/ 	.word	index@(_ZN18transformer_engine13normalization19ln_bwd_tuned_kernelINS0_13Kernel_traitsIffffjLj32768ELj4ELj1ELj8ELj16ENS0_18Kernel_traits_baseILj32768EffffjLj256EEEEEEEvNS0_20BackwardKernelParamsE)
        /*13c4*/ 	.word	0x00000000


	//----- nvinfo : EIATTR_REGCOUNT
	.align		4
.L_843:
        /*13c8*/ 	.byte	0x04, 0x2f
        /*13ca*/ 	.short	(.L_845 - .L_844)
	.align		4
.L_844:
        /*13cc*/ 	.word	index@(_ZN18transformer_engine13normalization28ln_bwd_finalize_tuned_kernelINS0_22Kernel_traits_finalizeILj32768EffffjLj1024ELj4ENS0_18Kernel_traits_baseILj32768EffffjLj1024EEEEEEEvNS0_20BackwardKernelParamsE)
        /*13d0*/ 	.word	0x0000003a


	//----- nvinfo : EIATTR_FRAME_SIZE
	.align		4
.L_845:
        /*13d4*/ 	.byte	0x04, 0x11
        /*13d6*/ 	.short	(.L_847 - .L_846)
	.align		4
.L_846:
        /*13d8*/ 	.word	index@(_ZN18transformer_engine13normalization28ln_bwd_finalize_tuned_kernelINS0_22Kernel_traits_finalizeILj32768EffffjLj1024ELj4ENS0_18Kernel_traits_baseILj32768EffffjLj1024EEEEEEEvNS0_20BackwardKernelParamsE)
        /*13dc*/ 	.word	0x00000000


	//----- nvinfo : EIATTR_REGCOUNT
	.align		4
.L_847:
        /*13e0*/ 	.byte	0x04, 0x2f
        /*13e2*/ 	.short	(.L_849 - .L_848)
	.align		4
.L_848:
        /*13e4*/ 	.word	index@(_ZN18transformer_engine13normalization19ln_bwd_tuned_kernelINS0_13Kernel_traitsI6__halfS3_S3_fjLj32768ELj4ELj1ELj8ELj16ENS0_18Kernel_traits_baseILj32768ES3_S3_S3_fjLj256EEEEEEEvNS0_20BackwardKernelParamsE)
        /*13e8*/ 	.word	0x000000d3


	//----- nvinfo : EIATTR_FRAME_SIZE
	.align		4
.L_849:
        /*13ec*/ 	.byte	0x04, 0x11
        /*13ee*/ 	.short	(.L_851 - .L_850)
	.align		4
.L_850:
        /*13f0*/ 	.word	index@(_ZN18transformer_engine13normalization19ln_bwd_tuned_kernelINS0_13Kernel_traitsI6__halfS3_S3_fjLj32768ELj4ELj1ELj8ELj16ENS0_18Kernel_traits_baseILj32768ES3_S3_S3_fjLj256EEEEEEEvNS0_20BackwardKernelParamsE)
        /*13f4*/ 	.word	0x00000000


	//----- nvinfo : EIATTR_REGCOUNT
	.align		4
.L_851:
        /*13f8*/ 	.byte	0x04, 0x2f
        /*13fa*/ 	.short	(.L_853 - .L_852)
	.align		4
.L_852:
        /*13fc*/ 	.word	index@(_ZN18transformer_engine13normalization28ln_bwd_finalize_tuned_kernelINS0_22Kernel_traits_finalizeILj32768E6__halfS3_S3_fjLj1024ELj4ENS0_18Kernel_traits_baseILj32768ES3_S3_S3_fjLj1024EEEEEEEvNS0_20BackwardKernelParamsE)
        /*1400*/ 	.word	0x0000003a


	//----- nvinfo : EIATTR_FRAME_SIZE
	.align		4
.L_853:
        /*1404*/ 	.byte	0x04, 0x11
        /*1406*/ 	.short	(.L_855 - .L_854)
	.align		4
.L_854:
        /*1408*/ 	.word	index@(_ZN18transformer_engine13normalization28ln_bwd_finalize_tuned_kernelINS0_22Kernel_traits_finalizeILj32768E6__halfS3_S3_fjLj1024ELj4ENS0_18Kernel_traits_baseILj32768ES3_S3_S3_fjLj1024EEEEEEEvNS0_20BackwardKernelParamsE)
        /*140c*/ 	.word	0x00000000


	//----- nvinfo : EIATTR_REGCOUNT
	.align		4
.L_855:
        /*1410*/ 	.byte	0x04, 0x2f
        /*1412*/ 	.short	(.L_857 - .L_856)
	.align		4
.L_856:
        /*1414*/ 	.word	index@(_ZN18transformer_engine13normalization19ln_bwd_tuned_kernelINS0_13Kernel_traitsI6__halffS3_fjLj32768ELj4ELj1ELj8ELj16ENS0_18Kernel_traits_baseILj32768ES3_fS3_fjLj256EEEEEEEvNS0_20BackwardKernelParamsE)
        /*1418*/ 	.word	0x000000dc


	//----- nvinfo : EIATTR_FRAME_SIZE
	.align		4
.L_857:
        /*141c*/ 	.byte	0x04, 0x11
        /*141e*/ 	.short	(.L_859 - .L_858)
	.align		4
.L_858:
        /*1420*/ 	.word	index@(_ZN18transformer_engine13normalization19ln_bwd_tuned_kernelINS0_13Kernel_traitsI6__halffS3_fjLj32768ELj4ELj1ELj8ELj16ENS0_18Kernel_traits_baseILj32768ES3_fS3_fjLj256EEEEEEEvNS0_20BackwardKernelParamsE)
        /*1424*/ 	.word	0x00000000


	//----- nvinfo : EIATTR_REGCOUNT
	.align		4
.L_859:
        /*1428*/ 	.byte	0x04, 0x2f
        /*142a*/ 	.short	(.L_861 - .L_860)
	.align		4
.L_860:
        /*142c*/ 	.word	index@(_ZN18transformer_engine13normalization28ln_bwd_finalize_tuned_kernelINS0_22Kernel_traits_finalizeILj32768E6__halffS3_fjLj1024ELj4ENS0_18Kernel_traits_baseILj32768ES3_fS3_fjLj1024EEEEEEEvNS0_20BackwardKernelParamsE)
        /*1430*/ 	.word	0x0000003a


	//----- nvinfo : EIATTR_FRAME_SIZE
	.align		4
.L_861:
        /*1434*/ 	.byte	0x04, 0x11
        /*1436*/ 	.short	(.L_863 - .L_862)
	.align		4
.L_862:
        /*1438*/ 	.word	index@(_ZN18transformer_engine13normalization28ln_bwd_finalize_tuned_kernelINS0_22Kernel_traits_finalizeILj32768E6__halffS3_fjLj1024ELj4ENS0_18Kernel_traits_baseILj32768ES3_fS3_fjLj1024EEEEEEEvNS0_20BackwardKernelParamsE)
        /*143c*/ 	.word	0x00000000


	//----- nvinfo : EIATTR_REGCOUNT
	.align		4
.L_863:
        /*1440*/ 	.byte	0x04, 0x2f
        /*1442*/ 	.short	(.L_865 - .L_864)
	.align		4
.L_864:
        /*1444*/ 	.word	index@(_ZN18transformer_engine13normalization19ln_bwd_tuned_kernelINS0_13Kernel_traitsI13__nv_bfloat16S3_S3_fjLj32768ELj4ELj1ELj8ELj16ENS0_18Kernel_traits_baseILj32768ES3_S3_S3_fjLj256EEEEEEEvNS0_20BackwardKernelParamsE)
        /*1448*/ 	.word	0x000000d6


	//----- nvinfo : EIATTR_FRAME_SIZE
	.align		4
.L_865:
        /*144c*/ 	.byte	0x04, 0x11
        /*144e*/ 	.short	(.L_867 - .L_866)
	.align		4
.L_866:
        /*1450*/ 	.word	index@(_ZN18transformer_engine13normalization19ln_bwd_tuned_kernelINS0_13Kernel_traitsI13__nv_bfloat16S3_S3_fjLj32768ELj4ELj1ELj8ELj16ENS0_18Kernel_traits_baseILj32768ES3_S3_S3_fjLj256EEEEEEEvNS0_20BackwardKernelParamsE)
        /*1454*/ 	.word	0x00000000


	//----- nvinfo : EIATTR_REGCOUNT
	.align		4
.L_867:
        /*1458*/ 	.byte	0x04, 0x2f
        /*145a*/ 	.short	(.L_869 - .L_868)
	.align		4
.L_868:
        /*145c*/ 	.word	index@(_ZN18transformer_engine13normalization28ln_bwd_finalize_tuned_kernelINS0_22Kernel_traits_finalizeILj32768E13__nv_bfloat16S3_S3_fjLj1024ELj4ENS0_18Kernel_traits_baseILj32768ES3_S3_S3_fjLj1024EEEEEEEvNS0_20BackwardKernelParamsE)
        /*1460*/ 	.word	0x0000003a


	//----- nvinfo : EIATTR_FRAME_SIZE
	.align		4
.L_869:
        /*1464*/ 	.byte	0x04, 0x11
        /*1466*/ 	.short	(.L_871 - .L_870)
	.align		4
.L_870:
        /*1468*/ 	.word	index@(_ZN18transformer_engine13normalization28ln_bwd_finalize_tuned_kernelINS0_22Kernel_traits_finalizeILj32768E13__nv_bfloat16S3_S3_fjLj1024ELj4ENS0_18Kernel_traits_baseILj32768ES3_S3_S3_fjLj1024EEEEEEEvNS0_20BackwardKernelParamsE)
        /*146c*/ 	.word	0x00000000


	//----- nvinfo : EIATTR_REGCOUNT
	.align		4
.L_871:
        /*1470*/ 	.byte	0x04, 0x2f
        /*1472*/ 	.short	(.L_873 - .L_872)
	.align		4
.L_872:
        /*1474*/ 	.word	index@(_ZN18transformer_engine13normalization19ln_bwd_tuned_kernelINS0_13Kernel_traitsI13__nv_bfloat16fS3_fjLj32768ELj4ELj1ELj8ELj16ENS0_18Kernel_traits_baseILj32768ES3_fS3_fjLj256EEEEEEEvNS0_20BackwardKernelParamsE)
        /*1478*/ 	.word	0x000000dc


	//----- nvinfo : EIATTR_FRAME_SIZE
	.align		4
.L_873:
        /*147c*/ 	.byte	0x04, 0x11
        /*147e*/ 	.short	(.L_875 - .L_874)
	.align		4
.L_874:
        /*1480*/ 	.word	index@(_ZN18transformer_engine13normalization19ln_bwd_tuned_kernelINS0_13Kernel_traitsI13__nv_bfloat16fS3_fjLj32768ELj4ELj1ELj8ELj16ENS0_18Kernel_traits_baseILj32768ES3_fS3_fjLj256EEEEEEEvNS0_20BackwardKernelParamsE)
        /*1484*/ 	.word	0x00000000


	//----- nvinfo : EIATTR_REGCOUNT
	.align		4
.L_875:
        /*1488*/ 	.byte	0x04, 0x2f
        /*148a*/ 	.short	(.L_877 - .L_876)
	.align		4
.L_876:
        /*148c*/ 	.word	index@(_ZN18transformer_engine13normalization28ln_bwd_finalize_tuned_kernelINS0_22Kernel_traits_finalizeILj32768E13__nv_bfloat16fS3_fjLj1024ELj4ENS0_18Kernel_traits_baseILj32768ES3_fS3_fjLj1024EEEEEEEvNS0_20BackwardKernelParamsE)
        /*1490*/ 	.word	0x0000003a


	//----- nvinfo : EIATTR_FRAME_SIZE
	.align		4
.L_877:
        /*1494*/ 	.byte	0x04, 0x11
        /*1496*/ 	.short	(.L_879 - .L_878)
	.align		4
.L_878:
        /*1498*/ 	.word	index@(_ZN18transformer_engine13normalization28ln_bwd_finalize_tuned_kernelINS0_22Kernel_traits_finalizeILj32768E13__nv_bfloat16fS3_fjLj1024ELj4ENS0_18Kernel_traits_baseILj32768ES3_fS3_fjLj1024EEEEEEEvNS0_20BackwardKernelParamsE)
        /*149c*/ 	.word	0x00000000


	//----- nvinfo : EIATTR_REGCOUNT
	.align		4
.L_879:
        /*14a0*/ 	.byte	0x04, 0x2f
        /*14a2*/ 	.short	(.L_881 - .L_880)
	.align		4
.L_880:
        /*14a4*/ 	.word	index@(_ZN18transformer_engine13normalization19ln_bwd_tuned_kernelINS0_13Kernel_traitsIffffjLj40960ELj4ELj1ELj8ELj16ENS0_18Kernel_traits_baseILj40960EffffjLj256EEEEEEEvNS0_20BackwardKernelParamsE)
        /*14a8*/ 	.word	0x000000ff


	//----- nvinfo : EIATTR_FRAME_SIZE
	.align		4
.L_881:
        /*14ac*/ 	.byte	0x04, 0x11
        /*14ae*/ 	.short	(.L_883 - .L_882)
	.align		4
.L_882:
        /*14b0*/ 	.word	index@(_ZN18transformer_engine13normalization19ln_bwd_tuned_kernelINS0_13Kernel_traitsIffffjLj40960ELj4ELj1ELj8ELj16ENS0_18Kernel_traits_baseILj40960EffffjLj256EEEEEEEvNS0_20BackwardKernelParamsE)
        /*14b4*/ 	.word	0x00000018


	//----- nvinfo : EIATTR_REGCOUNT
	.align		4
.L_883:
        /*14b8*/ 	.byte	0x04, 0x2f
        /*14ba*/ 	.short	(.L_885 - .L_884)
	.align		4
.L_884:
        /*14bc*/ 	.word	index@(_ZN18transformer_engine13normalization28ln_bwd_finalize_tuned_kernelINS0_22Kernel_traits_finalizeILj40960EffffjLj1024ELj4ENS0_18Kernel_traits_baseILj40960EffffjLj1024EEEEEEEvNS0_20BackwardKernelParamsE)
        /*14c0*/ 	.word	0x0000003a


	//----- nvinfo : EIATTR_FRAME_SIZE
	.align		4
.L_885:
        /*14c4*/ 	.byte	0x04, 0x11
        /*14c6*/ 	.short	(.L_887 - .L_886)
	.align		4
.L_886:
        /*14c8*/ 	.word	index@(_ZN18transformer_engine13normalization28ln_bwd_finalize_tuned_kernelINS0_22Kernel_traits_finalizeILj40960EffffjLj1024ELj4ENS0_18Kernel_traits_baseILj40960EffffjLj1024EEEEEEEvNS0_20BackwardKernelParamsE)
        /*14cc*/ 	.word	0x00000000


	//----- nvinfo : EIATTR_REGCOUNT
	.align		4
.L_887:
        /*14d0*/ 	.byte	0x04, 0x2f
        /*14d2*/ 	.short	(.L_889 - .L_888)
	.align		4
.L_888:
        /*14d4*/ 	.word	index@(_ZN18transformer_engine13normalization19ln_bwd_tuned_kernelINS0_13Kernel_traitsI6__halfS3_S3_fjLj40960ELj4ELj1ELj8ELj16ENS0_18Kernel_traits_baseILj40960ES3_S3_S3_fjLj256EEEEEEEvNS0_20BackwardKernelParamsE)
        /*14d8*/ 	.word	0x000000fe


	//----- nvinfo : EIATTR_FRAME_SIZE
	.align		4
.L_889:
        /*14dc*/ 	.byte	0x04, 0x11
        /*14de*/ 	.short	(.L_891 - .L_890)
	.align		4
.L_890:
        /*14e0*/ 	.word	index@(_ZN18transformer_engine13normalization19ln_bwd_tuned_kernelINS0_13Kernel_traitsI6__halfS3_S3_fjLj40960ELj4ELj1ELj8ELj16ENS0_18Kernel_traits_baseILj40960ES3_S3_S3_fjLj256EEEEEEEvNS0_20BackwardKernelParamsE)
        /*14e4*/ 	.word	0x00000000


	//----- nvinfo : EIATTR_REGCOUNT
	.align		4
.L_891:
        /*14e8*/ 	.byte	0x04, 0x2f
        /*14ea*/ 	.short	(.L_893 - .L_892)
	.align		4
.L_892:
        /*14ec*/ 	.word	index@(_ZN18transformer_engine13normalization28ln_bwd_finalize_tuned_kernelINS0_22Kernel_traits_finalizeILj40960E6__halfS3_S3_fjLj1024ELj4ENS0_18Kernel_traits_baseILj40960ES3_S3_S3_fjLj1024EEEEEEEvNS0_20BackwardKernelParamsE)
        /*14f0*/ 	.word	0x0000003a


	//----- nvinfo : EIATTR_FRAME_SIZE
	.align		4
.L_893:
        /*14f4*/ 	.byte	0x04, 0x11
        /*14f6*/ 	.short	(.L_895 - .L_894)
	.align		4
.L_894:
        /*14f8*/ 	.word	index@(_ZN18transformer_engine13normalization28ln_bwd_finalize_tuned_kernelINS0_22Kernel_traits_finalizeILj40960E6__halfS3_S3_fjLj1024ELj4ENS0_18Kernel_traits_baseILj40960ES3_S3_S3_fjLj1024EEEEEEEvNS0_20BackwardKernelParamsE)
        /*14fc*/ 	.word	0x00000000


	//----- nvinfo : EIATTR_REGCOUNT
	.align		4
.L_895:
        /*1500*/ 	.byte	0x04, 0x2f
        /*1502*/ 	.short	(.L_897 - .L_896)
	.align		4
.L_896:
        /*1504*/ 	.word	index@(_ZN18transformer_engine13normalization19ln_bwd_tuned_kernelINS0_13Kernel_traitsI6__halffS3_fjLj40960ELj4ELj1ELj8ELj16ENS0_18Kernel_traits_baseILj40960ES3_fS3_fjLj256EEEEEEEvNS0_20BackwardKernelParamsE)
        /*1508*/ 	.word	0x000000ff


	//----- nvinfo : EIATTR_FRAME_SIZE
	.align		4
.L_897:
        /*150c*/ 	.byte	0x04, 0x11
        /*150e*/ 	.short	(.L_899 - .L_898)
	.align		4
.L_898:
        /*1510*/ 	.word	index@(_ZN18transformer_engine13normalization19ln_bwd_tuned_kernelINS0_13Kernel_traitsI6__halffS3_fjLj40960ELj4ELj1ELj8ELj16ENS0_18Kernel_traits_baseILj40960ES3_fS3_fjLj256EEEEEEEvNS0_20BackwardKernelParamsE)
        /*1514*/ 	.word	0x00000000


	//----- nvinfo : EIATTR_REGCOUNT
	.align		4
.L_899:
        /*1518*/ 	.byte	0x04, 0x2f
        /*151a*/ 	.short	(.L_901 - .L_900)
	.align		4
.L_900:
        /*151c*/ 	.word	index@(_ZN18transformer_engine13normalization28ln_bwd_finalize_tuned_kernelINS0_22Kernel_traits_finalizeILj40960E6__halffS3_fjLj1024ELj4ENS0_18Kernel_traits_baseILj40960ES3_fS3_fjLj1024EEEEEEEvNS0_20BackwardKernelParamsE)
        /*1520*/ 	.word	0x0000003a


	//----- nvinfo : EIATTR_FRAME_SIZE
	.align		4
.L_901:
        /*1524*/ 	.byte	0x04, 0x11
        /*1526*/ 	.short	(.L_903 - .L_902)
	.align		4
.L_902:
        /*1528*/ 	.word	index@(_ZN18transformer_engine13normalization28ln_bwd_finalize_tuned_kernelINS0_22Kernel_traits_finalizeILj40960E6__halffS3_fjLj1024ELj4ENS0_18Kernel_traits_baseILj40960ES3_fS3_fjLj1024EEEEEEEvNS0_20BackwardKernelParamsE)
        /*152c*/ 	.word	0x00000000


	//----- nvinfo : EIATTR_REGCOUNT
	.align		4
.L_903:
        /*1530*/ 	.byte	0x04, 0x2f
        /*1532*/ 	.short	(.L_905 - .L_904)
	.align		4
.L_904:
        /*1534*/ 	.word	index@(_ZN18transformer_engine13normalization19ln_bwd_tuned_kernelINS0_13Kernel_traitsI13__nv_bfloat16S3_S3_fjLj40960ELj4ELj1ELj8ELj16ENS0_18Kernel_traits_baseILj40960ES3_S3_S3_fjLj256EEEEEEEvNS0_20BackwardKernelParamsE)
        /*1538*/ 	.word	0x000000ff


	//----- nvinfo : EIATTR_FRAME_SIZE
	.align		4
.L_905:
        /*153c*/ 	.byte	0x04, 0x11
        /*153e*/ 	.short	(.L_907 - .L_906)
	.align		4
.L_906:
        /*1540*/ 	.word	index@(_ZN18transformer_engine13normalization19ln_bwd_tuned_kernelINS0_13Kernel_traitsI13__nv_bfloat16S3_S3_fjLj40960ELj4ELj1ELj8ELj16ENS0_18Kernel_traits_baseILj40960ES3_S3_S3_fjLj256EEEEEEEvNS0_20BackwardKernelParamsE)
        /*1544*/ 	.word	0x00000000


	//----- nvinfo : EIATTR_REGCOUNT
	.align		4
.L_907:
        /*1548*/ 	.byte	0x04, 0x2f
        /*154a*/ 	.short	(.L_909 - .L_908)
	.align		4
.L_908:
        /*154c*/ 	.word	index@(_ZN18transformer_engine13normalization28ln_bwd_finalize_tuned_kernelINS0_22Kernel_traits_finalizeILj40960E13__nv_bfloat16S3_S3_fjLj1024ELj4ENS0_18Kernel_traits_baseILj40960ES3_S3_S3_fjLj1024EEEEEEEvNS0_20BackwardKernelParamsE)
        /*1550*/ 	.word	0x0000003a


	//----- nvinfo : EIATTR_FRAME_SIZE
	.align		4
.L_909:
        /*1554*/ 	.byte	0x04, 0x11
        /*1556*/ 	.short	(.L_911 - .L_910)
	.align		4
.L_910:
        /*1558*/ 	.word	index@(_ZN18transformer_engine13normalization28ln_bwd_finalize_tuned_kernelINS0_22Kernel_traits_finalizeILj40960E13__nv_bfloat16S3_S3_fjLj1024ELj4ENS0_18Kernel_traits_baseILj40960ES3_S3_S3_fjLj1024EEEEEEEvNS0_20BackwardKernelParamsE)
        /*155c*/ 	.word	0x00000000


	//----- nvinfo : EIATTR_REGCOUNT
	.align		4
.L_911:
        /*1560*/ 	.byte	0x04, 0x2f
        /*1562*/ 	.short	(.L_913 - .L_912)
	.align		4
.L_912:
        /*1564*/ 	.word	index@(_ZN18transformer_engine13normalization19ln_bwd_tuned_kernelINS0_13Kernel_traitsI13__nv_bfloat16fS3_fjLj40960ELj4ELj1ELj8ELj16ENS0_18Kernel_traits_baseILj40960ES3_fS3_fjLj256EEEEEEEvNS0_20BackwardKernelParamsE)
        /*1568*/ 	.word	0x000000ff


	//----- nvinfo : EIATTR_FRAME_SIZE
	.align		4
.L_913:
        /*156c*/ 	.byte	0x04, 0x11
        /*156e*/ 	.short	(.L_915 - .L_914)
	.align		4
.L_914:
        /*1570*/ 	.word	index@(_ZN18transformer_engine13normalization19ln_bwd_tuned_kernelINS0_13Kernel_traitsI13__nv_bfloat16fS3_fjLj40960ELj4ELj1ELj8ELj16ENS0_18Kernel_traits_baseILj40960ES3_fS3_fjLj256EEEEEEEvNS0_20BackwardKernelParamsE)
        /*1574*/ 	.word	0x00000000


	//----- nvinfo : EIATTR_REGCOUNT
	.align		4
.L_915:
        /*1578*/ 	.byte	0x04, 0x2f
        /*157a*/ 	.short	(.L_917 - .L_916)
	.align		4
.L_916:
        /*157c*/ 	.word	index@(_ZN18transformer_engine13normalization28ln_bwd_finalize_tuned_kernelINS0_22Kernel_traits_finalizeILj40960E13__nv_bfloat16fS3_fjLj1024ELj4ENS0_18Kernel_traits_baseILj40960ES3_fS3_fjLj1024EEEEEEEvNS0_20BackwardKernelParamsE)
        /*1580*/ 	.word	0x0000003a


	//----- nvinfo : EIATTR_FRAME_SIZE
	.align		4
.L_917:
        /*1584*/ 	.byte	0x04, 0x11
        /*1586*/ 	.short	(.L_919 - .L_918)
	.align		4
.L_918:
        /*1588*/ 	.word	index@(_ZN18transformer_engine13normalization28ln_bwd_finalize_tuned_kernelINS0_22Kernel_traits_finalizeILj40960E13__nv_bfloat16fS3_fjLj1024ELj4ENS0_18Kernel_traits_baseILj40960ES3_fS3_fjLj1024EEEEEEEvNS0_20BackwardKernelParamsE)
        /*158c*/ 	.word	0x00000000


	//----- nvinfo : EIATTR_REGCOUNT
	.align		4
.L_919:
        /*1590*/ 	.byte	0x04, 0x2f
        /*1592*/ 	.short	(.L_921 - .L_920)
	.align		4
.L_920:
        /*1594*/ 	.word	index@(_ZN18transformer_engine13normalization19ln_bwd_tuned_kernelINS0_13Kernel_traitsIffffjLj49152ELj8ELj1ELj8ELj16ENS0_18Kernel_traits_baseILj49152EffffjLj256EEEEEEEvNS0_20BackwardKernelParamsE)
        /*1598*/ 	.word	0x000000b6


	//----- nvinfo : EIATTR_FRAME_SIZE
	.align		4
.L_921:
        /*159c*/ 	.byte	0x04, 0x11
        /*159e*/ 	.short	(.L_923 - .L_922)
	.align		4
.L_922:
        /*15a0*/ 	.word	index@(_ZN18transformer_engine13normalization19ln_bwd_tuned_kernelINS0_13Kernel_traitsIffffjLj49152ELj8ELj1ELj8ELj16ENS0_18Kernel_traits_baseILj49152EffffjLj256EEEEEEEvNS0_20BackwardKernelParamsE)
        /*15a4*/ 	.word	0x00000000


	//----- nvinfo : EIATTR_REGCOUNT
	.align		4
.L_923:
        /*15a8*/ 	.byte	0x04, 0x2f
        /*15aa*/ 	.short	(.L_925 - .L_924)
	.align		4
.L_924:
        /*15ac*/ 	.word	index@(_ZN18transformer_engine13normalization28ln_bwd_finalize_tuned_kernelINS0_22Kernel_traits_finalizeILj49152EffffjLj1024ELj4ENS0_18Kernel_traits_baseILj49152EffffjLj1024EEEEEEEvNS0_20BackwardKernelParamsE)
        /*15b0*/ 	.word	0x0000003a


	//----- nvinfo : EIATTR_FRAME_SIZE
	.align		4
.L_925:
        /*15b4*/ 	.byte	0x04, 0x11
        /*15b6*/ 	.short	(.L_927 - .L_926)
	.align		4
.L_926:
        /*15b8*/ 	.word	index@(_ZN18transformer_engine13normalization28ln_bwd_finalize_tuned_kernelINS0_22Kernel_traits_finalizeILj49152EffffjLj1024ELj4ENS0_18Kernel_traits_baseILj49152EffffjLj1024EEEEEEEvNS0_20BackwardKernelParamsE)
        /*15bc*/ 	.word	0x00000000


	//----- nvinfo : EIATTR_REGCOUNT
	.align		4
.L_927:
        /*15c0*/ 	.byte	0x04, 0x2f
        /*15c2*/ 	.short	(.L_929 - .L_928)
	.align		4
.L_928:
        /*15c4*/ 	.word	index@(_ZN18transformer_engine13normalization19ln_bwd_tuned_kernelINS0_13Kernel_traitsI6__halfS3_S3_fjLj49152ELj8ELj1ELj8ELj16ENS0_18Kernel_traits_baseILj49152ES3_S3_S3_fjLj256EEEEEEEvNS0_20BackwardKernelParamsE)
        /*15c8*/ 	.word	0x000000a6


	//----- nvinfo : EIATTR_FRAME_SIZE
	.align		4
.L_929:
        /*15cc*/ 	.byte	0x04, 0x11
        /*15ce*/ 	.short	(.L_931 - .L_930)
	.align		4
.L_930:
        /*15d0*/ 	.word	index@(_ZN18transformer_engine13normalization19ln_bwd_tuned_kernelINS0_13Kernel_traitsI6__halfS3_S3_fjLj49152ELj8ELj1ELj8ELj16ENS0_18Kernel_traits_baseILj49152ES3_S3_S3_fjLj256EEEEEEEvNS0_20BackwardKernelParamsE)
        /*15d4*/ 	.word	0x00000000


	//----- nvinfo : EIATTR_REGCOUNT
	.align		4
.L_931:
        /*15d8*/ 	.byte	0x04, 0x2f
        /*15da*/ 	.short	(.L_933 - .L_932)
	.align		4
.L_932:
        /*15dc*/ 	.word	index@(_ZN18transformer_engine13normalization28ln_bwd_finalize_tuned_kernelINS0_22Kernel_traits_finalizeILj49152E6__halfS3_S3_fjLj1024ELj4ENS0_18Kernel_traits_baseILj49152ES3_S3_S3_fjLj1024EEEEEEEvNS0_20BackwardKernelParamsE)
        /*15e0*/ 	.word	0x0000003a


	//----- nvinfo : EIATTR_FRAME_SIZE
	.align		4
.L_933:
        /*15e4*/ 	.byte	0x04, 0x11
        /*15e6*/ 	.short	(.L_935 - .L_934)
	.align		4
.L_934:
        /*15e8*/ 	.word	index@(_ZN18transformer_engine13normalization28ln_bwd_finalize_tuned_kernelINS0_22Kernel_traits_finalizeILj49152E6__halfS3_S3_fjLj1024ELj4ENS0_18Kernel_traits_baseILj49152ES3_S3_S3_fjLj1024EEEEEEEvNS0_20BackwardKernelParamsE)
        /*15ec*/ 	.word	0x00000000


	//----- nvinfo : EIATTR_REGCOUNT
	.align		4
.L_935:
        /*15f0*/ 	.byte	0x04, 0x2f
        /*15f2*/ 	.short	(.L_937 - .L_936)
	.align		4
.L_936:
        /*15f4*/ 	.word	index@(_ZN18transformer_engine13normalization19ln_bwd_tuned_kernelINS0_13Kernel_traitsI6__halffS3_fjLj49152ELj8ELj1ELj8ELj16ENS0_18Kernel_traits_baseILj49152ES3_fS3_fjLj256EEEEEEEvNS0_20BackwardKernelParamsE)
        /*15f8*/ 	.word	0x000000ae


	//----- nvinfo : EIATTR_FRAME_SIZE
	.align		4
.L_937:
        /*15fc*/ 	.byte	0x04, 0x11
        /*15fe*/ 	.short	(.L_939 - .L_938)
	.align		4
.L_938:
        /*1600*/ 	.word	index@(_ZN18transformer_engine13normalization19ln_bwd_tuned_kernelINS0_13Kernel_traitsI6__halffS3_fjLj49152ELj8ELj1ELj8ELj16ENS0_18Kernel_traits_baseILj49152ES3_fS3_fjLj256EEEEEEEvNS0_20BackwardKernelParamsE)
        /*1604*/ 	.word	0x00000000


	//----- nvinfo : EIATTR_REGCOUNT
	.align		4
.L_939:
        /*1608*/ 	.byte	0x04, 0x2f
        /*160a*/ 	.short	(.L_941 - .L_940)
	.align		4
.L_940:
        /*160c*/ 	.word	index@(_ZN18transformer_engine13normalization28ln_bwd_finalize_tuned_kernelINS0_22Kernel_traits_finalizeILj49152E6__halffS3_fjLj1024ELj4ENS0_18Kernel_traits_baseILj49152ES3_fS3_fjLj1024EEEEEEEvNS0_20BackwardKernelParamsE)
        /*1610*/ 	.word	0x0000003a


	//----- nvinfo : EIATTR_FRAME_SIZE
	.align		4
.L_941:
        /*1614*/ 	.byte	0x04, 0x11
        /*1616*/ 	.short	(.L_943 - .L_942)
	.align		4
.L_942:
        /*1618*/ 	.word	index@(_ZN18transformer_engine13normalization28ln_bwd_finalize_tuned_kernelINS0_22Kernel_traits_finalizeILj49152E6__halffS3_fjLj1024ELj4ENS0_18Kernel_traits_baseILj49152ES3_fS3_fjLj1024EEEEEEEvNS0_20BackwardKernelParamsE)
        /*161c*/ 	.word	0x00000000


	//----- nvinfo : EIATTR_REGCOUNT
	.align		4
.L_943:
        /*1620*/ 	.byte	0x04, 0x2f
        /*1622*/ 	.short	(.L_945 - .L_944)
	.align		4
.L_944:
        /*1624*/ 	.word	index@(_ZN18transformer_engine13normalization19ln_bwd_tuned_kernelINS0_13Kernel_traitsI13__nv_bfloat16S3_S3_fjLj49152ELj8ELj1ELj8ELj16ENS0_18Kernel_traits_baseILj49152ES3_S3_S3_fjLj256EEEEEEEvNS0_20BackwardKernelParamsE)
        /*1628*/ 	.word	0x000000a6


	//----- nvinfo : EIATTR_FRAME_SIZE
	.align		4
.L_945:
        /*162c*/ 	.byte	0x04, 0x11
        /*162e*/ 	.short	(.L_947 - .L_946)
	.align		4
.L_946:
        /*1630*/ 	.word	index@(_ZN18transformer_engine13normalization19ln_bwd_tuned_kernelINS0_13Kernel_traitsI13__nv_bfloat16S3_S3_fjLj49152ELj8ELj1ELj8ELj16ENS0_18Kernel_traits_baseILj49152ES3_S3_S3_fjLj256EEEEEEEvNS0_20BackwardKernelParamsE)
        /*1634*/ 	.word	0x00000000


	//----- nvinfo : EIATTR_REGCOUNT
	.align		4
.L_947:
        /*1638*/ 	.byte	0x04, 0x2f
        /*163a*/ 	.short	(.L_949 - .L_948)
	.align		4
.L_948:
        /*163c*/ 	.word	index@(_ZN18transformer_engine13normalization28ln_bwd_finalize_tuned_kernelINS0_22Kernel_traits_finalizeILj49152E13__nv_bfloat16S3_S3_fjLj1024ELj4ENS0_18Kernel_traits_baseILj49152ES3_S3_S3_fjLj1024EEEEEEEvNS0_20BackwardKernelParamsE)
        /*1640*/ 	.word	0x0000003a


	//----- nvinfo : EIATTR_FRAME_SIZE
	.align		4
.L_949:
        /*1644*/ 	.byte	0x04, 0x11
        /*1646*/ 	.short	(.L_951 - .L_950)
	.align		4
.L_950:
        /*1648*/ 	.word	index@(_ZN18transformer_engine13normalization28ln_bwd_finalize_tuned_kernelINS0_22Kernel_traits_finalizeILj49152E13__nv_bfloat16S3_S3_fjLj1024ELj4ENS0_18Kernel_traits_baseILj49152ES3_S3_S3_fjLj1024EEEEEEEvNS0_20BackwardKernelParamsE)
        /*164c*/ 	.word	0x00000000


	//----- nvinfo : EIATTR_REGCOUNT
	.align		4
.L_951:
        /*1650*/ 	.byte	0x04, 0x2f
        /*1652*/ 	.short	(.L_953 - .L_952)
	.align		4
.L_952:
        /*1654*/ 	.word	index@(_ZN18transformer_engine13normalization19ln_bwd_tuned_kernelINS0_13Kernel_traitsI13__nv_bfloat16fS3_fjLj49152ELj8ELj1ELj8ELj16ENS0_18Kernel_traits_baseILj49152ES3_fS3_fjLj256EEEEEEEvNS0_20BackwardKernelParamsE)
        /*1658*/ 	.word	0x000000ae


	//----- nvinfo : EIATTR_FRAME_SIZE
	.align		4
.L_953:
        /*165c*/ 	.byte	0x04, 0x11
        /*165e*/ 	.short	(.L_955 - .L_954)
	.align		4
.L_954:
        /*1660*/ 	.word	index@(_ZN18transformer_engine13normalization19ln_bwd_tuned_kernelINS0_13Kernel_traitsI13__nv_bfloat16fS3_fjLj49152ELj8ELj1ELj8ELj16ENS0_18Kernel_traits_baseILj49152ES3_fS3_fjLj256EEEEEEEvNS0_20BackwardKernelParamsE)
        /*1664*/ 	.word	0x00000000


	//----- nvinfo : EIATTR_REGCOUNT
	.align		4
.L_955:
        /*1668*/ 	.byte	0x04, 0x2f
        /*166a*/ 	.short	(.L_957 - .L_956)
	.align		4
.L_956:
        /*166c*/ 	.word	index@(_ZN18transformer_engine13normalization28ln_bwd_finalize_tuned_kernelINS0_22Kernel_traits_finalizeILj49152E13__nv_bfloat16fS3_fjLj1024ELj4ENS0_18Kernel_traits_baseILj49152ES3_fS3_fjLj1024EEEEEEEvNS0_20BackwardKernelParamsE)
        /*1670*/ 	.word	0x0000003a


	//----- nvinfo : EIATTR_FRAME_SIZE
	.align		4
.L_957:
        /*1674*/ 	.byte	0x04, 0x11
        /*1676*/ 	.short	(.L_959 - .L_958)
	.align		4
.L_958:
        /*1678*/ 	.word	index@(_ZN18transformer_engine13normalization28ln_bwd_finalize_tuned_kernelINS0_22Kernel_traits_finalizeILj49152E13__nv_bfloat16fS3_fjLj1024ELj4ENS0_18Kernel_traits_baseILj49152ES3_fS3_fjLj1024EEEEEEEvNS0_20BackwardKernelParamsE)
        /*167c*/ 	.word	0x00000000


	//----- nvinfo : EIATTR_REGCOUNT
	.align		4
.L_959:
        /*1680*/ 	.byte	0x04, 0x2f
        /*1682*/ 	.short	(.L_961 - .L_960)
	.align		4
.L_960:
        /*1684*/ 	.word	index@(_ZN18transformer_engine13normalization19ln_bwd_tuned_kernelINS0_13Kernel_traitsIffffjLj65536ELj8ELj1ELj8ELj16ENS0_18Kernel_traits_baseILj65536EffffjLj256EEEEEEEvNS0_20BackwardKernelParamsE)
        /*1688*/ 	.word	0x000000e4


	//----- nvinfo : EIATTR_FRAME_SIZE
	.align		4
.L_961:
        /*168c*/ 	.byte	0x04, 0x11
        /*168e*/ 	.short	(.L_963 - .L_962)
	.align		4
.L_962:
        /*1690*/ 	.word	index@(_ZN18transformer_engine13normalization19ln_bwd_tuned_kernelINS0_13Kernel_traitsIffffjLj65536ELj8ELj1ELj8ELj16ENS0_18Kernel_traits_baseILj65536EffffjLj256EEEEEEEvNS0_20BackwardKernelParamsE)
        /*1694*/ 	.word	0x00000000


	//----- nvinfo : EIATTR_REGCOUNT
	.align		4
.L_963:
        /*1698*/ 	.byte	0x04, 0x2f
        /*169a*/ 	.short	(.L_965 - .L_964)
	.align		4
.L_964:
        /*169c*/ 	.word	index@(_ZN18transformer_engine13normalization28ln_bwd_finalize_tuned_kernelINS0_22Kernel_traits_finalizeILj65536EffffjLj1024ELj4ENS0_18Kernel_traits_baseILj65536EffffjLj1024EEEEEEEvNS0_20BackwardKernelParamsE)
        /*16a0*/ 	.word	0x0000003a


	//----- nvinfo : EIATTR_FRAME_SIZE
	.align		4
.L_965:
        /*16a4*/ 	.byte	0x04, 0x11
        /*16a6*/ 	.short	(.L_967 - .L_966)
	.align		4
.L_966:
        /*16a8*/ 	.word	index@(_ZN18transformer_engine13normalization28ln_bwd_finalize_tuned_kernelINS0_22Kernel_traits_finalizeILj65536EffffjLj1024ELj4ENS0_18Kernel_traits_baseILj65536EffffjLj1024EEEEEEEvNS0_20BackwardKernelParamsE)
        /*16ac*/ 	.word	0x00000000


	//----- nvinfo : EIATTR_REGCOUNT
	.align		4
.L_967:
        /*16b0*/ 	.byte	0x04, 0x2f
        /*16b2*/ 	.short	(.L_969 - .L_968)
	.align		4
.L_968:
        /*16b4*/ 	.word	index@(_ZN18transformer_engine13normalization19ln_bwd_tuned_kernelINS0_13Kernel_traitsI6__halfS3_S3_fjLj65536ELj8ELj1ELj8ELj16ENS0_18Kernel_traits_baseILj65536ES3_S3_S3_fjLj256EEEEEEEvNS0_20BackwardKernelParamsE)
        /*16b8*/ 	.word	0x000000d3


	//----- nvinfo : EIATTR_FRAME_SIZE
	.align		4
.L_969:
        /*16bc*/ 	.byte	0x04, 0x11
        /*16be*/ 	.short	(.L_971 - .L_970)
	.align		4
.L_970:
        /*16c0*/ 	.word	index@(_ZN18transformer_engine13normalization19ln_bwd_tuned_kernelINS0_13Kernel_traitsI6__halfS3_S3_fjLj65536ELj8ELj1ELj8ELj16ENS0_18Kernel_traits_baseILj65536ES3_S3_S3_fjLj256EEEEEEEvNS0_20BackwardKernelParamsE)
        /*16c4*/ 	.word	0x00000000


	//----- nvinfo : EIATTR_REGCOUNT
	.align		4
.L_971:
        /*16c8*/ 	.byte	0x04, 0x2f
        /*16ca*/ 	.short	(.L_973 - .L_972)
	.align		4
.L_972:
        /*16cc*/ 	.word	index@(_ZN18transformer_engine13normalization28ln_bwd_finalize_tuned_kernelINS0_22Kernel_traits_finalizeILj65536E6__halfS3_S3_fjLj1024ELj4ENS0_18Kernel_traits_baseILj65536ES3_S3_S3_fjLj1024EEEEEEEvNS0_20BackwardKernelParamsE)
        /*16d0*/ 	.word	0x0000003a


	//----- nvinfo : EIATTR_FRAME_SIZE
	.align		4
.L_973:
        /*16d4*/ 	.byte	0x04, 0x11
        /*16d6*/ 	.short	(.L_975 - .L_974)
	.align		4
.L_974:
        /*16d8*/ 	.word	index@(_ZN18transformer_engine13normalization28ln_bwd_finalize_tuned_kernelINS0_22Kernel_traits_finalizeILj65536E6__halfS3_S3_fjLj1024ELj4ENS0_18Kernel_traits_baseILj65536ES3_S3_S3_fjLj1024EEEEEEEvNS0_20BackwardKernelParamsE)
        /*16dc*/ 	.word	0x00000000


	//----- nvinfo : EIATTR_REGCOUNT
	.align		4
.L_975:
        /*16e0*/ 	.byte	0x04, 0x2f
        /*16e2*/ 	.short	(.L_977 - .L_976)
	.align		4
.L_976:
        /*16e4*/ 	.word	index@(_ZN18transformer_engine13normalization19ln_bwd_tuned_kernelINS0_13Kernel_traitsI6__halffS3_fjLj65536ELj8ELj1ELj8ELj16ENS0_18Kernel_traits_baseILj65536ES3_fS3_fjLj256EEEEEEEvNS0_20BackwardKernelParamsE)
        /*16e8*/ 	.word	0x000000dc


	//----- nvinfo : EIATTR_FRAME_SIZE
	.align		4
.L_977:
        /*16ec*/ 	.byte	0x04, 0x11
        /*16ee*/ 	.short	(.L_979 - .L_978)
	.align		4
.L_978:
        /*16f0*/ 	.word	index@(_ZN18transformer_engine13normalization19ln_bwd_tuned_kernelINS0_13Kernel_traitsI6__halffS3_fjLj65536ELj8ELj1ELj8ELj16ENS0_18Kernel_traits_baseILj65536ES3_fS3_fjLj256EEEEEEEvNS0_20BackwardKernelParamsE)
        /*16f4*/ 	.word	0x00000000


	//----- nvinfo : EIATTR_REGCOUNT
	.align		4
.L_979:
        /*16f8*/ 	.byte	0x04, 0x2f
        /*16fa*/ 	.short	(.L_981 - .L_980)
	.align		4
.L_980:
        /*16fc*/ 	.word	index@(_ZN18transformer_engine13normalization28ln_bwd_finalize_tuned_kernelINS0_22Kernel_traits_finalizeILj65536E6__halffS3_fjLj1024ELj4ENS0_18Kernel_traits_baseILj65536ES3_fS3_fjLj1024EEEEEEEvNS0_20BackwardKernelParamsE)
        /*1700*/ 	.word	0x0000003a


	//----- nvinfo : EIATTR_FRAME_SIZE
	.align		4
.L_981:
        /*1704*/ 	.byte	0x04, 0x11
        /*1706*/ 	.short	(.L_983 - .L_982)
	.align		4
.L_982:
        /*1708*/ 	.word	index@(_ZN18transformer_engine13normalization28ln_bwd_finalize_tuned_kernelINS0_22Kernel_traits_finalizeILj65536E6__halffS3_fjLj1024ELj4ENS0_18Kernel_traits_baseILj65536ES3_fS3_fjLj1024EEEEEEEvNS0_20BackwardKernelParamsE)
        /*170c*/ 	.word	0x00000000


	//----- nvinfo : EIATTR_REGCOUNT
	.align		4
.L_983:
        /*1710*/ 	.byte	0x04, 0x2f
        /*1712*/ 	.short	(.L_985 - .L_984)
	.align		4
.L_984:
        /*1714*/ 	.word	index@(_ZN18transformer_engine13normalization19ln_bwd_tuned_kernelINS0_13Kernel_traitsI13__nv_bfloat16S3_S3_fjLj65536ELj8ELj1ELj8ELj16ENS0_18Kernel_traits_baseILj65536ES3_S3_S3_fjLj256EEEEEEEvNS0_20BackwardKernelParamsE)
        /*1718*/ 	.word	0x000000d6


	//----- nvinfo : EIATTR_FRAME_SIZE
	.align		4
.L_985:
        /*171c*/ 	.byte	0x04, 0x11
        /*171e*/ 	.short	(.L_987 - .L_986)
	.align		4
.L_986:
        /*1720*/ 	.word	index@(_ZN18transformer_engine13normalization19ln_bwd_tuned_kernelINS0_13Kernel_traitsI13__nv_bfloat16S3_S3_fjLj65536ELj8ELj1ELj8ELj16ENS0_18Kernel_traits_baseILj65536ES3_S3_S3_fjLj256EEEEEEEvNS0_20BackwardKernelParamsE)
        /*1724*/ 	.word	0x00000000


	//----- nvinfo : EIATTR_REGCOUNT
	.align		4
.L_987:
        /*1728*/ 	.byte	0x04, 0x2f
        /*172a*/ 	.short	(.L_989 - .L_988)
	.align		4
.L_988:
        /*172c*/ 	.word	index@(_ZN18transformer_engine13normalization28ln_bwd_finalize_tuned_kernelINS0_22Kernel_traits_finalizeILj65536E13__nv_bfloat16S3_S3_fjLj1024ELj4ENS0_18Kernel_traits_baseILj65536ES3_S3_S3_fjLj1024EEEEEEEvNS0_20BackwardKernelParamsE)
        /*1730*/ 	.word	0x0000003a


	//----- nvinfo : EIATTR_FRAME_SIZE
	.align		4
.L_989:
        /*1734*/ 	.byte	0x04, 0x11
        /*1736*/ 	.short	(.L_991 - .L_990)
	.align		4
.L_990:
        /*1738*/ 	.word	index@(_ZN18transformer_engine13normalization28ln_bwd_finalize_tuned_kernelINS0_22Kernel_traits_finalizeILj65536E13__nv_bfloat16S3_S3_fjLj1024ELj4ENS0_18Kernel_traits_baseILj65536ES3_S3_S3_fjLj1024EEEEEEEvNS0_20BackwardKernelParamsE)
        /*173c*/ 	.word	0x00000000


	//----- nvinfo : EIATTR_REGCOUNT
	.align		4
.L_991:
        /*1740*/ 	.byte	0x04, 0x2f
        /*1742*/ 	.short	(.L_993 - .L_992)
	.align		4
.L_992:
        /*1744*/ 	.word	index@(_ZN18transformer_engine13normalization19ln_bwd_tuned_kernelINS0_13Kernel_traitsI13__nv_bfloat16fS3_fjLj65536ELj8ELj1ELj8ELj16ENS0_18Kernel_traits_baseILj65536ES3_fS3_fjLj256EEEEEEEvNS0_20BackwardKernelParamsE)
        /*1748*/ 	.word	0x000000dc


	//----- nvinfo : EIATTR_FRAME_SIZE
	.align		4
.L_993:
        /*174c*/ 	.byte	0x04, 0x11
        /*174e*/ 	.short	(.L_995 - .L_994)
	.align		4
.L_994:
        /*1750*/ 	.word	index@(_ZN18transformer_engine13normalization19ln_bwd_tuned_kernelINS0_13Kernel_traitsI13__nv_bfloat16fS3_fjLj65536ELj8ELj1ELj8ELj16ENS0_18Kernel_traits_baseILj65536ES3_fS3_fjLj256EEEEEEEvNS0_20BackwardKernelParamsE)
        /*1754*/ 	.word	0x00000000


	//----- nvinfo : EIATTR_REGCOUNT
	.align		4
.L_995:
        /*1758*/ 	.byte	0x04, 0x2f
        /*175a*/ 	.short	(.L_997 - .L_996)
	.align		4
.L_996:
        /*175c*/ 	.word	index@(_ZN18transformer_engine13normalization28ln_bwd_finalize_tuned_kernelINS0_22Kernel_traits_finalizeILj65536E13__nv_bfloat16fS3_fjLj1024ELj4ENS0_18Kernel_traits_baseILj65536ES3_fS3_fjLj1024EEEEEEEvNS0_20BackwardKernelParamsE)
        /*1760*/ 	.word	0x0000003a


	//----- nvinfo : EIATTR_FRAME_SIZE
	.align		4
.L_997:
        /*1764*/ 	.byte	0x04, 0x11
        /*1766*/ 	.short	(.L_999 - .L_998)
	.align		4
.L_998:
        /*1768*/ 	.word	index@(_ZN18transformer_engine13normalization28ln_bwd_finalize_tuned_kernelINS0_22Kernel_traits_finalizeILj65536E13__nv_bfloat16fS3_fjLj1024ELj4ENS0_18Kernel_traits_baseILj65536ES3_fS3_fjLj1024EEEEEEEvNS0_20BackwardKernelParamsE)
        /*176c*/ 	.word	0x00000000


	//----- nvinfo : EIATTR_REGCOUNT
	.align		4
.L_999:
        /*1770*/ 	.byte	0x04, 0x2f
        /*1772*/ 	.short	(.L_1001 - .L_1000)
	.align		4
.L_1000:
        /*1774*/ 	.word	index@(_ZN18transformer_engine13normalization21ln_bwd_general_kernelINS0_13Kernel_traitsIffffjLj128ELj1ELj4ELj1ELj16ENS0_18Kernel_traits_baseILj128EffffjLj128EEEEEEEvNS0_20BackwardKernelParamsE)
        /*1778*/ 	.word	0x00000038


	//----- nvinfo : EIATTR_FRAME_SIZE
	.align		4
.L_1001:
        /*177c*/ 	.byte	0x04, 0x11
        /*177e*/ 	.short	(.L_1003 - .L_1002)
	.align		4
.L_1002:
        /*1780*/ 	.word	index@($__internal_24_$__cuda_sm20_rcp_rn_f32_slowpath)
        /*1784*/ 	.word	0x00000000


	//----- nvinfo : EIATTR_FRAME_SIZE
	.align		4
.L_1003:
        /*1788*/ 	.byte	0x04, 0x11
        /*178a*/ 	.short	(.L_1005 - .L_1004)
	.align		4
.L_1004:
        /*178c*/ 	.word	index@(_ZN18transformer_engine13normalization21ln_bwd_general_kernelINS0_13Kernel_traitsIffffjLj128ELj1ELj4ELj1ELj16ENS0_18Kernel_traits_baseILj128EffffjLj128EEEEEEEvNS0_20BackwardKernelParamsE)
        /*1790*/ 	.word	0x00000000


	//----- nvinfo : EIATTR_REGCOUNT
	.align		4
.L_1005:
        /*1794*/ 	.byte	0x04, 0x2f
        /*1796*/ 	.short	(.L_1007 - .L_1006)
	.align		4
.L_1006:
        /*1798*/ 	.word	index@(_ZN18transformer_engine13normalization30ln_bwd_finalize_general_kernelIffLj4ELj1ELj4ELj32EEEvNS0_20BackwardKernelParamsE)
        /*179c*/ 	.word	0x0000001e


	//----- nvinfo : EIATTR_FRAME_SIZE
	.align		4
.L_1007:
        /*17a0*/ 	.byte	0x04, 0x11
        /*17a2*/ 	.short	(.L_1009 - .L_1008)
	.align		4
.L_1008:
        /*17a4*/ 	.word	index@(_ZN18transformer_engine13normalization30ln_bwd_finalize_general_kernelIffLj4ELj1ELj4ELj32EEEvNS0_20BackwardKernelParamsE)
        /*17a8*/ 	.word	0x00000000


	//----- nvinfo : EIATTR_REGCOUNT
	.align		4
.L_1009:
        /*17ac*/ 	.byte	0x04, 0x2f
        /*17ae*/ 	.short	(.L_1011 - .L_1010)
	.align		4
.L_1010:
        /*17b0*/ 	.word	index@(_ZN18transformer_engine13normalization21ln_bwd_general_kernelINS0_13Kernel_traitsI6__halfS3_S3_fjLj128ELj1ELj4ELj1ELj8ENS0_18Kernel_traits_baseILj128ES3_S3_S3_fjLj128EEEEEEEvNS0_20BackwardKernelParamsE)
        /*17b4*/ 	.word	0x00000038


	//----- nvinfo : EIATTR_FRAME_SIZE
	.align		4
.L_1011:
        /*17b8*/ 	.byte	0x04, 0x11
        /*17ba*/ 	.short	(.L_1013 - .L_1012)
	.align		4
.L_1012:
        /*17bc*/ 	.word	index@($__internal_23_$__cuda_sm20_rcp_rn_f32_slowpath)
        /*17c0*/ 	.word	0x00000000


	//----- nvinfo : EIATTR_FRAME_SIZE
	.align		4
.L_1013:
        /*17c4*/ 	.byte	0x04, 0x11
        /*17c6*/ 	.short	(.L_1015 - .L_1014)
	.align		4
.L_1014:
        /*17c8*/ 	.word	index@(_ZN18transformer_engine13normalization21ln_bwd_general_kernelINS0_13Kernel_traitsI6__halfS3_S3_fjLj128ELj1ELj4ELj1ELj8ENS0_18Kernel_traits_baseILj128ES3_S3_S3_fjLj128EEEEEEEvNS0_20BackwardKernelParamsE)
        /*17cc*/ 	.word	0x00000000


	//----- nvinfo : EIATTR_REGCOUNT
	.align		4
.L_1015:
        /*17d0*/ 	.byte	0x04, 0x2f
        /*17d2*/ 	.short	(.L_1017 - .L_1016)
	.align		4
.L_1016:
        /*17d4*/ 	.word	index@(_ZN18transformer_engine13normalization30ln_bwd_finalize_general_kernelI6__halffLj4ELj1ELj4ELj32EEEvNS0_20BackwardKernelParamsE)
        /*17d8*/ 	.word	0x0000001e


	//----- nvinfo : EIATTR_FRAME_SIZE
	.align		4
.L_1017:
        /*17dc*/ 	.byte	0x04, 0x11
        /*17de*/ 	.short	(.L_1019 - .L_1018)
	.align		4
.L_1018:
        /*17e0*/ 	.word	index@(_ZN18transformer_engine13normalization30ln_bwd_finalize_general_kernelI6__halffLj4ELj1ELj4ELj32EEEvNS0_20BackwardKernelParamsE)
        /*17e4*/ 	.word	0x00000000


	//----- nvinfo : EIATTR_REGCOUNT
	.align		4
.L_1019:
        /*17e8*/ 	.byte	0x04, 0x2f
        /*17ea*/ 	.short	(.L_1021 - .L_1020)
	.align		4
.L_1020:
        /*17ec*/ 	.word	index@(_ZN18transformer_engine13normalization21ln_bwd_general_kernelINS0_13Kernel_traitsI6__halffS3_fjLj128ELj1ELj4ELj1ELj8ENS0_18Kernel_traits_baseILj128ES3_fS3_fjLj128EEEEEEEvNS0_20BackwardKernelParamsE)
        /*17f0*/ 	.word	0x00000038


	//----- nvinfo : EIATTR_FRAME_SIZE
	.align		4
.L_1021:
        /*17f4*/ 	.byte	0x04, 0x11
        /*17f6*/ 	.short	(.L_1023 - .L_1022)
	.align		4
.L_1022:
        /*17f8*/ 	.word	index@($__internal_22_$__cuda_sm20_rcp_rn_f32_slowpath)
        /*17fc*/ 	.word	0x00000000


	//----- nvinfo : EIATTR_FRAME_SIZE
	.align		4
.L_1023:
        /*1800*/ 	.byte	0x04, 0x11
        /*1802*/ 	.short	(.L_1025 - .L_1024)
	.align		4
.L_1024:
        /*1804*/ 	.word	index@(_ZN18transformer_engine13normalization21ln_bwd_general_kernelINS0_13Kernel_traitsI6__halffS3_fjLj128ELj1ELj4ELj1ELj8ENS0_18Kernel_traits_baseILj128ES3_fS3_fjLj128EEEEEEEvNS0_20BackwardKernelParamsE)
        /*1808*/ 	.word	0x00000000


	//----- nvinfo : EIATTR_REGCOUNT
	.align		4
.L_1025:
        /*180c*/ 	.byte	0x04, 0x2f
        /*180e*/ 	.short	(.L_1027 - .L_1026)
	.align		4
.L_1026:
        /*1810*/ 	.word	index@(_ZN18transformer_engine13normalization21ln_bwd_general_kernelINS0_13Kernel_traitsI13__nv_bfloat16S3_S3_fjLj128ELj1ELj4ELj1ELj8ENS0_18Kernel_traits_baseILj128ES3_S3_S3_fjLj128EEEEEEEvNS0_20BackwardKernelParamsE)
        /*1814*/ 	.word	0x00000038


	//----- nvinfo : EIATTR_FRAME_SIZE
	.align		4
.L_1027:
        /*1818*/ 	.byte	0x04, 0x11
        /*181a*/ 	.short	(.L_1029 - .L_1028)
	.align		4
.L_1028:
        /*181c*/ 	.word	index@($__internal_21_$__cuda_sm20_rcp_rn_f32_slowpath)
        /*1820*/ 	.word	0x00000000


	//----- nvinfo : EIATTR_FRAME_SIZE
	.align		4
.L_1029:
        /*1824*/ 	.byte	0x04, 0x11
        /*1826*/ 	.short	(.L_1031 - .L_1030)
	.align		4
.L_1030:
        /*1828*/ 	.word	index@(_ZN18transformer_engine13normalization21ln_bwd_general_kernelINS0_13Kernel_traitsI13__nv_bfloat16S3_S3_fjLj128ELj1ELj4ELj1ELj8ENS0_18Kernel_traits_baseILj128ES3_S3_S3_fjLj128EEEEEEEvNS0_20BackwardKernelParamsE)
        /*182c*/ 	.word	0x00000000


	//----- nvinfo : EIATTR_REGCOUNT
	.align		4
.L_1031:
        /*1830*/ 	.byte	0x04, 0x2f
        /*1832*/ 	.short	(.L_1033 - .L_1032)
	.align		4
.L_1032:
        /*1834*/ 	.word	index@(_ZN18transformer_engine13normalization30ln_bwd_finalize_general_kernelI13__nv_bfloat16fLj4ELj1ELj4ELj32EEEvNS0_20BackwardKernelParamsE)
        /*1838*/ 	.word	0x0000001e


	//----- nvinfo : EIATTR_FRAME_SIZE
	.align		4
.L_1033:
        /*183c*/ 	.byte	0x04, 0x11
        /*183e*/ 	.short	(.L_1035 - .L_1034)
	.align		4
.L_1034:
        /*1840*/ 	.word	index@(_ZN18transformer_engine13normalization30ln_bwd_finalize_general_kernelI13__nv_bfloat16fLj4ELj1ELj4ELj32EEEvNS0_20BackwardKernelParamsE)
        /*1844*/ 	.word	0x00000000


	//----- nvinfo : EIATTR_REGCOUNT
	.align		4
.L_1035:
        /*1848*/ 	.byte	0x04, 0x2f
        /*184a*/ 	.short	(.L_1037 - .L_1036)
	.align		4
.L_1036:
        /*184c*/ 	.word	index@(_ZN18transformer_engine13normalization21ln_bwd_general_kernelINS0_13Kernel_traitsI13__nv_bfloat16fS3_fjLj128ELj1ELj4ELj1ELj8ENS0_18Kernel_traits_baseILj128ES3_fS3_fjLj128EEEEEEEvNS0_20BackwardKernelParamsE)
        /*1850*/ 	.word	0x00000038


	//----- nvinfo : EIATTR_FRAME_SIZE
	.align		4
.L_1037:
        /*1854*/ 	.byte	0x04, 0x11
        /*1856*/ 	.short	(.L_1039 - .L_1038)
	.align		4
.L_1038:
        /*1858*/ 	.word	index@($__internal_20_$__cuda_sm20_rcp_rn_f32_slowpath)
        /*185c*/ 	.word	0x00000000


	//----- nvinfo : EIATTR_FRAME_SIZE
	.align		4
.L_1039:
        /*1860*/ 	.byte	0x04, 0x11
        /*1862*/ 	.short	(.L_1041 - .L_1040)
	.align		4
.L_1040:
        /*1864*/ 	.word	index@(_ZN18transformer_engine13normalization21ln_bwd_general_kernelINS0_13Kernel_traitsI13__nv_bfloat16fS3_fjLj128ELj1ELj4ELj1ELj8ENS0_18Kernel_traits_baseILj128ES3_fS3_fjLj128EEEEEEEvNS0_20BackwardKernelParamsE)
        /*1868*/ 	.word	0x00000000


	//----- nvinfo : EIATTR_REGCOUNT
	.align		4
.L_1041:
        /*186c*/ 	.byte	0x04, 0x2f
        /*186e*/ 	.short	(.L_1043 - .L_1042)
	.align		4
.L_1042:
        /*1870*/ 	.word	index@(_ZN18transformer_engine13normalization21ln_bwd_general_kernelINS0_13Kernel_traitsIffffjLj512ELj1ELj4ELj1ELj16ENS0_18Kernel_traits_baseILj512EffffjLj128EEEEEEEvNS0_20BackwardKernelParamsE)
        /*1874*/ 	.word	0x000000a5


	//----- nvinfo : EIATTR_FRAME_SIZE
	.align		4
.L_1043:
        /*1878*/ 	.byte	0x04, 0x11
        /*187a*/ 	.short	(.L_1045 - .L_1044)
	.align		4
.L_1044:
        /*187c*/ 	.word	index@($__internal_19_$__cuda_sm20_rcp_rn_f32_slowpath)
        /*1880*/ 	.word	0x00000000


	//----- nvinfo : EIATTR_FRAME_SIZE
	.align		4
.L_1045:
        /*1884*/ 	.byte	0x04, 0x11
        /*1886*/ 	.short	(.L_1047 - .L_1046)
	.align		4
.L_1046:
        /*1888*/ 	.word	index@(_ZN18transformer_engine13normalization21ln_bwd_general_kernelINS0_13Kernel_traitsIffffjLj512ELj1ELj4ELj1ELj16ENS0_18Kernel_traits_baseILj512EffffjLj128EEEEEEEvNS0_20BackwardKernelParamsE)
        /*188c*/ 	.word	0x00000000


	//----- nvinfo : EIATTR_REGCOUNT
	.align		4
.L_1047:
        /*1890*/ 	.byte	0x04, 0x2f
        /*1892*/ 	.short	(.L_1049 - .L_1048)
	.align		4
.L_1048:
        /*1894*/ 	.word	index@(_ZN18transformer_engine13normalization21ln_bwd_general_kernelINS0_13Kernel_traitsI6__halfS3_S3_fjLj512ELj1ELj4ELj1ELj16ENS0_18Kernel_traits_baseILj512ES3_S3_S3_fjLj128EEEEEEEvNS0_20BackwardKernelParamsE)
        /*1898*/ 	.word	0x000000a5


	//----- nvinfo : EIATTR_FRAME_SIZE
	.align		4
.L_1049:
        /*189c*/ 	.byte	0x04, 0x11
        /*189e*/ 	.short	(.L_1051 - .L_1050)
	.align		4
.L_1050:
        /*18a0*/ 	.word	index@($__internal_18_$__cuda_sm20_rcp_rn_f32_slowpath)
        /*18a4*/ 	.word	0x00000000


	//----- nvinfo : EIATTR_FRAME_SIZE
	.align		4
.L_1051:
        /*18a8*/ 	.byte	0x04, 0x11
        /*18aa*/ 	.short	(.L_1053 - .L_1052)
	.align		4
.L_1052:
        /*18ac*/ 	.word	index@(_ZN18transformer_engine13normalization21ln_bwd_general_kernelINS0_13Kernel_traitsI6__halfS3_S3_fjLj512ELj1ELj4ELj1ELj16ENS0_18Kernel_traits_baseILj512ES3_S3_S3_fjLj128EEEEEEEvNS0_20BackwardKernelParamsE)
        /*18b0*/ 	.word	0x00000000


	//----- nvinfo : EIATTR_REGCOUNT
	.align		4
.L_1053:
        /*18b4*/ 	.byte	0x04, 0x2f
        /*18b6*/ 	.short	(.L_1055 - .L_1054)
	.align		4
.L_1054:
        /*18b8*/ 	.word	index@(_ZN18transformer_engine13normalization21ln_bwd_general_kernelINS0_13Kernel_traitsI6__halffS3_fjLj512ELj1ELj4ELj1ELj16ENS0_18Kernel_traits_baseILj512ES3_fS3_fjLj128EEEEEEEvNS0_20BackwardKernelParamsE)
        /*18bc*/ 	.word	0x000000a5


	//----- nvinfo : EIATTR_FRAME_SIZE
	.align		4
.L_1055:
        /*18c0*/ 	.byte	0x04, 0x11
        /*18c2*/ 	.short	(.L_1057 - .L_1056)
	.align		4
.L_1056:
        /*18c4*/ 	.word	index@($__internal_17_$__cuda_sm20_rcp_rn_f32_slowpath)
        /*18c8*/ 	.word	0x00000000


	//----- nvinfo : EIATTR_FRAME_SIZE
	.align		4
.L_1057:
        /*18cc*/ 	.byte	0x04, 0x11
        /*18ce*/ 	.short	(.L_1059 - .L_1058)
	.align		4
.L_1058:
        /*18d0*/ 	.word	index@(_ZN18transformer_engine13normalization21ln_bwd_general_kernelINS0_13Kernel_traitsI6__halffS3_fjLj512ELj1ELj4ELj1ELj16ENS0_18Kernel_traits_baseILj512ES3_fS3_fjLj128EEEEEEEvNS0_20BackwardKernelParamsE)
        /*18d4*/ 	.word	0x00000000


	//----- nvinfo : EIATTR_REGCOUNT
	.align		4
.L_1059:
        /*18d8*/ 	.byte	0x04, 0x2f
        /*18da*/ 	.short	(.L_1061 - .L_1060)
	.align		4
.L_1060:
        /*18dc*/ 	.word	index@(_ZN18transformer_engine13normalization21ln_bwd_general_kernelINS0_13Kernel_traitsI13__nv_bfloat16S3_S3_fjLj512ELj1ELj4ELj1ELj16ENS0_18Kernel_traits_baseILj512ES3_S3_S3_fjLj128EEEEEEEvNS0_20BackwardKernelParamsE)
        /*18e0*/ 	.word	0x000000a5


	//----- nvinfo : EIATTR_FRAME_SIZE
	.align		4
.L_1061:
        /*18e4*/ 	.byte	0x04, 0x11
        /*18e6*/ 	.short	(.L_1063 - .L_1062)
	.align		4
.L_1062:
        /*18e8*/ 	.word	index@($__internal_16_$__cuda_sm20_rcp_rn_f32_slowpath)
        /*18ec*/ 	.word	0x00000000


	//----- nvinfo : EIATTR_FRAME_SIZE
	.align		4
.L_1063:
        /*18f0*/ 	.byte	0x04, 0x11
        /*18f2*/ 	.short	(.L_1065 - .L_1064)
	.align		4
.L_1064:
        /*18f4*/ 	.word	index@(_ZN18transformer_engine13normalization21ln_bwd_general_kernelINS0_13Kernel_traitsI13__nv_bfloat16S3_S3_fjLj512ELj1ELj4ELj1ELj16ENS0_18Kernel_traits_baseILj512ES3_S3_S3_fjLj128EEEEEEEvNS0_20BackwardKernelParamsE)
        /*18f8*/ 	.word	0x00000000


	//----- nvinfo : EIATTR_REGCOUNT
	.align		4
.L_1065:
        /*18fc*/ 	.byte	0x04, 0x2f
        /*18fe*/ 	.short	(.L_1067 - .L_1066)
	.align		4
.L_1066:
        /*1900*/ 	.word	index@(_ZN18transformer_engine13normalization21ln_bwd_general_kernelINS0_13Kernel_traitsI13__nv_bfloat16fS3_fjLj512ELj1ELj4ELj1ELj16ENS0_18Kernel_traits_baseILj512ES3_fS3_fjLj128EEEEEEEvNS0_20BackwardKernelParamsE)
        /*1904*/ 	.word	0x000000a5


	//----- nvinfo : EIATTR_FRAME_SIZE
	.align		4
.L_1067:
        /*1908*/ 	.byte	0x04, 0x11
        /*190a*/ 	.short	(.L_1069 - .L_1068)
	.align		4
.L_1068:
        /*190c*/ 	.word	index@($__internal_15_$__cuda_sm20_rcp_rn_f32_slowpath)
        /*1910*/ 	.word	0x00000000


	//----- nvinfo : EIATTR_FRAME_SIZE
	.align		4
.L_1069:
        /*1914*/ 	.byte	0x04, 0x11
        /*1916*/ 	.short	(.L_1071 - .L_1070)
	.align		4
.L_1070:
        /*1918*/ 	.word	index@(_ZN18transformer_engine13normalization21ln_bwd_general_kernelINS0_13Kernel_traitsI13__nv_bfloat16fS3_fjLj512ELj1ELj4ELj1ELj16ENS0_18Kernel_traits_baseILj512ES3_fS3_fjLj128EEEEEEEvNS0_20BackwardKernelParamsE)
        /*191c*/ 	.word	0x00000000


	//----- nvinfo : EIATTR_REGCOUNT
	.align		4
.L_1071:
        /*1920*/ 	.byte	0x04, 0x2f
        /*1922*/ 	.short	(.L_1073 - .L_1072)
	.align		4
.L_1072:
        /*1924*/ 	.word	index@(_ZN18transformer_engine13normalization21ln_bwd_general_kernelINS0_13Kernel_traitsIffffjLj1024ELj1ELj4ELj1ELj16ENS0_18Kernel_traits_baseILj1024EffffjLj128EEEEEEEvNS0_20BackwardKernelParamsE)
        /*1928*/ 	.word	0x000000fe


	//----- nvinfo : EIATTR_FRAME_SIZE
	.align		4
.L_1073:
        /*192c*/ 	.byte	0x04, 0x11
        /*192e*/ 	.short	(.L_1075 - .L_1074)
	.align		4
.L_1074:
        /*1930*/ 	.word	index@($__internal_14_$__cuda_sm20_rcp_rn_f32_slowpath)
        /*1934*/ 	.word	0x00000100


	//----- nvinfo : EIATTR_FRAME_SIZE
	.align		4
.L_1075:
        /*1938*/ 	.byte	0x04, 0x11
        /*193a*/ 	.short	(.L_1077 - .L_1076)
	.align		4
.L_1076:
        /*193c*/ 	.word	index@(_ZN18transformer_engine13normalization21ln_bwd_general_kernelINS0_13Kernel_traitsIffffjLj1024ELj1ELj4ELj1ELj16ENS0_18Kernel_traits_baseILj1024EffffjLj128EEEEEEEvNS0_20BackwardKernelParamsE)
        /*1940*/ 	.word	0x00000100


	//----- nvinfo : EIATTR_REGCOUNT
	.align		4
.L_1077:
        /*1944*/ 	.byte	0x04, 0x2f
        /*1946*/ 	.short	(.L_1079 - .L_1078)
	.align		4
.L_1078:
        /*1948*/ 	.word	index@(_ZN18transformer_engine13normalization21ln_bwd_general_kernelINS0_13Kernel_traitsI6__halfS3_S3_fjLj1024ELj1ELj4ELj1ELj16ENS0_18Kernel_traits_baseILj1024ES3_S3_S3_fjLj128EEEEEEEvNS0_20BackwardKernelParamsE)
        /*194c*/ 	.word	0x000000a8


	//----- nvinfo : EIATTR_FRAME_SIZE
	.align		4
.L_1079:
        /*1950*/ 	.byte	0x04, 0x11
        /*1952*/ 	.short	(.L_1081 - .L_1080)
	.align		4
.L_1080:
        /*1954*/ 	.word	index@($__internal_13_$__cuda_sm20_rcp_rn_f32_slowpath)
        /*1958*/ 	.word	0x00000100


	//----- nvinfo : EIATTR_FRAME_SIZE
	.align		4
.L_1081:
        /*195c*/ 	.byte	0x04, 0x11
        /*195e*/ 	.short	(.L_1083 - .L_1082)
	.align		4
.L_1082:
        /*1960*/ 	.word	index@(_ZN18transformer_engine13normalization21ln_bwd_general_kernelINS0_13Kernel_traitsI6__halfS3_S3_fjLj1024ELj1ELj4ELj1ELj16ENS0_18Kernel_traits_baseILj1024ES3_S3_S3_fjLj128EEEEEEEvNS0_20BackwardKernelParamsE)
        /*1964*/ 	.word	0x00000100


	//----- nvinfo : EIATTR_REGCOUNT
	.align		4
.L_1083:
        /*1968*/ 	.byte	0x04, 0x2f
        /*196a*/ 	.short	(.L_1085 - .L_1084)
	.align		4
.L_1084:
        /*196c*/ 	.word	index@(_ZN18transformer_engine13normalization21ln_bwd_general_kernelINS0_13Kernel_traitsI6__halffS3_fjLj1024ELj1ELj4ELj1ELj16ENS0_18Kernel_traits_baseILj1024ES3_fS3_fjLj128EEEEEEEvNS0_20BackwardKernelParamsE)
        /*1970*/ 	.word	0x000000a5


	//----- nvinfo : EIATTR_FRAME_SIZE
	.align		4
.L_1085:
        /*1974*/ 	.byte	0x04, 0x11
        /*1976*/ 	.short	(.L_1087 - .L_1086)
	.align		4
.L_1086:
        /*1978*/ 	.word	index@($__internal_12_$__cuda_sm20_rcp_rn_f32_slowpath)
        /*197c*/ 	.word	0x00000100


	//----- nvinfo : EIATTR_FRAME_SIZE
	.align		4
.L_1087:
        /*1980*/ 	.byte	0x04, 0x11
        /*1982*/ 	.short	(.L_1089 - .L_1088)
	.align		4
.L_1088:
        /*1984*/ 	.word	index@(_ZN18transformer_engine13normalization21ln_bwd_general_kernelINS0_13Kernel_traitsI6__halffS3_fjLj1024ELj1ELj4ELj1ELj16ENS0_18Kernel_traits_baseILj1024ES3_fS3_fjLj128EEEEEEEvNS0_20BackwardKernelParamsE)
        /*1988*/ 	.word	0x00000100


	//----- nvinfo : EIATTR_REGCOUNT
	.align		4
.L_1089:
        /*198c*/ 	.byte	0x04, 0x2f
        /*198e*/ 	.short	(.L_1091 - .L_1090)
	.align		4
.L_1090:
        /*1990*/ 	.word	index@(_ZN18transformer_engine13normalization21ln_bwd_general_kernelINS0_13Kernel_traitsI13__nv_bfloat16S3_S3_fjLj1024ELj1ELj4ELj1ELj16ENS0_18Kernel_traits_baseILj1024ES3_S3_S3_fjLj128EEEEEEEvNS0_20BackwardKernelParamsE)
        /*1994*/ 	.word	0x000000a8


	//----- nvinfo : EIATTR_FRAME_SIZE
	.align		4
.L_1091:
        /*1998*/ 	.byte	0x04, 0x11
        /*199a*/ 	.short	(.L_1093 - .L_1092)
	.align		4
.L_1092:
        /*199c*/ 	.word	index@($__internal_11_$__cuda_sm20_rcp_rn_f32_slowpath)
        /*19a0*/ 	.word	0x00000100


	//----- nvinfo : EIATTR_FRAME_SIZE
	.align		4
.L_1093:
        /*19a4*/ 	.byte	0x04, 0x11
        /*19a6*/ 	.short	(.L_1095 - .L_1094)
	.align		4
.L_1094:
        /*19a8*/ 	.word	index@(_ZN18transformer_engine13normalization21ln_bwd_general_kernelINS0_13Kernel_traitsI13__nv_bfloat16S3_S3_fjLj1024ELj1ELj4ELj1ELj16ENS0_18Kernel_traits_baseILj1024ES3_S3_S3_fjLj128EEEEEEEvNS0_20BackwardKernelParamsE)
        /*19ac*/ 	.word	0x00000100


	//----- nvinfo : EIATTR_REGCOUNT
	.align		4
.L_1095:
        /*19b0*/ 	.byte	0x04, 0x2f
        /*19b2*/ 	.short	(.L_1097 - .L_1096)
	.align		4
.L_1096:
        /*19b4*/ 	.word	index@(_ZN18transformer_engine13normalization21ln_bwd_general_kernelINS0_13Kernel_traitsI13__nv_bfloat16fS3_fjLj1024ELj1ELj4ELj1ELj16ENS0_18Kernel_traits_baseILj1024ES3_fS3_fjLj128EEEEEEEvNS0_20BackwardKernelParamsE)
        /*19b8*/ 	.word	0x000000a5


	//----- nvinfo : EIATTR_FRAME_SIZE
	.align		4
.L_1097:
        /*19bc*/ 	.byte	0x04, 0x11
        /*19be*/ 	.short	(.L_1099 - .L_1098)
	.align		4
.L_1098:
        /*19c0*/ 	.word	index@($__internal_10_$__cuda_sm20_rcp_rn_f32_slowpath)
        /*19c4*/ 	.word	0x00000100


	//----- nvinfo : EIATTR_FRAME_SIZE
	.align		4
.L_1099:
        /*19c8*/ 	.byte	0x04, 0x11
        /*19ca*/ 	.short	(.L_1101 - .L_1100)
	.align		4
.L_1100:
        /*19cc*/ 	.word	index@(_ZN18transformer_engine13normalization21ln_bwd_general_kernelINS0_13Kernel_traitsI13__nv_bfloat16fS3_fjLj1024ELj1ELj4ELj1ELj16ENS0_18Kernel_traits_baseILj1024ES3_fS3_fjLj128EEEEEEEvNS0_20BackwardKernelParamsE)
        /*19d0*/ 	.word	0x00000100


	//----- nvinfo : EIATTR_REGCOUNT
	.align		4
.L_1101:
        /*19d4*/ 	.byte	0x04, 0x2f
        /*19d6*/ 	.short	(.L_1103 - .L_1102)
	.align		4
.L_1102:
        /*19d8*/ 	.word	index@(_ZN18transformer_engine13normalization21ln_bwd_general_kernelINS0_13Kernel_traitsIffffjLj2048ELj1ELj1ELj4ELj16ENS0_18Kernel_traits_baseILj2048EffffjLj128EEEEEEEvNS0_20BackwardKernelParamsE)
        /*19dc*/ 	.word	0x00000080


	//----- nvinfo : EIATTR_FRAME_SIZE
	.align		4
.L_1103:
        /*19e0*/ 	.byte	0x04, 0x11
        /*19e2*/ 	.short	(.L_1105 - .L_1104)
	.align		4
.L_1104:
        /*19e4*/ 	.word	index@($__internal_9_$__cuda_sm20_rcp_rn_f32_slowpath)
        /*19e8*/ 	.word	0x00000000


	//----- nvinfo : EIATTR_FRAME_SIZE
	.align		4
.L_1105:
        /*19ec*/ 	.byte	0x04, 0x11
        /*19ee*/ 	.short	(.L_1107 - .L_1106)
	.align		4
.L_1106:
        /*19f0*/ 	.word	index@(_ZN18transformer_engine13normalization21ln_bwd_general_kernelINS0_13Kernel_traitsIffffjLj2048ELj1ELj1ELj4ELj16ENS0_18Kernel_traits_baseILj2048EffffjLj128EEEEEEEvNS0_20BackwardKernelParamsE)
        /*19f4*/ 	.word	0x00000000


	//----- nvinfo : EIATTR_REGCOUNT
	.align		4
.L_1107:
        /*19f8*/ 	.byte	0x04, 0x2f
        /*19fa*/ 	.short	(.L_1109 - .L_1108)
	.align		4
.L_1108:
        /*19fc*/ 	.word	index@(_ZN18transformer_engine13normalization21ln_bwd_general_kernelINS0_13Kernel_traitsI6__halfS3_S3_fjLj2048ELj1ELj1ELj4ELj16ENS0_18Kernel_traits_baseILj2048ES3_S3_S3_fjLj128EEEEEEEvNS0_20BackwardKernelParamsE)
        /*1a00*/ 	.word	0x0000007e


	//----- nvinfo : EIATTR_FRAME_SIZE
	.align		4
.L_1109:
        /*1a04*/ 	.byte	0x04, 0x11
        /*1a06*/ 	.short	(.L_1111 - .L_1110)
	.align		4
.L_1110:
        /*1a08*/ 	.word	index@($__internal_8_$__cuda_sm20_rcp_rn_f32_slowpath)
        /*1a0c*/ 	.word	0x00000000


	//----- nvinfo : EIATTR_FRAME_SIZE
	.align		4
.L_1111:
        /*1a10*/ 	.byte	0x04, 0x11
        /*1a12*/ 	.short	(.L_1113 - .L_1112)
	.align		4
.L_1112:
        /*1a14*/ 	.word	index@(_ZN18transformer_engine13normalization21ln_bwd_general_kernelINS0_13Kernel_traitsI6__halfS3_S3_fjLj2048ELj1ELj1ELj4ELj16ENS0_18Kernel_traits_baseILj2048ES3_S3_S3_fjLj128EEEEEEEvNS0_20BackwardKernelParamsE)
        /*1a18*/ 	.word	0x00000000


	//----- nvinfo : EIATTR_REGCOUNT
	.align		4
.L_1113:
        /*1a1c*/ 	.byte	0x04, 0x2f
        /*1a1e*/ 	.short	(.L_1115 - .L_1114)
	.align		4
.L_1114:
        /*1a20*/ 	.word	index@(_ZN18transformer_engine13normalization21ln_bwd_general_kernelINS0_13Kernel_traitsI6__halffS3_fjLj2048ELj1ELj1ELj4ELj16ENS0_18Kernel_traits_baseILj2048ES3_fS3_fjLj128EEEEEEEvNS0_20BackwardKernelParamsE)
        /*1a24*/ 	.word	0x00000080


	//----- nvinfo : EIATTR_FRAME_SIZE
	.align		4
.L_1115:
        /*1a28*/ 	.byte	0x04, 0x11
        /*1a2a*/ 	.short	(.L_1117 - .L_1116)
	.align		4
.L_1116:
        /*1a2c*/ 	.word	index@($__internal_7_$__cuda_sm20_rcp_rn_f32_slowpath)
        /*1a30*/ 	.word	0x00000000


	//----- nvinfo : EIATTR_FRAME_SIZE
	.align		4
.L_1117:
        /*1a34*/ 	.byte	0x04, 0x11
        /*1a36*/ 	.short	(.L_1119 - .L_1118)
	.align		4
.L_1118:
        /*1a38*/ 	.word	index@(_ZN18transformer_engine13normalization21ln_bwd_general_kernelINS0_13Kernel_traitsI6__halffS3_fjLj2048ELj1ELj1ELj4ELj16ENS0_18Kernel_traits_baseILj2048ES3_fS3_fjLj128EEEEEEEvNS0_20BackwardKernelParamsE)
        /*1a3c*/ 	.word	0x00000000


	//----- nvinfo : EIATTR_REGCOUNT
	.align		4
.L_1119:
        /*1a40*/ 	.byte	0x04, 0x2f
        /*1a42*/ 	.short	(.L_1121 - .L_1120)
	.align		4
.L_1120:
        /*1a44*/ 	.word	index@(_ZN18transformer_engine13normalization21ln_bwd_general_kernelINS0_13Kernel_traitsI13__nv_bfloat16S3_S3_fjLj2048ELj1ELj1ELj4ELj16ENS0_18Kernel_traits_baseILj2048ES3_S3_S3_fjLj128EEEEEEEvNS0_20BackwardKernelParamsE)
        /*1a48*/ 	.word	0x0000007e


	//----- nvinfo : EIATTR_FRAME_SIZE
	.align		4
.L_1121:
        /*1a4c*/ 	.byte	0x04, 0x11
        /*1a4e*/ 	.short	(.L_1123 - .L_1122)
	.align		4
.L_1122:
        /*1a50*/ 	.word	index@($__internal_6_$__cuda_sm20_rcp_rn_f32_slowpath)
        /*1a54*/ 	.word	0x00000000


	//----- nvinfo : EIATTR_FRAME_SIZE
	.align		4
.L_1123:
        /*1a58*/ 	.byte	0x04, 0x11
        /*1a5a*/ 	.short	(.L_1125 - .L_1124)
	.align		4
.L_1124:
        /*1a5c*/ 	.word	index@(_ZN18transformer_engine13normalization21ln_bwd_general_kernelINS0_13Kernel_traitsI13__nv_bfloat16S3_S3_fjLj2048ELj1ELj1ELj4ELj16ENS0_18Kernel_traits_baseILj2048ES3_S3_S3_fjLj128EEEEEEEvNS0_20BackwardKernelParamsE)
        /*1a60*/ 	.word	0x00000000


	//----- nvinfo : EIATTR_REGCOUNT
	.align		4
.L_1125:
        /*1a64*/ 	.byte	0x04, 0x2f
        /*1a66*/ 	.short	(.L_1127 - .L_1126)
	.align		4
.L_1126:
        /*1a68*/ 	.word	index@(_ZN18transformer_engine13normalization21ln_bwd_general_kernelINS0_13Kernel_traitsI13__nv_bfloat16fS3_fjLj2048ELj1ELj1ELj4ELj16ENS0_18Kernel_traits_baseILj2048ES3_fS3_fjLj128EEEEEEEvNS0_20BackwardKernelParamsE)
        /*1a6c*/ 	.word	0x00000080


	//----- nvinfo : EIATTR_FRAME_SIZE
	.align		4
.L_1127:
        /*1a70*/ 	.byte	0x04, 0x11
        /*1a72*/ 	.short	(.L_1129 - .L_1128)
	.align		4
.L_1128:
        /*1a74*/ 	.word	index@($__internal_5_$__cuda_sm20_rcp_rn_f32_slowpath)
        /*1a78*/ 	.word	0x00000000


	//----- nvinfo : EIATTR_FRAME_SIZE
	.align		4
.L_1129:
        /*1a7c*/ 	.byte	0x04, 0x11
        /*1a7e*/ 	.short	(.L_1131 - .L_1130)
	.align		4
.L_1130:
        /*1a80*/ 	.word	index@(_ZN18transformer_engine13normalization21ln_bwd_general_kernelINS0_13Kernel_traitsI13__nv_bfloat16fS3_fjLj2048ELj1ELj1ELj4ELj16ENS0_18Kernel_traits_baseILj2048ES3_fS3_fjLj128EEEEEEEvNS0_20BackwardKernelParamsE)
        /*1a84*/ 	.word	0x00000000


	//----- nvinfo : EIATTR_REGCOUNT
	.align		4
.L_1131:
        /*1a88*/ 	.byte	0x04, 0x2f
        /*1a8a*/ 	.short	(.L_1133 - .L_1132)
	.align		4
.L_1132:
        /*1a8c*/ 	.word	index@(_ZN18transformer_engine13normalization21ln_bwd_general_kernelINS0_13Kernel_traitsIffffjLj4096ELj1ELj1ELj4ELj16ENS0_18Kernel_traits_baseILj4096EffffjLj128EEEEEEEvNS0_20BackwardKernelParamsE)
        /*1a90*/ 	.word	0x000000d5


	//----- nvinfo : EIATTR_FRAME_SIZE
	.align		4
.L_1133:
        /*1a94*/ 	.byte	0x04, 0x11
        /*1a96*/ 	.short	(.L_1135 - .L_1134)
	.align		4
.L_1134:
        /*1a98*/ 	.word	index@($__internal_4_$__cuda_sm20_rcp_rn_f32_slowpath)
        /*1a9c*/ 	.word	0x00000000


	//----- nvinfo : EIATTR_FRAME_SIZE
	.align		4
.L_1135:
        /*1aa0*/ 	.byte	0x04, 0x11
        /*1aa2*/ 	.short	(.L_1137 - .L_1136)
	.align		4
.L_1136:
        /*1aa4*/ 	.word	index@(_ZN18transformer_engine13normalization21ln_bwd_general_kernelINS0_13Kernel_traitsIffffjLj4096ELj1ELj1ELj4ELj16ENS0_18Kernel_traits_baseILj4096EffffjLj128EEEEEEEvNS0_20BackwardKernelParamsE)
        /*1aa8*/ 	.word	0x00000000


	//----- nvinfo : EIATTR_REGCOUNT
	.align		4
.L_1137:
        /*1aac*/ 	.byte	0x04, 0x2f
        /*1aae*/ 	.short	(.L_1139 - .L_1138)
	.align		4
.L_1138:
        /*1ab0*/ 	.word	index@(_ZN18transformer_engine13normalization21ln_bwd_general_kernelINS0_13Kernel_traitsI6__halfS3_S3_fjLj4096ELj1ELj1ELj4ELj16ENS0_18Kernel_traits_baseILj4096ES3_S3_S3_fjLj128EEEEEEEvNS0_20BackwardKernelParamsE)
        /*1ab4*/ 	.word	0x000000d5


	//----- nvinfo : EIATTR_FRAME_SIZE
	.align		4
.L_1139:
        /*1ab8*/ 	.byte	0x04, 0x11
        /*1aba*/ 	.short	(.L_1141 - .L_1140)
	.align		4
.L_1140:
        /*1abc*/ 	.word	index@($__internal_3_$__cuda_sm20_rcp_rn_f32_slowpath)
        /*1ac0*/ 	.word	0x00000000


	//----- nvinfo : EIATTR_FRAME_SIZE
	.align		4
.L_1141:
        /*1ac4*/ 	.byte	0x04, 0x11
        /*1ac6*/ 	.short	(.L_1143 - .L_1142)
	.align		4
.L_1142:
        /*1ac8*/ 	.word	index@(_ZN18transformer_engine13normalization21ln_bwd_general_kernelINS0_13Kernel_traitsI6__halfS3_S3_fjLj4096ELj1ELj1ELj4ELj16ENS0_18Kernel_traits_baseILj4096ES3_S3_S3_fjLj128EEEEEEEvNS0_20BackwardKernelParamsE)
        /*1acc*/ 	.word	0x00000000


	//----- nvinfo : EIATTR_REGCOUNT
	.align		4
.L_1143:
        /*1ad0*/ 	.byte	0x04, 0x2f
        /*1ad2*/ 	.short	(.L_1145 - .L_1144)
	.align		4
.L_1144:
        /*1ad4*/ 	.word	index@(_ZN18transformer_engine13normalization21ln_bwd_general_kernelINS0_13Kernel_traitsI6__halffS3_fjLj4096ELj1ELj1ELj4ELj16ENS0_18Kernel_traits_baseILj4096ES3_fS3_fjLj128EEEEEEEvNS0_20BackwardKernelParamsE)
        /*1ad8*/ 	.word	0x000000d5


	//----- nvinfo : EIATTR_FRAME_SIZE
	.align		4
.L_1145:
        /*1adc*/ 	.byte	0x04, 0x11
        /*1ade*/ 	.short	(.L_1147 - .L_1146)
	.align		4
.L_1146:
        /*1ae0*/ 	.word	index@($__internal_2_$__cuda_sm20_rcp_rn_f32_slowpath)
        /*1ae4*/ 	.word	0x00000000


	//----- nvinfo : EIATTR_FRAME_SIZE
	.align		4
.L_1147:
        /*1ae8*/ 	.byte	0x04, 0x11
        /*1aea*/ 	.short	(.L_1149 - .L_1148)
	.align		4
.L_1148:
        /*1aec*/ 	.word	index@(_ZN18transformer_engine13normalization21ln_bwd_general_kernelINS0_13Kernel_traitsI6__halffS3_fjLj4096ELj1ELj1ELj4ELj16ENS0_18Kernel_traits_baseILj4096ES3_fS3_fjLj128EEEEEEEvNS0_20BackwardKernelParamsE)
        /*1af0*/ 	.word	0x00000000


	//----- nvinfo : EIATTR_REGCOUNT
	.align		4
.L_1149:
        /*1af4*/ 	.byte	0x04, 0x2f
        /*1af6*/ 	.short	(.L_1151 - .L_1150)
	.align		4
.L_1150:
        /*1af8*/ 	.word	index@(_ZN18transformer_engine13normalization21ln_bwd_general_kernelINS0_13Kernel_traitsI13__nv_bfloat16S3_S3_fjLj4096ELj1ELj1ELj4ELj16ENS0_18Kernel_traits_baseILj4096ES3_S3_S3_fjLj128EEEEEEEvNS0_20BackwardKernelParamsE)
        /*1afc*/ 	.word	0x000000d5


	//----- nvinfo : EIATTR_FRAME_SIZE
	.align		4
.L_1151:
        /*1b00*/ 	.byte	0x04, 0x11
        /*1b02*/ 	.short	(.L_1153 - .L_1152)
	.align		4
.L_1152:
        /*1b04*/ 	.word	index@($__internal_1_$__cuda_sm20_rcp_rn_f32_slowpath)
        /*1b08*/ 	.word	0x00000000


	//----- nvinfo : EIATTR_FRAME_SIZE
	.align		4
.L_1153:
        /*1b0c*/ 	.byte	0x04, 0x11
        /*1b0e*/ 	.short	(.L_1155 - .L_1154)
	.align		4
.L_1154:
        /*1b10*/ 	.word	index@(_ZN18transformer_engine13normalization21ln_bwd_general_kernelINS0_13Kernel_traitsI13__nv_bfloat16S3_S3_fjLj4096ELj1ELj1ELj4ELj16ENS0_18Kernel_traits_baseILj4096ES3_S3_S3_fjLj128EEEEEEEvNS0_20BackwardKernelParamsE)
        /*1b14*/ 	.word	0x00000000


	//----- nvinfo : EIATTR_REGCOUNT
	.align		4
.L_1155:
        /*1b18*/ 	.byte	0x04, 0x2f
        /*1b1a*/ 	.short	(.L_1157 - .L_1156)
	.align		4
.L_1156:
        /*1b1c*/ 	.word	index@(_ZN18transformer_engine13normalization21ln_bwd_general_kernelINS0_13Kernel_traitsI13__nv_bfloat16fS3_fjLj4096ELj1ELj1ELj4ELj16ENS0_18Kernel_traits_baseILj4096ES3_fS3_fjLj128EEEEEEEvNS0_20BackwardKernelParamsE)
        /*1b20*/ 	.word	0x000000d5


	//----- nvinfo : EIATTR_FRAME_SIZE
	.align		4
.L_1157:
        /*1b24*/ 	.byte	0x04, 0x11
        /*1b26*/ 	.short	(.L_1159 - .L_1158)
	.align		4
.L_1158:
        /*1b28*/ 	.word	index@($__internal_0_$__cuda_sm20_rcp_rn_f32_slowpath)
        /*1b2c*/ 	.word	0x00000000


	//----- nvinfo : EIATTR_FRAME_SIZE
	.align		4
.L_1159:
        /*1b30*/ 	.byte	0x04, 0x11
        /*1b32*/ 	.short	(.L_1161 - .L_1160)
	.align		4
.L_1160:
        /*1b34*/ 	.word	index@(_ZN18transformer_engine13normalization21ln_bwd_general_kernelINS0_13Kernel_traitsI13__nv_bfloat16fS3_fjLj4096ELj1ELj1ELj4ELj16ENS0_18Kernel_traits_baseILj4096ES3_fS3_fjLj128EEEEEEEvNS0_20BackwardKernelParamsE)
        /*1b38*/ 	.word	0x00000000


	//----- nvinfo : EIATTR_MIN_STACK_SIZE
	.align		4
.L_1161:
        /*1b3c*/ 	.byte	0x04, 0x12
        /*1b3e*/ 	.short	(.L_1163 - .L_1162)
	.align		4
.L_1162:
        /*1b40*/ 	.word	index@(_ZN18transformer_engine13normalization21ln_bwd_general_kernelINS0_13Kernel_traitsI13__nv_bfloat16fS3_fjLj4096ELj1ELj1ELj4ELj16ENS0_18Kernel_traits_baseILj4096ES3_fS3_fjLj128EEEEEEEvNS0_20BackwardKernelParamsE)
        /*1b44*/ 	.word	0x00000000


	//----- nvinfo : EIATTR_MIN_STACK_SIZE
	.align		4
.L_1163:
        /*1b48*/ 	.byte	0x04, 0x12
        /*1b4a*/ 	.short	(.L_1165 - .L_1164)
	.align		4
.L_1164:
        /*1b4c*/ 	.word	index@(_ZN18transformer_engine13normalization21ln_bwd_general_kernelINS0_13Kernel_traitsI13__nv_bfloat16S3_S3_fjLj4096ELj1ELj1ELj4ELj16ENS0_18Kernel_traits_baseILj4096ES3_S3_S3_fjLj128EEEEEEEvNS0_20BackwardKernelParamsE)
        /*1b50*/ 	.word	0x00000000


	//----- nvinfo : EIATTR_MIN_STACK_SIZE
	.align		4
.L_1165:
        /*1b54*/ 	.byte	0x04, 0x12
        /*1b56*/ 	.short	(.L_1167 - .L_1166)
	.align		4
.L_1166:
        /*1b58*/ 	.word	index@(_ZN18transformer_engine13normalization21ln_bwd_general_kernelINS0_13Kernel_traitsI6__halffS3_fjLj4096ELj1ELj1ELj4ELj16ENS0_18Kernel_traits_baseILj4096ES3_fS3_fjLj128EEEEEEEvNS0_20BackwardKernelParamsE)
        /*1b5c*/ 	.word	0x00000000


	//----- nvinfo : EIATTR_MIN_STACK_SIZE
	.align		4
.L_1167:
        /*1b60*/ 	.byte	0x04, 0x12
        /*1b62*/ 	.short	(.L_1169 - .L_1168)
	.align		4
.L_1168:
        /*1b64*/ 	.word	index@(_ZN18transformer_engine13normalization21ln_bwd_general_kernelINS0_13Kernel_traitsI6__halfS3_S3_fjLj4096ELj1ELj1ELj4ELj16ENS0_18Kernel_traits_baseILj4096ES3_S3_S3_fjLj128EEEEEEEvNS0_20BackwardKernelParamsE)
        /*1b68*/ 	.word	0x00000000


	//----- nvinfo : EIATTR_MIN_STACK_SIZE
	.align		4
.L_1169:
        /*1b6c*/ 	.byte	0x04, 0x12
        /*1b6e*/ 	.short	(.L_1171 - .L_1170)
	.align		4
.L_1170:
        /*1b70*/ 	.word	index@(_ZN18transformer_engine13normalization21ln_bwd_general_kernelINS0_13Kernel_traitsIffffjLj4096ELj1ELj1ELj4ELj16ENS0_18Kernel_traits_baseILj4096EffffjLj128EEEEEEEvNS0_20BackwardKernelParamsE)
        /*1b74*/ 	.word	0x00000000


	//----- nvinfo : EIATTR_MIN_STACK_SIZE
	.align		4
.L_1171:
        /*1b78*/ 	.byte	0x04, 0x12
        /*1b7a*/ 	.short	(.L_1173 - .L_1172)
	.align		4
.L_1172:
        /*1b7c*/ 	.word	index@(_ZN18transformer_engine13normalization21ln_bwd_general_kernelINS0_13Kernel_traitsI13__nv_bfloat16fS3_fjLj2048ELj1ELj1ELj4ELj16ENS0_18Kernel_traits_baseILj2048ES3_fS3_fjLj128EEEEEEEvNS0_20BackwardKernelParamsE)
        /*1b80*/ 	.word	0x00000000


	//----- nvinfo : EIATTR_MIN_STACK_SIZE
	.align		4
.L_1173:
        /*1b84*/ 	.byte	0x04, 0x12
        /*1b86*/ 	.short	(.L_1175 - .L_1174)
	.align		4
.L_1174:
        /*1b88*/ 	.word	index@(_ZN18transformer_engine13normalization21ln_bwd_general_kernelINS0_13Kernel_traitsI13__nv_bfloat16S3_S3_fjLj2048ELj1ELj1ELj4ELj16ENS0_18Kernel_traits_baseILj2048ES3_S3_S3_fjLj128EEEEEEEvNS0_20BackwardKernelParamsE)
        /*1b8c*/ 	.word	0x00000000


	//----- nvinfo : EIATTR_MIN_STACK_SIZE
	.align		4
.L_1175:
        /*1b90*/ 	.byte	0x04, 0x12
        /*1b92*/ 	.short	(.L_1177 - .L_1176)
	.align		4
.L_1176:
        /*1b94*/ 	.word	index@(_ZN18transformer_engine13normalization21ln_bwd_general_kernelINS0_13Kernel_traitsI6__halffS3_fjLj2048ELj1ELj1ELj4ELj16ENS0_18Kernel_traits_baseILj2048ES3_fS3_fjLj128EEEEEEEvNS0_20BackwardKernelParamsE)
        /*1b98*/ 	.word	0x00000000


	//----- nvinfo : EIATTR_MIN_STACK_SIZE
	.align		4
.L_1177:
        /*1b9c*/ 	.byte	0x04, 0x12
        /*1b9e*/ 	.short	(.L_1179 - .L_1178)
	.align		4
.L_1178:
        /*1ba0*/ 	.word	index@(_ZN18transformer_engine13normalization21ln_bwd_general_kernelINS0_13Kernel_traitsI6__halfS3_S3_fjLj2048ELj1ELj1ELj4ELj16ENS0_18Kernel_traits_baseILj2048ES3_S3_S3_fjLj128EEEEEEEvNS0_20BackwardKernelParamsE)
        /*1ba4*/ 	.word	0x00000000


	//----- nvinfo : EIATTR_MIN_STACK_SIZE
	.align		4
.L_1179:
        /*1ba8*/ 	.byte	0x04, 0x12
        /*1baa*/ 	.short	(.L_1181 - .L_1180)
	.align		4
.L_1180:
        /*1bac*/ 	.word	index@(_ZN18transformer_engine13normalization21ln_bwd_general_kernelINS0_13Kernel_traitsIffffjLj2048ELj1ELj1ELj4ELj16ENS0_18Kernel_traits_baseILj2048EffffjLj128EEEEEEEvNS0_20BackwardKernelParamsE)
        /*1bb0*/ 	.word	0x00000000


	//----- nvinfo : EIATTR_MIN_STACK_SIZE
	.align		4
.L_1181:
        /*1bb4*/ 	.byte	0x04, 0x12
        /*1bb6*/ 	.short	(.L_1183 - .L_1182)
	.align		4
.L_1182:
        /*1bb8*/ 	.word	index@(_ZN18transformer_engine13normalization21ln_bwd_general_kernelINS0_13Kernel_traitsI13__nv_bfloat16fS3_fjLj1024ELj1ELj4ELj1ELj16ENS0_18Kernel_traits_baseILj1024ES3_fS3_fjLj128EEEEEEEvNS0_20BackwardKernelParamsE)
        /*1bbc*/ 	.word	0x00000100


	//----- nvinfo : EIATTR_MIN_STACK_SIZE
	.align		4
.L_1183:
        /*1bc0*/ 	.byte	0x04, 0x12
        /*1bc2*/ 	.short	(.L_1185 - .L_1184)
	.align		4
.L_1184:
        /*1bc4*/ 	.word	index@(_ZN18transformer_engine13normalization21ln_bwd_general_kernelINS0_13Kernel_traitsI13__nv_bfloat16S3_S3_fjLj1024ELj1ELj4ELj1ELj16ENS0_18Kernel_traits_baseILj1024ES3_S3_S3_fjLj128EEEEEEEvNS0_20BackwardKernelParamsE)
        /*1bc8*/ 	.word	0x00000100


	//----- nvinfo : EIATTR_MIN_STACK_SIZE
	.align		4
.L_1185:
        /*1bcc*/ 	.byte	0x04, 0x12
        /*1bce*/ 	.short	(.L_1187 - .L_1186)
	.align		4
.L_1186:
        /*1bd0*/ 	.word	index@(_ZN18transformer_engine13normalization21ln_bwd_general_kernelINS0_13Kernel_traitsI6__halffS3_fjLj1024ELj1ELj4ELj1ELj16ENS0_18Kernel_traits_baseILj1024ES3_fS3_fjLj128EEEEEEEvNS0_20BackwardKernelParamsE)
        /*1bd4*/ 	.word	0x00000100


	//----- nvinfo : EIATTR_MIN_STACK_SIZE
	.align		4
.L_1187:
        /*1bd8*/ 	.byte	0x04, 0x12
        /*1bda*/ 	.short	(.L_1189 - .L_1188)
	.align		4
.L_1188:
        /*1bdc*/ 	.word	index@(_ZN18transformer_engine13normalization21ln_bwd_general_kernelINS0_13Kernel_traitsI6__halfS3_S3_fjLj1024ELj1ELj4ELj1ELj16ENS0_18Kernel_traits_baseILj1024ES3_S3_S3_fjLj128EEEEEEEvNS0_20BackwardKernelParamsE)
        /*1be0*/ 	.word	0x00000100


	//----- nvinfo : EIATTR_MIN_STACK_SIZE
	.align		4
.L_1189:
        /*1be4*/ 	.byte	0x04, 0x12
        /*1be6*/ 	.short	(.L_1191 - .L_1190)
	.align		4
.L_1190:
        /*1be8*/ 	.word	index@(_ZN18transformer_engine13normalization21ln_bwd_general_kernelINS0_13Kernel_traitsIffffjLj1024ELj1ELj4ELj1ELj16ENS0_18Kernel_traits_baseILj1024EffffjLj128EEEEEEEvNS0_20BackwardKernelParamsE)
        /*1bec*/ 	.word	0x00000100


	//----- nvinfo : EIATTR_MIN_STACK_SIZE
	.align		4
.L_1191:
        /*1bf0*/ 	.byte	0x04, 0x12
        /*1bf2*/ 	.short	(.L_1193 - .L_1192)
	.align		4
.L_1192:
        /*1bf4*/ 	.word	index@(_ZN18transformer_engine13normalization21ln_bwd_general_kernelINS0_13Kernel_traitsI13__nv_bfloat16fS3_fjLj512ELj1ELj4ELj1ELj16ENS0_18Kernel_traits_baseILj512ES3_fS3_fjLj128EEEEEEEvNS0_20BackwardKernelParamsE)
        /*1bf8*/ 	.word	0x00000000


	//----- nvinfo : EIATTR_MIN_STACK_SIZE
	.align		4
.L_1193:
        /*1bfc*/ 	.byte	0x04, 0x12
        /*1bfe*/ 	.short	(.L_1195 - .L_1194)
	.align		4
.L_1194:
        /*1c00*/ 	.word	index@(_ZN18transformer_engine13normalization21ln_bwd_general_kernelINS0_13Kernel_traitsI13__nv_bfloat16S3_S3_fjLj512ELj1ELj4ELj1ELj16ENS0_18Kernel_traits_baseILj512ES3_S3_S3_fjLj128EEEEEEEvNS0_20BackwardKernelParamsE)
        /*1c04*/ 	.word	0x00000000


	//----- nvinfo : EIATTR_MIN_STACK_SIZE
	.align		4
.L_1195:
        /*1c08*/ 	.byte	0x04, 0x12
        /*1c0a*/ 	.short	(.L_1197 - .L_1196)
	.align		4
.L_1196:
        /*1c0c*/ 	.word	index@(_ZN18transformer_engine13normalization21ln_bwd_general_kernelINS0_13Kernel_traitsI6__halffS3_fjLj512ELj1ELj4ELj1ELj16ENS0_18Kernel_traits_baseILj512ES3_fS3_fjLj128EEEEEEEvNS0_20BackwardKernelParamsE)
        /*1c10*/ 	.word	0x00000000


	//----- nvinfo : EIATTR_MIN_STACK_SIZE
	.align		4
.L_1197:
        /*1c14*/ 	.byte	0x04, 0x12
        /*1c16*/ 	.short	(.L_1199 - .L_1198)
	.align		4
.L_1198:
        /*1c18*/ 	.word	index@(_ZN18transformer_engine13normalization21ln_bwd_general_kernelINS0_13Kernel_traitsI6__halfS3_S3_fjLj512ELj1ELj4ELj1ELj16ENS0_18Kernel_traits_baseILj512ES3_S3_S3_fjLj128EEEEEEEvNS0_20BackwardKernelParamsE)
        /*1c1c*/ 	.word	0x00000000


	//----- nvinfo : EIATTR_MIN_STACK_SIZE
	.align		4
.L_1199:
        /*1c20*/ 	.byte	0x04, 0x12
        /*1c22*/ 	.short	(.L_1201 - .L_1200)
	.align		4
.L_1200:
        /*1c24*/ 	.word	index@(_ZN18transformer_engine13normalization21ln_bwd_general_kernelINS0_13Kernel_traitsIffffjLj512ELj1ELj4ELj1ELj16ENS0_18Kernel_traits_baseILj512EffffjLj128EEEEEEEvNS0_20BackwardKernelParamsE)
        /*1c28*/ 	.word	0x00000000


	//----- nvinfo : EIATTR_MIN_STACK_SIZE
	.align		4
.L_1201:
        /*1c2c*/ 	.byte	0x04, 0x12
        /*1c2e*/ 	.short	(.L_1203 - .L_1202)
	.align		4
.L_1202:
        /*1c30*/ 	.word	index@(_ZN18transformer_engine13normalization21ln_bwd_general_kernelINS0_13Kernel_traitsI13__nv_bfloat16fS3_fjLj128ELj1ELj4ELj1ELj8ENS0_18Kernel_traits_baseILj128ES3_fS3_fjLj128EEEEEEEvNS0_20BackwardKernelParamsE)
        /*1c34*/ 	.word	0x00000000


	//----- nvinfo : EIATTR_MIN_STACK_SIZE
	.align		4
.L_1203:
        /*1c38*/ 	.byte	0x04, 0x12
        /*1c3a*/ 	.short	(.L_1205 - .L_1204)
	.align		4
.L_1204:
        /*1c3c*/ 	.word	index@(_ZN18transformer_engine13normalization30ln_bwd_finalize_general_kernelI13__nv_bfloat16fLj4ELj1ELj4ELj32EEEvNS0_20BackwardKernelParamsE)
        /*1c40*/ 	.word	0x00000000


	//----- nvinfo : EIATTR_MIN_STACK_SIZE
	.align		4
.L_1205:
        /*1c44*/ 	.byte	0x04, 0x12
        /*1c46*/ 	.short	(.L_1207 - .L_1206)
	.align		4
.L_1206:
        /*1c48*/ 	.word	index@(_ZN18transformer_engine13normalization21ln_bwd_general_kernelINS0_13Kernel_traitsI13__nv_bfloat16S3_S3_fjLj128ELj1ELj4ELj1ELj8ENS0_18Kernel_traits_baseILj128ES3_S3_S3_fjLj128EEEEEEEvNS0_20BackwardKernelParamsE)
        /*1c4c*/ 	.word	0x00000000


	//----- nvinfo : EIATTR_MIN_STACK_SIZE
	.align		4
.L_1207:
        /*1c50*/ 	.byte	0x04, 0x12
        /*1c52*/ 	.short	(.L_1209 - .L_1208)
	.align		4
.L_1208:
        /*1c54*/ 	.word	index@(_ZN18transformer_engine13normalization21ln_bwd_general_kernelINS0_13Kernel_traitsI6__halffS3_fjLj128ELj1ELj4ELj1ELj8ENS0_18Kernel_traits_baseILj128ES3_fS3_fjLj128EEEEEEEvNS0_20BackwardKernelParamsE)
        /*1c58*/ 	.word	0x00000000


	//----- nvinfo : EIATTR_MIN_STACK_SIZE
	.align		4
.L_1209:
        /*1c5c*/ 	.byte	0x04, 0x12
        /*1c5e*/ 	.short	(.L_1211 - .L_1210)
	.align		4
.L_1210:
        /*1c60*/ 	.word	index@(_ZN18transformer_engine13normalization30ln_bwd_finalize_general_kernelI6__halffLj4ELj1ELj4ELj32EEEvNS0_20BackwardKernelParamsE)
        /*1c64*/ 	.word	0x00000000


	//----- nvinfo : EIATTR_MIN_STACK_SIZE
	.align		4
.L_1211:
        /*1c68*/ 	.byte	0x04, 0x12
        /*1c6a*/ 	.short	(.L_1213 - .L_1212)
	.align		4
.L_1212:
        /*1c6c*/ 	.word	index@(_ZN18transformer_engine13normalization21ln_bwd_general_kernelINS0_13Kernel_traitsI6__halfS3_S3_fjLj128ELj1ELj4ELj1ELj8ENS0_18Kernel_traits_baseILj128ES3_S3_S3_fjLj128EEEEEEEvNS0_20BackwardKernelParamsE)
        /*1c70*/ 	.word	0x00000000


	//----- nvinfo : EIATTR_MIN_STACK_SIZE
	.align		4
.L_1213:
        /*1c74*/ 	.byte	0x04, 0x12
        /*1c76*/ 	.short	(.L_1215 - .L_1214)
	.align		4
.L_1214:
        /*1c78*/ 	.word	index@(_ZN18transformer_engine13normalization30ln_bwd_finalize_general_kernelIffLj4ELj1ELj4ELj32EEEvNS0_20BackwardKernelParamsE)
        /*1c7c*/ 	.word	0x00000000


	//----- nvinfo : EIATTR_MIN_STACK_SIZE
	.align		4
.L_1215:
        /*1c80*/ 	.byte	0x04, 0x12
        /*1c82*/ 	.short	(.L_1217 - .L_1216)
	.align		4
.L_1216:
        /*1c84*/ 	.word	index@(_ZN18transformer_engine13normalization21ln_bwd_general_kernelINS0_13Kernel_traitsIffffjLj128ELj1ELj4ELj1ELj16ENS0_18Kernel_traits_baseILj128EffffjLj128EEEEEEEvNS0_20BackwardKernelParamsE)
        /*1c88*/ 	.word	0x00000000


	//----- nvinfo : EIATTR_MIN_STACK_SIZE
	.align		4
.L_1217:
        /*1c8c*/ 	.byte	0x04, 0x12
        /*1c8e*/ 	.short	(.L_1219 - .L_1218)
	.align		4
.L_1218:
        /*1c90*/ 	.word	index@(_ZN18transformer_engine13normalization28ln_bwd_finalize_tuned_kernelINS0_22Kernel_traits_finalizeILj65536E13__nv_bfloat16fS3_fjLj1024ELj4ENS0_18Kernel_traits_baseILj65536ES3_fS3_fjLj1024EEEEEEEvNS0_20BackwardKernelParamsE)
        /*1c94*/ 	.word	0x00000000


	//----- nvinfo : EIATTR_MIN_STACK_SIZE
	.align		4
.L_1219:
        /*1c98*/ 	.byte	0x04, 0x12
        /*1c9a*/ 	.short	(.L_1221 - .L_1220)
	.align		4
.L_1220:
        /*1c9c*/ 	.word	index@(_ZN18transformer_engine13normalization19ln_bwd_tuned_kernelINS0_13Kernel_traitsI13__nv_bfloat16fS3_fjLj65536ELj8ELj1ELj8ELj16ENS0_18Kernel_traits_baseILj65536ES3_fS3_fjLj256EEEEEEEvNS0_20BackwardKernelParamsE)
        /*1ca0*/ 	.word	0x00000000


	//----- nvinfo : EIATTR_MIN_STACK_SIZE
	.align		4
.L_1221:
        /*1ca4*/ 	.byte	0x04, 0x12
        /*1ca6*/ 	.short	(.L_1223 - .L_1222)
	.align		4
.L_1222:
        /*1ca8*/ 	.word	index@(_ZN18transformer_engine13normalization28ln_bwd_finalize_tuned_kernelINS0_22Kernel_traits_finalizeILj65536E13__nv_bfloat16S3_S3_fjLj1024ELj4ENS0_18Kernel_traits_baseILj65536ES3_S3_S3_fjLj1024EEEEEEEvNS0_20BackwardKernelParamsE)
        /*1cac*/ 	.word	0x00000000


	//----- nvinfo : EIATTR_MIN_STACK_SIZE
	.align		4
.L_1223:
        /*1cb0*/ 	.byte	0x04, 0x12
        /*1cb2*/ 	.short	(.L_1225 - .L_1224)
	.align		4
.L_1224:
        /*1cb4*/ 	.word	index@(_ZN18transformer_engine13normalization19ln_bwd_tuned_kernelINS0_13Kernel_traitsI13__nv_bfloat16S3_S3_fjLj65536ELj8ELj1ELj8ELj16ENS0_18Kernel_traits_baseILj65536ES3_S3_S3_fjLj256EEEEEEEvNS0_20BackwardKernelParamsE)
        /*1cb8*/ 	.word	0x00000000


	//----- nvinfo : EIATTR_MIN_STACK_SIZE
	.align		4
.L_1225:
        /*1cbc*/ 	.byte	0x04, 0x12
        /*1cbe*/ 	.short	(.L_1227 - .L_1226)
	.align		4
.L_1226:
        /*1cc0*/ 	.word	index@(_ZN18transformer_engine13normalization28ln_bwd_finalize_tuned_kernelINS0_22Kernel_traits_finalizeILj65536E6__halffS3_fjLj1024ELj4ENS0_18Kernel_traits_baseILj65536ES3_fS3_fjLj1024EEEEEEEvNS0_20BackwardKernelParamsE)
        /*1cc4*/ 	.word	0x00000000


	//----- nvinfo : EIATTR_MIN_STACK_SIZE
	.align		4
.L_1227:
        /*1cc8*/ 	.byte	0x04, 0x12
        /*1cca*/ 	.short	(.L_1229 - .L_1228)
	.align		4
.L_1228:
        /*1ccc*/ 	.word	index@(_ZN18transformer_engine13normalization19ln_bwd_tuned_kernelINS0_13Kernel_traitsI6__halffS3_fjLj65536ELj8ELj1ELj8ELj16ENS0_18Kernel_traits_baseILj65536ES3_fS3_fjLj256EEEEEEEvNS0_20BackwardKernelParamsE)
        /*1cd0*/ 	.word	0x00000000


	//----- nvinfo : EIATTR_MIN_STACK_SIZE
	.align		4
.L_1229:
        /*1cd4*/ 	.byte	0x04, 0x12
        /*1cd6*/ 	.short	(.L_1231 - .L_1230)
	.align		4
.L_1230:
        /*1cd8*/ 	.word	index@(_ZN18transformer_engine13normalization28ln_bwd_finalize_tuned_kernelINS0_22Kernel_traits_finalizeILj65536E6__halfS3_S3_fjLj1024ELj4ENS0_18Kernel_traits_baseILj65536ES3_S3_S3_fjLj1024EEEEEEEvNS0_20BackwardKernelParamsE)
        /*1cdc*/ 	.word	0x00000000


	//----- nvinfo : EIATTR_MIN_STACK_SIZE
	.align		4
.L_1231:
        /*1ce0*/ 	.byte	0x04, 0x12
        /*1ce2*/ 	.short	(.L_1233 - .L_1232)
	.align		4
.L_1232:
        /*1ce4*/ 	.word	index@(_ZN18transformer_engine13normalization19ln_bwd_tuned_kernelINS0_13Kernel_traitsI6__halfS3_S3_fjLj65536ELj8ELj1ELj8ELj16ENS0_18Kernel_traits_baseILj65536ES3_S3_S3_fjLj256EEEEEEEvNS0_20BackwardKernelParamsE)
        /*1ce8*/ 	.word	0x00000000


	//----- nvinfo : EIATTR_MIN_STACK_SIZE
	.align		4
.L_1233:
        /*1cec*/ 	.byte	0x04, 0x12
        /*1cee*/ 	.short	(.L_1235 - .L_1234)
	.align		4
.L_1234:
        /*1cf0*/ 	.word	index@(_ZN18transformer_engine13normalization28ln_bwd_finalize_tuned_kernelINS0_22Kernel_traits_finalizeILj65536EffffjLj1024ELj4ENS0_18Kernel_traits_baseILj65536EffffjLj1024EEEEEEEvNS0_20BackwardKernelParamsE)
        /*1cf4*/ 	.word	0x00000000


	//----- nvinfo : EIATTR_MIN_STACK_SIZE
	.align		4
.L_1235:
        /*1cf8*/ 	.byte	0x04, 0x12
        /*1cfa*/ 	.short	(.L_1237 - .L_1236)
	.align		4
.L_1236:
        /*1cfc*/ 	.word	index@(_ZN18transformer_engine13normalization19ln_bwd_tuned_kernelINS0_13Kernel_traitsIffffjLj65536ELj8ELj1ELj8ELj16ENS0_18Kernel_traits_baseILj65536EffffjLj256EEEEEEEvNS0_20BackwardKernelParamsE)
        /*1d00*/ 	.word	0x00000000


	//----- nvinfo : EIATTR_MIN_STACK_SIZE
	.align		4
.L_1237:
        /*1d04*/ 	.byte	0x04, 0x12
        /*1d06*/ 	.short	(.L_1239 - .L_1238)
	.align		4
.L_1238:
        /*1d08*/ 	.word	index@(_ZN18transformer_engine13normalization28ln_bwd_finalize_tuned_kernelINS0_22Kernel_traits_finalizeILj49152E13__nv_bfloat16fS3_fjLj1024ELj4ENS0_18Kernel_traits_baseILj49152ES3_fS3_fjLj1024EEEEEEEvNS0_20BackwardKernelParamsE)
        /*1d0c*/ 	.word	0x00000000


	//----- nvinfo : EIATTR_MIN_STACK_SIZE
	.align		4
.L_1239:
        /*1d10*/ 	.byte	0x04, 0x12
        /*1d12*/ 	.short	(.L_1241 - .L_1240)
	.align		4
.L_1240:
        /*1d14*/ 	.word	index@(_ZN18transformer_engine13normalization19ln_bwd_tuned_kernelINS0_13Kernel_traitsI13__nv_bfloat16fS3_fjLj49152ELj8ELj1ELj8ELj16ENS0_18Kernel_traits_baseILj49152ES3_fS3_fjLj256EEEEEEEvNS0_20BackwardKernelParamsE)
        /*1d18*/ 	.word	0x00000000


	//----- nvinfo : EIATTR_MIN_STACK_SIZE
	.align		4
.L_1241:
        /*1d1c*/ 	.byte	0x04, 0x12
        /*1d1e*/ 	.short	(.L_1243 - .L_1242)
	.align		4
.L_1242:
        /*1d20*/ 	.word	index@(_ZN18transformer_engine13normalization28ln_bwd_finalize_tuned_kernelINS0_22Kernel_traits_finalizeILj49152E13__nv_bfloat16S3_S3_fjLj1024ELj4ENS0_18Kernel_traits_baseILj49152ES3_S3_S3_fjLj1024EEEEEEEvNS0_20BackwardKernelParamsE)
        /*1d24*/ 	.word	0x00000000


	//----- nvinfo : EIATTR_MIN_STACK_SIZE
	.align		4
.L_1243:
        /*1d28*/ 	.byte	0x04, 0x12
        /*1d2a*/ 	.short	(.L_1245 - .L_1244)
	.align		4
.L_1244:
        /*1d2c*/ 	.word	index@(_ZN18transformer_engine13normalization19ln_bwd_tuned_kernelINS0_13Kernel_traitsI13__nv_bfloat16S3_S3_fjLj49152ELj8ELj1ELj8ELj16ENS0_18Kernel_traits_baseILj49152ES3_S3_S3_fjLj256EEEEEEEvNS0_20BackwardKernelParamsE)
        /*1d30*/ 	.word	0x00000000


	//----- nvinfo : EIATTR_MIN_STACK_SIZE
	.align		4
.L_1245:
        /*1d34*/ 	.byte	0x04, 0x12
        /*1d36*/ 	.short	(.L_1247 - .L_1246)
	.align		4
.L_1246:
        /*1d38*/ 	.word	index@(_ZN18transformer_engine13normalization28ln_bwd_finalize_tuned_kernelINS0_22Kernel_traits_finalizeILj49152E6__halffS3_fjLj1024ELj4ENS0_18Kernel_traits_baseILj49152ES3_fS3_fjLj1024EEEEEEEvNS0_20BackwardKernelParamsE)
        /*1d3c*/ 	.word	0x00000000


	//----- nvinfo : EIATTR_MIN_STACK_SIZE
	.align		4
.L_1247:
        /*1d40*/ 	.byte	0x04, 0x12
        /*1d42*/ 	.short	(.L_1249 - .L_1248)
	.align		4
.L_1248:
        /*1d44*/ 	.word	index@(_ZN18transformer_engine13normalization19ln_bwd_tuned_kernelINS0_13Kernel_traitsI6__halffS3_fjLj49152ELj8ELj1ELj8ELj16ENS0_18Kernel_traits_baseILj49152ES3_fS3_fjLj256EEEEEEEvNS0_20BackwardKernelParamsE)
        /*1d48*/ 	.word	0x00000000


	//----- nvinfo : EIATTR_MIN_STACK_SIZE
	.align		4
.L_1249:
        /*1d4c*/ 	.byte	0x04, 0x12
        /*1d4e*/ 	.short	(.L_1251 - .L_1250)
	.align		4
.L_1250:
        /*1d50*/ 	.word	index@(_ZN18transformer_engine13normalization28ln_bwd_finalize_tuned_kernelINS0_22Kernel_traits_finalizeILj49152E6__halfS3_S3_fjLj1024ELj4ENS0_18Kernel_traits_baseILj49152ES3_S3_S3_fjLj1024EEEEEEEvNS0_20BackwardKernelParamsE)
        /*1d54*/ 	.word	0x00000000


	//----- nvinfo : EIATTR_MIN_STACK_SIZE
	.align		4
.L_1251:
        /*1d58*/ 	.byte	0x04, 0x12
        /*1d5a*/ 	.short	(.L_1253 - .L_1252)
	.align		4
.L_1252:
        /*1d5c*/ 	.word	index@(_ZN18transformer_engine13normalization19ln_bwd_tuned_kernelINS0_13Kernel_traitsI6__halfS3_S3_fjLj49152ELj8ELj1ELj8ELj16ENS0_18Kernel_traits_baseILj49152ES3_S3_S3_fjLj256EEEEEEEvNS0_20BackwardKernelParamsE)
        /*1d60*/ 	.word	0x00000000


	//----- nvinfo : EIATTR_MIN_STACK_SIZE
	.align		4
.L_1253:
        /*1d64*/ 	.byte	0x04, 0x12
        /*1d66*/ 	.short	(.L_1255 - .L_1254)
	.align		4
.L_1254:
        /*1d68*/ 	.word	index@(_ZN18transformer_engine13normalization28ln_bwd_finalize_tuned_kernelINS0_22Kernel_traits_finalizeILj49152EffffjLj1024ELj4ENS0_18Kernel_traits_baseILj49152EffffjLj1024EEEEEEEvNS0_20BackwardKernelParamsE)
        /*1d6c*/ 	.word	0x00000000


	//----- nvinfo : EIATTR_MIN_STACK_SIZE
	.align		4
.L_1255:
        /*1d70*/ 	.byte	0x04, 0x12
        /*1d72*/ 	.short	(.L_1257 - .L_1256)
	.align		4
.L_1256:
        /*1d74*/ 	.word	index@(_ZN18transformer_engine13normalization19ln_bwd_tuned_kernelINS0_13Kernel_traitsIffffjLj49152ELj8ELj1ELj8ELj16ENS0_18Kernel_traits_baseILj49152EffffjLj256EEEEEEEvNS0_20BackwardKernelParamsE)
        /*1d78*/ 	.word	0x00000000


	//----- nvinfo : EIATTR_MIN_STACK_SIZE
	.align		4
.L_1257:
        /*1d7c*/ 	.byte	0x04, 0x12
        /*1d7e*/ 	.short	(.L_1259 - .L_1258)
	.align		4
.L_1258:
        /*1d80*/ 	.word	index@(_ZN18transformer_engine13normalization28ln_bwd_finalize_tuned_kernelINS0_22Kernel_traits_finalizeILj40960E13__nv_bfloat16fS3_fjLj1024ELj4ENS0_18Kernel_traits_baseILj40960ES3_fS3_fjLj1024EEEEEEEvNS0_20BackwardKernelParamsE)
        /*1d84*/ 	.word	0x00000000


	//----- nvinfo : EIATTR_MIN_STACK_SIZE
	.align		4
.L_1259:
        /*1d88*/ 	.byte	0x04, 0x12
        /*1d8a*/ 	.short	(.L_1261 - .L_1260)
	.align		4
.L_1260:
        /*1d8c*/ 	.word	index@(_ZN18transformer_engine13normalization19ln_bwd_tuned_kernelINS0_13Kernel_traitsI13__nv_bfloat16fS3_fjLj40960ELj4ELj1ELj8ELj16ENS0_18Kernel_traits_baseILj40960ES3_fS3_fjLj256EEEEEEEvNS0_20BackwardKernelParamsE)
        /*1d90*/ 	.word	0x00000000


	//----- nvinfo : EIATTR_MIN_STACK_SIZE
	.align		4
.L_1261:
        /*1d94*/ 	.byte	0x04, 0x12
        /*1d96*/ 	.short	(.L_1263 - .L_1262)
	.align		4
.L_1262:
        /*1d98*/ 	.word	index@(_ZN18transformer_engine13normalization28ln_bwd_finalize_tuned_kernelINS0_22Kernel_traits_finalizeILj40960E13__nv_bfloat16S3_S3_fjLj1024ELj4ENS0_18Kernel_traits_baseILj40960ES3_S3_S3_fjLj1024EEEEEEEvNS0_20BackwardKernelParamsE)
        /*1d9c*/ 	.word	0x00000000


	//----- nvinfo : EIATTR_MIN_STACK_SIZE
	.align		4
.L_1263:
        /*1da0*/ 	.byte	0x04, 0x12
        /*1da2*/ 	.short	(.L_1265 - .L_1264)
	.align		4
.L_1264:
        /*1da4*/ 	.word	index@(_ZN18transformer_engine13normalization19ln_bwd_tuned_kernelINS0_13Kernel_traitsI13__nv_bfloat16S3_S3_fjLj40960ELj4ELj1ELj8ELj16ENS0_18Kernel_traits_baseILj40960ES3_S3_S3_fjLj256EEEEEEEvNS0_20BackwardKernelParamsE)
        /*1da8*/ 	.word	0x00000000


	//----- nvinfo : EIATTR_MIN_STACK_SIZE
	.align		4
.L_1265:
        /*1dac*/ 	.byte	0x04, 0x12
        /*1dae*/ 	.short	(.L_1267 - .L_1266)
	.align		4
.L_1266:
        /*1db0*/ 	.word	index@(_ZN18transformer_engine13normalization28ln_bwd_finalize_tuned_kernelINS0_22Kernel_traits_finalizeILj40960E6__halffS3_fjLj1024ELj4ENS0_18Kernel_traits_baseILj40960ES3_fS3_fjLj1024EEEEEEEvNS0_20BackwardKernelParamsE)
        /*1db4*/ 	.word	0x00000000


	//----- nvinfo : EIATTR_MIN_STACK_SIZE
	.align		4
.L_1267:
        /*1db8*/ 	.byte	0x04, 0x12
        /*1dba*/ 	.short	(.L_1269 - .L_1268)
	.align		4
.L_1268:
        /*1dbc*/ 	.word	index@(_ZN18transformer_engine13normalization19ln_bwd_tuned_kernelINS0_13Kernel_traitsI6__halffS3_fjLj40960ELj4ELj1ELj8ELj16ENS0_18Kernel_traits_baseILj40960ES3_fS3_fjLj256EEEEEEEvNS0_20BackwardKernelParamsE)
        /*1dc0*/ 	.word	0x00000000


	//----- nvinfo : EIATTR_MIN_STACK_SIZE
	.align		4
.L_1269:
        /*1dc4*/ 	.byte	0x04, 0x12
        /*1dc6*/ 	.short	(.L_1271 - .L_1270)
	.align		4
.L_1270:
        /*1dc8*/ 	.word	index@(_ZN18transformer_engine13normalization28ln_bwd_finalize_tuned_kernelINS0_22Kernel_traits_finalizeILj40960E6__halfS3_S3_fjLj1024ELj4ENS0_18Kernel_traits_baseILj40960ES3_S3_S3_fjLj1024EEEEEEEvNS0_20BackwardKernelParamsE)
        /*1dcc*/ 	.word	0x00000000


	//----- nvinfo : EIATTR_MIN_STACK_SIZE
	.align		4
.L_1271:
        /*1dd0*/ 	.byte	0x04, 0x12
        /*1dd2*/ 	.short	(.L_1273 - .L_1272)
	.align		4
.L_1272:
        /*1dd4*/ 	.word	index@(_ZN18transformer_engine13normalization19ln_bwd_tuned_kernelINS0_13Kernel_traitsI6__halfS3_S3_fjLj40960ELj4ELj1ELj8ELj16ENS0_18Kernel_traits_baseILj40960ES3_S3_S3_fjLj256EEEEEEEvNS0_20BackwardKernelParamsE)
        /*1dd8*/ 	.word	0x00000000


	//----- nvinfo : EIATTR_MIN_STACK_SIZE
	.align		4
.L_1273:
        /*1ddc*/ 	.byte	0x04, 0x12
        /*1dde*/ 	.short	(.L_1275 - .L_1274)
	.align		4
.L_1274:
        /*1de0*/ 	.word	index@(_ZN18transformer_engine13normalization28ln_bwd_finalize_tuned_kernelINS0_22Kernel_traits_finalizeILj40960EffffjLj1024ELj4ENS0_18Kernel_traits_baseILj40960EffffjLj1024EEEEEEEvNS0_20BackwardKernelParamsE)
        /*1de4*/ 	.word	0x00000000


	//----- nvinfo : EIATTR_MIN_STACK_SIZE
	.align		4
.L_1275:
        /*1de8*/ 	.byte	0x04, 0x12
        /*1dea*/ 	.short	(.L_1277 - .L_1276)
	.align		4
.L_1276:
        /*1dec*/ 	.word	index@(_ZN18transformer_engine13normalization19ln_bwd_tuned_kernelINS0_13Kernel_traitsIffffjLj40960ELj4ELj1ELj8ELj16ENS0_18Kernel_traits_baseILj40960EffffjLj256EEEEEEEvNS0_20BackwardKernelParamsE)
        /*1df0*/ 	.word	0x00000018


	//----- nvinfo : EIATTR_MIN_STACK_SIZE
	.align		4
.L_1277:
        /*1df4*/ 	.byte	0x04, 0x12
        /*1df6*/ 	.short	(.L_1279 - .L_1278)
	.align		4
.L_1278:
        /*1df8*/ 	.word	index@(_ZN18transformer_engine13normalization28ln_bwd_finalize_tuned_kernelINS0_22Kernel_traits_finalizeILj32768E13__nv_bfloat16fS3_fjLj1024ELj4ENS0_18Kernel_traits_baseILj32768ES3_fS3_fjLj1024EEEEEEEvNS0_20BackwardKernelParamsE)
        /*1dfc*/ 	.word	0x00000000


	//----- nvinfo : EIATTR_MIN_STACK_SIZE
	.align		4
.L_1279:
        /*1e00*/ 	.byte	0x04, 0x12
        /*1e02*/ 	.short	(.L_1281 - .L_1280)
	.align		4
.L_1280:
        /*1e04*/ 	.word	index@(_ZN18transformer_engine13normalization19ln_bwd_tuned_kernelINS0_13Kernel_traitsI13__nv_bfloat16fS3_fjLj32768ELj4ELj1ELj8ELj16ENS0_18Kernel_traits_baseILj32768ES3_fS3_fjLj256EEEEEEEvNS0_20BackwardKernelParamsE)
        /*1e08*/ 	.word	0x00000000


	//----- nvinfo : EIATTR_MIN_STACK_SIZE
	.align		4
.L_1281:
        /*1e0c*/ 	.byte	0x04, 0x12
        /*1e0e*/ 	.short	(.L_1283 - .L_1282)
	.align		4
.L_1282:
        /*1e10*/ 	.word	index@(_ZN18transformer_engine13normalization28ln_bwd_finalize_tuned_kernelINS0_22Kernel_traits_finalizeILj32768E13__nv_bfloat16S3_S3_fjLj1024ELj4ENS0_18Kernel_traits_baseILj32768ES3_S3_S3_fjLj1024EEEEEEEvNS0_20BackwardKernelParamsE)
        /*1e14*/ 	.word	0x00000000


	//----- nvinfo : EIATTR_MIN_STACK_SIZE
	.align		4
.L_1283:
        /*1e18*/ 	.byte	0x04, 0x12
        /*1e1a*/ 	.short	(.L_1285 - .L_1284)
	.align		4
.L_1284:
        /*1e1c*/ 	.word	index@(_ZN18transformer_engine13normalization19ln_bwd_tuned_kernelINS0_13Kernel_traitsI13__nv_bfloat16S3_S3_fjLj32768ELj4ELj1ELj8ELj16ENS0_18Kernel_traits_baseILj32768ES3_S3_S3_fjLj256EEEEEEEvNS0_20BackwardKernelParamsE)
        /*1e20*/ 	.word	0x00000000


	//----- nvinfo : EIATTR_MIN_STACK_SIZE
	.align		4
.L_1285:
        /*1e24*/ 	.byte	0x04, 0x12
        /*1e26*/ 	.short	(.L_1287 - .L_1286)
	.align		4
.L_1286:
        /*1e28*/ 	.word	index@(_ZN18transformer_engine13normalization28ln_bwd_finalize_tuned_kernelINS0_22Kernel_traits_finalizeILj32768E6__halffS3_fjLj1024ELj4ENS0_18Kernel_traits_baseILj32768ES3_fS3_fjLj1024EEEEEEEvNS0_20BackwardKernelParamsE)
        /*1e2c*/ 	.word	0x00000000


	//----- nvinfo : EIATTR_MIN_STACK_SIZE
	.align		4
.L_1287:
        /*1e30*/ 	.byte	0x04, 0x12
        /*1e32*/ 	.short	(.L_1289 - .L_1288)
	.align		4
.L_1288:
        /*1e34*/ 	.word	index@(_ZN18transformer_engine13normalization19ln_bwd_tuned_kernelINS0_13Kernel_traitsI6__halffS3_fjLj32768ELj4ELj1ELj8ELj16ENS0_18Kernel_traits_baseILj32768ES3_fS3_fjLj256EEEEEEEvNS0_20BackwardKernelParamsE)
        /*1e38*/ 	.word	0x00000000


	//----- nvinfo : EIATTR_MIN_STACK_SIZE
	.align		4
.L_1289:
        /*1e3c*/ 	.byte	0x04, 0x12
        /*1e3e*/ 	.short	(.L_1291 - .L_1290)
	.align		4
.L_1290:
        /*1e40*/ 	.word	index@(_ZN18transformer_engine13normalization28ln_bwd_finalize_tuned_kernelINS0_22Kernel_traits_finalizeILj32768E6__halfS3_S3_fjLj1024ELj4ENS0_18Kernel_traits_baseILj32768ES3_S3_S3_fjLj1024EEEEEEEvNS0_20BackwardKernelParamsE)
        /*1e44*/ 	.word	0x00000000


	//----- nvinfo : EIATTR_MIN_STACK_SIZE
	.align		4
.L_1291:
        /*1e48*/ 	.byte	0x04, 0x12
        /*1e4a*/ 	.short	(.L_1293 - .L_1292)
	.align		4
.L_1292:
        /*1e4c*/ 	.word	index@(_ZN18transformer_engine13normalization19ln_bwd_tuned_kernelINS0_13Kernel_traitsI6__halfS3_S3_fjLj32768ELj4ELj1ELj8ELj16ENS0_18Kernel_traits_baseILj32768ES3_S3_S3_fjLj256EEEEEEEvNS0_20BackwardKernelParamsE)
        /*1e50*/ 	.word	0x00000000


	//----- nvinfo : EIATTR_MIN_STACK_SIZE
	.align		4
.L_1293:
        /*1e54*/ 	.byte	0x04, 0x12
        /*1e56*/ 	.short	(.L_1295 - .L_1294)
	.align		4
.L_1294:
        /*1e58*/ 	.word	index@(_ZN18transformer_engine13normalization28ln_bwd_finalize_tuned_kernelINS0_22Kernel_traits_finalizeILj32768EffffjLj1024ELj4ENS0_18Kernel_traits_baseILj32768EffffjLj1024EEEEEEEvNS0_20BackwardKernelParamsE)
        /*1e5c*/ 	.word	0x00000000


	//----- nvinfo : EIATTR_MIN_STACK_SIZE
	.align		4
.L_1295:
        /*1e60*/ 	.byte	0x04, 0x12
        /*1e62*/ 	.short	(.L_1297 - .L_1296)
	.align		4
.L_1296:
        /*1e64*/ 	.word	index@(_ZN18transformer_engine13normalization19ln_bwd_tuned_kernelINS0_13Kernel_traitsIffffjLj32768ELj4ELj1ELj8ELj16ENS0_18Kernel_traits_baseILj32768EffffjLj256EEEEEEEvNS0_20BackwardKernelParamsE)
        /*1e68*/ 	.word	0x00000000


	//----- nvinfo : EIATTR_MIN_STACK_SIZE
	.align		4
.L_1297:
        /*1e6c*/ 	.byte	0x04, 0x12
        /*1e6e*/ 	.short	(.L_1299 - .L_1298)
	.align		4
.L_1298:
        /*1e70*/ 	.word	index@(_ZN18transformer_engine13normalization28ln_bwd_finalize_tuned_kernelINS0_22Kernel_traits_finalizeILj30720E13__nv_bfloat16fS3_fjLj1024ELj4ENS0_18Kernel_traits_baseILj30720ES3_fS3_fjLj1024EEEEEEEvNS0_20BackwardKernelParamsE)
        /*1e74*/ 	.word	0x00000000


	//----- nvinfo : EIATTR_MIN_STACK_SIZE
	.align		4
.L_1299:
        /*1e78*/ 	.byte	0x04, 0x12
        /*1e7a*/ 	.short	(.L_1301 - .L_1300)
	.align		4
.L_1300:
        /*1e7c*/ 	.word	index@(_ZN18transformer_engine13normalization19ln_bwd_tuned_kernelINS0_13Kernel_traitsI13__nv_bfloat16fS3_fjLj30720ELj4ELj1ELj8ELj8ENS0_18Kernel_traits_baseILj30720ES3_fS3_fjLj256EEEEEEEvNS0_20BackwardKernelParamsE)
        /*1e80*/ 	.word	0x00000000


	//----- nvinfo : EIATTR_MIN_STACK_SIZE
	.align		4
.L_1301:
        /*1e84*/ 	.byte	0x04, 0x12
        /*1e86*/ 	.short	(.L_1303 - .L_1302)
	.align		4
.L_1302:
        /*1e88*/ 	.word	index@(_ZN18transformer_engine13normalization28ln_bwd_finalize_tuned_kernelINS0_22Kernel_traits_finalizeILj30720E13__nv_bfloat16S3_S3_fjLj1024ELj4ENS0_18Kernel_traits_baseILj30720ES3_S3_S3_fjLj1024EEEEEEEvNS0_20BackwardKernelParamsE)
        /*1e8c*/ 	.word	0x00000000


	//----- nvinfo : EIATTR_MIN_STACK_SIZE
	.align		4
.L_1303:
        /*1e90*/ 	.byte	0x04, 0x12
        /*1e92*/ 	.short	(.L_1305 - .L_1304)
	.align		4
.L_1304:
        /*1e94*/ 	.word	index@(_ZN18transformer_engine13normalization19ln_bwd_tuned_kernelINS0_13Kernel_traitsI13__nv_bfloat16S3_S3_fjLj30720ELj4ELj1ELj8ELj4ENS0_18Kernel_traits_baseILj30720ES3_S3_S3_fjLj256EEEEEEEvNS0_20BackwardKernelParamsE)
        /*1e98*/ 	.word	0x00000000


	//----- nvinfo : EIATTR_MIN_STACK_SIZE
	.align		4
.L_1305:
        /*1e9c*/ 	.byte	0x04, 0x12
        /*1e9e*/ 	.short	(.L_1307 - .L_1306)
	.align		4
.L_1306:
        /*1ea0*/ 	.word	index@(_ZN18transformer_engine13normalization28ln_bwd_finalize_tuned_kernelINS0_22Kernel_traits_finalizeILj30720E6__halffS3_fjLj1024ELj4ENS0_18Kernel_traits_baseILj30720ES3_fS3_fjLj1024EEEEEEEvNS0_20BackwardKernelParamsE)
        /*1ea4*/ 	.word	0x00000000


	//----- nvinfo : EIATTR_MIN_STACK_SIZE
	.align		4
.L_1307:
        /*1ea8*/ 	.byte	0x04, 0x12
        /*1eaa*/ 	.short	(.L_1309 - .L_1308)
	.align		4
.L_1308:
        /*1eac*/ 	.word	index@(_ZN18transformer_engine13normalization19ln_bwd_tuned_kernelINS0_13Kernel_traitsI6__halffS3_fjLj30720ELj4ELj1ELj8ELj8ENS0_18Kernel_traits_baseILj30720ES3_fS3_fjLj256EEEEEEEvNS0_20BackwardKernelParamsE)
        /*1eb0*/ 	.word	0x00000000


	//----- nvinfo : EIATTR_MIN_STACK_SIZE
	.align		4
.L_1309:
        /*1eb4*/ 	.byte	0x04, 0x12
        /*1eb6*/ 	.short	(.L_1311 - .L_1310)
	.align		4
.L_1310:
        /*1eb8*/ 	.word	index@(_ZN18transformer_engine13normalization28ln_bwd_finalize_tuned_kernelINS0_22Kernel_traits_finalizeILj30720E6__halfS3_S3_fjLj1024ELj4ENS0_18Kernel_traits_baseILj30720ES3_S3_S3_fjLj1024EEEEEEEvNS0_20BackwardKernelParamsE)
        /*1ebc*/ 	.word	0x00000000


	//----- nvinfo : EIATTR_MIN_STACK_SIZE
	.align		4
.L_1311:
        /*1ec0*/ 	.byte	0x04, 0x12
        /*1ec2*/ 	.short	(.L_1313 - .L_1312)
	.align		4
.L_1312:
        /*1ec4*/ 	.word	index@(_ZN18transformer_engine13normalization19ln_bwd_tuned_kernelINS0_13Kernel_traitsI6__halfS3_S3_fjLj30720ELj4ELj1ELj8ELj4ENS0_18Kernel_traits_baseILj30720ES3_S3_S3_fjLj256EEEEEEEvNS0_20BackwardKernelParamsE)
        /*1ec8*/ 	.word	0x00000000


	//----- nvinfo : EIATTR_MIN_STACK_SIZE
	.align		4
.L_1313:
        /*1ecc*/ 	.byte	0x04, 0x12
        /*1ece*/ 	.short	(.L_1315 - .L_1314)
	.align		4
.L_1314:
        /*1ed0*/ 	.word	index@(_ZN18transformer_engine13normalization28ln_bwd_finalize_tuned_kernelINS0_22Kernel_traits_finalizeILj30720EffffjLj1024ELj4ENS0_18Kernel_traits_baseILj30720EffffjLj1024EEEEEEEvNS0_20BackwardKernelParamsE)
        /*1ed4*/ 	.word	0x00000000


	//----- nvinfo : EIATTR_MIN_STACK_SIZE
	.align		4
.L_1315:
        /*1ed8*/ 	.byte	0x04, 0x12
        /*1eda*/ 	.short	(.L_1317 - .L_1316)
	.align		4
.L_1316:
        /*1edc*/ 	.word	index@(_ZN18transformer_engine13normalization19ln_bwd_tuned_kernelINS0_13Kernel_traitsIffffjLj30720ELj4ELj1ELj8ELj8ENS0_18Kernel_traits_baseILj30720EffffjLj256EEEEEEEvNS0_20BackwardKernelParamsE)
        /*1ee0*/ 	.word	0x00000000


	//----- nvinfo : EIATTR_MIN_STACK_SIZE
	.align		4
.L_1317:
        /*1ee4*/ 	.byte	0x04, 0x12
        /*1ee6*/ 	.short	(.L_1319 - .L_1318)
	.align		4
.L_1318:
        /*1ee8*/ 	.word	index@(_ZN18transformer_engine13normalization28ln_bwd_finalize_tuned_kernelINS0_22Kernel_traits_finalizeILj25600E13__nv_bfloat16fS3_fjLj1024ELj4ENS0_18Kernel_traits_baseILj25600ES3_fS3_fjLj1024EEEEEEEvNS0_20BackwardKernelParamsE)
        /*1eec*/ 	.word	0x00000000


	//----- nvinfo : EIATTR_MIN_STACK_SIZE
	.align		4
.L_1319:
        /*1ef0*/ 	.byte	0x04, 0x12
        /*1ef2*/ 	.short	(.L_1321 - .L_1320)
	.align		4
.L_1320:
        /*1ef4*/ 	.word	index@(_ZN18transformer_engine13normalization19ln_bwd_tuned_kernelINS0_13Kernel_traitsI13__nv_bfloat16fS3_fjLj25600ELj5ELj1ELj4ELj16ENS0_18Kernel_traits_baseILj25600ES3_fS3_fjLj128EEEEEEEvNS0_20BackwardKernelParamsE)
        /*1ef8*/ 	.word	0x00000000


	//----- nvinfo : EIATTR_MIN_STACK_SIZE
	.align		4
.L_1321:
        /*1efc*/ 	.byte	0x04, 0x12
        /*1efe*/ 	.short	(.L_1323 - .L_1322)
	.align		4
.L_1322:
        /*1f00*/ 	.word	index@(_ZN18transformer_engine13normalization28ln_bwd_finalize_tuned_kernelINS0_22Kernel_traits_finalizeILj25600E13__nv_bfloat16S3_S3_fjLj1024ELj4ENS0_18Kernel_traits_baseILj25600ES3_S3_S3_fjLj1024EEEEEEEvNS0_20BackwardKernelParamsE)
        /*1f04*/ 	.word	0x00000000


	//----- nvinfo : EIATTR_MIN_STACK_SIZE
	.align		4
.L_1323:
        /*1f08*/ 	.byte	0x04, 0x12
        /*1f0a*/ 	.short	(.L_1325 - .L_1324)
	.align		4
.L_1324:
        /*1f0c*/ 	.word	index@(_ZN18transformer_engine13normalization19ln_bwd_tuned_kernelINS0_13Kernel_traitsI13__nv_bfloat16S3_S3_fjLj25600ELj5ELj1ELj4ELj16ENS0_18Kernel_traits_baseILj25600ES3_S3_S3_fjLj128EEEEEEEvNS0_20BackwardKernelParamsE)
        /*1f10*/ 	.word	0x00000000


	//----- nvinfo : EIATTR_MIN_STACK_SIZE
	.align		4
.L_1325:
        /*1f14*/ 	.byte	0x04, 0x12
        /*1f16*/ 	.short	(.L_1327 - .L_1326)
	.align		4
.L_1326:
        /*1f18*/ 	.word	index@(_ZN18transformer_engine13normalization28ln_bwd_finalize_tuned_kernelINS0_22Kernel_traits_finalizeILj25600E6__halffS3_fjLj1024ELj4ENS0_18Kernel_traits_baseILj25600ES3_fS3_fjLj1024EEEEEEEvNS0_20BackwardKernelParamsE)
        /*1f1c*/ 	.word	0x00000000


	//----- nvinfo : EIATTR_MIN_STACK_SIZE
	.align		4
.L_1327:
        /*1f20*/ 	.byte	0x04, 0x12
        /*1f22*/ 	.short	(.L_1329 - .L_1328)
	.align		4
.L_1328:
        /*1f24*/ 	.word	index@(_ZN18transformer_engine13normalization19ln_bwd_tuned_kernelINS0_13Kernel_traitsI6__halffS3_fjLj25600ELj5ELj1ELj4ELj16ENS0_18Kernel_traits_baseILj25600ES3_fS3_fjLj128EEEEEEEvNS0_20BackwardKernelParamsE)
        /*1f28*/ 	.word	0x00000000


	//----- nvinfo : EIATTR_MIN_STACK_SIZE
	.align		4
.L_1329:
        /*1f2c*/ 	.byte	0x04, 0x12
        /*1f2e*/ 	.short	(.L_1331 - .L_1330)
	.align		4
.L_1330:
        /*1f30*/ 	.word	index@(_ZN18transformer_engine13normalization28ln_bwd_finalize_tuned_kernelINS0_22Kernel_traits_finalizeILj25600E6__halfS3_S3_fjLj1024ELj4ENS0_18Kernel_traits_baseILj25600ES3_S3_S3_fjLj1024EEEEEEEvNS0_20BackwardKernelParamsE)
        /*1f34*/ 	.word	0x00000000


	//----- nvinfo : EIATTR_MIN_STACK_SIZE
	.align		4
.L_1331:
        /*1f38*/ 	.byte	0x04, 0x12
        /*1f3a*/ 	.short	(.L_1333 - .L_1332)
	.align		4
.L_1332:
        /*1f3c*/ 	.word	index@(_ZN18transformer_engine13normalization19ln_bwd_tuned_kernelINS0_13Kernel_traitsI6__halfS3_S3_fjLj25600ELj5ELj1ELj4ELj16ENS0_18Kernel_traits_baseILj25600ES3_S3_S3_fjLj128EEEEEEEvNS0_20BackwardKernelParamsE)
        /*1f40*/ 	.word	0x00000000


	//----- nvinfo : EIATTR_MIN_STACK_SIZE
	.align		4
.L_1333:
        /*1f44*/ 	.byte	0x04, 0x12
        /*1f46*/ 	.short	(.L_1335 - .L_1334)
	.align		4
.L_1334:
        /*1f48*/ 	.word	index@(_ZN18transformer_engine13normalization28ln_bwd_finalize_tuned_kernelINS0_22Kernel_traits_finalizeILj25600EffffjLj1024ELj4ENS0_18Kernel_traits_baseILj25600EffffjLj1024EEEEEEEvNS0_20BackwardKernelParamsE)
        /*1f4c*/ 	.word	0x00000000


	//----- nvinfo : EIATTR_MIN_STACK_SIZE
	.align		4
.L_1335:
        /*1f50*/ 	.byte	0x04, 0x12
        /*1f52*/ 	.short	(.L_1337 - .L_1336)
	.align		4
.L_1336:
        /*1f54*/ 	.word	index@(_ZN18transformer_engine13normalization19ln_bwd_tuned_kernelINS0_13Kernel_traitsIffffjLj25600ELj5ELj1ELj4ELj16ENS0_18Kernel_traits_baseILj25600EffffjLj128EEEEEEEvNS0_20BackwardKernelParamsE)
        /*1f58*/ 	.word	0x00000008


	//----- nvinfo : EIATTR_MIN_STACK_SIZE
	.align		4
.L_1337:
        /*1f5c*/ 	.byte	0x04, 0x12
        /*1f5e*/ 	.short	(.L_1339 - .L_1338)
	.align		4
.L_1338:
        /*1f60*/ 	.word	index@(_ZN18transformer_engine13normalization28ln_bwd_finalize_tuned_kernelINS0_22Kernel_traits_finalizeILj24576E13__nv_bfloat16fS3_fjLj1024ELj4ENS0_18Kernel_traits_baseILj24576ES3_fS3_fjLj1024EEEEEEEvNS0_20BackwardKernelParamsE)
        /*1f64*/ 	.word	0x00000000


	//----- nvinfo : EIATTR_MIN_STACK_SIZE
	.align		4
.L_1339:
        /*1f68*/ 	.byte	0x04, 0x12
        /*1f6a*/ 	.short	(.L_1341 - .L_1340)
	.align		4
.L_1340:
        /*1f6c*/ 	.word	index@(_ZN18transformer_engine13normalization19ln_bwd_tuned_kernelINS0_13Kernel_traitsI13__nv_bfloat16fS3_fjLj24576ELj4ELj1ELj8ELj16ENS0_18Kernel_traits_baseILj24576ES3_fS3_fjLj256EEEEEEEvNS0_20BackwardKernelParamsE)
        /*1f70*/ 	.word	0x00000000


	//----- nvinfo : EIATTR_MIN_STACK_SIZE
	.align		4
.L_1341:
        /*1f74*/ 	.byte	0x04, 0x12
        /*1f76*/ 	.short	(.L_1343 - .L_1342)
	.align		4
.L_1342:
        /*1f78*/ 	.word	index@(_ZN18transformer_engine13normalization28ln_bwd_finalize_tuned_kernelINS0_22Kernel_traits_finalizeILj24576E13__nv_bfloat16S3_S3_fjLj1024ELj4ENS0_18Kernel_traits_baseILj24576ES3_S3_S3_fjLj1024EEEEEEEvNS0_20BackwardKernelParamsE)
        /*1f7c*/ 	.word	0x00000000


	//----- nvinfo : EIATTR_MIN_STACK_SIZE
	.align		4
.L_1343:
        /*1f80*/ 	.byte	0x04, 0x12
        /*1f82*/ 	.short	(.L_1345 - .L_1344)
	.align		4
.L_1344:
        /*1f84*/ 	.word	index@(_ZN18transformer_engine13normalization19ln_bwd_tuned_kernelINS0_13Kernel_traitsI13__nv_bfloat16S3_S3_fjLj24576ELj4ELj1ELj8ELj16ENS0_18Kernel_traits_baseILj24576ES3_S3_S3_fjLj256EEEEEEEvNS0_20BackwardKernelParamsE)
        /*1f88*/ 	.word	0x00000000


	//----- nvinfo : EIATTR_MIN_STACK_SIZE
	.align		4
.L_1345:
        /*1f8c*/ 	.byte	0x04, 0x12
        /*1f8e*/ 	.short	(.L_1347 - .L_1346)
	.align		4
.L_1346:
        /*1f90*/ 	.word	index@(_ZN18transformer_engine13normalization28ln_bwd_finalize_tuned_kernelINS0_22Kernel_traits_finalizeILj24576E6__halffS3_fjLj1024ELj4ENS0_18Kernel_traits_baseILj24576ES3_fS3_fjLj1024EEEEEEEvNS0_20BackwardKernelParamsE)
        /*1f94*/ 	.word	0x00000000


	//----- nvinfo : EIATTR_MIN_STACK_SIZE
	.align		4
.L_1347:
        /*1f98*/ 	.byte	0x04, 0x12
        /*1f9a*/ 	.short	(.L_1349 - .L_1348)
	.align		4
.L_1348:
        /*1f9c*/ 	.word	index@(_ZN18transformer_engine13normalization19ln_bwd_tuned_kernelINS0_13Kernel_traitsI6__halffS3_fjLj24576ELj4ELj1ELj8ELj16ENS0_18Kernel_traits_baseILj24576ES3_fS3_fjLj256EEEEEEEvNS0_20BackwardKernelParamsE)
        /*1fa0*/ 	.word	0x00000000


	//----- nvinfo : EIATTR_MIN_STACK_SIZE
	.align		4
.L_1349:
        /*1fa4*/ 	.byte	0x04, 0x12
        /*1fa6*/ 	.short	(.L_1351 - .L_1350)
	.align		4
.L_1350:
        /*1fa8*/ 	.word	index@(_ZN18transformer_engine13normalization28ln_bwd_finalize_tuned_kernelINS0_22Kernel_traits_finalizeILj24576E6__halfS3_S3_fjLj1024ELj4ENS0_18Kernel_traits_baseILj24576ES3_S3_S3_fjLj1024EEEEEEEvNS0_20BackwardKernelParamsE)
        /*1fac*/ 	.word	0x00000000


	//----- nvinfo : EIATTR_MIN_STACK_SIZE
	.align		4
.L_1351:
        /*1fb0*/ 	.byte	0x04, 0x12
        /*1fb2*/ 	.short	(.L_1353 - .L_1352)
	.align		4
.L_1352:
        /*1fb4*/ 	.word	index@(_ZN18transformer_engine13normalization19ln_bwd_tuned_kernelINS0_13Kernel_traitsI6__halfS3_S3_fjLj24576ELj4ELj1ELj8ELj16ENS0_18Kernel_traits_baseILj24576ES3_S3_S3_fjLj256EEEEEEEvNS0_20BackwardKernelParamsE)
        /*1fb8*/ 	.word	0x00000000


	//----- nvinfo : EIATTR_MIN_STACK_SIZE
	.align		4
.L_1353:
        /*1fbc*/ 	.byte	0x04, 0x12
        /*1fbe*/ 	.short	(.L_1355 - .L_1354)
	.align		4
.L_1354:
        /*1fc0*/ 	.word	index@(_ZN18transformer_engine13normalization28ln_bwd_finalize_tuned_kernelINS0_22Kernel_traits_finalizeILj24576EffffjLj1024ELj4ENS0_18Kernel_traits_baseILj24576EffffjLj1024EEEEEEEvNS0_20BackwardKernelParamsE)
        /*1fc4*/ 	.word	0x00000000


	//----- nvinfo : EIATTR_MIN_STACK_SIZE
	.align		4
.L_1355:
        /*1fc8*/ 	.byte	0x04, 0x12
        /*1fca*/ 	.short	(.L_1357 - .L_1356)
	.align		4
.L_1356:
        /*1fcc*/ 	.word	index@(_ZN18transformer_engine13normalization19ln_bwd_tuned_kernelINS0_13Kernel_traitsIffffjLj24576ELj4ELj1ELj8ELj16ENS0_18Kernel_traits_baseILj24576EffffjLj256EEEEEEEvNS0_20BackwardKernelParamsE)
        /*1fd0*/ 	.word	0x00000000


	//----- nvinfo : EIATTR_MIN_STACK_SIZE
	.align		4
.L_1357:
        /*1fd4*/ 	.byte	0x04, 0x12
        /*1fd6*/ 	.short	(.L_1359 - .L_1358)
	.align		4
.L_1358:
        /*1fd8*/ 	.word	index@(_ZN18transformer_engine13normalization28ln_bwd_finalize_tuned_kernelINS0_22Kernel_traits_finalizeILj20480E13__nv_bfloat16fS3_fjLj1024ELj4ENS0_18Kernel_traits_baseILj20480ES3_fS3_fjLj1024EEEEEEEvNS0_20BackwardKernelParamsE)
        /*1fdc*/ 	.word	0x00000000


	//----- nvinfo : EIATTR_MIN_STACK_SIZE
	.align		4
.L_1359:
        /*1fe0*/ 	.byte	0x04, 0x12
        /*1fe2*/ 	.short	(.L_1361 - .L_1360)
	.align		4
.L_1360:
        /*1fe4*/ 	.word	index@(_ZN18transformer_engine13normalization19ln_bwd_tuned_kernelINS0_13Kernel_traitsI13__nv_bfloat16fS3_fjLj20480ELj4ELj1ELj4ELj16ENS0_18Kernel_traits_baseILj20480ES3_fS3_fjLj128EEEEEEEvNS0_20BackwardKernelParamsE)
        /*1fe8*/ 	.word	0x00000000


	//----- nvinfo : EIATTR_MIN_STACK_SIZE
	.align		4
.L_1361:
        /*1fec*/ 	.byte	0x04, 0x12
        /*1fee*/ 	.short	(.L_1363 - .L_1362)
	.align		4
.L_1362:
        /*1ff0*/ 	.word	index@(_ZN18transformer_engine13normalization28ln_bwd_finalize_tuned_kernelINS0_22Kernel_traits_finalizeILj20480E13__nv_bfloat16S3_S3_fjLj1024ELj4ENS0_18Kernel_traits_baseILj20480ES3_S3_S3_fjLj1024EEEEEEEvNS0_20BackwardKernelParamsE)
        /*1ff4*/ 	.word	0x00000000


	//----- nvinfo : EIATTR_MIN_STACK_SIZE
	.align		4
.L_1363:
        /*1ff8*/ 	.byte	0x04, 0x12
        /*1ffa*/ 	.short	(.L_1365 - .L_1364)
	.align		4
.L_1364:
        /*1ffc*/ 	.word	index@(_ZN18transformer_engine13normalization19ln_bwd_tuned_kernelINS0_13Kernel_traitsI13__nv_bfloat16S3_S3_fjLj20480ELj4ELj1ELj4ELj16ENS0_18Kernel_traits_baseILj20480ES3_S3_S3_fjLj128EEEEEEEvNS0_20BackwardKernelParamsE)
        /*2000*/ 	.word	0x00000000


	//----- nvinfo : EIATTR_MIN_STACK_SIZE
	.align		4
.L_1365:
        /*2004*/ 	.byte	0x04, 0x12
        /*2006*/ 	.short	(.L_1367 - .L_1366)
	.align		4
.L_1366:
        /*2008*/ 	.word	index@(_ZN18transformer_engine13normalization28ln_bwd_finalize_tuned_kernelINS0_22Kernel_traits_finalizeILj20480E6__halffS3_fjLj1024ELj4ENS0_18Kernel_traits_baseILj20480ES3_fS3_fjLj1024EEEEEEEvNS0_20BackwardKernelParamsE)
        /*200c*/ 	.word	0x00000000


	//----- nvinfo : EIATTR_MIN_STACK_SIZE
	.align		4
.L_1367:
        /*2010*/ 	.byte	0x04, 0x12
        /*2012*/ 	.short	(.L_1369 - .L_1368)
	.align		4
.L_1368:
        /*2014*/ 	.word	index@(_ZN18transformer_engine13normalization19ln_bwd_tuned_kernelINS0_13Kernel_traitsI6__halffS3_fjLj20480ELj4ELj1ELj4ELj16ENS0_18Kernel_traits_baseILj20480ES3_fS3_fjLj128EEEEEEEvNS0_20BackwardKernelParamsE)
        /*2018*/ 	.word	0x00000000


	//----- nvinfo : EIATTR_MIN_STACK_SIZE
	.align		4
.L_1369:
        /*201c*/ 	.byte	0x04, 0x12
        /*201e*/ 	.short	(.L_1371 - .L_1370)
	.align		4
.L_1370:
        /*2020*/ 	.word	index@(_ZN18transformer_engine13normalization28ln_bwd_finalize_tuned_kernelINS0_22Kernel_traits_finalizeILj20480E6__halfS3_S3_fjLj1024ELj4ENS0_18Kernel_traits_baseILj20480ES3_S3_S3_fjLj1024EEEEEEEvNS0_20BackwardKernelParamsE)
        /*2024*/ 	.word	0x00000000


	//----- nvinfo : EIATTR_MIN_STACK_SIZE
	.align		4
.L_1371:
        /*2028*/ 	.byte	0x04, 0x12
        /*202a*/ 	.short	(.L_1373 - .L_1372)
	.align		4
.L_1372:
        /*202c*/ 	.word	index@(_ZN18transformer_engine13normalization19ln_bwd_tuned_kernelINS0_13Kernel_traitsI6__halfS3_S3_fjLj20480ELj4ELj1ELj4ELj16ENS0_18Kernel_traits_baseILj20480ES3_S3_S3_fjLj128EEEEEEEvNS0_20BackwardKernelParamsE)
        /*2030*/ 	.word	0x00000000


	//----- nvinfo : EIATTR_MIN_STACK_SIZE
	.align		4
.L_1373:
        /*2034*/ 	.byte	0x04, 0x12
        /*2036*/ 	.short	(.L_1375 - .L_1374)
	.align		4
.L_1374:
        /*2038*/ 	.word	index@(_ZN18transformer_engine13normalization28ln_bwd_finalize_tuned_kernelINS0_22Kernel_traits_finalizeILj20480EffffjLj1024ELj4ENS0_18Kernel_traits_baseILj20480EffffjLj1024EEEEEEEvNS0_20BackwardKernelParamsE)
        /*203c*/ 	.word	0x00000000


	//----- nvinfo : EIATTR_MIN_STACK_SIZE
	.align		4
.L_1375:
        /*2040*/ 	.byte	0x04, 0x12
        /*2042*/ 	.short	(.L_1377 - .L_1376)
	.align		4
.L_1376:
        /*2044*/ 	.word	index@(_ZN18transformer_engine13normalization19ln_bwd_tuned_kernelINS0_13Kernel_traitsIffffjLj20480ELj4ELj1ELj4ELj16ENS0_18Kernel_traits_baseILj20480EffffjLj128EEEEEEEvNS0_20BackwardKernelParamsE)
        /*2048*/ 	.word	0x00000008


	//----- nvinfo : EIATTR_MIN_STACK_SIZE
	.align		4
.L_1377:
        /*204c*/ 	.byte	0x04, 0x12
        /*204e*/ 	.short	(.L_1379 - .L_1378)
	.align		4
.L_1378:
        /*2050*/ 	.word	index@(_ZN18transformer_engine13normalization28ln_bwd_finalize_tuned_kernelINS0_22Kernel_traits_finalizeILj18432E13__nv_bfloat16fS3_fjLj1024ELj4ENS0_18Kernel_traits_baseILj18432ES3_fS3_fjLj1024EEEEEEEvNS0_20BackwardKernelParamsE)
        /*2054*/ 	.word	0x00000000


	//----- nvinfo : EIATTR_MIN_STACK_SIZE
	.align		4
.L_1379:
        /*2058*/ 	.byte	0x04, 0x12
        /*205a*/ 	.short	(.L_1381 - .L_1380)
	.align		4
.L_1380:
        /*205c*/ 	.word	index@(_ZN18transformer_engine13normalization19ln_bwd_tuned_kernelINS0_13Kernel_traitsI13__nv_bfloat16fS3_fjLj18432ELj4ELj1ELj4ELj16ENS0_18Kernel_traits_baseILj18432ES3_fS3_fjLj128EEEEEEEvNS0_20BackwardKernelParamsE)
        /*2060*/ 	.word	0x00000000


	//----- nvinfo : EIATTR_MIN_STACK_SIZE
	.align		4
.L_1381:
        /*2064*/ 	.byte	0x04, 0x12
        /*2066*/ 	.short	(.L_1383 - .L_1382)
	.align		4
.L_1382:
        /*2068*/ 	.word	index@(_ZN18transformer_engine13normalization28ln_bwd_finalize_tuned_kernelINS0_22Kernel_traits_finalizeILj18432E13__nv_bfloat16S3_S3_fjLj1024ELj4ENS0_18Kernel_traits_baseILj18432ES3_S3_S3_fjLj1024EEEEEEEvNS0_20BackwardKernelParamsE)
        /*206c*/ 	.word	0x00000000


	//----- nvinfo : EIATTR_MIN_STACK_SIZE
	.align		4
.L_1383:
        /*2070*/ 	.byte	0x04, 0x12
        /*2072*/ 	.short	(.L_1385 - .L_1384)
	.align		4
.L_1384:
        /*2074*/ 	.word	index@(_ZN18transformer_engine13normalization19ln_bwd_tuned_kernelINS0_13Kernel_traitsI13__nv_bfloat16S3_S3_fjLj18432ELj4ELj1ELj4ELj8ENS0_18Kernel_traits_baseILj18432ES3_S3_S3_fjLj128EEEEEEEvNS0_20BackwardKernelParamsE)
        /*2078*/ 	.word	0x00000000


	//----- nvinfo : EIATTR_MIN_STACK_SIZE
	.align		4
.L_1385:
        /*207c*/ 	.byte	0x04, 0x12
        /*207e*/ 	.short	(.L_1387 - .L_1386)
	.align		4
.L_1386:
        /*2080*/ 	.word	index@(_ZN18transformer_engine13normalization28ln_bwd_finalize_tuned_kernelINS0_22Kernel_traits_finalizeILj18432E6__halffS3_fjLj1024ELj4ENS0_18Kernel_traits_baseILj18432ES3_fS3_fjLj1024EEEEEEEvNS0_20BackwardKernelParamsE)
        /*2084*/ 	.word	0x00000000


	//----- nvinfo : EIATTR_MIN_STACK_SIZE
	.align		4
.L_1387:
        /*2088*/ 	.byte	0x04, 0x12
        /*208a*/ 	.short	(.L_1389 - .L_1388)
	.align		4
.L_1388:
        /*208c*/ 	.word	index@(_ZN18transformer_engine13normalization19ln_bwd_tuned_kernelINS0_13Kernel_traitsI6__halffS3_fjLj18432ELj4ELj1ELj4ELj16ENS0_18Kernel_traits_baseILj18432ES3_fS3_fjLj128EEEEEEEvNS0_20BackwardKernelParamsE)
        /*2090*/ 	.word	0x00000000


	//----- nvinfo : EIATTR_MIN_STACK_SIZE
	.align		4
.L_1389:
        /*2094*/ 	.byte	0x04, 0x12
        /*2096*/ 	.short	(.L_1391 - .L_1390)
	.align		4
.L_1390:
        /*2098*/ 	.word	index@(_ZN18transformer_engine13normalization28ln_bwd_finalize_tuned_kernelINS0_22Kernel_traits_finalizeILj18432E6__halfS3_S3_fjLj1024ELj4ENS0_18Kernel_traits_baseILj18432ES3_S3_S3_fjLj1024EEEEEEEvNS0_20BackwardKernelParamsE)
        /*209c*/ 	.word	0x00000000


	//----- nvinfo : EIATTR_MIN_STACK_SIZE
	.align		4
.L_1391:
        /*20a0*/ 	.byte	0x04, 0x12
        /*20a2*/ 	.short	(.L_1393 - .L_1392)
	.align		4
.L_1392:
        /*20a4*/ 	.word	index@(_ZN18transformer_engine13normalization19ln_bwd_tuned_kernelINS0_13Kernel_traitsI6__halfS3_S3_fjLj18432ELj4ELj1ELj4ELj8ENS0_18Kernel_traits_baseILj18432ES3_S3_S3_fjLj128EEEEEEEvNS0_20BackwardKernelParamsE)
        /*20a8*/ 	.word	0x00000000


	//----- nvinfo : EIATTR_MIN_STACK_SIZE
	.align		4
.L_1393:
        /*20ac*/ 	.byte	0x04, 0x12
        /*20ae*/ 	.short	(.L_1395 - .L_1394)
	.align		4
.L_1394:
        /*20b0*/ 	.word	index@(_ZN18transformer_engine13normalization28ln_bwd_finalize_tuned_kernelINS0_22Kernel_traits_finalizeILj18432EffffjLj1024ELj4ENS0_18Kernel_traits_baseILj18432EffffjLj1024EEEEEEEvNS0_20BackwardKernelParamsE)
        /*20b4*/ 	.word	0x00000000


	//----- nvinfo : EIATTR_MIN_STACK_SIZE
	.align		4
.L_1395:
        /*20b8*/ 	.byte	0x04, 0x12
        /*20ba*/ 	.short	(.L_1397 - .L_1396)
	.align		4
.L_1396:
        /*20bc*/ 	.word	index@(_ZN18transformer_engine13normalization19ln_bwd_tuned_kernelINS0_13Kernel_traitsIffffjLj18432ELj4ELj1ELj4ELj16ENS0_18Kernel_traits_baseILj18432EffffjLj128EEEEEEEvNS0_20BackwardKernelParamsE)
        /*20c0*/ 	.word	0x00000000


	//----- nvinfo : EIATTR_MIN_STACK_SIZE
	.align		4
.L_1397:
        /*20c4*/ 	.byte	0x04, 0x12
        /*20c6*/ 	.short	(.L_1399 - .L_1398)
	.align		4
.L_1398:
        /*20c8*/ 	.word	index@(_ZN18transformer_engine13normalization28ln_bwd_finalize_tuned_kernelINS0_22Kernel_traits_finalizeILj16384E13__nv_bfloat16fS3_fjLj1024ELj4ENS0_18Kernel_traits_baseILj16384ES3_fS3_fjLj1024EEEEEEEvNS0_20BackwardKernelParamsE)
        /*20cc*/ 	.word	0x00000000


	//----- nvinfo : EIATTR_MIN_STACK_SIZE
	.align		4
.L_1399:
        /*20d0*/ 	.byte	0x04, 0x12
        /*20d2*/ 	.short	(.L_1401 - .L_1400)
	.align		4
.L_1400:
        /*20d4*/ 	.word	index@(_ZN18transformer_engine13normalization19ln_bwd_tuned_kernelINS0_13Kernel_traitsI13__nv_bfloat16fS3_fjLj16384ELj4ELj1ELj4ELj16ENS0_18Kernel_traits_baseILj16384ES3_fS3_fjLj128EEEEEEEvNS0_20BackwardKernelParamsE)
        /*20d8*/ 	.word	0x00000000


	//----- nvinfo : EIATTR_MIN_STACK_SIZE
	.align		4
.L_1401:
        /*20dc*/ 	.byte	0x04, 0x12
        /*20de*/ 	.short	(.L_1403 - .L_1402)
	.align		4
.L_1402:
        /*20e0*/ 	.word	index@(_ZN18transformer_engine13normalization28ln_bwd_finalize_tuned_kernelINS0_22Kernel_traits_finalizeILj16384E13__nv_bfloat16S3_S3_fjLj1024ELj4ENS0_18Kernel_traits_baseILj16384ES3_S3_S3_fjLj1024EEEEEEEvNS0_20BackwardKernelParamsE)
        /*20e4*/ 	.word	0x00000000


	//----- nvinfo : EIATTR_MIN_STACK_SIZE
	.align		4
.L_1403:
        /*20e8*/ 	.byte	0x04, 0x12
        /*20ea*/ 	.short	(.L_1405 - .L_1404)
	.align		4
.L_1404:
        /*20ec*/ 	.word	index@(_ZN18transformer_engine13normalization19ln_bwd_tuned_kernelINS0_13Kernel_traitsI13__nv_bfloat16S3_S3_fjLj16384ELj4ELj1ELj4ELj16ENS0_18Kernel_traits_baseILj16384ES3_S3_S3_fjLj128EEEEEEEvNS0_20BackwardKernelParamsE)
        /*20f0*/ 	.word	0x00000000


	//----- nvinfo : EIATTR_MIN_STACK_SIZE
	.align		4
.L_1405:
        /*20f4*/ 	.byte	0x04, 0x12
        /*20f6*/ 	.short	(.L_1407 - .L_1406)
	.align		4
.L_1406:
        /*20f8*/ 	.word	index@(_ZN18transformer_engine13normalization28ln_bwd_finalize_tuned_kernelINS0_22Kernel_traits_finalizeILj16384E6__halffS3_fjLj1024ELj4ENS0_18Kernel_traits_baseILj16384ES3_fS3_fjLj1024EEEEEEEvNS0_20BackwardKernelParamsE)
        /*20fc*/ 	.word	0x00000000


	//----- nvinfo : EIATTR_MIN_STACK_SIZE
	.align		4
.L_1407:
        /*2100*/ 	.byte	0x04, 0x12
        /*2102*/ 	.short	(.L_1409 - .L_1408)
	.align		4
.L_1408:
        /*2104*/ 	.word	index@(_ZN18transformer_engine13normalization19ln_bwd_tuned_kernelINS0_13Kernel_traitsI6__halffS3_fjLj16384ELj4ELj1ELj4ELj16ENS0_18Kernel_traits_baseILj16384ES3_fS3_fjLj128EEEEEEEvNS0_20BackwardKernelParamsE)
        /*2108*/ 	.word	0x00000000


	//----- nvinfo : EIATTR_MIN_STACK_SIZE
	.align		4
.L_1409:
        /*210c*/ 	.byte	0x04, 0x12
        /*210e*/ 	.short	(.L_1411 - .L_1410)
	.align		4
.L_1410:
        /*2110*/ 	.word	index@(_ZN18transformer_engine13normalization28ln_bwd_finalize_tuned_kernelINS0_22Kernel_traits_finalizeILj16384E6__halfS3_S3_fjLj1024ELj4ENS0_18Kernel_traits_baseILj16384ES3_S3_S3_fjLj1024EEEEEEEvNS0_20BackwardKernelParamsE)
        /*2114*/ 	.word	0x00000000


	//----- nvinfo : EIATTR_MIN_STACK_SIZE
	.align		4
.L_1411:
        /*2118*/ 	.byte	0x04, 0x12
        /*211a*/ 	.short	(.L_1413 - .L_1412)
	.align		4
.L_1412:
        /*211c*/ 	.word	index@(_ZN18transformer_engine13normalization19ln_bwd_tuned_kernelINS0_13Kernel_traitsI6__halfS3_S3_fjLj16384ELj4ELj1ELj4ELj16ENS0_18Kernel_traits_baseILj16384ES3_S3_S3_fjLj128EEEEEEEvNS0_20BackwardKernelParamsE)
        /*2120*/ 	.word	0x00000000


	//----- nvinfo : EIATTR_MIN_STACK_SIZE
	.align		4
.L_1413:
        /*2124*/ 	.byte	0x04, 0x12
        /*2126*/ 	.short	(.L_1415 - .L_1414)
	.align		4
.L_1414:
        /*2128*/ 	.word	index@(_ZN18transformer_engine13normalization28ln_bwd_finalize_tuned_kernelINS0_22Kernel_traits_finalizeILj16384EffffjLj1024ELj4ENS0_18Kernel_traits_baseILj16384EffffjLj1024EEEEEEEvNS0_20BackwardKernelParamsE)
        /*212c*/ 	.word	0x00000000


	//----- nvinfo : EIATTR_MIN_STACK_SIZE
	.align		4
.L_1415:
        /*2130*/ 	.byte	0x04, 0x12
        /*2132*/ 	.short	(.L_1417 - .L_1416)
	.align		4
.L_1416:
        /*2134*/ 	.word	index@(_ZN18transformer_engine13normalization19ln_bwd_tuned_kernelINS0_13Kernel_traitsIffffjLj16384ELj4ELj1ELj4ELj16ENS0_18Kernel_traits_baseILj16384EffffjLj128EEEEEEEvNS0_20BackwardKernelParamsE)
        /*2138*/ 	.word	0x00000000


	//----- nvinfo : EIATTR_MIN_STACK_SIZE
	.align		4
.L_1417:
        /*213c*/ 	.byte	0x04, 0x12
        /*213e*/ 	.short	(.L_1419 - .L_1418)
	.align		4
.L_1418:
        /*2140*/ 	.word	index@(_ZN18transformer_engine13normalization28ln_bwd_finalize_tuned_kernelINS0_22Kernel_traits_finalizeILj15360E13__nv_bfloat16fS3_fjLj1024ELj4ENS0_18Kernel_traits_baseILj15360ES3_fS3_fjLj1024EEEEEEEvNS0_20BackwardKernelParamsE)
        /*2144*/ 	.word	0x00000000


	//----- nvinfo : EIATTR_MIN_STACK_SIZE
	.align		4
.L_1419:
        /*2148*/ 	.byte	0x04, 0x12
        /*214a*/ 	.short	(.L_1421 - .L_1420)
	.align		4
.L_1420:
        /*214c*/ 	.word	index@(_ZN18transformer_engine13normalization19ln_bwd_tuned_kernelINS0_13Kernel_traitsI13__nv_bfloat16fS3_fjLj15360ELj4ELj1ELj4ELj8ENS0_18Kernel_traits_baseILj15360ES3_fS3_fjLj128EEEEEEEvNS0_20BackwardKernelParamsE)
        /*2150*/ 	.word	0x00000000


	//----- nvinfo : EIATTR_MIN_STACK_SIZE
	.align		4
.L_1421:
        /*2154*/ 	.byte	0x04, 0x12
        /*2156*/ 	.short	(.L_1423 - .L_1422)
	.align		4
.L_1422:
        /*2158*/ 	.word	index@(_ZN18transformer_engine13normalization28ln_bwd_finalize_tuned_kernelINS0_22Kernel_traits_finalizeILj15360E13__nv_bfloat16S3_S3_fjLj1024ELj4ENS0_18Kernel_traits_baseILj15360ES3_S3_S3_fjLj1024EEEEEEEvNS0_20BackwardKernelParamsE)
        /*215c*/ 	.word	0x00000000


	//----- nvinfo : EIATTR_MIN_STACK_SIZE
	.align		4
.L_1423:
        /*2160*/ 	.byte	0x04, 0x12
        /*2162*/ 	.short	(.L_1425 - .L_1424)
	.align		4
.L_1424:
        /*2164*/ 	.word	index@(_ZN18transformer_engine13normalization19ln_bwd_tuned_kernelINS0_13Kernel_traitsI13__nv_bfloat16S3_S3_fjLj15360ELj4ELj1ELj4ELj4ENS0_18Kernel_traits_baseILj15360ES3_S3_S3_fjLj128EEEEEEEvNS0_20BackwardKernelParamsE)
        /*2168*/ 	.word	0x00000000


	//----- nvinfo : EIATTR_MIN_STACK_SIZE
	.align		4
.L_1425:
        /*216c*/ 	.byte	0x04, 0x12
        /*216e*/ 	.short	(.L_1427 - .L_1426)
	.align		4
.L_1426:
        /*2170*/ 	.word	index@(_ZN18transformer_engine13normalization28ln_bwd_finalize_tuned_kernelINS0_22Kernel_traits_finalizeILj15360E6__halffS3_fjLj1024ELj4ENS0_18Kernel_traits_baseILj15360ES3_fS3_fjLj1024EEEEEEEvNS0_20BackwardKernelParamsE)
        /*2174*/ 	.word	0x00000000


	//----- nvinfo : EIATTR_MIN_STACK_SIZE
	.align		4
.L_1427:
        /*2178*/ 	.byte	0x04, 0x12
        /*217a*/ 	.short	(.L_1429 - .L_1428)
	.align		4
.L_1428:
        /*217c*/ 	.word	index@(_ZN18transformer_engine13normalization19ln_bwd_tuned_kernelINS0_13Kernel_traitsI6__halffS3_fjLj15360ELj4ELj1ELj4ELj8ENS0_18Kernel_traits_baseILj15360ES3_fS3_fjLj128EEEEEEEvNS0_20BackwardKernelParamsE)
        /*2180*/ 	.word	0x00000000


	//----- nvinfo : EIATTR_MIN_STACK_SIZE
	.align		4
.L_1429:
        /*2184*/ 	.byte	0x04, 0x12
        /*2186*/ 	.short	(.L_1431 - .L_1430)
	.align		4
.L_1430:
        /*2188*/ 	.word	index@(_ZN18transformer_engine13normalization28ln_bwd_finalize_tuned_kernelINS0_22Kernel_traits_finalizeILj15360E6__halfS3_S3_fjLj1024ELj4ENS0_18Kernel_traits_baseILj15360ES3_S3_S3_fjLj1024EEEEEEEvNS0_20BackwardKernelParamsE)
        /*218c*/ 	.word	0x00000000


	//----- nvinfo : EIATTR_MIN_STACK_SIZE
	.align		4
.L_1431:
        /*2190*/ 	.byte	0x04, 0x12
        /*2192*/ 	.short	(.L_1433 - .L_1432)
	.align		4
.L_1432:
        /*2194*/ 	.word	index@(_ZN18transformer_engine13normalization19ln_bwd_tuned_kernelINS0_13Kernel_traitsI6__halfS3_S3_fjLj15360ELj4ELj1ELj4ELj4ENS0_18Kernel_traits_baseILj15360ES3_S3_S3_fjLj128EEEEEEEvNS0_20BackwardKernelParamsE)
        /*2198*/ 	.word	0x00000000


	//----- nvinfo : EIATTR_MIN_STACK_SIZE
	.align		4
.L_1433:
        /*219c*/ 	.byte	0x04, 0x12
        /*219e*/ 	.short	(.L_1435 - .L_1434)
	.align		4
.L_1434:
        /*21a0*/ 	.word	index@(_ZN18transformer_engine13normalization28ln_bwd_finalize_tuned_kernelINS0_22Kernel_traits_finalizeILj15360EffffjLj1024ELj4ENS0_18Kernel_traits_baseILj15360EffffjLj1024EEEEEEEvNS0_20BackwardKernelParamsE)
        /*21a4*/ 	.word	0x00000000


	//----- nvinfo : EIATTR_MIN_STACK_SIZE
	.align		4
.L_1435:
        /*21a8*/ 	.byte	0x04, 0x12
        /*21aa*/ 	.short	(.L_1437 - .L_1436)
	.align		4
.L_1436:
        /*21ac*/ 	.word	index@(_ZN18transformer_engine13normalization19ln_bwd_tuned_kernelINS0_13Kernel_traitsIffffjLj15360ELj4ELj1ELj4ELj8ENS0_18Kernel_traits_baseILj15360EffffjLj128EEEEEEEvNS0_20BackwardKernelParamsE)
        /*21b0*/ 	.word	0x00000000


	//----- nvinfo : EIATTR_MIN_STACK_SIZE
	.align		4
.L_1437:
        /*21b4*/ 	.byte	0x04, 0x12
        /*21b6*/ 	.short	(.L_1439 - .L_1438)
	.align		4
.L_1438:
        /*21b8*/ 	.word	index@(_ZN18transformer_engine13normalization28ln_bwd_finalize_tuned_kernelINS0_22Kernel_traits_finalizeILj12800E13__nv_bfloat16fS3_fjLj1024ELj4ENS0_18Kernel_traits_baseILj12800ES3_fS3_fjLj1024EEEEEEEvNS0_20BackwardKernelParamsE)
        /*21bc*/ 	.word	0x00000000


	//----- nvinfo : EIATTR_MIN_STACK_SIZE
	.align		4
.L_1439:
        /*21c0*/ 	.byte	0x04, 0x12
        /*21c2*/ 	.short	(.L_1441 - .L_1440)
	.align		4
.L_1440:
        /*21c4*/ 	.word	index@(_ZN18transformer_engine13normalization19ln_bwd_tuned_kernelINS0_13Kernel_traitsI13__nv_bfloat16fS3_fjLj12800ELj5ELj1ELj4ELj16ENS0_18Kernel_traits_baseILj12800ES3_fS3_fjLj128EEEEEEEvNS0_20BackwardKernelParamsE)
        /*21c8*/ 	.word	0x00000000


	//----- nvinfo : EIATTR_MIN_STACK_SIZE
	.align		4
.L_1441:
        /*21cc*/ 	.byte	0x04, 0x12
        /*21ce*/ 	.short	(.L_1443 - .L_1442)
	.align		4
.L_1442:
        /*21d0*/ 	.word	index@(_ZN18transformer_engine13normalization28ln_bwd_finalize_tuned_kernelINS0_22Kernel_traits_finalizeILj12800E13__nv_bfloat16S3_S3_fjLj1024ELj4ENS0_18Kernel_traits_baseILj12800ES3_S3_S3_fjLj1024EEEEEEEvNS0_20BackwardKernelParamsE)
        /*21d4*/ 	.word	0x00000000


	//----- nvinfo : EIATTR_MIN_STACK_SIZE
	.align		4
.L_1443:
        /*21d8*/ 	.byte	0x04, 0x12
        /*21da*/ 	.short	(.L_1445 - .L_1444)
	.align		4
.L_1444:
        /*21dc*/ 	.word	index@(_ZN18transformer_engine13normalization19ln_bwd_tuned_kernelINS0_13Kernel_traitsI13__nv_bfloat16S3_S3_fjLj12800ELj5ELj1ELj4ELj8ENS0_18Kernel_traits_baseILj12800ES3_S3_S3_fjLj128EEEEEEEvNS0_20BackwardKernelParamsE)
        /*21e0*/ 	.word	0x00000000


	//----- nvinfo : EIATTR_MIN_STACK_SIZE
	.align		4
.L_1445:
        /*21e4*/ 	.byte	0x04, 0x12
        /*21e6*/ 	.short	(.L_1447 - .L_1446)
	.align		4
.L_1446:
        /*21e8*/ 	.word	index@(_ZN18transformer_engine13normalization28ln_bwd_finalize_tuned_kernelINS0_22Kernel_traits_finalizeILj12800E6__halffS3_fjLj1024ELj4ENS0_18Kernel_traits_baseILj12800ES3_fS3_fjLj1024EEEEEEEvNS0_20BackwardKernelParamsE)
        /*21ec*/ 	.word	0x00000000


	//----- nvinfo : EIATTR_MIN_STACK_SIZE
	.align		4
.L_1447:
        /*21f0*/ 	.byte	0x04, 0x12
        /*21f2*/ 	.short	(.L_1449 - .L_1448)
	.align		4
.L_1448:
        /*21f4*/ 	.word	index@(_ZN18transformer_engine13normalization19ln_bwd_tuned_kernelINS0_13Kernel_traitsI6__halffS3_fjLj12800ELj5ELj1ELj4ELj16ENS0_18Kernel_traits_baseILj12800ES3_fS3_fjLj128EEEEEEEvNS0_20BackwardKernelParamsE)
        /*21f8*/ 	.word	0x00000000


	//----- nvinfo : EIATTR_MIN_STACK_SIZE
	.align		4
.L_1449:
        /*21fc*/ 	.byte	0x04, 0x12
        /*21fe*/ 	.short	(.L_1451 - .L_1450)
	.align		4
.L_1450:
        /*2200*/ 	.word	index@(_ZN18transformer_engine13normalization28ln_bwd_finalize_tuned_kernelINS0_22Kernel_traits_finalizeILj12800E6__halfS3_S3_fjLj1024ELj4ENS0_18Kernel_traits_baseILj12800ES3_S3_S3_fjLj1024EEEEEEEvNS0_20BackwardKernelParamsE)
        /*2204*/ 	.word	0x00000000


	//----- nvinfo : EIATTR_MIN_STACK_SIZE
	.align		4
.L_1451:
        /*2208*/ 	.byte	0x04, 0x12
        /*220a*/ 	.short	(.L_1453 - .L_1452)
	.align		4
.L_1452:
        /*220c*/ 	.word	index@(_ZN18transformer_engine13normalization19ln_bwd_tuned_kernelINS0_13Kernel_traitsI6__halfS3_S3_fjLj12800ELj5ELj1ELj4ELj8ENS0_18Kernel_traits_baseILj12800ES3_S3_S3_fjLj128EEEEEEEvNS0_20BackwardKernelParamsE)
        /*2210*/ 	.word	0x00000000


	//----- nvinfo : EIATTR_MIN_STACK_SIZE
	.align		4
.L_1453:
        /*2214*/ 	.byte	0x04, 0x12
        /*2216*/ 	.short	(.L_1455 - .L_1454)
	.align		4
.L_1454:
        /*2218*/ 	.word	index@(_ZN18transformer_engine13normalization28ln_bwd_finalize_tuned_kernelINS0_22Kernel_traits_finalizeILj12800EffffjLj1024ELj4ENS0_18Kernel_traits_baseILj12800EffffjLj1024EEEEEEEvNS0_20BackwardKernelParamsE)
        /*221c*/ 	.word	0x00000000


	//----- nvinfo : EIATTR_MIN_STACK_SIZE
	.align		4
.L_1455:
        /*2220*/ 	.byte	0x04, 0x12
        /*2222*/ 	.short	(.L_1457 - .L_1456)
	.align		4
.L_1456:
        /*2224*/ 	.word	index@(_ZN18transformer_engine13normalization19ln_bwd_tuned_kernelINS0_13Kernel_traitsIffffjLj12800ELj5ELj1ELj4ELj16ENS0_18Kernel_traits_baseILj12800EffffjLj128EEEEEEEvNS0_20BackwardKernelParamsE)
        /*2228*/ 	.word	0x00000000


	//----- nvinfo : EIATTR_MIN_STACK_SIZE
	.align		4
.L_1457:
        /*222c*/ 	.byte	0x04, 0x12
        /*222e*/ 	.short	(.L_1459 - .L_1458)
	.align		4
.L_1458:
        /*2230*/ 	.word	index@(_ZN18transformer_engine13normalization28ln_bwd_finalize_tuned_kernelINS0_22Kernel_traits_finalizeILj12288E13__nv_bfloat16fS3_fjLj1024ELj4ENS0_18Kernel_traits_baseILj12288ES3_fS3_fjLj1024EEEEEEEvNS0_20BackwardKernelParamsE)
        /*2234*/ 	.word	0x00000000


	//----- nvinfo : EIATTR_MIN_STACK_SIZE
	.align		4
.L_1459:
        /*2238*/ 	.byte	0x04, 0x12
        /*223a*/ 	.short	(.L_1461 - .L_1460)
	.align		4
.L_1460:
        /*223c*/ 	.word	index@(_ZN18transformer_engine13normalization19ln_bwd_tuned_kernelINS0_13Kernel_traitsI13__nv_bfloat16fS3_fjLj12288ELj4ELj1ELj4ELj16ENS0_18Kernel_traits_baseILj12288ES3_fS3_fjLj128EEEEEEEvNS0_20BackwardKernelParamsE)
        /*2240*/ 	.word	0x00000000


	//----- nvinfo : EIATTR_MIN_STACK_SIZE
	.align		4
.L_1461:
        /*2244*/ 	.byte	0x04, 0x12
        /*2246*/ 	.short	(.L_1463 - .L_1462)
	.align		4
.L_1462:
        /*2248*/ 	.word	index@(_ZN18transformer_engine13normalization28ln_bwd_finalize_tuned_kernelINS0_22Kernel_traits_finalizeILj12288E13__nv_bfloat16S3_S3_fjLj1024ELj4ENS0_18Kernel_traits_baseILj12288ES3_S3_S3_fjLj1024EEEEEEEvNS0_20BackwardKernelParamsE)
        /*224c*/ 	.word	0x00000000


	//----- nvinfo : EIATTR_MIN_STACK_SIZE
	.align		4
.L_1463:
        /*2250*/ 	.byte	0x04, 0x12
        /*2252*/ 	.short	(.L_1465 - .L_1464)
	.align		4
.L_1464:
        /*2254*/ 	.word	index@(_ZN18transformer_engine13normalization19ln_bwd_tuned_kernelINS0_13Kernel_traitsI13__nv_bfloat16S3_S3_fjLj12288ELj4ELj1ELj4ELj16ENS0_18Kernel_traits_baseILj12288ES3_S3_S3_fjLj128EEEEEEEvNS0_20BackwardKernelParamsE)
        /*2258*/ 	.word	0x00000000


	//----- nvinfo : EIATTR_MIN_STACK_SIZE
	.align		4
.L_1465:
        /*225c*/ 	.byte	0x04, 0x12
        /*225e*/ 	.short	(.L_1467 - .L_1466)
	.align		4
.L_1466:
        /*2260*/ 	.word	index@(_ZN18transformer_engine13normalization28ln_bwd_finalize_tuned_kernelINS0_22Kernel_traits_finalizeILj12288E6__halffS3_fjLj1024ELj4ENS0_18Kernel_traits_baseILj12288ES3_fS3_fjLj1024EEEEEEEvNS0_20BackwardKernelParamsE)
        /*2264*/ 	.word	0x00000000


	//----- nvinfo : EIATTR_MIN_STACK_SIZE
	.align		4
.L_1467:
        /*2268*/ 	.byte	0x04, 0x12
        /*226a*/ 	.short	(.L_1469 - .L_1468)
	.align		4
.L_1468:
        /*226c*/ 	.word	index@(_ZN18transformer_engine13normalization19ln_bwd_tuned_kernelINS0_13Kernel_traitsI6__halffS3_fjLj12288ELj4ELj1ELj4ELj16ENS0_18Kernel_traits_baseILj12288ES3_fS3_fjLj128EEEEEEEvNS0_20BackwardKernelParamsE)
        /*2270*/ 	.word	0x00000000


	//----- nvinfo : EIATTR_MIN_STACK_SIZE
	.align		4
.L_1469:
        /*2274*/ 	.byte	0x04, 0x12
        /*2276*/ 	.short	(.L_1471 - .L_1470)
	.align		4
.L_1470:
        /*2278*/ 	.word	index@(_ZN18transformer_engine13normalization28ln_bwd_finalize_tuned_kernelINS0_22Kernel_traits_finalizeILj12288E6__halfS3_S3_fjLj1024ELj4ENS0_18Kernel_traits_baseILj12288ES3_S3_S3_fjLj1024EEEEEEEvNS0_20BackwardKernelParamsE)
        /*227c*/ 	.word	0x00000000


	//----- nvinfo : EIATTR_MIN_STACK_SIZE
	.align		4
.L_1471:
        /*2280*/ 	.byte	0x04, 0x12
        /*2282*/ 	.short	(.L_1473 - .L_1472)
	.align		4
.L_1472:
        /*2284*/ 	.word	index@(_ZN18transformer_engine13normalization19ln_bwd_tuned_kernelINS0_13Kernel_traitsI6__halfS3_S3_fjLj12288ELj4ELj1ELj4ELj16ENS0_18Kernel_traits_baseILj12288ES3_S3_S3_fjLj128EEEEEEEvNS0_20BackwardKernelParamsE)
        /*2288*/ 	.word	0x00000000


	//----- nvinfo : EIATTR_MIN_STACK_SIZE
	.align		4
.L_1473:
        /*228c*/ 	.byte	0x04, 0x12
        /*228e*/ 	.short	(.L_1475 - .L_1474)
	.align		4
.L_1474:
        /*2290*/ 	.word	index@(_ZN18transformer_engine13normalization28ln_bwd_finalize_tuned_kernelINS0_22Kernel_traits_finalizeILj12288EffffjLj1024ELj4ENS0_18Kernel_traits_baseILj12288EffffjLj1024EEEEEEEvNS0_20BackwardKernelParamsE)
        /*2294*/ 	.word	0x00000000


	//----- nvinfo : EIATTR_MIN_STACK_SIZE
	.align		4
.L_1475:
        /*2298*/ 	.byte	0x04, 0x12
        /*229a*/ 	.short	(.L_1477 - .L_1476)
	.align		4
.L_1476:
        /*229c*/ 	.word	index@(_ZN18transformer_engine13normalization19ln_bwd_tuned_kernelINS0_13Kernel_traitsIffffjLj12288ELj4ELj1ELj4ELj16ENS0_18Kernel_traits_baseILj12288EffffjLj128EEEEEEEvNS0_20BackwardKernelParamsE)
        /*22a0*/ 	.word	0x00000000


	//----- nvinfo : EIATTR_MIN_STACK_SIZE
	.align		4
.L_1477:
        /*22a4*/ 	.byte	0x04, 0x12
        /*22a6*/ 	.short	(.L_1479 - .L_1478)
	.align		4
.L_1478:
        /*22a8*/ 	.word	index@(_ZN18transformer_engine13normalization28ln_bwd_finalize_tuned_kernelINS0_22Kernel_traits_finalizeILj10240E13__nv_bfloat16fS3_fjLj1024ELj4ENS0_18Kernel_traits_baseILj10240ES3_fS3_fjLj1024EEEEEEEvNS0_20BackwardKernelParamsE)
        /*22ac*/ 	.word	0x00000000


	//----- nvinfo : EIATTR_MIN_STACK_SIZE
	.align		4
.L_1479:
        /*22b0*/ 	.byte	0x04, 0x12
        /*22b2*/ 	.short	(.L_1481 - .L_1480)
	.align		4
.L_1480:
        /*22b4*/ 	.word	index@(_ZN18transformer_engine13normalization19ln_bwd_tuned_kernelINS0_13Kernel_traitsI13__nv_bfloat16fS3_fjLj10240ELj2ELj1ELj4ELj16ENS0_18Kernel_traits_baseILj10240ES3_fS3_fjLj128EEEEEEEvNS0_20BackwardKernelParamsE)
        /*22b8*/ 	.word	0x00000000


	//----- nvinfo : EIATTR_MIN_STACK_SIZE
	.align		4
.L_1481:
        /*22bc*/ 	.byte	0x04, 0x12
        /*22be*/ 	.short	(.L_1483 - .L_1482)
	.align		4
.L_1482:
        /*22c0*/ 	.word	index@(_ZN18transformer_engine13normalization28ln_bwd_finalize_tuned_kernelINS0_22Kernel_traits_finalizeILj10240E13__nv_bfloat16S3_S3_fjLj1024ELj4ENS0_18Kernel_traits_baseILj10240ES3_S3_S3_fjLj1024EEEEEEEvNS0_20BackwardKernelParamsE)
        /*22c4*/ 	.word	0x00000000


	//----- nvinfo : EIATTR_MIN_STACK_SIZE
	.align		4
.L_1483:
        /*22c8*/ 	.byte	0x04, 0x12
        /*22ca*/ 	.short	(.L_1485 - .L_1484)
	.align		4
.L_1484:
        /*22cc*/ 	.word	index@(_ZN18transformer_engine13normalization19ln_bwd_tuned_kernelINS0_13Kernel_traitsI13__nv_bfloat16S3_S3_fjLj10240ELj2ELj1ELj4ELj16ENS0_18Kernel_traits_baseILj10240ES3_S3_S3_fjLj128EEEEEEEvNS0_20BackwardKernelParamsE)
        /*22d0*/ 	.word	0x00000000


	//----- nvinfo : EIATTR_MIN_STACK_SIZE
	.align		4
.L_1485:
        /*22d4*/ 	.byte	0x04, 0x12
        /*22d6*/ 	.short	(.L_1487 - .L_1486)
	.align		4
.L_1486:
        /*22d8*/ 	.word	index@(_ZN18transformer_engine13normalization28ln_bwd_finalize_tuned_kernelINS0_22Kernel_traits_finalizeILj10240E6__halffS3_fjLj1024ELj4ENS0_18Kernel_traits_baseILj10240ES3_fS3_fjLj1024EEEEEEEvNS0_20BackwardKernelParamsE)
        /*22dc*/ 	.word	0x00000000


	//----- nvinfo : EIATTR_MIN_STACK_SIZE
	.align		4
.L_1487:
        /*22e0*/ 	.byte	0x04, 0x12
        /*22e2*/ 	.short	(.L_1489 - .L_1488)
	.align		4
.L_1488:
        /*22e4*/ 	.word	index@(_ZN18transformer_engine13normalization19ln_bwd_tuned_kernelINS0_13Kernel_traitsI6__halffS3_fjLj10240ELj2ELj1ELj4ELj16ENS0_18Kernel_traits_baseILj10240ES3_fS3_fjLj128EEEEEEEvNS0_20BackwardKernelParamsE)
        /*22e8*/ 	.word	0x00000000


	//----- nvinfo : EIATTR_MIN_STACK_SIZE
	.align		4
.L_1489:
        /*22ec*/ 	.byte	0x04, 0x12
        /*22ee*/ 	.short	(.L_1491 - .L_1490)
	.align		4
.L_1490:
        /*22f0*/ 	.word	index@(_ZN18transformer_engine13normalization28ln_bwd_finalize_tuned_kernelINS0_22Kernel_traits_finalizeILj10240E6__halfS3_S3_fjLj1024ELj4ENS0_18Kernel_traits_baseILj10240ES3_S3_S3_fjLj1024EEEEEEEvNS0_20BackwardKernelParamsE)
        /*22f4*/ 	.word	0x00000000


	//----- nvinfo : EIATTR_MIN_STACK_SIZE
	.align		4
.L_1491:
        /*22f8*/ 	.byte	0x04, 0x12
        /*22fa*/ 	.short	(.L_1493 - .L_1492)
	.align		4
.L_1492:
        /*22fc*/ 	.word	index@(_ZN18transformer_engine13normalization19ln_bwd_tuned_kernelINS0_13Kernel_traitsI6__halfS3_S3_fjLj10240ELj2ELj1ELj4ELj16ENS0_18Kernel_traits_baseILj10240ES3_S3_S3_fjLj128EEEEEEEvNS0_20BackwardKernelParamsE)
        /*2300*/ 	.word	0x00000000


	//----- nvinfo : EIATTR_MIN_STACK_SIZE
	.align		4
.L_1493:
        /*2304*/ 	.byte	0x04, 0x12
        /*2306*/ 	.short	(.L_1495 - .L_1494)
	.align		4
.L_1494:
        /*2308*/ 	.word	index@(_ZN18transformer_engine13normalization28ln_bwd_finalize_tuned_kernelINS0_22Kernel_traits_finalizeILj10240EffffjLj1024ELj4ENS0_18Kernel_traits_baseILj10240EffffjLj1024EEEEEEEvNS0_20BackwardKernelParamsE)
        /*230c*/ 	.word	0x00000000


	//----- nvinfo : EIATTR_MIN_STACK_SIZE
	.align		4
.L_1495:
        /*2310*/ 	.byte	0x04, 0x12
        /*2312*/ 	.short	(.L_1497 - .L_1496)
	.align		4
.L_1496:
        /*2314*/ 	.word	index@(_ZN18transformer_engine13normalization19ln_bwd_tuned_kernelINS0_13Kernel_traitsIffffjLj10240ELj2ELj1ELj4ELj16ENS0_18Kernel_traits_baseILj10240EffffjLj128EEEEEEEvNS0_20BackwardKernelParamsE)
        /*2318*/ 	.word	0x00000008


	//----- nvinfo : EIATTR_MIN_STACK_SIZE
	.align		4
.L_1497:
        /*231c*/ 	.byte	0x04, 0x12
        /*231e*/ 	.short	(.L_1499 - .L_1498)
	.align		4
.L_1498:
        /*2320*/ 	.word	index@(_ZN18transformer_engine13normalization28ln_bwd_finalize_tuned_kernelINS0_22Kernel_traits_finalizeILj8192E13__nv_bfloat16fS3_fjLj1024ELj4ENS0_18Kernel_traits_baseILj8192ES3_fS3_fjLj1024EEEEEEEvNS0_20BackwardKernelParamsE)
        /*2324*/ 	.word	0x00000000


	//----- nvinfo : EIATTR_MIN_STACK_SIZE
	.align		4
.L_1499:
        /*2328*/ 	.byte	0x04, 0x12
        /*232a*/ 	.short	(.L_1501 - .L_1500)
	.align		4
.L_1500:
        /*232c*/ 	.word	index@(_ZN18transformer_engine13normalization19ln_bwd_tuned_kernelINS0_13Kernel_traitsI13__nv_bfloat16fS3_fjLj8192ELj2ELj1ELj4ELj16ENS0_18Kernel_traits_baseILj8192ES3_fS3_fjLj128EEEEEEEvNS0_20BackwardKernelParamsE)
        /*2330*/ 	.word	0x00000000


	//----- nvinfo : EIATTR_MIN_STACK_SIZE
	.align		4
.L_1501:
        /*2334*/ 	.byte	0x04, 0x12
        /*2336*/ 	.short	(.L_1503 - .L_1502)
	.align		4
.L_1502:
        /*2338*/ 	.word	index@(_ZN18transformer_engine13normalization28ln_bwd_finalize_tuned_kernelINS0_22Kernel_traits_finalizeILj8192E13__nv_bfloat16S3_S3_fjLj1024ELj4ENS0_18Kernel_traits_baseILj8192ES3_S3_S3_fjLj1024EEEEEEEvNS0_20BackwardKernelParamsE)
        /*233c*/ 	.word	0x00000000


	//----- nvinfo : EIATTR_MIN_STACK_SIZE
	.align		4
.L_1503:
        /*2340*/ 	.byte	0x04, 0x12
        /*2342*/ 	.short	(.L_1505 - .L_1504)
	.align		4
.L_1504:
        /*2344*/ 	.word	index@(_ZN18transformer_engine13normalization19ln_bwd_tuned_kernelINS0_13Kernel_traitsI13__nv_bfloat16S3_S3_fjLj8192ELj2ELj1ELj4ELj16ENS0_18Kernel_traits_baseILj8192ES3_S3_S3_fjLj128EEEEEEEvNS0_20BackwardKernelParamsE)
        /*2348*/ 	.word	0x00000000


	//----- nvinfo : EIATTR_MIN_STACK_SIZE
	.align		4
.L_1505:
        /*234c*/ 	.byte	0x04, 0x12
        /*234e*/ 	.short	(.L_1507 - .L_1506)
	.align		4
.L_1506:
        /*2350*/ 	.word	index@(_ZN18transformer_engine13normalization28ln_bwd_finalize_tuned_kernelINS0_22Kernel_traits_finalizeILj8192E6__halffS3_fjLj1024ELj4ENS0_18Kernel_traits_baseILj8192ES3_fS3_fjLj1024EEEEEEEvNS0_20BackwardKernelParamsE)
        /*2354*/ 	.word	0x00000000


	//----- nvinfo : EIATTR_MIN_STACK_SIZE
	.align		4
.L_1507:
        /*2358*/ 	.byte	0x04, 0x12
        /*235a*/ 	.short	(.L_1509 - .L_1508)
	.align		4
.L_1508:
        /*235c*/ 	.word	index@(_ZN18transformer_engine13normalization19ln_bwd_tuned_kernelINS0_13Kernel_traitsI6__halffS3_fjLj8192ELj2ELj1ELj4ELj16ENS0_18Kernel_traits_baseILj8192ES3_fS3_fjLj128EEEEEEEvNS0_20BackwardKernelParamsE)
        /*2360*/ 	.word	0x00000000


	//----- nvinfo : EIATTR_MIN_STACK_SIZE
	.align		4
.L_1509:
        /*2364*/ 	.byte	0x04, 0x12
        /*2366*/ 	.short	(.L_1511 - .L_1510)
	.align		4
.L_1510:
        /*2368*/ 	.word	index@(_ZN18transformer_engine13normalization28ln_bwd_finalize_tuned_kernelINS0_22Kernel_traits_finalizeILj8192E6__halfS3_S3_fjLj1024ELj4ENS0_18Kernel_traits_baseILj8192ES3_S3_S3_fjLj1024EEEEEEEvNS0_20BackwardKernelParamsE)
        /*236c*/ 	.word	0x00000000


	//----- nvinfo : EIATTR_MIN_STACK_SIZE
	.align		4
.L_1511:
        /*2370*/ 	.byte	0x04, 0x12
        /*2372*/ 	.short	(.L_1513 - .L_1512)
	.align		4
.L_1512:
        /*2374*/ 	.word	index@(_ZN18transformer_engine13normalization19ln_bwd_tuned_kernelINS0_13Kernel_traitsI6__halfS3_S3_fjLj8192ELj2ELj1ELj4ELj16ENS0_18Kernel_traits_baseILj8192ES3_S3_S3_fjLj128EEEEEEEvNS0_20BackwardKernelParamsE)
        /*2378*/ 	.word	0x00000000


	//----- nvinfo : EIATTR_MIN_STACK_SIZE
	.align		4
.L_1513:
        /*237c*/ 	.byte	0x04, 0x12
        /*237e*/ 	.short	(.L_1515 - .L_1514)
	.align		4
.L_1514:
        /*2380*/ 	.word	index@(_ZN18transformer_engine13normalization28ln_bwd_finalize_tuned_kernelINS0_22Kernel_traits_finalizeILj8192EffffjLj1024ELj4ENS0_18Kernel_traits_baseILj8192EffffjLj1024EEEEEEEvNS0_20BackwardKernelParamsE)
        /*2384*/ 	.word	0x00000000


	//----- nvinfo : EIATTR_MIN_STACK_SIZE
	.align		4
.L_1515:
        /*2388*/ 	.byte	0x04, 0x12
        /*238a*/ 	.short	(.L_1517 - .L_1516)
	.align		4
.L_1516:
        /*238c*/ 	.word	index@(_ZN18transformer_engine13normalization19ln_bwd_tuned_kernelINS0_13Kernel_traitsIffffjLj8192ELj2ELj1ELj4ELj16ENS0_18Kernel_traits_baseILj8192EffffjLj128EEEEEEEvNS0_20BackwardKernelParamsE)
        /*2390*/ 	.word	0x00000000


	//----- nvinfo : EIATTR_MIN_STACK_SIZE
	.align		4
.L_1517:
        /*2394*/ 	.byte	0x04, 0x12
        /*2396*/ 	.short	(.L_1519 - .L_1518)
	.align		4
.L_1518:
        /*2398*/ 	.word	index@(_ZN18transformer_engine13normalization28ln_bwd_finalize_tuned_kernelINS0_22Kernel_traits_finalizeILj6144E13__nv_bfloat16fS3_fjLj1024ELj4ENS0_18Kernel_traits_baseILj6144ES3_fS3_fjLj1024EEEEEEEvNS0_20BackwardKernelParamsE)
        /*239c*/ 	.word	0x00000000


	//----- nvinfo : EIATTR_MIN_STACK_SIZE
	.align		4
.L_1519:
        /*23a0*/ 	.byte	0x04, 0x12
        /*23a2*/ 	.short	(.L_1521 - .L_1520)
	.align		4
.L_1520:
        /*23a4*/ 	.word	index@(_ZN18transformer_engine13normalization19ln_bwd_tuned_kernelINS0_13Kernel_traitsI13__nv_bfloat16fS3_fjLj6144ELj1ELj1ELj8ELj16ENS0_18Kernel_traits_baseILj6144ES3_fS3_fjLj256EEEEEEEvNS0_20BackwardKernelParamsE)
        /*23a8*/ 	.word	0x00000000


	//----- nvinfo : EIATTR_MIN_STACK_SIZE
	.align		4
.L_1521:
        /*23ac*/ 	.byte	0x04, 0x12
        /*23ae*/ 	.short	(.L_1523 - .L_1522)
	.align		4
.L_1522:
        /*23b0*/ 	.word	index@(_ZN18transformer_engine13normalization28ln_bwd_finalize_tuned_kernelINS0_22Kernel_traits_finalizeILj6144E13__nv_bfloat16S3_S3_fjLj1024ELj4ENS0_18Kernel_traits_baseILj6144ES3_S3_S3_fjLj1024EEEEEEEvNS0_20BackwardKernelParamsE)
        /*23b4*/ 	.word	0x00000000


	//----- nvinfo : EIATTR_MIN_STACK_SIZE
	.align		4
.L_1523:
        /*23b8*/ 	.byte	0x04, 0x12
        /*23ba*/ 	.short	(.L_1525 - .L_1524)
	.align		4
.L_1524:
        /*23bc*/ 	.word	index@(_ZN18transformer_engine13normalization19ln_bwd_tuned_kernelINS0_13Kernel_traitsI13__nv_bfloat16S3_S3_fjLj6144ELj1ELj1ELj8ELj16ENS0_18Kernel_traits_baseILj6144ES3_S3_S3_fjLj256EEEEEEEvNS0_20BackwardKernelParamsE)
        /*23c0*/ 	.word	0x00000000


	//----- nvinfo : EIATTR_MIN_STACK_SIZE
	.align		4
.L_1525:
        /*23c4*/ 	.byte	0x04, 0x12
        /*23c6*/ 	.short	(.L_1527 - .L_1526)
	.align		4
.L_1526:
        /*23c8*/ 	.word	index@(_ZN18transformer_engine13normalization28ln_bwd_finalize_tuned_kernelINS0_22Kernel_traits_finalizeILj6144E6__halffS3_fjLj1024ELj4ENS0_18Kernel_traits_baseILj6144ES3_fS3_fjLj1024EEEEEEEvNS0_20BackwardKernelParamsE)
        /*23cc*/ 	.word	0x00000000


	//----- nvinfo : EIATTR_MIN_STACK_SIZE
	.align		4
.L_1527:
        /*23d0*/ 	.byte	0x04, 0x12
        /*23d2*/ 	.short	(.L_1529 - .L_1528)
	.align		4
.L_1528:
        /*23d4*/ 	.word	index@(_ZN18transformer_engine13normalization19ln_bwd_tuned_kernelINS0_13Kernel_traitsI6__halffS3_fjLj6144ELj1ELj1ELj8ELj16ENS0_18Kernel_traits_baseILj6144ES3_fS3_fjLj256EEEEEEEvNS0_20BackwardKernelParamsE)
        /*23d8*/ 	.word	0x00000000


	//----- nvinfo : EIATTR_MIN_STACK_SIZE
	.align		4
.L_1529:
        /*23dc*/ 	.byte	0x04, 0x12
        /*23de*/ 	.short	(.L_1531 - .L_1530)
	.align		4
.L_1530:
        /*23e0*/ 	.word	index@(_ZN18transformer_engine13normalization28ln_bwd_finalize_tuned_kernelINS0_22Kernel_traits_finalizeILj6144E6__halfS3_S3_fjLj1024ELj4ENS0_18Kernel_traits_baseILj6144ES3_S3_S3_fjLj1024EEEEEEEvNS0_20BackwardKernelParamsE)
        /*23e4*/ 	.word	0x00000000


	//----- nvinfo : EIATTR_MIN_STACK_SIZE
	.align		4
.L_1531:
        /*23e8*/ 	.byte	0x04, 0x12
        /*23ea*/ 	.short	(.L_1533 - .L_1532)
	.align		4
.L_1532:
        /*23ec*/ 	.word	index@(_ZN18transformer_engine13normalization19ln_bwd_tuned_kernelINS0_13Kernel_traitsI6__halfS3_S3_fjLj6144ELj1ELj1ELj8ELj16ENS0_18Kernel_traits_baseILj6144ES3_S3_S3_fjLj256EEEEEEEvNS0_20BackwardKernelParamsE)
        /*23f0*/ 	.word	0x00000000


	//----- nvinfo : EIATTR_MIN_STACK_SIZE
	.align		4
.L_1533:
        /*23f4*/ 	.byte	0x04, 0x12
        /*23f6*/ 	.short	(.L_1535 - .L_1534)
	.align		4
.L_1534:
        /*23f8*/ 	.word	index@(_ZN18transformer_engine13normalization28ln_bwd_finalize_tuned_kernelINS0_22Kernel_traits_finalizeILj6144EffffjLj1024ELj4ENS0_18Kernel_traits_baseILj6144EffffjLj1024EEEEEEEvNS0_20BackwardKernelParamsE)
        /*23fc*/ 	.word	0x00000000


	//----- nvinfo : EIATTR_MIN_STACK_SIZE
	.align		4
.L_1535:
        /*2400*/ 	.byte	0x04, 0x12
        /*2402*/ 	.short	(.L_1537 - .L_1536)
	.align		4
.L_1536:
        /*2404*/ 	.word	index@(_ZN18transformer_engine13normalization19ln_bwd_tuned_kernelINS0_13Kernel_traitsIffffjLj6144ELj1ELj1ELj8ELj16ENS0_18Kernel_traits_baseILj6144EffffjLj256EEEEEEEvNS0_20BackwardKernelParamsE)
        /*2408*/ 	.word	0x00000000


	//----- nvinfo : EIATTR_MIN_STACK_SIZE
	.align		4
.L_1537:
        /*240c*/ 	.byte	0x04, 0x12
        /*240e*/ 	.short	(.L_1539 - .L_1538)
	.align		4
.L_1538:
        /*2410*/ 	.word	index@(_ZN18transformer_engine13normalization28ln_bwd_finalize_tuned_kernelINS0_22Kernel_traits_finalizeILj5120E13__nv_bfloat16fS3_fjLj1024ELj4ENS0_18Kernel_traits_baseILj5120ES3_fS3_fjLj1024EEEEEEEvNS0_20BackwardKernelParamsE)
        /*2414*/ 	.word	0x00000000


	//----- nvinfo : EIATTR_MIN_STACK_SIZE
	.align		4
.L_1539:
        /*2418*/ 	.byte	0x04, 0x12
        /*241a*/ 	.short	(.L_1541 - .L_1540)
	.align		4
.L_1540:
        /*241c*/ 	.word	index@(_ZN18transformer_engine13normalization19ln_bwd_tuned_kernelINS0_13Kernel_traitsI13__nv_bfloat16fS3_fjLj5120ELj1ELj1ELj4ELj16ENS0_18Kernel_traits_baseILj5120ES3_fS3_fjLj128EEEEEEEvNS0_20BackwardKernelParamsE)
        /*2420*/ 	.word	0x00000000


	//----- nvinfo : EIATTR_MIN_STACK_SIZE
	.align		4
.L_1541:
        /*2424*/ 	.byte	0x04, 0x12
        /*2426*/ 	.short	(.L_1543 - .L_1542)
	.align		4
.L_1542:
        /*2428*/ 	.word	index@(_ZN18transformer_engine13normalization28ln_bwd_finalize_tuned_kernelINS0_22Kernel_traits_finalizeILj5120E13__nv_bfloat16S3_S3_fjLj1024ELj4ENS0_18Kernel_traits_baseILj5120ES3_S3_S3_fjLj1024EEEEEEEvNS0_20BackwardKernelParamsE)
        /*242c*/ 	.word	0x00000000


	//----- nvinfo : EIATTR_MIN_STACK_SIZE
	.align		4
.L_1543:
        /*2430*/ 	.byte	0x04, 0x12
        /*2432*/ 	.short	(.L_1545 - .L_1544)
	.align		4
.L_1544:
        /*2434*/ 	.word	index@(_ZN18transformer_engine13normalization19ln_bwd_tuned_kernelINS0_13Kernel_traitsI13__nv_bfloat16S3_S3_fjLj5120ELj1ELj1ELj4ELj16ENS0_18Kernel_traits_baseILj5120ES3_S3_S3_fjLj128EEEEEEEvNS0_20BackwardKernelParamsE)
        /*2438*/ 	.word	0x00000000


	//----- nvinfo : EIATTR_MIN_STACK_SIZE
	.align		4
.L_1545:
        /*243c*/ 	.byte	0x04, 0x12
        /*243e*/ 	.short	(.L_1547 - .L_1546)
	.align		4
.L_1546:
        /*2440*/ 	.word	index@(_ZN18transformer_engine13normalization28ln_bwd_finalize_tuned_kernelINS0_22Kernel_traits_finalizeILj5120E6__halffS3_fjLj1024ELj4ENS0_18Kernel_traits_baseILj5120ES3_fS3_fjLj1024EEEEEEEvNS0_20BackwardKernelParamsE)
        /*2444*/ 	.word	0x00000000


	//----- nvinfo : EIATTR_MIN_STACK_SIZE
	.align		4
.L_1547:
        /*2448*/ 	.byte	0x04, 0x12
        /*244a*/ 	.short	(.L_1549 - .L_1548)
	.align		4
.L_1548:
        /*244c*/ 	.word	index@(_ZN18transformer_engine13normalization19ln_bwd_tuned_kernelINS0_13Kernel_traitsI6__halffS3_fjLj5120ELj1ELj1ELj4ELj16ENS0_18Kernel_traits_baseILj5120ES3_fS3_fjLj128EEEEEEEvNS0_20BackwardKernelParamsE)
        /*2450*/ 	.word	0x00000000


	//----- nvinfo : EIATTR_MIN_STACK_SIZE
	.align		4
.L_1549:
        /*2454*/ 	.byte	0x04, 0x12
        /*2456*/ 	.short	(.L_1551 - .L_1550)
	.align		4
.L_1550:
        /*2458*/ 	.word	index@(_ZN18transformer_engine13normalization28ln_bwd_finalize_tuned_kernelINS0_22Kernel_traits_finalizeILj5120E6__halfS3_S3_fjLj1024ELj4ENS0_18Kernel_traits_baseILj5120ES3_S3_S3_fjLj1024EEEEEEEvNS0_20BackwardKernelParamsE)
        /*245c*/ 	.word	0x00000000


	//----- nvinfo : EIATTR_MIN_STACK_SIZE
	.align		4
.L_1551:
        /*2460*/ 	.byte	0x04, 0x12
        /*2462*/ 	.short	(.L_1553 - .L_1552)
	.align		4
.L_1552:
        /*2464*/ 	.word	index@(_ZN18transformer_engine13normalization19ln_bwd_tuned_kernelINS0_13Kernel_traitsI6__halfS3_S3_fjLj5120ELj1ELj1ELj4ELj16ENS0_18Kernel_traits_baseILj5120ES3_S3_S3_fjLj128EEEEEEEvNS0_20BackwardKernelParamsE)
        /*2468*/ 	.word	0x00000000


	//----- nvinfo : EIATTR_MIN_STACK_SIZE
	.align		4
.L_1553:
        /*246c*/ 	.byte	0x04, 0x12
        /*246e*/ 	.short	(.L_1555 - .L_1554)
	.align		4
.L_1554:
        /*2470*/ 	.word	index@(_ZN18transformer_engine13normalization28ln_bwd_finalize_tuned_kernelINS0_22Kernel_traits_finalizeILj5120EffffjLj1024ELj4ENS0_18Kernel_traits_baseILj5120EffffjLj1024EEEEEEEvNS0_20BackwardKernelParamsE)
        /*2474*/ 	.word	0x00000000


	//----- nvinfo : EIATTR_MIN_STACK_SIZE
	.align		4
.L_1555:
        /*2478*/ 	.byte	0x04, 0x12
        /*247a*/ 	.short	(.L_1557 - .L_1556)
	.align		4
.L_1556:
        /*247c*/ 	.word	index@(_ZN18transformer_engine13normalization19ln_bwd_tuned_kernelINS0_13Kernel_traitsIffffjLj5120ELj1ELj1ELj4ELj16ENS0_18Kernel_traits_baseILj5120EffffjLj128EEEEEEEvNS0_20BackwardKernelParamsE)
        /*2480*/ 	.word	0x00000000


	//----- nvinfo : EIATTR_MIN_STACK_SIZE
	.align		4
.L_1557:
        /*2484*/ 	.byte	0x04, 0x12
        /*2486*/ 	.short	(.L_1559 - .L_1558)
	.align		4
.L_1558:
        /*2488*/ 	.word	index@(_ZN18transformer_engine13normalization28ln_bwd_finalize_tuned_kernelINS0_22Kernel_traits_finalizeILj4096E13__nv_bfloat16fS3_fjLj1024ELj4ENS0_18Kernel_traits_baseILj4096ES3_fS3_fjLj1024EEEEEEEvNS0_20BackwardKernelParamsE)
        /*248c*/ 	.word	0x00000000


	//----- nvinfo : EIATTR_MIN_STACK_SIZE
	.align		4
.L_1559:
        /*2490*/ 	.byte	0x04, 0x12
        /*2492*/ 	.short	(.L_1561 - .L_1560)
	.align		4
.L_1560:
        /*2494*/ 	.word	index@(_ZN18transformer_engine13normalization19ln_bwd_tuned_kernelINS0_13Kernel_traitsI13__nv_bfloat16fS3_fjLj4096ELj1ELj1ELj4ELj16ENS0_18Kernel_traits_baseILj4096ES3_fS3_fjLj128EEEEEEEvNS0_20BackwardKernelParamsE)
        /*2498*/ 	.word	0x00000000


	//----- nvinfo : EIATTR_MIN_STACK_SIZE
	.align		4
.L_1561:
        /*249c*/ 	.byte	0x04, 0x12
        /*249e*/ 	.short	(.L_1563 - .L_1562)
	.align		4
.L_1562:
        /*24a0*/ 	.word	index@(_ZN18transformer_engine13normalization28ln_bwd_finalize_tuned_kernelINS0_22Kernel_traits_finalizeILj4096E13__nv_bfloat16S3_S3_fjLj1024ELj4ENS0_18Kernel_traits_baseILj4096ES3_S3_S3_fjLj1024EEEEEEEvNS0_20BackwardKernelParamsE)
        /*24a4*/ 	.word	0x00000000


	//----- nvinfo : EIATTR_MIN_STACK_SIZE
	.align		4
.L_1563:
        /*24a8*/ 	.byte	0x04, 0x12
        /*24aa*/ 	.short	(.L_1565 - .L_1564)
	.align		4
.L_1564:
        /*24ac*/ 	.word	index@(_ZN18transformer_engine13normalization19ln_bwd_tuned_kernelINS0_13Kernel_traitsI13__nv_bfloat16S3_S3_fjLj4096ELj1ELj1ELj4ELj16ENS0_18Kernel_traits_baseILj4096ES3_S3_S3_fjLj128EEEEEEEvNS0_20BackwardKernelParamsE)
        /*24b0*/ 	.word	0x00000000


	//----- nvinfo : EIATTR_MIN_STACK_SIZE
	.align		4
.L_1565:
        /*24b4*/ 	.byte	0x04, 0x12
        /*24b6*/ 	.short	(.L_1567 - .L_1566)
	.align		4
.L_1566:
        /*24b8*/ 	.word	index@(_ZN18transformer_engine13normalization28ln_bwd_finalize_tuned_kernelINS0_22Kernel_traits_finalizeILj4096E6__halffS3_fjLj1024ELj4ENS0_18Kernel_traits_baseILj4096ES3_fS3_fjLj1024EEEEEEEvNS0_20BackwardKernelParamsE)
        /*24bc*/ 	.word	0x00000000


	//----- nvinfo : EIATTR_MIN_STACK_SIZE
	.align		4
.L_1567:
        /*24c0*/ 	.byte	0x04, 0x12
        /*24c2*/ 	.short	(.L_1569 - .L_1568)
	.align		4
.L_1568:
        /*24c4*/ 	.word	index@(_ZN18transformer_engine13normalization19ln_bwd_tuned_kernelINS0_13Kernel_traitsI6__halffS3_fjLj4096ELj1ELj1ELj4ELj16ENS0_18Kernel_traits_baseILj4096ES3_fS3_fjLj128EEEEEEEvNS0_20BackwardKernelParamsE)
        /*24c8*/ 	.word	0x00000000


	//----- nvinfo : EIATTR_MIN_STACK_SIZE
	.align		4
.L_1569:
        /*24cc*/ 	.byte	0x04, 0x12
        /*24ce*/ 	.short	(.L_1571 - .L_1570)
	.align		4
.L_1570:
        /*24d0*/ 	.word	index@(_ZN18transformer_engine13normalization28ln_bwd_finalize_tuned_kernelINS0_22Kernel_traits_finalizeILj4096E6__halfS3_S3_fjLj1024ELj4ENS0_18Kernel_traits_baseILj4096ES3_S3_S3_fjLj1024EEEEEEEvNS0_20BackwardKernelParamsE)
        /*24d4*/ 	.word	0x00000000


	//----- nvinfo : EIATTR_MIN_STACK_SIZE
	.align		4
.L_1571:
        /*24d8*/ 	.byte	0x04, 0x12
        /*24da*/ 	.short	(.L_1573 - .L_1572)
	.align		4
.L_1572:
        /*24dc*/ 	.word	index@(_ZN18transformer_engine13normalization19ln_bwd_tuned_kernelINS0_13Kernel_traitsI6__halfS3_S3_fjLj4096ELj1ELj1ELj4ELj16ENS0_18Kernel_traits_baseILj4096ES3_S3_S3_fjLj128EEEEEEEvNS0_20BackwardKernelParamsE)
        /*24e0*/ 	.word	0x00000000


	//----- nvinfo : EIATTR_MIN_STACK_SIZE
	.align		4
.L_1573:
        /*24e4*/ 	.byte	0x04, 0x12
        /*24e6*/ 	.short	(.L_1575 - .L_1574)
	.align		4
.L_1574:
        /*24e8*/ 	.word	index@(_ZN18transformer_engine13normalization28ln_bwd_finalize_tuned_kernelINS0_22Kernel_traits_finalizeILj4096EffffjLj1024ELj4ENS0_18Kernel_traits_baseILj4096EffffjLj1024EEEEEEEvNS0_20BackwardKernelParamsE)
        /*24ec*/ 	.word	0x00000000


	//----- nvinfo : EIATTR_MIN_STACK_SIZE
	.align		4
.L_1575:
        /*24f0*/ 	.byte	0x04, 0x12
        /*24f2*/ 	.short	(.L_1577 - .L_1576)
	.align		4
.L_1576:
        /*24f4*/ 	.word	index@(_ZN18transformer_engine13normalization19ln_bwd_tuned_kernelINS0_13Kernel_traitsIffffjLj4096ELj1ELj1ELj4ELj16ENS0_18Kernel_traits_baseILj4096EffffjLj128EEEEEEEvNS0_20BackwardKernelParamsE)
        /*24f8*/ 	.word	0x00000000


	//----- nvinfo : EIATTR_MIN_STACK_SIZE
	.align		4
.L_1577:
        /*24fc*/ 	.byte	0x04, 0x12
        /*24fe*/ 	.short	(.L_1579 - .L_1578)
	.align		4
.L_1578:
        /*2500*/ 	.word	index@(_ZN18transformer_engine13normalization28ln_bwd_finalize_tuned_kernelINS0_22Kernel_traits_finalizeILj3840E13__nv_bfloat16fS3_fjLj1024ELj4ENS0_18Kernel_traits_baseILj3840ES3_fS3_fjLj1024EEEEEEEvNS0_20BackwardKernelParamsE)
        /*2504*/ 	.word	0x00000000


	//----- nvinfo : EIATTR_MIN_STACK_SIZE
	.align		4
.L_1579:
        /*2508*/ 	.byte	0x04, 0x12
        /*250a*/ 	.short	(.L_1581 - .L_1580)
	.align		4
.L_1580:
        /*250c*/ 	.word	index@(_ZN18transformer_engine13normalization19ln_bwd_tuned_kernelINS0_13Kernel_traitsI13__nv_bfloat16fS3_fjLj3840ELj1ELj1ELj4ELj8ENS0_18Kernel_traits_baseILj3840ES3_fS3_fjLj128EEEEEEEvNS0_20BackwardKernelParamsE)
        /*2510*/ 	.word	0x00000000


	//----- nvinfo : EIATTR_MIN_STACK_SIZE
	.align		4
.L_1581:
        /*2514*/ 	.byte	0x04, 0x12
        /*2516*/ 	.short	(.L_1583 - .L_1582)
	.align		4
.L_1582:
        /*2518*/ 	.word	index@(_ZN18transformer_engine13normalization28ln_bwd_finalize_tuned_kernelINS0_22Kernel_traits_finalizeILj3840E13__nv_bfloat16S3_S3_fjLj1024ELj4ENS0_18Kernel_traits_baseILj3840ES3_S3_S3_fjLj1024EEEEEEEvNS0_20BackwardKernelParamsE)
        /*251c*/ 	.word	0x00000000


	//----- nvinfo : EIATTR_MIN_STACK_SIZE
	.align		4
.L_1583:
        /*2520*/ 	.byte	0x04, 0x12
        /*2522*/ 	.short	(.L_1585 - .L_1584)
	.align		4
.L_1584:
        /*2524*/ 	.word	index@(_ZN18transformer_engine13normalization19ln_bwd_tuned_kernelINS0_13Kernel_traitsI13__nv_bfloat16S3_S3_fjLj3840ELj1ELj1ELj4ELj4ENS0_18Kernel_traits_baseILj3840ES3_S3_S3_fjLj128EEEEEEEvNS0_20BackwardKernelParamsE)
        /*2528*/ 	.word	0x00000000


	//----- nvinfo : EIATTR_MIN_STACK_SIZE
	.align		4
.L_1585:
        /*252c*/ 	.byte	0x04, 0x12
        /*252e*/ 	.short	(.L_1587 - .L_1586)
	.align		4
.L_1586:
        /*2530*/ 	.word	index@(_ZN18transformer_engine13normalization28ln_bwd_finalize_tuned_kernelINS0_22Kernel_traits_finalizeILj3840E6__halffS3_fjLj1024ELj4ENS0_18Kernel_traits_baseILj3840ES3_fS3_fjLj1024EEEEEEEvNS0_20BackwardKernelParamsE)
        /*2534*/ 	.word	0x00000000


	//----- nvinfo : EIATTR_MIN_STACK_SIZE
	.align		4
.L_1587:
        /*2538*/ 	.byte	0x04, 0x12
        /*253a*/ 	.short	(.L_1589 - .L_1588)
	.align		4
.L_1588:
        /*253c*/ 	.word	index@(_ZN18transformer_engine13normalization19ln_bwd_tuned_kernelINS0_13Kernel_traitsI6__halffS3_fjLj3840ELj1ELj1ELj4ELj8ENS0_18Kernel_traits_baseILj3840ES3_fS3_fjLj128EEEEEEEvNS0_20BackwardKernelParamsE)
        /*2540*/ 	.word	0x00000000


	//----- nvinfo : EIATTR_MIN_STACK_SIZE
	.align		4
.L_1589:
        /*2544*/ 	.byte	0x04, 0x12
        /*2546*/ 	.short	(.L_1591 - .L_1590)
	.align		4
.L_1590:
        /*2548*/ 	.word	index@(_ZN18transformer_engine13normalization28ln_bwd_finalize_tuned_kernelINS0_22Kernel_traits_finalizeILj3840E6__halfS3_S3_fjLj1024ELj4ENS0_18Kernel_traits_baseILj3840ES3_S3_S3_fjLj1024EEEEEEEvNS0_20BackwardKernelParamsE)
        /*254c*/ 	.word	0x00000000


	//----- nvinfo : EIATTR_MIN_STACK_SIZE
	.align		4
.L_1591:
        /*2550*/ 	.byte	0x04, 0x12
        /*2552*/ 	.short	(.L_1593 - .L_1592)
	.align		4
.L_1592:
        /*2554*/ 	.word	index@(_ZN18transformer_engine13normalization19ln_bwd_tuned_kernelINS0_13Kernel_traitsI6__halfS3_S3_fjLj3840ELj1ELj1ELj4ELj4ENS0_18Kernel_traits_baseILj3840ES3_S3_S3_fjLj128EEEEEEEvNS0_20BackwardKernelParamsE)
        /*2558*/ 	.word	0x00000000


	//----- nvinfo : EIATTR_MIN_STACK_SIZE
	.align		4
.L_1593:
        /*255c*/ 	.byte	0x04, 0x12
        /*255e*/ 	.short	(.L_1595 - .L_1594)
	.align		4
.L_1594:
        /*2560*/ 	.word	index@(_ZN18transformer_engine13normalization28ln_bwd_finalize_tuned_kernelINS0_22Kernel_traits_finalizeILj3840EffffjLj1024ELj4ENS0_18Kernel_traits_baseILj3840EffffjLj1024EEEEEEEvNS0_20BackwardKernelParamsE)
        /*2564*/ 	.word	0x00000000


	//----- nvinfo : EIATTR_MIN_STACK_SIZE
	.align		4
.L_1595:
        /*2568*/ 	.byte	0x04, 0x12
        /*256a*/ 	.short	(.L_1597 - .L_1596)
	.align		4
.L_1596:
        /*256c*/ 	.word	index@(_ZN18transformer_engine13normalization19ln_bwd_tuned_kernelINS0_13Kernel_traitsIffffjLj3840ELj1ELj1ELj4ELj8ENS0_18Kernel_traits_baseILj3840EffffjLj128EEEEEEEvNS0_20BackwardKernelParamsE)
        /*2570*/ 	.word	0x00000000


	//----- nvinfo : EIATTR_MIN_STACK_SIZE
	.align		4
.L_1597:
        /*2574*/ 	.byte	0x04, 0x12
        /*2576*/ 	.short	(.L_1599 - .L_1598)
	.align		4
.L_1598:
        /*2578*/ 	.word	index@(_ZN18transformer_engine13normalization28ln_bwd_finalize_tuned_kernelINS0_22Kernel_traits_finalizeILj3072E13__nv_bfloat16fS3_fjLj1024ELj4ENS0_18Kernel_traits_baseILj3072ES3_fS3_fjLj1024EEEEEEEvNS0_20BackwardKernelParamsE)
        /*257c*/ 	.word	0x00000000


	//----- nvinfo : EIATTR_MIN_STACK_SIZE
	.align		4
.L_1599:
        /*2580*/ 	.byte	0x04, 0x12
        /*2582*/ 	.short	(.L_1601 - .L_1600)
	.align		4
.L_1600:
        /*2584*/ 	.word	index@(_ZN18transformer_engine13normalization19ln_bwd_tuned_kernelINS0_13Kernel_traitsI13__nv_bfloat16fS3_fjLj3072ELj1ELj1ELj4ELj16ENS0_18Kernel_traits_baseILj3072ES3_fS3_fjLj128EEEEEEEvNS0_20BackwardKernelParamsE)
        /*2588*/ 	.word	0x00000000


	//----- nvinfo : EIATTR_MIN_STACK_SIZE
	.align		4
.L_1601:
        /*258c*/ 	.byte	0x04, 0x12
        /*258e*/ 	.short	(.L_1603 - .L_1602)
	.align		4
.L_1602:
        /*2590*/ 	.word	index@(_ZN18transformer_engine13normalization28ln_bwd_finalize_tuned_kernelINS0_22Kernel_traits_finalizeILj3072E13__nv_bfloat16S3_S3_fjLj1024ELj4ENS0_18Kernel_traits_baseILj3072ES3_S3_S3_fjLj1024EEEEEEEvNS0_20BackwardKernelParamsE)
        /*2594*/ 	.word	0x00000000


	//----- nvinfo : EIATTR_MIN_STACK_SIZE
	.align		4
.L_1603:
        /*2598*/ 	.byte	0x04, 0x12
        /*259a*/ 	.short	(.L_1605 - .L_1604)
	.align		4
.L_1604:
        /*259c*/ 	.word	index@(_ZN18transformer_engine13normalization19ln_bwd_tuned_kernelINS0_13Kernel_traitsI13__nv_bfloat16S3_S3_fjLj3072ELj1ELj1ELj4ELj16ENS0_18Kernel_traits_baseILj3072ES3_S3_S3_fjLj128EEEEEEEvNS0_20BackwardKernelParamsE)
        /*25a0*/ 	.word	0x00000000


	//----- nvinfo : EIATTR_MIN_STACK_SIZE
	.align		4
.L_1605:
        /*25a4*/ 	.byte	0x04, 0x12
        /*25a6*/ 	.short	(.L_1607 - .L_1606)
	.align		4
.L_1606:
        /*25a8*/ 	.word	index@(_ZN18transformer_engine13normalization28ln_bwd_finalize_tuned_kernelINS0_22Kernel_traits_finalizeILj3072E6__halffS3_fjLj1024ELj4ENS0_18Kernel_traits_baseILj3072ES3_fS3_fjLj1024EEEEEEEvNS0_20BackwardKernelParamsE)
        /*25ac*/ 	.word	0x00000000


	//----- nvinfo : EIATTR_MIN_STACK_SIZE
	.align		4
.L_1607:
        /*25b0*/ 	.byte	0x04, 0x12
        /*25b2*/ 	.short	(.L_1609 - .L_1608)
	.align		4
.L_1608:
        /*25b4*/ 	.word	index@(_ZN18transformer_engine13normalization19ln_bwd_tuned_kernelINS0_13Kernel_traitsI6__halffS3_fjLj3072ELj1ELj1ELj4ELj16ENS0_18Kernel_traits_baseILj3072ES3_fS3_fjLj128EEEEEEEvNS0_20BackwardKernelParamsE)
        /*25b8*/ 	.word	0x00000000


	//----- nvinfo : EIATTR_MIN_STACK_SIZE
	.align		4
.L_1609:
        /*25bc*/ 	.byte	0x04, 0x12
        /*25be*/ 	.short	(.L_1611 - .L_1610)
	.align		4
.L_1610:
        /*25c0*/ 	.word	index@(_ZN18transformer_engine13normalization28ln_bwd_finalize_tuned_kernelINS0_22Kernel_traits_finalizeILj3072E6__halfS3_S3_fjLj1024ELj4ENS0_18Kernel_traits_baseILj3072ES3_S3_S3_fjLj1024EEEEEEEvNS0_20BackwardKernelParamsE)
        /*25c4*/ 	.word	0x00000000


	//----- nvinfo : EIATTR_MIN_STACK_SIZE
	.align		4
.L_1611:
        /*25c8*/ 	.byte	0x04, 0x12
        /*25ca*/ 	.short	(.L_1613 - .L_1612)
	.align		4
.L_1612:
        /*25cc*/ 	.word	index@(_ZN18transformer_engine13normalization19ln_bwd_tuned_kernelINS0_13Kernel_traitsI6__halfS3_S3_fjLj3072ELj1ELj1ELj4ELj16ENS0_18Kernel_traits_baseILj3072ES3_S3_S3_fjLj128EEEEEEEvNS0_20BackwardKernelParamsE)
        /*25d0*/ 	.word	0x00000000


	//----- nvinfo : EIATTR_MIN_STACK_SIZE
	.align		4
.L_1613:
        /*25d4*/ 	.byte	0x04, 0x12
        /*25d6*/ 	.short	(.L_1615 - .L_1614)
	.align		4
.L_1614:
        /*25d8*/ 	.word	index@(_ZN18transformer_engine13normalization28ln_bwd_finalize_tuned_kernelINS0_22Kernel_traits_finalizeILj3072EffffjLj1024ELj4ENS0_18Kernel_traits_baseILj3072EffffjLj1024EEEEEEEvNS0_20BackwardKernelParamsE)
        /*25dc*/ 	.word	0x00000000


	//----- nvinfo : EIATTR_MIN_STACK_SIZE
	.align		4
.L_1615:
        /*25e0*/ 	.byte	0x04, 0x12
        /*25e2*/ 	.short	(.L_1617 - .L_1616)
	.align		4
.L_1616:
        /*25e4*/ 	.word	index@(_ZN18transformer_engine13normalization19ln_bwd_tuned_kernelINS0_13Kernel_traitsIffffjLj3072ELj1ELj1ELj4ELj16ENS0_18Kernel_traits_baseILj3072EffffjLj128EEEEEEEvNS0_20BackwardKernelParamsE)
        /*25e8*/ 	.word	0x00000000


	//----- nvinfo : EIATTR_MIN_STACK_SIZE
	.align		4
.L_1617:
        /*25ec*/ 	.byte	0x04, 0x12
        /*25ee*/ 	.short	(.L_1619 - .L_1618)
	.align		4
.L_1618:
        /*25f0*/ 	.word	index@(_ZN18transformer_engine13normalization28ln_bwd_finalize_tuned_kernelINS0_22Kernel_traits_finalizeILj2304E13__nv_bfloat16fS3_fjLj1024ELj4ENS0_18Kernel_traits_baseILj2304ES3_fS3_fjLj1024EEEEEEEvNS0_20BackwardKernelParamsE)
        /*25f4*/ 	.word	0x00000000


	//----- nvinfo : EIATTR_MIN_STACK_SIZE
	.align		4
.L_1619:
        /*25f8*/ 	.byte	0x04, 0x12
        /*25fa*/ 	.short	(.L_1621 - .L_1620)
	.align		4
.L_1620:
        /*25fc*/ 	.word	index@(_ZN18transformer_engine13normalization19ln_bwd_tuned_kernelINS0_13Kernel_traitsI13__nv_bfloat16fS3_fjLj2304ELj1ELj1ELj4ELj8ENS0_18Kernel_traits_baseILj2304ES3_fS3_fjLj128EEEEEEEvNS0_20BackwardKernelParamsE)
        /*2600*/ 	.word	0x00000000


	//----- nvinfo : EIATTR_MIN_STACK_SIZE
	.align		4
.L_1621:
        /*2604*/ 	.byte	0x04, 0x12
        /*2606*/ 	.short	(.L_1623 - .L_1622)
	.align		4
.L_1622:
        /*2608*/ 	.word	index@(_ZN18transformer_engine13normalization28ln_bwd_finalize_tuned_kernelINS0_22Kernel_traits_finalizeILj2304E13__nv_bfloat16S3_S3_fjLj1024ELj4ENS0_18Kernel_traits_baseILj2304ES3_S3_S3_fjLj1024EEEEEEEvNS0_20BackwardKernelParamsE)
        /*260c*/ 	.word	0x00000000


	//----- nvinfo : EIATTR_MIN_STACK_SIZE
	.align		4
.L_1623:
        /*2610*/ 	.byte	0x04, 0x12
        /*2612*/ 	.short	(.L_1625 - .L_1624)
	.align		4
.L_1624:
        /*2614*/ 	.word	index@(_ZN18transformer_engine13normalization19ln_bwd_tuned_kernelINS0_13Kernel_traitsI13__nv_bfloat16S3_S3_fjLj2304ELj1ELj1ELj4ELj4ENS0_18Kernel_traits_baseILj2304ES3_S3_S3_fjLj128EEEEEEEvNS0_20BackwardKernelParamsE)
        /*2618*/ 	.word	0x00000000


	//----- nvinfo : EIATTR_MIN_STACK_SIZE
	.align		4
.L_1625:
        /*261c*/ 	.byte	0x04, 0x12
        /*261e*/ 	.short	(.L_1627 - .L_1626)
	.align		4
.L_1626:
        /*2620*/ 	.word	index@(_ZN18transformer_engine13normalization28ln_bwd_finalize_tuned_kernelINS0_22Kernel_traits_finalizeILj2304E6__halffS3_fjLj1024ELj4ENS0_18Kernel_traits_baseILj2304ES3_fS3_fjLj1024EEEEEEEvNS0_20BackwardKernelParamsE)
        /*2624*/ 	.word	0x00000000


	//----- nvinfo : EIATTR_MIN_STACK_SIZE
	.align		4
.L_1627:
        /*2628*/ 	.byte	0x04, 0x12
        /*262a*/ 	.short	(.L_1629 - .L_1628)
	.align		4
.L_1628:
        /*262c*/ 	.word	index@(_ZN18transformer_engine13normalization19ln_bwd_tuned_kernelINS0_13Kernel_traitsI6__halffS3_fjLj2304ELj1ELj1ELj4ELj8ENS0_18Kernel_traits_baseILj2304ES3_fS3_fjLj128EEEEEEEvNS0_20BackwardKernelParamsE)
        /*2630*/ 	.word	0x00000000


	//----- nvinfo : EIATTR_MIN_STACK_SIZE
	.align		4
.L_1629:
        /*2634*/ 	.byte	0x04, 0x12
        /*2636*/ 	.short	(.L_1631 - .L_1630)
	.align		4
.L_1630:
        /*2638*/ 	.word	index@(_ZN18transformer_engine13normalization28ln_bwd_finalize_tuned_kernelINS0_22Kernel_traits_finalizeILj2304E6__halfS3_S3_fjLj1024ELj4ENS0_18Kernel_traits_baseILj2304ES3_S3_S3_fjLj1024EEEEEEEvNS0_20BackwardKernelParamsE)
        /*263c*/ 	.word	0x00000000


	//----- nvinfo : EIATTR_MIN_STACK_SIZE
	.align		4
.L_1631:
        /*2640*/ 	.byte	0x04, 0x12
        /*2642*/ 	.short	(.L_1633 - .L_1632)
	.align		4
.L_1632:
        /*2644*/ 	.word	index@(_ZN18transformer_engine13normalization19ln_bwd_tuned_kernelINS0_13Kernel_traitsI6__halfS3_S3_fjLj2304ELj1ELj1ELj4ELj4ENS0_18Kernel_traits_baseILj2304ES3_S3_S3_fjLj128EEEEEEEvNS0_20BackwardKernelParamsE)
        /*2648*/ 	.word	0x00000000


	//----- nvinfo : EIATTR_MIN_STACK_SIZE
	.align		4
.L_1633:
        /*264c*/ 	.byte	0x04, 0x12
        /*264e*/ 	.short	(.L_1635 - .L_1634)
	.align		4
.L_1634:
        /*2650*/ 	.word	index@(_ZN18transformer_engine13normalization28ln_bwd_finalize_tuned_kernelINS0_22Kernel_traits_finalizeILj2304EffffjLj1024ELj4ENS0_18Kernel_traits_baseILj2304EffffjLj1024EEEEEEEvNS0_20BackwardKernelParamsE)
        /*2654*/ 	.word	0x00000000


	//----- nvinfo : EIATTR_MIN_STACK_SIZE
	.align		4
.L_1635:
        /*2658*/ 	.byte	0x04, 0x12
        /*265a*/ 	.short	(.L_1637 - .L_1636)
	.align		4
.L_1636:
        /*265c*/ 	.word	index@(_ZN18transformer_engine13normalization19ln_bwd_tuned_kernelINS0_13Kernel_traitsIffffjLj2304ELj1ELj1ELj4ELj8ENS0_18Kernel_traits_baseILj2304EffffjLj128EEEEEEEvNS0_20BackwardKernelParamsE)
        /*2660*/ 	.word	0x00000000


	//----- nvinfo : EIATTR_MIN_STACK_SIZE
	.align		4
.L_1637:
        /*2664*/ 	.byte	0x04, 0x12
        /*2666*/ 	.short	(.L_1639 - .L_1638)
	.align		4
.L_1638:
        /*2668*/ 	.word	index@(_ZN18transformer_engine13normalization28ln_bwd_finalize_tuned_kernelINS0_22Kernel_traits_finalizeILj2048E13__nv_bfloat16fS3_fjLj1024ELj4ENS0_18Kernel_traits_baseILj2048ES3_fS3_fjLj1024EEEEEEEvNS0_20BackwardKernelParamsE)
        /*266c*/ 	.word	0x00000000


	//----- nvinfo : EIATTR_MIN_STACK_SIZE
	.align		4
.L_1639:
        /*2670*/ 	.byte	0x04, 0x12
        /*2672*/ 	.short	(.L_1641 - .L_1640)
	.align		4
.L_1640:
        /*2674*/ 	.word	index@(_ZN18transformer_engine13normalization19ln_bwd_tuned_kernelINS0_13Kernel_traitsI13__nv_bfloat16fS3_fjLj2048ELj1ELj1ELj4ELj16ENS0_18Kernel_traits_baseILj2048ES3_fS3_fjLj128EEEEEEEvNS0_20BackwardKernelParamsE)
        /*2678*/ 	.word	0x00000000


	//----- nvinfo : EIATTR_MIN_STACK_SIZE
	.align		4
.L_1641:
        /*267c*/ 	.byte	0x04, 0x12
        /*267e*/ 	.short	(.L_1643 - .L_1642)
	.align		4
.L_1642:
        /*2680*/ 	.word	index@(_ZN18transformer_engine13normalization28ln_bwd_finalize_tuned_kernelINS0_22Kernel_traits_finalizeILj2048E13__nv_bfloat16S3_S3_fjLj1024ELj4ENS0_18Kernel_traits_baseILj2048ES3_S3_S3_fjLj1024EEEEEEEvNS0_20BackwardKernelParamsE)
        /*2684*/ 	.word	0x00000000


	//----- nvinfo : EIATTR_MIN_STACK_SIZE
	.align		4
.L_1643:
        /*2688*/ 	.byte	0x04, 0x12
        /*268a*/ 	.short	(.L_1645 - .L_1644)
	.align		4
.L_1644:
        /*268c*/ 	.word	index@(_ZN18transformer_engine13normalization19ln_bwd_tuned_kernelINS0_13Kernel_traitsI13__nv_bfloat16S3_S3_fjLj2048ELj1ELj1ELj4ELj16ENS0_18Kernel_traits_baseILj2048ES3_S3_S3_fjLj128EEEEEEEvNS0_20BackwardKernelParamsE)
        /*2690*/ 	.word	0x00000000


	//----- nvinfo : EIATTR_MIN_STACK_SIZE
	.align		4
.L_1645:
        /*2694*/ 	.byte	0x04, 0x12
        /*2696*/ 	.short	(.L_1647 - .L_1646)
	.align		4
.L_1646:
        /*2698*/ 	.word	index@(_ZN18transformer_engine13normalization28ln_bwd_finalize_tuned_kernelINS0_22Kernel_traits_finalizeILj2048E6__halffS3_fjLj1024ELj4ENS0_18Kernel_traits_baseILj2048ES3_fS3_fjLj1024EEEEEEEvNS0_20BackwardKernelParamsE)
        /*269c*/ 	.word	0x00000000


	//----- nvinfo : EIATTR_MIN_STACK_SIZE
	.align		4
.L_1647:
        /*26a0*/ 	.byte	0x04, 0x12
        /*26a2*/ 	.short	(.L_1649 - .L_1648)
	.align		4
.L_1648:
        /*26a4*/ 	.word	index@(_ZN18transformer_engine13normalization19ln_bwd_tuned_kernelINS0_13Kernel_traitsI6__halffS3_fjLj2048ELj1ELj1ELj4ELj16ENS0_18Kernel_traits_baseILj2048ES3_fS3_fjLj128EEEEEEEvNS0_20BackwardKernelParamsE)
        /*26a8*/ 	.word	0x00000000


	//----- nvinfo : EIATTR_MIN_STACK_SIZE
	.align		4
.L_1649:
        /*26ac*/ 	.byte	0x04, 0x12
        /*26ae*/ 	.short	(.L_1651 - .L_1650)
	.align		4
.L_1650:
        /*26b0*/ 	.word	index@(_ZN18transformer_engine13normalization28ln_bwd_finalize_tuned_kernelINS0_22Kernel_traits_finalizeILj2048E6__halfS3_S3_fjLj1024ELj4ENS0_18Kernel_traits_baseILj2048ES3_S3_S3_fjLj1024EEEEEEEvNS0_20BackwardKernelParamsE)
        /*26b4*/ 	.word	0x00000000


	//----- nvinfo : EIATTR_MIN_STACK_SIZE
	.align		4
.L_1651:
        /*26b8*/ 	.byte	0x04, 0x12
        /*26ba*/ 	.short	(.L_1653 - .L_1652)
	.align		4
.L_1652:
        /*26bc*/ 	.word	index@(_ZN18transformer_engine13normalization19ln_bwd_tuned_kernelINS0_13Kernel_traitsI6__halfS3_S3_fjLj2048ELj1ELj1ELj4ELj16ENS0_18Kernel_traits_baseILj2048ES3_S3_S3_fjLj128EEEEEEEvNS0_20BackwardKernelParamsE)
        /*26c0*/ 	.word	0x00000000


	//----- nvinfo : EIATTR_MIN_STACK_SIZE
	.align		4
.L_1653:
        /*26c4*/ 	.byte	0x04, 0x12
        /*26c6*/ 	.short	(.L_1655 - .L_1654)
	.align		4
.L_1654:
        /*26c8*/ 	.word	index@(_ZN18transformer_engine13normalization28ln_bwd_finalize_tuned_kernelINS0_22Kernel_traits_finalizeILj2048EffffjLj1024ELj4ENS0_18Kernel_traits_baseILj2048EffffjLj1024EEEEEEEvNS0_20BackwardKernelParamsE)
        /*26cc*/ 	.word	0x00000000


	//----- nvinfo : EIATTR_MIN_STACK_SIZE
	.align		4
.L_1655:
        /*26d0*/ 	.byte	0x04, 0x12
        /*26d2*/ 	.short	(.L_1657 - .L_1656)
	.align		4
.L_1656:
        /*26d4*/ 	.word	index@(_ZN18transformer_engine13normalization19ln_bwd_tuned_kernelINS0_13Kernel_traitsIffffjLj2048ELj1ELj1ELj4ELj16ENS0_18Kernel_traits_baseILj2048EffffjLj128EEEEEEEvNS0_20BackwardKernelParamsE)
        /*26d8*/ 	.word	0x00000000


	//----- nvinfo : EIATTR_MIN_STACK_SIZE
	.align		4
.L_1657:
        /*26dc*/ 	.byte	0x04, 0x12
        /*26de*/ 	.short	(.L_1659 - .L_1658)
	.align		4
.L_1658:
        /*26e0*/ 	.word	index@(_ZN18transformer_engine13normalization28ln_bwd_finalize_tuned_kernelINS0_22Kernel_traits_finalizeILj1536E13__nv_bfloat16fS3_fjLj1024ELj4ENS0_18Kernel_traits_baseILj1536ES3_fS3_fjLj1024EEEEEEEvNS0_20BackwardKernelParamsE)
        /*26e4*/ 	.word	0x00000000


	//----- nvinfo : EIATTR_MIN_STACK_SIZE
	.align		4
.L_1659:
        /*26e8*/ 	.byte	0x04, 0x12
        /*26ea*/ 	.short	(.L_1661 - .L_1660)
	.align		4
.L_1660:
        /*26ec*/ 	.word	index@(_ZN18transformer_engine13normalization19ln_bwd_tuned_kernelINS0_13Kernel_traitsI13__nv_bfloat16fS3_fjLj1536ELj1ELj1ELj4ELj16ENS0_18Kernel_traits_baseILj1536ES3_fS3_fjLj128EEEEEEEvNS0_20BackwardKernelParamsE)
        /*26f0*/ 	.word	0x00000000


	//----- nvinfo : EIATTR_MIN_STACK_SIZE
	.align		4
.L_1661:
        /*26f4*/ 	.byte	0x04, 0x12
        /*26f6*/ 	.short	(.L_1663 - .L_1662)
	.align		4
.L_1662:
        /*26f8*/ 	.word	index@(_ZN18transformer_engine13normalization28ln_bwd_finalize_tuned_kernelINS0_22Kernel_traits_finalizeILj1536E13__nv_bfloat16S3_S3_fjLj1024ELj4ENS0_18Kernel_traits_baseILj1536ES3_S3_S3_fjLj1024EEEEEEEvNS0_20BackwardKernelParamsE)
        /*26fc*/ 	.word	0x00000000


	//----- nvinfo : EIATTR_MIN_STACK_SIZE
	.align		4
.L_1663:
        /*2700*/ 	.byte	0x04, 0x12
        /*2702*/ 	.short	(.L_1665 - .L_1664)
	.align		4
.L_1664:
        /*2704*/ 	.word	index@(_ZN18transformer_engine13normalization19ln_bwd_tuned_kernelINS0_13Kernel_traitsI13__nv_bfloat16S3_S3_fjLj1536ELj1ELj1ELj4ELj8ENS0_18Kernel_traits_baseILj1536ES3_S3_S3_fjLj128EEEEEEEvNS0_20BackwardKernelParamsE)
        /*2708*/ 	.word	0x00000000


	//----- nvinfo : EIATTR_MIN_STACK_SIZE
	.align		4
.L_1665:
        /*270c*/ 	.byte	0x04, 0x12
        /*270e*/ 	.short	(.L_1667 - .L_1666)
	.align		4
.L_1666:
        /*2710*/ 	.word	index@(_ZN18transformer_engine13normalization28ln_bwd_finalize_tuned_kernelINS0_22Kernel_traits_finalizeILj1536E6__halffS3_fjLj1024ELj4ENS0_18Kernel_traits_baseILj1536ES3_fS3_fjLj1024EEEEEEEvNS0_20BackwardKernelParamsE)
        /*2714*/ 	.word	0x00000000


	//----- nvinfo : EIATTR_MIN_STACK_SIZE
	.align		4
.L_1667:
        /*2718*/ 	.byte	0x04, 0x12
        /*271a*/ 	.short	(.L_1669 - .L_1668)
	.align		4
.L_1668:
        /*271c*/ 	.word	index@(_ZN18transformer_engine13normalization19ln_bwd_tuned_kernelINS0_13Kernel_traitsI6__halffS3_fjLj1536ELj1ELj1ELj4ELj16ENS0_18Kernel_traits_baseILj1536ES3_fS3_fjLj128EEEEEEEvNS0_20BackwardKernelParamsE)
        /*2720*/ 	.word	0x00000000


	//----- nvinfo : EIATTR_MIN_STACK_SIZE
	.align		4
.L_1669:
        /*2724*/ 	.byte	0x04, 0x12
        /*2726*/ 	.short	(.L_1671 - .L_1670)
	.align		4
.L_1670:
        /*2728*/ 	.word	index@(_ZN18transformer_engine13normalization28ln_bwd_finalize_tuned_kernelINS0_22Kernel_traits_finalizeILj1536E6__halfS3_S3_fjLj1024ELj4ENS0_18Kernel_traits_baseILj1536ES3_S3_S3_fjLj1024EEEEEEEvNS0_20BackwardKernelParamsE)
        /*272c*/ 	.word	0x00000000


	//----- nvinfo : EIATTR_MIN_STACK_SIZE
	.align		4
.L_1671:
        /*2730*/ 	.byte	0x04, 0x12
        /*2732*/ 	.short	(.L_1673 - .L_1672)
	.align		4
.L_1672:
        /*2734*/ 	.word	index@(_ZN18transformer_engine13normalization19ln_bwd_tuned_kernelINS0_13Kernel_traitsI6__halfS3_S3_fjLj1536ELj1ELj1ELj4ELj8ENS0_18Kernel_traits_baseILj1536ES3_S3_S3_fjLj128EEEEEEEvNS0_20BackwardKernelParamsE)
        /*2738*/ 	.word	0x00000000


	//----- nvinfo : EIATTR_MIN_STACK_SIZE
	.align		4
.L_1673:
        /*273c*/ 	.byte	0x04, 0x12
        /*273e*/ 	.short	(.L_1675 - .L_1674)
	.align		4
.L_1674:
        /*2740*/ 	.word	index@(_ZN18transformer_engine13normalization28ln_bwd_finalize_tuned_kernelINS0_22Kernel_traits_finalizeILj1536EffffjLj1024ELj4ENS0_18Kernel_traits_baseILj1536EffffjLj1024EEEEEEEvNS0_20BackwardKernelParamsE)
        /*2744*/ 	.word	0x00000000


	//----- nvinfo : EIATTR_MIN_STACK_SIZE
	.align		4
.L_1675:
        /*2748*/ 	.byte	0x04, 0x12
        /*274a*/ 	.short	(.L_1677 - .L_1676)
	.align		4
.L_1676:
        /*274c*/ 	.word	index@(_ZN18transformer_engine13normalization19ln_bwd_tuned_kernelINS0_13Kernel_traitsIffffjLj1536ELj1ELj1ELj4ELj16ENS0_18Kernel_traits_baseILj1536EffffjLj128EEEEEEEvNS0_20BackwardKernelParamsE)
        /*2750*/ 	.word	0x00000000


	//----- nvinfo : EIATTR_MIN_STACK_SIZE
	.align		4
.L_1677:
        /*2754*/ 	.byte	0x04, 0x12
        /*2756*/ 	.short	(.L_1679 - .L_1678)
	.align		4
.L_1678:
        /*2758*/ 	.word	index@(_ZN18transformer_engine13normalization28ln_bwd_finalize_tuned_kernelINS0_22Kernel_traits_finalizeILj1024E13__nv_bfloat16fS3_fjLj1024ELj4ENS0_18Kernel_traits_baseILj1024ES3_fS3_fjLj1024EEEEEEEvNS0_20BackwardKernelParamsE)
        /*275c*/ 	.word	0x00000000


	//----- nvinfo : EIATTR_MIN_STACK_SIZE
	.align		4
.L_1679:
        /*2760*/ 	.byte	0x04, 0x12
        /*2762*/ 	.short	(.L_1681 - .L_1680)
	.align		4
.L_1680:
        /*2764*/ 	.word	index@(_ZN18transformer_engine13normalization19ln_bwd_tuned_kernelINS0_13Kernel_traitsI13__nv_bfloat16fS3_fjLj1024ELj1ELj4ELj1ELj16ENS0_18Kernel_traits_baseILj1024ES3_fS3_fjLj128EEEEEEEvNS0_20BackwardKernelParamsE)
        /*2768*/ 	.word	0x00000000


	//----- nvinfo : EIATTR_MIN_STACK_SIZE
	.align		4
.L_1681:
        /*276c*/ 	.byte	0x04, 0x12
        /*276e*/ 	.short	(.L_1683 - .L_1682)
	.align		4
.L_1682:
        /*2770*/ 	.word	index@(_ZN18transformer_engine13normalization28ln_bwd_finalize_tuned_kernelINS0_22Kernel_traits_finalizeILj1024E13__nv_bfloat16S3_S3_fjLj1024ELj4ENS0_18Kernel_traits_baseILj1024ES3_S3_S3_fjLj1024EEEEEEEvNS0_20BackwardKernelParamsE)
        /*2774*/ 	.word	0x00000000


	//----- nvinfo : EIATTR_MIN_STACK_SIZE
	.align		4
.L_1683:
        /*2778*/ 	.byte	0x04, 0x12
        /*277a*/ 	.short	(.L_1685 - .L_1684)
	.align		4
.L_1684:
        /*277c*/ 	.word	index@(_ZN18transformer_engine13normalization19ln_bwd_tuned_kernelINS0_13Kernel_traitsI13__nv_bfloat16S3_S3_fjLj1024ELj1ELj4ELj1ELj16ENS0_18Kernel_traits_baseILj1024ES3_S3_S3_fjLj128EEEEEEEvNS0_20BackwardKernelParamsE)
        /*2780*/ 	.word	0x00000000


	//----- nvinfo : EIATTR_MIN_STACK_SIZE
	.align		4
.L_1685:
        /*2784*/ 	.byte	0x04, 0x12
        /*2786*/ 	.short	(.L_1687 - .L_1686)
	.align		4
.L_1686:
        /*2788*/ 	.word	index@(_ZN18transformer_engine13normalization28ln_bwd_finalize_tuned_kernelINS0_22Kernel_traits_finalizeILj1024E6__halffS3_fjLj1024ELj4ENS0_18Kernel_traits_baseILj1024ES3_fS3_fjLj1024EEEEEEEvNS0_20BackwardKernelParamsE)
        /*278c*/ 	.word	0x00000000


	//----- nvinfo : EIATTR_MIN_STACK_SIZE
	.align		4
.L_1687:
        /*2790*/ 	.byte	0x04, 0x12
        /*2792*/ 	.short	(.L_1689 - .L_1688)
	.align		4
.L_1688:
        /*2794*/ 	.word	index@(_ZN18transformer_engine13normalization19ln_bwd_tuned_kernelINS0_13Kernel_traitsI6__halffS3_fjLj1024ELj1ELj4ELj1ELj16ENS0_18Kernel_traits_baseILj1024ES3_fS3_fjLj128EEEEEEEvNS0_20BackwardKernelParamsE)
        /*2798*/ 	.word	0x00000000


	//----- nvinfo : EIATTR_MIN_STACK_SIZE
	.align		4
.L_1689:
        /*279c*/ 	.byte	0x04, 0x12
        /*279e*/ 	.short	(.L_1691 - .L_1690)
	.align		4
.L_1690:
        /*27a0*/ 	.word	index@(_ZN18transformer_engine13normalization28ln_bwd_finalize_tuned_kernelINS0_22Kernel_traits_finalizeILj1024E6__halfS3_S3_fjLj1024ELj4ENS0_18Kernel_traits_baseILj1024ES3_S3_S3_fjLj1024EEEEEEEvNS0_20BackwardKernelParamsE)
        /*27a4*/ 	.word	0x00000000


	//----- nvinfo : EIATTR_MIN_STACK_SIZE
	.align		4
.L_1691:
        /*27a8*/ 	.byte	0x04, 0x12
        /*27aa*/ 	.short	(.L_1693 - .L_1692)
	.align		4
.L_1692:
        /*27ac*/ 	.word	index@(_ZN18transformer_engine13normalization19ln_bwd_tuned_kernelINS0_13Kernel_traitsI6__halfS3_S3_fjLj1024ELj1ELj4ELj1ELj16ENS0_18Kernel_traits_baseILj1024ES3_S3_S3_fjLj128EEEEEEEvNS0_20BackwardKernelParamsE)
        /*27b0*/ 	.word	0x00000000


	//----- nvinfo : EIATTR_MIN_STACK_SIZE
	.align		4
.L_1693:
        /*27b4*/ 	.byte	0x04, 0x12
        /*27b6*/ 	.short	(.L_1695 - .L_1694)
	.align		4
.L_1694:
        /*27b8*/ 	.word	index@(_ZN18transformer_engine13normalization28ln_bwd_finalize_tuned_kernelINS0_22Kernel_traits_finalizeILj1024EffffjLj1024ELj4ENS0_18Kernel_traits_baseILj1024EffffjLj1024EEEEEEEvNS0_20BackwardKernelParamsE)
        /*27bc*/ 	.word	0x00000000


	//----- nvinfo : EIATTR_MIN_STACK_SIZE
	.align		4
.L_1695:
        /*27c0*/ 	.byte	0x04, 0x12
        /*27c2*/ 	.short	(.L_1697 - .L_1696)
	.align		4
.L_1696:
        /*27c4*/ 	.word	index@(_ZN18transformer_engine13normalization19ln_bwd_tuned_kernelINS0_13Kernel_traitsIffffjLj1024ELj1ELj4ELj1ELj16ENS0_18Kernel_traits_baseILj1024EffffjLj128EEEEEEEvNS0_20BackwardKernelParamsE)
        /*27c8*/ 	.word	0x00000000


	//----- nvinfo : EIATTR_MIN_STACK_SIZE
	.align		4
.L_1697:
        /*27cc*/ 	.byte	0x04, 0x12
        /*27ce*/ 	.short	(.L_1699 - .L_1698)
	.align		4
.L_1698:
        /*27d0*/ 	.word	index@(_ZN18transformer_engine13normalization28ln_bwd_finalize_tuned_kernelINS0_22Kernel_traits_finalizeILj768E13__nv_bfloat16fS3_fjLj1024ELj4ENS0_18Kernel_traits_baseILj768ES3_fS3_fjLj1024EEEEEEEvNS0_20BackwardKernelParamsE)
        /*27d4*/ 	.word	0x00000000


	//----- nvinfo : EIATTR_MIN_STACK_SIZE
	.align		4
.L_1699:
        /*27d8*/ 	.byte	0x04, 0x12
        /*27da*/ 	.short	(.L_1701 - .L_1700)
	.align		4
.L_1700:
        /*27dc*/ 	.word	index@(_ZN18transformer_engine13normalization19ln_bwd_tuned_kernelINS0_13Kernel_traitsI13__nv_bfloat16fS3_fjLj768ELj1ELj4ELj1ELj16ENS0_18Kernel_traits_baseILj768ES3_fS3_fjLj128EEEEEEEvNS0_20BackwardKernelParamsE)
        /*27e0*/ 	.word	0x00000000


	//----- nvinfo : EIATTR_MIN_STACK_SIZE
	.align		4
.L_1701:
        /*27e4*/ 	.byte	0x04, 0x12
        /*27e6*/ 	.short	(.L_1703 - .L_1702)
	.align		4
.L_1702:
        /*27e8*/ 	.word	index@(_ZN18transformer_engine13normalization28ln_bwd_finalize_tuned_kernelINS0_22Kernel_traits_finalizeILj768E13__nv_bfloat16S3_S3_fjLj1024ELj4ENS0_18Kernel_traits_baseILj768ES3_S3_S3_fjLj1024EEEEEEEvNS0_20BackwardKernelParamsE)
        /*27ec*/ 	.word	0x00000000


	//----- nvinfo : EIATTR_MIN_STACK_SIZE
	.align		4
.L_1703:
        /*27f0*/ 	.byte	0x04, 0x12
        /*27f2*/ 	.short	(.L_1705 - .L_1704)
	.align		4
.L_1704:
        /*27f4*/ 	.word	index@(_ZN18transformer_engine13normalization19ln_bwd_tuned_kernelINS0_13Kernel_traitsI13__nv_bfloat16S3_S3_fjLj768ELj1ELj4ELj1ELj16ENS0_18Kernel_traits_baseILj768ES3_S3_S3_fjLj128EEEEEEEvNS0_20BackwardKernelParamsE)
        /*27f8*/ 	.word	0x00000000


	//----- nvinfo : EIATTR_MIN_STACK_SIZE
	.align		4
.L_1705:
        /*27fc*/ 	.byte	0x04, 0x12
        /*27fe*/ 	.short	(.L_1707 - .L_1706)
	.align		4
.L_1706:
        /*2800*/ 	.word	index@(_ZN18transformer_engine13normalization28ln_bwd_finalize_tuned_kernelINS0_22Kernel_traits_finalizeILj768E6__halffS3_fjLj1024ELj4ENS0_18Kernel_traits_baseILj768ES3_fS3_fjLj1024EEEEEEEvNS0_20BackwardKernelParamsE)
        /*2804*/ 	.word	0x00000000


	//----- nvinfo : EIATTR_MIN_STACK_SIZE
	.align		4
.L_1707:
        /*2808*/ 	.byte	0x04, 0x12
        /*280a*/ 	.short	(.L_1709 - .L_1708)
	.align		4
.L_1708:
        /*280c*/ 	.word	index@(_ZN18transformer_engine13normalization19ln_bwd_tuned_kernelINS0_13Kernel_traitsI6__halffS3_fjLj768ELj1ELj4ELj1ELj16ENS0_18Kernel_traits_baseILj768ES3_fS3_fjLj128EEEEEEEvNS0_20BackwardKernelParamsE)
        /*2810*/ 	.word	0x00000000


	//----- nvinfo : EIATTR_MIN_STACK_SIZE
	.align		4
.L_1709:
        /*2814*/ 	.byte	0x04, 0x12
        /*2816*/ 	.short	(.L_1711 - .L_1710)
	.align		4
.L_1710:
        /*2818*/ 	.word	index@(_ZN18transformer_engine13normalization28ln_bwd_finalize_tuned_kernelINS0_22Kernel_traits_finalizeILj768E6__halfS3_S3_fjLj1024ELj4ENS0_18Kernel_traits_baseILj768ES3_S3_S3_fjLj1024EEEEEEEvNS0_20BackwardKernelParamsE)
        /*281c*/ 	.word	0x00000000


	//----- nvinfo : EIATTR_MIN_STACK_SIZE
	.align		4
.L_1711:
        /*2820*/ 	.byte	0x04, 0x12
        /*2822*/ 	.short	(.L_1713 - .L_1712)
	.align		4
.L_1712:
        /*2824*/ 	.word	index@(_ZN18transformer_engine13normalization19ln_bwd_tuned_kernelINS0_13Kernel_traitsI6__halfS3_S3_fjLj768ELj1ELj4ELj1ELj16ENS0_18Kernel_traits_baseILj768ES3_S3_S3_fjLj128EEEEEEEvNS0_20BackwardKernelParamsE)
        /*2828*/ 	.word	0x00000000


	//----- nvinfo : EIATTR_MIN_STACK_SIZE
	.align		4
.L_1713:
        /*282c*/ 	.byte	0x04, 0x12
        /*282e*/ 	.short	(.L_1715 - .L_1714)
	.align		4
.L_1714:
        /*2830*/ 	.word	index@(_ZN18transformer_engine13normalization28ln_bwd_finalize_tuned_kernelINS0_22Kernel_traits_finalizeILj768EffffjLj1024ELj4ENS0_18Kernel_traits_baseILj768EffffjLj1024EEEEEEEvNS0_20BackwardKernelParamsE)
        /*2834*/ 	.word	0x00000000


	//----- nvinfo : EIATTR_MIN_STACK_SIZE
	.align		4
.L_1715:
        /*2838*/ 	.byte	0x04, 0x12
        /*283a*/ 	.short	(.L_1717 - .L_1716)
	.align		4
.L_1716:
        /*283c*/ 	.word	index@(_ZN18transformer_engine13normalization19ln_bwd_tuned_kernelINS0_13Kernel_traitsIffffjLj768ELj1ELj4ELj1ELj16ENS0_18Kernel_traits_baseILj768EffffjLj128EEEEEEEvNS0_20BackwardKernelParamsE)
        /*2840*/ 	.word	0x00000000
.L_1717:


//--------------------- .nv.compat                --------------------------
	.section	.nv.compat,"",@"SHT_CUDA_COMPAT_INFO"
	.align	4
        /*0000*/ 	.byte	0x02, 0x09, 0x01, 0x00, 0x02, 0x02, 0x01, 0x00, 0x02, 0x05, 0x05, 0x00, 0x03, 0x07, 0x01, 0x01
        /*0010*/ 	.byte	0x02, 0x03, 0x00, 0x00, 0x02, 0x06, 0x01, 0x00, 0x04, 0x0b, 0x08, 0x00, 0x09, 0x00, 0x00, 0x00
        /*0020*/ 	.byte	0x00, 0x00, 0x00, 0x00


//--------------------- .nv.info._ZN18transformer_engine13normalization21ln_bwd_general_kernelINS0_13Kernel_traitsI13__nv_bfloat16fS3_fjLj4096ELj1ELj1ELj4ELj16ENS0_18Kernel_traits_baseILj4096ES3_fS3_fjLj128EEEEEEEvNS0_20BackwardKernelParamsE --------------------------
	.section	.nv.info._ZN18transformer_engine13normalization21ln_bwd_general_kernelINS0_13Kernel_traitsI13__nv_bfloat16fS3_fjLj4096ELj1ELj1ELj4ELj16ENS0_18Kernel_traits_baseILj4096ES3_fS3_fjLj128EEEEEEEvNS0_20BackwardKernelParamsE,"",@"SHT_CUDA_INFO"
	.sectionflags	@""
	.align	4


	//----- nvinfo : EIATTR_CUDA_API_VERSION
	.align		4
        /*0000*/ 	.byte	0x04, 0x37
        /*0002*/ 	.short	(.L_1719 - .L_1718)
.L_1718:
        /*0004*/ 	.word	0x00000082


	//----- nvinfo : EIATTR_KPARAM_INFO
	.align		4
.L_1719:
        /*0008*/ 	.byte	0x04, 0x17
        /*000a*/ 	.short	(.L_1721 - .L_1720)
.L_1720:
        /*000c*/ 	.word	0x00000000
        /*0010*/ 	.short	0x0000
        /*0012*/ 	.short	0x0000
        /*0014*/ 	.byte	0x00, 0xf0, 0x01, 0x02


	//----- nvinfo : EIATTR_SPARSE_MMA_MASK
	.align		4
.L_1721:
        /*0018*/ 	.byte	0x03, 0x50
        /*001a*/ 	.short	0x0000


	//----- nvinfo : EIATTR_MAXREG_COUNT
	.align		4
        /*001c*/ 	.byte	0x03, 0x1b
        /*001e*/ 	.short	0x00ff


	//----- nvinfo : EIATTR_NUM_BARRIERS
	.align		4
        /*0020*/ 	.byte	0x02, 0x4c
        /*0022*/ 	.byte	0x01
	.zero		1


	//----- nvinfo : EIATTR_MERCURY_ISA_VERSION
	.align		4
        /*0024*/ 	.byte	0x03, 0x5f
        /*0026*/ 	.short	0x0101


	//----- nvinfo : EIATTR_COOP_GROUP_MASK_REGIDS
	.align		4
        /*0028*/ 	.byte	0x04, 0x29
        /*002a*/ 	.short	(.L_1723 - .L_1722)


	//   ....[0]....
.L_1722:
        /*002c*/ 	.word	0xffffffff


	//   ....[1]....
        /*0030*/ 	.word	0xffffffff


	//   ....[2]....
        /*0034*/ 	.word	0xffffffff


	//   ....[3]....
        /*0038*/ 	.word	0xffffffff


	//   ....[4]....
        /*003c*/ 	.word	0xffffffff


	//   ....[5]....
        /*0040*/ 	.word	0xffffffff


	//   ....[6]....
        /*0044*/ 	.word	0xffffffff


	//   ....[7]....
        /*0048*/ 	.word	0xffffffff


	//   ....[8]....
        /*004c*/ 	.word	0xffffffff


	//   ....[9]....
        /*0050*/ 	.word	0xffffffff


	//   ....[10]....
        /*0054*/ 	.word	0xffffffff


	//   ....[11]....
        /*0058*/ 	.word	0xffffffff


	//   ....[12]....
        /*005c*/ 	.word	0xffffffff


	//   ....[13]....
        /*0060*/ 	.word	0xffffffff


	//   ....[14]....
        /*0064*/ 	.word	0xffffffff


	//   ....[15]....
        /*0068*/ 	.word	0xffffffff


	//   ....[16]....
        /*006c*/ 	.word	0xffffffff


	//   ....[17]....
        /*0070*/ 	.word	0xffffffff


	//   ....[18]....
        /*0074*/ 	.word	0xffffffff


	//   ....[19]....
        /*0078*/ 	.word	0xffffffff


	//   ....[20]....
        /*007c*/ 	.word	0xffffffff


	//   ....[21]....
        /*0080*/ 	.word	0xffffffff


	//   ....[22]....
        /*0084*/ 	.word	0xffffffff


	//   ....[23]....
        /*0088*/ 	.word	0xffffffff


	//   ....[24]....
        /*008c*/ 	.word	0xffffffff


	//   ....[25]....
        /*0090*/ 	.word	0xffffffff


	//   ....[26]....
        /*0094*/ 	.word	0xffffffff


	//   ....[27]....
        /*0098*/ 	.word	0xffffffff


	//   ....[28]....
        /*009c*/ 	.word	0xffffffff


	//   ....[29]....
        /*00a0*/ 	.word	0xffffffff


	//----- nvinfo : EIATTR_COOP_GROUP_INSTR_OFFSETS
	.align		4
.L_1723:
        /*00a4*/ 	.byte	0x04, 0x28
        /*00a6*/ 	.short	(.L_1725 - .L_1724)


	//   ....[0]....
.L_1724:
        /*00a8*/ 	.word	0x00003f70


	//   ....[1]....
        /*00ac*/ 	.word	0x00003f90


	//   ....[2]....
        /*00b0*/ 	.word	0x00003fd0


	//   ....[3]....
        /*00b4*/ 	.word	0x00003fe0


	//   ....[4]....
        /*00b8*/ 	.word	0x00004020


	//   ....[5]....
        /*00bc*/ 	.word	0x00004030


	//   ....[6]....
        /*00c0*/ 	.word	0x00004060


	//   ....[7]....
        /*00c4*/ 	.word	0x00004070


	//   ....[8]....
        /*00c8*/ 	.word	0x000040a0


	//   ....[9]....
        /*00cc*/ 	.word	0x000040b0


	//   ....[10]....
        /*00d0*/ 	.word	0x00004300


	//   ....[11]....
        /*00d4*/ 	.word	0x00004320


	//   ....[12]....
        /*00d8*/ 	.word	0x00004360


	//   ....[13]....
        /*00dc*/ 	.word	0x00004370


	//   ....[14]....
        /*00e0*/ 	.word	0x000043c0


	//   ....[15]....
        /*00e4*/ 	.word	0x000043d0


	//   ....[16]....
        /*00e8*/ 	.word	0x00004400


	//   ....[17]....
        /*00ec*/ 	.word	0x00004410


	//   ....[18]....
        /*00f0*/ 	.word	0x00004440


	//   ....[19]....
        /*00f4*/ 	.word	0x00004460


	//   ....[20]....
        /*00f8*/ 	.word	0x000055c0


	//   ....[21]....
        /*00fc*/ 	.word	0x000055e0


	//   ....[22]....
        /*0100*/ 	.word	0x00005620


	//   ....[23]....
        /*0104*/ 	.word	0x00005630


	//   ....[24]....
        /*0108*/ 	.word	0x00005660


	//   ....[25]....
        /*010c*/ 	.word	0x00005670


	//   ....[26]....
        /*0110*/ 	.word	0x000056a0


	//   ....[27]....
        /*0114*/ 	.word	0x000056b0


	//   ....[28]....
        /*0118*/ 	.word	0x000056e0


	//   ....[29]....
        /*011c*/ 	.word	0x000056f0


	//----- nvinfo : EIATTR_VRC_CTA_INIT_COUNT
	.align		4
.L_1725:
        /*0120*/ 	.byte	0x02, 0x4a
	.zero		1
	.zero		1


	//----- nvinfo : EIATTR_EXIT_INSTR_OFFSETS
	.align		4
        /*0124*/ 	.byte	0x04, 0x1c
        /*0126*/ 	.short	(.L_1727 - .L_1726)


	//   ....[0]....
.L_1726:
        /*0128*/ 	.word	0x00006d50


	//   ....[1]....
        /*012c*/ 	.word	0x00006fc0


	//   ....[2]....
        /*0130*/ 	.word	0x000071f0


	//   ....[3]....
        /*0134*/ 	.word	0x00007420


	//   ....[4]....
        /*0138*/ 	.word	0x00007650


	//   ....[5]....
        /*013c*/ 	.word	0x00007880


	//   ....[6]....
        /*0140*/ 	.word	0x00007ab0


	//   ....[7]....
        /*0144*/ 	.word	0x00007ce0


	//   ....[8]....
        /*0148*/ 	.word	0x00007e40


	//   ....[9]....
        /*014c*/ 	.word	0x00007ec0


	//   ....[10]....
        /*0150*/ 	.word	0x00007ee0


	//----- nvinfo : EIATTR_MAX_THREADS
	.align		4
.L_1727:
        /*0154*/ 	.byte	0x04, 0x05
        /*0156*/ 	.short	(.L_1729 - .L_1728)
.L_1728:
        /*0158*/ 	.word	0x00000080
        /*015c*/ 	.word	0x00000001
        /*0160*/ 	.word	0x00000001


	//----- nvinfo : EIATTR_CRS_STACK_SIZE
	.align		4
.L_1729:
        /*0164*/ 	.byte	0x04, 0x1e
        /*0166*/ 	.short	(.L_1731 - .L_1730)
.L_1730:
        /*0168*/ 	.word	0x00000000


	//----- nvinfo : EIATTR_CBANK_PARAM_SIZE
	.align		4
.L_1731:
        /*016c*/ 	.byte	0x03, 0x19
        /*016e*/ 	.short	0x0080


	//----- nvinfo : EIATTR_PARAM_CBANK
	.align		4
        /*0170*/ 	.byte	0x04, 0x0a
        /*0172*/ 	.short	(.L_1733 - .L_1732)
	.align		4
.L_1732:
        /*0174*/ 	.word	index@(.nv.constant0._ZN18transformer_engine13normalization21ln_bwd_general_kernelINS0_13Kernel_traitsI13__nv_bfloat16fS3_fjLj4096ELj1ELj1ELj4ELj16ENS0_18Kernel_traits_baseILj4096ES3_fS3_fjLj128EEEEEEEvNS0_20BackwardKernelParamsE)
        /*0178*/ 	.short	0x0380
        /*017a*/ 	.short	0x0080


	//----- nvinfo : EIATTR_SW_WAR
	.align		4
.L_1733:
        /*017c*/ 	.byte	0x04, 0x36
        /*017e*/ 	.short	(.L_1735 - .L_1734)
.L_1734:
        /*0180*/ 	.word	0x00000008
.L_1735:


//--------------------- .nv.info._ZN18transformer_engine13normalization21ln_bwd_general_kernelINS0_13Kernel_traitsI13__nv_bfloat16S3_S3_fjLj4096ELj1ELj1ELj4ELj16ENS0_18Kernel_traits_baseILj4096ES3_S3_S3_fjLj128EEEEEEEvNS0_20BackwardKernelParamsE --------------------------
	.section	.nv.info._ZN18transformer_engine13normalization21ln_bwd_general_kernelINS0_13Kernel_traitsI13__nv_bfloat16S3_S3_fjLj4096ELj1ELj1ELj4ELj16ENS0_18Kernel_traits_baseILj4096ES3_S3_S3_fjLj128EEEEEEEvNS0_20BackwardKernelParamsE,"",@"SHT_CUDA_INFO"
	.sectionflags	@""
	.align	4


	//----- nvinfo : EIATTR_CUDA_API_VERSION
	.align		4
        /*0000*/ 	.byte	0x04, 0x37
        /*0002*/ 	.short	(.L_1737 - .L_1736)
.L_1736:
        /*0004*/ 	.word	0x00000082


	//----- nvinfo : EIATTR_KPARAM_INFO
	.align		4
.L_1737:
        /*0008*/ 	.byte	0x04, 0x17
        /*000a*/ 	.short	(.L_1739 - .L_1738)
.L_1738:
        /*000c*/ 	.word	0x00000000
        /*0010*/ 	.short	0x0000
        /*0012*/ 	.short	0x0000
        /*0014*/ 	.byte	0x00, 0xf0, 0x01, 0x02


	//----- nvinfo : EIATTR_SPARSE_MMA_MASK
	.align		4
.L_1739:
        /*0018*/ 	.byte	0x03, 0x50
        /*001a*/ 	.short	0x0000


	//----- nvinfo : EIATTR_MAXREG_COUNT
	.align		4
        /*001c*/ 	.byte	0x03, 0x1b
        /*001e*/ 	.short	0x00ff


	//----- nvinfo : EIATTR_NUM_BARRIERS
	.align		4
        /*0020*/ 	.byte	0x02, 0x4c
        /*0022*/ 	.byte	0x01
	.zero		1


	//----- nvinfo : EIATTR_MERCURY_ISA_VERSION
	.align		4
        /*0024*/ 	.byte	0x03, 0x5f
        /*0026*/ 	.short	0x0101


	//----- nvinfo : EIATTR_COOP_GROUP_MASK_REGIDS
	.align		4
        /*0028*/ 	.byte	0x04, 0x29
        /*002a*/ 	.short	(.L_1741 - .L_1740)


	//   ....[0]....
.L_1740:
        /*002c*/ 	.word	0xffffffff


	//   ....[1]....
        /*0030*/ 	.word	0xffffffff


	//   ....[2]....
        /*0034*/ 	.word	0xffffffff


	//   ....[3]....
        /*0038*/ 	.word	0xffffffff


	//   ....[4]....
        /*003c*/ 	.word	0xffffffff


	//   ....[5]....
        /*0040*/ 	.word	0xffffffff


	//   ....[6]....
        /*0044*/ 	.word	0xffffffff


	//   ....[7]....
        /*0048*/ 	.word	0xffffffff


	//   ....[8]....
        /*004c*/ 	.word	0xffffffff


	//   ....[9]....
        /*0050*/ 	.word	0xffffffff


	//   ....[10]....
        /*0054*/ 	.word	0xffffffff


	//   ....[11]....
        /*0058*/ 	.word	0xffffffff


	//   ....[12]....
        /*005c*/ 	.word	0xffffffff


	//   ....[13]....
        /*0060*/ 	.word	0xffffffff


	//   ....[14]....
        /*0064*/ 	.word	0xffffffff


	//   ....[15]....
        /*0068*/ 	.word	0xffffffff


	//   ....[16]....
        /*006c*/ 	.word	0xffffffff


	//   ....[17]....
        /*0070*/ 	.word	0xffffffff


	//   ....[18]....
        /*0074*/ 	.word	0xffffffff


	//   ....[19]....
        /*0078*/ 	.word	0xffffffff


	//   ....[20]....
        /*007c*/ 	.word	0xffffffff


	//   ....[21]....
        /*0080*/ 	.word	0xffffffff


	//   ....[22]....
        /*0084*/ 	.word	0xffffffff


	//   ....[23]....
        /*0088*/ 	.word	0xffffffff


	//   ....[24]....
        /*008c*/ 	.word	0xffffffff


	//   ....[25]....
        /*0090*/ 	.word	0xffffffff


	//   ....[26]....
        /*0094*/ 	.word	0xffffffff


	//   ....[27]....
        /*0098*/ 	.word	0xffffffff


	//   ....[28]....
        /*009c*/ 	.word	0xffffffff


	//   ....[29]....
        /*00a0*/ 	.word	0xffffffff


	//----- nvinfo : EIATTR_COOP_GROUP_INSTR_OFFSETS
	.align		4
.L_1741:
        /*00a4*/ 	.byte	0x04, 0x28
        /*00a6*/ 	.short	(.L_1743 - .L_1742)


	//   ....[0]....
.L_1742:
        /*00a8*/ 	.word	0x00003cf0


	//   ....[1]....
        /*00ac*/ 	.word	0x00003d10


	//   ....[2]....
        /*00b0*/ 	.word	0x00003d50


	//   ....[3]....
        /*00b4*/ 	.word	0x00003d60


	//   ....[4]....
        /*00b8*/ 	.word	0x00003da0


	//   ....[5]....
        /*00bc*/ 	.word	0x00003db0


	//   ....[6]....
        /*00c0*/ 	.word	0x00003de0


	//   ....[7]....
        /*00c4*/ 	.word	0x00003df0


	//   ....[8]....
        /*00c8*/ 	.word	0x00003e20


	//   ....[9]....
        /*00cc*/ 	.word	0x00003e30


	//   ....[10]....
        /*00d0*/ 	.word	0x00004080


	//   ....[11]....
        /*00d4*/ 	.word	0x000040a0


	//   ....[12]....
        /*00d8*/ 	.word	0x000040e0


	//   ....[13]....
        /*00dc*/ 	.word	0x000040f0


	//   ....[14]....
        /*00e0*/ 	.word	0x00004140


	//   ....[15]....
        /*00e4*/ 	.word	0x00004150


	//   ....[16]....
        /*00e8*/ 	.word	0x00004180


	//   ....[17]....
        /*00ec*/ 	.word	0x00004190


	//   ....[18]....
        /*00f0*/ 	.word	0x000041c0


	//   ....[19]....
        /*00f4*/ 	.word	0x000041e0


	//   ....[20]....
        /*00f8*/ 	.word	0x00005340


	//   ....[21]....
        /*00fc*/ 	.word	0x00005360


	//   ....[22]....
        /*0100*/ 	.word	0x000053a0


	//   ....[23]....
        /*0104*/ 	.word	0x000053b0


	//   ....[24]....
        /*0108*/ 	.word	0x000053e0


	//   ....[25]....
        /*010c*/ 	.word	0x000053f0


	//   ....[26]....
        /*0110*/ 	.word	0x00005420


	//   ....[27]....
        /*0114*/ 	.word	0x00005430


	//   ....[28]....
        /*0118*/ 	.word	0x00005460


	//   ....[29]....
        /*011c*/ 	.word	0x00005470


	//----- nvinfo : EIATTR_VRC_CTA_INIT_COUNT
	.align		4
.L_1743:
        /*0120*/ 	.byte	0x02, 0x4a
	.zero		1
	.zero		1


	//----- nvinfo : EIATTR_EXIT_INSTR_OFFSETS
	.align		4
        /*0124*/ 	.byte	0x04, 0x1c
        /*0126*/ 	.short	(.L_1745 - .L_1744)


	//   ....[0]....
.L_1744:
        /*0128*/ 	.word	0x00006530


	//   ....[1]....
        /*012c*/ 	.word	0x000068c0


	//   ....[2]....
        /*0130*/ 	.word	0x00006c10


	//   ....[3]....
        /*0134*/ 	.word	0x00006f60


	//   ....[4]....
        /*0138*/ 	.word	0x00007160


	//   ....[5]....
        /*013c*/ 	.word	0x00007260


	//   ....[6]....
        /*0140*/ 	.word	0x00007280


	//----- nvinfo : EIATTR_MAX_THREADS
	.align		4
.L_1745:
        /*0144*/ 	.byte	0x04, 0x05
        /*0146*/ 	.short	(.L_1747 - .L_1746)
.L_1746:
        /*0148*/ 	.word	0x00000080
        /*014c*/ 	.word	0x00000001
        /*0150*/ 	.word	0x00000001


	//----- nvinfo : EIATTR_CRS_STACK_SIZE
	.align		4
.L_1747:
        /*0154*/ 	.byte	0x04, 0x1e
        /*0156*/ 	.short	(.L_1749 - .L_1748)
.L_1748:
        /*0158*/ 	.word	0x00000000


	//----- nvinfo : EIATTR_CBANK_PARAM_SIZE
	.align		4
.L_1749:
        /*015c*/ 	.byte	0x03, 0x19
        /*015e*/ 	.short	0x0080


	//----- nvinfo : EIATTR_PARAM_CBANK
	.align		4
        /*0160*/ 	.byte	0x04, 0x0a
        /*0162*/ 	.short	(.L_1751 - .L_1750)
	.align		4
.L_1750:
        /*0164*/ 	.word	index@(.nv.constant0._ZN18transformer_engine13normalization21ln_bwd_general_kernelINS0_13Kernel_traitsI13__nv_bfloat16S3_S3_fjLj4096ELj1ELj1ELj4ELj16ENS0_18Kernel_traits_baseILj4096ES3_S3_S3_fjLj128EEEEEEEvNS0_20BackwardKernelParamsE)
        /*0168*/ 	.short	0x0380
        /*016a*/ 	.short	0x0080


	//----- nvinfo : EIATTR_SW_WAR
	.align		4
.L_1751:
        /*016c*/ 	.byte	0x04, 0x36
        /*016e*/ 	.short	(.L_1753 - .L_1752)
.L_1752:
        /*0170*/ 	.word	0x00000008
.L_1753:


//--------------------- .nv.info._ZN18transformer_engine13normalization21ln_bwd_general_kernelINS0_13Kernel_traitsI6__halffS3_fjLj4096ELj1ELj1ELj4ELj16ENS0_18Kernel_traits_baseILj4096ES3_fS3_fjLj128EEEEEEEvNS0_20BackwardKernelParamsE --------------------------
	.section	.nv.info._ZN18transformer_engine13normalization21ln_bwd_general_kernelINS0_13Kernel_traitsI6__halffS3_fjLj4096ELj1ELj1ELj4ELj16ENS0_18Kernel_traits_baseILj4096ES3_fS3_fjLj128EEEEEEEvNS0_20BackwardKernelParamsE,"",@"SHT_CUDA_INFO"
	.sectionflags	@""
	.align	4


	//----- nvinfo : EIATTR_CUDA_API_VERSION
	.align		4
        /*0000*/ 	.byte	0x04, 0x37
        /*0002*/ 	.short	(.L_1755 - .L_1754)
.L_1754:
        /*0004*/ 	.word	0x00000082


	//----- nvinfo : EIATTR_KPARAM_INFO
	.align		4
.L_1755:
        /*0008*/ 	.byte	0x04, 0x17
        /*000a*/ 	.short	(.L_1757 - .L_1756)
.L_1756:
        /*000c*/ 	.word	0x00000000
        /*0010*/ 	.short	0x0000
        /*0012*/ 	.short	0x0000
        /*0014*/ 	.byte	0x00, 0xf0, 0x01, 0x02


	//----- nvinfo : EIATTR_SPARSE_MMA_MASK
	.align		4
.L_1757:
        /*0018*/ 	.byte	0x03, 0x50
        /*001a*/ 	.short	0x0000


	//----- nvinfo : EIATTR_MAXREG_COUNT
	.align		4
        /*001c*/ 	.byte	0x03, 0x1b
        /*001e*/ 	.short	0x00ff


	//----- nvinfo : EIATTR_NUM_BARRIERS
	.align		4
        /*0020*/ 	.byte	0x02, 0x4c
        /*0022*/ 	.byte	0x01
	.zero		1


	//----- nvinfo : EIATTR_MERCURY_ISA_VERSION
	.align		4
        /*0024*/ 	.byte	0x03, 0x5f
        /*0026*/ 	.short	0x0101


	//----- nvinfo : EIATTR_COOP_GROUP_MASK_REGIDS
	.align		4
        /*0028*/ 	.byte	0x04, 0x29
        /*002a*/ 	.short	(.L_1759 - .L_1758)


	//   ....[0]....
.L_1758:
        /*002c*/ 	.word	0xffffffff


	//   ....[1]....
        /*0030*/ 	.word	0xffffffff


	//   ....[2]....
        /*0034*/ 	.word	0xffffffff


	//   ....[3]....
        /*0038*/ 	.word	0xffffffff


	//   ....[4]....
        /*003c*/ 	.word	0xffffffff


	//   ....[5]....
        /*0040*/ 	.word	0xffffffff


	//   ....[6]....
        /*0044*/ 	.word	0xffffffff


	//   ....[7]....
        /*0048*/ 	.word	0xffffffff


	//   ....[8]....
        /*004c*/ 	.word	0xffffffff


	//   ....[9]....
        /*0050*/ 	.word	0xffffffff


	//   ....[10]....
        /*0054*/ 	.word	0xffffffff


	//   ....[11]....
        /*0058*/ 	.word	0xffffffff


	//   ....[12]....
        /*005c*/ 	.word	0xffffffff


	//   ....[13]....
        /*0060*/ 	.word	0xffffffff


	//   ....[14]....
        /*0064*/ 	.word	0xffffffff


	//   ....[15]....
        /*0068*/ 	.word	0xffffffff


	//   ....[16]....
        /*006c*/ 	.word	0xffffffff


	//   ....[17]....
        /*0070*/ 	.word	0xffffffff


	//   ....[18]....
        /*0074*/ 	.word	0xffffffff


	//   ....[19]....
        /*0078*/ 	.word	0xffffffff


	//   ....[20]....
        /*007c*/ 	.word	0xffffffff


	//   ....[21]....
        /*0080*/ 	.word	0xffffffff


	//   ....[22]....
        /*0084*/ 	.word	0xffffffff


	//   ....[23]....
        /*0088*/ 	.word	0xffffffff


	//   ....[24]....
        /*008c*/ 	.word	0xffffffff


	//   ....[25]....
        /*0090*/ 	.word	0xffffffff


	//   ....[26]....
        /*0094*/ 	.word	0xffffffff


	//   ....[27]....
        /*0098*/ 	.word	0xffffffff


	//   ....[28]....
        /*009c*/ 	.word	0xffffffff


	//   ....[29]....
        /*00a0*/ 	.word	0xffffffff


	//----- nvinfo : EIATTR_COOP_GROUP_INSTR_OFFSETS
	.align		4
.L_1759:
        /*00a4*/ 	.byte	0x04, 0x28
        /*00a6*/ 	.short	(.L_1761 - .L_1760)


	//   ....[0]....
.L_1760:
        /*00a8*/ 	.word	0x00003f70


	//   ....[1]....
        /*00ac*/ 	.word	0x00003f90


	//   ....[2]....
        /*00b0*/ 	.word	0x00003fd0


	//   ....[3]....
        /*00b4*/ 	.word	0x00003fe0


	//   ....[4]....
        /*00b8*/ 	.word	0x00004020


	//   ....[5]....
        /*00bc*/ 	.word	0x00004030


	//   ....[6]....
        /*00c0*/ 	.word	0x00004060


	//   ....[7]....
        /*00c4*/ 	.word	0x00004070


	//   ....[8]....
        /*00c8*/ 	.word	0x000040a0


	//   ....[9]....
        /*00cc*/ 	.word	0x000040b0


	//   ....[10]....
        /*00d0*/ 	.word	0x00004300


	//   ....[11]....
        /*00d4*/ 	.word	0x00004320


	//   ....[12]....
        /*00d8*/ 	.word	0x00004360


	//   ....[13]....
        /*00dc*/ 	.word	0x00004370


	//   ....[14]....
        /*00e0*/ 	.word	0x000043c0


	//   ....[15]....
        /*00e4*/ 	.word	0x000043d0


	//   ....[16]....
        /*00e8*/ 	.word	0x00004400


	//   ....[17]....
        /*00ec*/ 	.word	0x00004410


	//   ....[18]....
        /*00f0*/ 	.word	0x00004440


	//   ....[19]....
        /*00f4*/ 	.word	0x00004460


	//   ....[20]....
        /*00f8*/ 	.word	0x000055c0


	//   ....[21]....
        /*00fc*/ 	.word	0x000055e0


	//   ....[22]....
        /*0100*/ 	.word	0x00005620


	//   ....[23]....
        /*0104*/ 	.word	0x00005630


	//   ....[24]....
        /*0108*/ 	.word	0x00005660


	//   ....[25]....
        /*010c*/ 	.word	0x00005670


	//   ....[26]....
        /*0110*/ 	.word	0x000056a0


	//   ....[27]....
        /*0114*/ 	.word	0x000056b0


	//   ....[28]....
        /*0118*/ 	.word	0x000056e0


	//   ....[29]....
        /*011c*/ 	.word	0x000056f0


	//----- nvinfo : EIATTR_VRC_CTA_INIT_COUNT
	.align		4
.L_1761:
        /*0120*/ 	.byte	0x02, 0x4a
	.zero		1
	.zero		1


	//----- nvinfo : EIATTR_EXIT_INSTR_OFFSETS
	.align		4
        /*0124*/ 	.byte	0x04, 0x1c
        /*0126*/ 	.short	(.L_1763 - .L_1762)


	//   ....[0]....
.L_1762:
        /*0128*/ 	.word	0x00006d50


	//   ....[1]....
        /*012c*/ 	.word	0x00006fc0


	//   ....[2]....
        /*0130*/ 	.word	0x000071f0


	//   ....[3]....
        /*0134*/ 	.word	0x00007420


	//   ....[4]....
        /*0138*/ 	.word	0x00007650


	//   ....[5]....
        /*013c*/ 	.word	0x00007880


	//   ....[6]....
        /*0140*/ 	.word	0x00007ab0


	//   ....[7]....
        /*0144*/ 	.word	0x00007ce0


	//   ....[8]....
        /*0148*/ 	.word	0x00007e40


	//   ....[9]....
        /*014c*/ 	.word	0x00007ec0


	//   ....[10]....
        /*0150*/ 	.word	0x00007ee0


	//----- nvinfo : EIATTR_MAX_THREADS
	.align		4
.L_1763:
        /*0154*/ 	.byte	0x04, 0x05
        /*0156*/ 	.short	(.L_1765 - .L_1764)
.L_1764:
        /*0158*/ 	.word	0x00000080
        /*015c*/ 	.word	0x00000001
        /*0160*/ 	.word	0x00000001


	//----- nvinfo : EIATTR_CRS_STACK_SIZE
	.align		4
.L_1765:
        /*0164*/ 	.byte	0x04, 0x1e
        /*0166*/ 	.short	(.L_1767 - .L_1766)
.L_1766:
        /*0168*/ 	.word	0x00000000


	//----- nvinfo : EIATTR_CBANK_PARAM_SIZE
	.align		4
.L_1767:
        /*016c*/ 	.byte	0x03, 0x19
        /*016e*/ 	.short	0x0080


	//----- nvinfo : EIATTR_PARAM_CBANK
	.align		4
        /*0170*/ 	.byte	0x04, 0x0a
        /*0172*/ 	.short	(.L_1769 - .L_1768)
	.align		4
.L_1768:
        /*0174*/ 	.word	index@(.nv.constant0._ZN18transformer_engine13normalization21ln_bwd_general_kernelINS0_13Kernel_traitsI6__halffS3_fjLj4096ELj1ELj1ELj4ELj16ENS0_18Kernel_traits_baseILj4096ES3_fS3_fjLj128EEEEEEEvNS0_20BackwardKernelParamsE)
        /*0178*/ 	.short	0x0380
        /*017a*/ 	.short	0x0080


	//----- nvinfo : EIATTR_SW_WAR
	.align		4
.L_1769:
        /*017c*/ 	.byte	0x04, 0x36
        /*017e*/ 	.short	(.L_1771 - .L_1770)
.L_1770:
        /*0180*/ 	.word	0x00000008
.L_1771:


//--------------------- .nv.info._ZN18transformer_engine13normalization21ln_bwd_general_kernelINS0_13Kernel_traitsI6__halfS3_S3_fjLj4096ELj1ELj1ELj4ELj16ENS0_18Kernel_traits_baseILj4096ES3_S3_S3_fjLj128EEEEEEEvNS0_20BackwardKernelParamsE --------------------------
	.section	.nv.info._ZN18transformer_engine13normalization21ln_bwd_general_kernelINS0_13Kernel_traitsI6__halfS3_S3_fjLj4096ELj1ELj1ELj4ELj16ENS0_18Kernel_traits_baseILj4096ES3_S3_S3_fjLj128EEEEEEEvNS0_20BackwardKernelParamsE,"",@"SHT_CUDA_INFO"
	.sectionflags	@""
	.align	4


	//----- nvinfo : EIATTR_CUDA_API_VERSION
	.align		4
        /*0000*/ 	.byte	0x04, 0x37
        /*0002*/ 	.short	(.L_1773 - .L_1772)
.L_1772:
        /*0004*/ 	.word	0x00000082


	//----- nvinfo : EIATTR_KPARAM_INFO
	.align		4
.L_1773:
        /*0008*/ 	.byte	0x04, 0x17
        /*000a*/ 	.short	(.L_1775 - .L_1774)
.L_1774:
        /*000c*/ 	.word	0x00000000
        /*0010*/ 	.short	0x0000
        /*0012*/ 	.short	0x0000
        /*0014*/ 	.byte	0x00, 0xf0, 0x01, 0x02


	//----- nvinfo : EIATTR_SPARSE_MMA_MASK
	.align		4
.L_1775:
        /*0018*/ 	.byte	0x03, 0x50
        /*001a*/ 	.short	0x0000


	//----- nvinfo : EIATTR_MAXREG_COUNT
	.align		4
        /*001c*/ 	.byte	0x03, 0x1b
        /*001e*/ 	.short	0x00ff


	//----- nvinfo : EIATTR_NUM_BARRIERS
	.align		4
        /*0020*/ 	.byte	0x02, 0x4c
        /*0022*/ 	.byte	0x01
	.zero		1


	//----- nvinfo : EIATTR_MERCURY_ISA_VERSION
	.align		4
        /*0024*/ 	.byte	0x03, 0x5f
        /*0026*/ 	.short	0x0101


	//----- nvinfo : EIATTR_COOP_GROUP_MASK_REGIDS
	.align		4
        /*0028*/ 	.byte	0x04, 0x29
        /*002a*/ 	.short	(.L_1777 - .L_1776)


	//   ....[0]....
.L_1776:
        /*002c*/ 	.word	0xffffffff


	//   ....[1]....
        /*0030*/ 	.word	0xffffffff


	//   ....[2]....
        /*0034*/ 	.word	0xffffffff


	//   ....[3]....
        /*0038*/ 	.word	0xffffffff


	//   ....[4]....
        /*003c*/ 	.word	0xffffffff


	//   ....[5]....
        /*0040*/ 	.word	0xffffffff


	//   ....[6]....
        /*0044*/ 	.word	0xffffffff


	//   ....[7]....
        /*0048*/ 	.word	0xffffffff


	//   ....[8]....
        /*004c*/ 	.word	0xffffffff


	//   ....[9]....
        /*0050*/ 	.word	0xffffffff


	//   ....[10]....
        /*0054*/ 	.word	0xffffffff


	//   ....[11]....
        /*0058*/ 	.word	0xffffffff


	//   ....[12]....
        /*005c*/ 	.word	0xffffffff


	//   ....[13]....
        /*0060*/ 	.word	0xffffffff


	//   ....[14]....
        /*0064*/ 	.word	0xffffffff


	//   ....[15]....
        /*0068*/ 	.word	0xffffffff


	//   ....[16]....
        /*006c*/ 	.word	0xffffffff


	//   ....[17]....
        /*0070*/ 	.word	0xffffffff


	//   ....[18]....
        /*0074*/ 	.word	0xffffffff


	//   ....[19]....
        /*0078*/ 	.word	0xffffffff


	//   ....[20]....
        /*007c*/ 	.word	0xffffffff


	//   ....[21]....
        /*0080*/ 	.word	0xffffffff


	//   ....[22]....
        /*0084*/ 	.word	0xffffffff


	//   ....[23]....
        /*0088*/ 	.word	0xffffffff


	//   ....[24]....
        /*008c*/ 	.word	0xffffffff


	//   ....[25]....
        /*0090*/ 	.word	0xffffffff


	//   ....[26]....
        /*0094*/ 	.word	0xffffffff


	//   ....[27]....
        /*0098*/ 	.word	0xffffffff


	//   ....[28]....
        /*009c*/ 	.word	0xffffffff


	//   ....[29]....
        /*00a0*/ 	.word	0xffffffff


	//----- nvinfo : EIATTR_COOP_GROUP_INSTR_OFFSETS
	.align		4
.L_1777:
        /*00a4*/ 	.byte	0x04, 0x28
        /*00a6*/ 	.short	(.L_1779 - .L_1778)


	//   ....[0]....
.L_1778:
        /*00a8*/ 	.word	0x00003a00


	//   ....[1]....
        /*00ac*/ 	.word	0x00003a20


	//   ....[2]....
        /*00b0*/ 	.word	0x00003a60


	//   ....[3]....
        /*00b4*/ 	.word	0x00003a70


	//   ....[4]....
        /*00b8*/ 	.word	0x00003ab0


	//   ....[5]....
        /*00bc*/ 	.word	0x00003ac0


	//   ....[6]....
        /*00c0*/ 	.word	0x00003af0


	//   ....[7]....
        /*00c4*/ 	.word	0x00003b00


	//   ....[8]....
        /*00c8*/ 	.word	0x00003b30


	//   ....[9]....
        /*00cc*/ 	.word	0x00003b40


	//   ....[10]....
        /*00d0*/ 	.word	0x00003d90


	//   ....[11]....
        /*00d4*/ 	.word	0x00003db0


	//   ....[12]....
        /*00d8*/ 	.word	0x00003df0


	//   ....[13]....
        /*00dc*/ 	.word	0x00003e00


	//   ....[14]....
        /*00e0*/ 	.word	0x00003e50


	//   ....[15]....
        /*00e4*/ 	.word	0x00003e60


	//   ....[16]....
        /*00e8*/ 	.word	0x00003e90


	//   ....[17]....
        /*00ec*/ 	.word	0x00003ea0


	//   ....[18]....
        /*00f0*/ 	.word	0x00003ed0


	//   ....[19]....
        /*00f4*/ 	.word	0x00003ef0


	//   ....[20]....
        /*00f8*/ 	.word	0x00005050


	//   ....[21]....
        /*00fc*/ 	.word	0x00005070


	//   ....[22]....
        /*0100*/ 	.word	0x000050b0


	//   ....[23]....
        /*0104*/ 	.word	0x000050c0


	//   ....[24]....
        /*0108*/ 	.word	0x000050f0


	//   ....[25]....
        /*010c*/ 	.word	0x00005100


	//   ....[26]....
        /*0110*/ 	.word	0x00005130


	//   ....[27]....
        /*0114*/ 	.word	0x00005140


	//   ....[28]....
        /*0118*/ 	.word	0x00005170


	//   ....[29]....
        /*011c*/ 	.word	0x00005180


	//----- nvinfo : EIATTR_VRC_CTA_INIT_COUNT
	.align		4
.L_1779:
        /*0120*/ 	.byte	0x02, 0x4a
	.zero		1
	.zero		1


	//----- nvinfo : EIATTR_EXIT_INSTR_OFFSETS
	.align		4
        /*0124*/ 	.byte	0x04, 0x1c
        /*0126*/ 	.short	(.L_1781 - .L_1780)


	//   ....[0]....
.L_1780:
        /*0128*/ 	.word	0x00006240


	//   ....[1]....
        /*012c*/ 	.word	0x000065d0


	//   ....[2]....
        /*0130*/ 	.word	0x00006920


	//   ....[3]....
        /*0134*/ 	.word	0x00006c70


	//   ....[4]....
        /*0138*/ 	.word	0x00006e70


	//   ....[5]....
        /*013c*/ 	.word	0x00006f70


	//   ....[6]....
        /*0140*/ 	.word	0x00006f90


	//----- nvinfo : EIATTR_MAX_THREADS
	.align		4
.L_1781:
        /*0144*/ 	.byte	0x04, 0x05
        /*0146*/ 	.short	(.L_1783 - .L_1782)
.L_1782:
        /*0148*/ 	.word	0x00000080
        /*014c*/ 	.word	0x00000001
        /*0150*/ 	.word	0x00000001


	//----- nvinfo : EIATTR_CRS_STACK_SIZE
	.align		4
.L_1783:
        /*0154*/ 	.byte	0x04, 0x1e
        /*0156*/ 	.short	(.L_1785 - .L_1784)
.L_1784:
        /*0158*/ 	.word	0x00000000


	//----- nvinfo : EIATTR_CBANK_PARAM_SIZE
	.align		4
.L_1785:
        /*015c*/ 	.byte	0x03, 0x19
        /*015e*/ 	.short	0x0080


	//----- nvinfo : EIATTR_PARAM_CBANK
	.align		4
        /*0160*/ 	.byte	0x04, 0x0a
        /*0162*/ 	.short	(.L_1787 - .L_1786)
	.align		4
.L_1786:
        /*0164*/ 	.word	index@(.nv.constant0._ZN18transformer_engine13normalization21ln_bwd_general_kernelINS0_13Kernel_traitsI6__halfS3_S3_fjLj4096ELj1ELj1ELj4ELj16ENS0_18Kernel_traits_baseILj4096ES3_S3_S3_fjLj128EEEEEEEvNS0_20BackwardKernelParamsE)
        /*0168*/ 	.short	0x0380
        /*016a*/ 	.short	0x0080


	//----- nvinfo : EIATTR_SW_WAR
	.align		4
.L_1787:
        /*016c*/ 	.byte	0x04, 0x36
        /*016e*/ 	.short	(.L_1789 - .L_1788)
.L_1788:
        /*0170*/ 	.word	0x00000008
.L_1789:


//--------------------- .nv.info._ZN18transformer_engine13normalization21ln_bwd_general_kernelINS0_13Kernel_traitsIffffjLj4096ELj1ELj1ELj4ELj16ENS0_18Kernel_traits_baseILj4096EffffjLj128EEEEEEEvNS0_20BackwardKernelParamsE --------------------------
	.section	.nv.info._ZN18transformer_engine13normalization21ln_bwd_general_kernelINS0_13Kernel_traitsIffffjLj4096ELj1ELj1ELj4ELj16ENS0_18Kernel_traits_baseILj4096EffffjLj128EEEEEEEvNS0_20BackwardKernelParamsE,"",@"SHT_CUDA_INFO"
	.sectionflags	@""
	.align	4


	//----- nvinfo : EIATTR_CUDA_API_VERSION
	.align		4
        /*0000*/ 	.byte	0x04, 0x37
        /*0002*/ 	.short	(.L_1791 - .L_1790)
.L_1790:
        /*0004*/ 	.word	0x00000082


	//----- nvinfo : EIATTR_KPARAM_INFO
	.align		4
.L_1791:
        /*0008*/ 	.byte	0x04, 0x17
        /*000a*/ 	.short	(.L_1793 - .L_1792)
.L_1792:
        /*000c*/ 	.word	0x00000000
        /*0010*/ 	.short	0x0000
        /*0012*/ 	.short	0x0000
        /*0014*/ 	.byte	0x00, 0xf0, 0x01, 0x02


	//----- nvinfo : EIATTR_SPARSE_MMA_MASK
	.align		4
.L_1793:
        /*0018*/ 	.byte	0x03, 0x50
        /*001a*/ 	.short	0x0000


	//----- nvinfo : EIATTR_MAXREG_COUNT
	.align		4
        /*001c*/ 	.byte	0x03, 0x1b
        /*001e*/ 	.short	0x00ff


	//----- nvinfo : EIATTR_NUM_BARRIERS
	.align		4
        /*0020*/ 	.byte	0x02, 0x4c
        /*0022*/ 	.byte	0x01
	.zero		1


	//----- nvinfo : EIATTR_MERCURY_ISA_VERSION
	.align		4
        /*0024*/ 	.byte	0x03, 0x5f
        /*0026*/ 	.short	0x0101


	//----- nvinfo : EIATTR_COOP_GROUP_MASK_REGIDS
	.align		4
        /*0028*/ 	.byte	0x04, 0x29
        /*002a*/ 	.short	(.L_1795 - .L_1794)


	//   ....[0]....
.L_1794:
        /*002c*/ 	.word	0xffffffff


	//   ....[1]....
        /*0030*/ 	.word	0xffffffff


	//   ....[2]....
        /*0034*/ 	.word	0xffffffff


	//   ....[3]....
        /*0038*/ 	.word	0xffffffff


	//   ....[4]....
        /*003c*/ 	.word	0xffffffff


	//   ....[5]....
        /*0040*/ 	.word	0xffffffff


	//   ....[6]....
        /*0044*/ 	.word	0xffffffff


	//   ....[7]....
        /*0048*/ 	.word	0xffffffff


	//   ....[8]....
        /*004c*/ 	.word	0xffffffff


	//   ....[9]....
        /*0050*/ 	.word	0xffffffff


	//   ....[10]....
        /*0054*/ 	.word	0xffffffff


	//   ....[11]....
        /*0058*/ 	.word	0xffffffff


	//   ....[12]....
        /*005c*/ 	.word	0xffffffff


	//   ....[13]....
        /*0060*/ 	.word	0xffffffff


	//   ....[14]....
        /*0064*/ 	.word	0xffffffff


	//   ....[15]....
        /*0068*/ 	.word	0xffffffff


	//   ....[16]....
        /*006c*/ 	.word	0xffffffff


	//   ....[17]....
        /*0070*/ 	.word	0xffffffff


	//   ....[18]....
        /*0074*/ 	.word	0xffffffff


	//   ....[19]....
        /*0078*/ 	.word	0xffffffff


	//   ....[20]....
        /*007c*/ 	.word	0xffffffff


	//   ....[21]....
        /*0080*/ 	.word	0xffffffff


	//   ....[22]....
        /*0084*/ 	.word	0xffffffff


	//   ....[23]....
        /*0088*/ 	.word	0xffffffff


	//   ....[24]....
        /*008c*/ 	.word	0xffffffff


	//   ....[25]....
        /*0090*/ 	.word	0xffffffff


	//   ....[26]....
        /*0094*/ 	.word	0xffffffff


	//   ....[27]....
        /*0098*/ 	.word	0xffffffff


	//   ....[28]....
        /*009c*/ 	.word	0xffffffff


	//   ....[29]....
        /*00a0*/ 	.word	0xffffffff


	//----- nvinfo : EIATTR_COOP_GROUP_INSTR_OFFSETS
	.align		4
.L_1795:
        /*00a4*/ 	.byte	0x04, 0x28
        /*00a6*/ 	.short	(.L_1797 - .L_1796)


	//   ....[0]....
.L_1796:
        /*00a8*/ 	.word	0x00003670


	//   ....[1]....
        /*00ac*/ 	.word	0x00003690


	//   ....[2]....
        /*00b0*/ 	.word	0x000036d0


	//   ....[3]....
        /*00b4*/ 	.word	0x000036e0


	//   ....[4]....
        /*00b8*/ 	.word	0x00003720


	//   ....[5]....
        /*00bc*/ 	.word	0x00003730


	//   ....[6]....
        /*00c0*/ 	.word	0x00003760


	//   ....[7]....
        /*00c4*/ 	.word	0x00003770


	//   ....[8]....
        /*00c8*/ 	.word	0x000037a0


	//   ....[9]....
        /*00cc*/ 	.word	0x000037b0


	//   ....[10]....
        /*00d0*/ 	.word	0x00003a00


	//   ....[11]....
        /*00d4*/ 	.word	0x00003a20


	//   ....[12]....
        /*00d8*/ 	.word	0x00003a60


	//   ....[13]....
        /*00dc*/ 	.word	0x00003a70


	//   ....[14]....
        /*00e0*/ 	.word	0x00003ac0


	//   ....[15]....
        /*00e4*/ 	.word	0x00003ad0


	//   ....[16]....
        /*00e8*/ 	.word	0x00003b00


	//   ....[17]....
        /*00ec*/ 	.word	0x00003b10


	//   ....[18]....
        /*00f0*/ 	.word	0x00003b40


	//   ....[19]....
        /*00f4*/ 	.word	0x00003b60


	//   ....[20]....
        /*00f8*/ 	.word	0x00004cc0


	//   ....[21]....
        /*00fc*/ 	.word	0x00004ce0


	//   ....[22]....
        /*0100*/ 	.word	0x00004d20


	//   ....[23]....
        /*0104*/ 	.word	0x00004d30


	//   ....[24]....
        /*0108*/ 	.word	0x00004d60


	//   ....[25]....
        /*010c*/ 	.word	0x00004d70


	//   ....[26]....
        /*0110*/ 	.word	0x00004da0


	//   ....[27]....
        /*0114*/ 	.word	0x00004db0


	//   ....[28]....
        /*0118*/ 	.word	0x00004de0


	//   ....[29]....
        /*011c*/ 	.word	0x00004df0


	//----- nvinfo : EIATTR_VRC_CTA_INIT_COUNT
	.align		4
.L_1797:
        /*0120*/ 	.byte	0x02, 0x4a
	.zero		1
	.zero		1


	//----- nvinfo : EIATTR_EXIT_INSTR_OFFSETS
	.align		4
        /*0124*/ 	.byte	0x04, 0x1c
        /*0126*/ 	.short	(.L_1799 - .L_1798)


	//   ....[0]....
.L_1798:
        /*0128*/ 	.word	0x00006450


	//   ....[1]....
        /*012c*/ 	.word	0x000066c0


	//   ....[2]....
        /*0130*/ 	.word	0x000068f0


	//   ....[3]....
        /*0134*/ 	.word	0x00006b20


	//   ....[4]....
        /*0138*/ 	.word	0x00006d50


	//   ....[5]....
        /*013c*/ 	.word	0x00006f80


	//   ....[6]....
        /*0140*/ 	.word	0x000071b0


	//   ....[7]....
        /*0144*/ 	.word	0x000073e0


	//   ....[8]....
        /*0148*/ 	.word	0x00007540


	//   ....[9]....
        /*014c*/ 	.word	0x000075c0


	//   ....[10]....
        /*0150*/ 	.word	0x000075e0


	//----- nvinfo : EIATTR_MAX_THREADS
	.align		4
.L_1799:
        /*0154*/ 	.byte	0x04, 0x05
        /*0156*/ 	.short	(.L_1801 - .L_1800)
.L_1800:
        /*0158*/ 	.word	0x00000080
        /*015c*/ 	.word	0x00000001
        /*0160*/ 	.word	0x00000001


	//----- nvinfo : EIATTR_CRS_STACK_SIZE
	.align		4
.L_1801:
        /*0164*/ 	.byte	0x04, 0x1e
        /*0166*/ 	.short	(.L_1803 - .L_1802)
.L_1802:
        /*0168*/ 	.word	0x00000000


	//----- nvinfo : EIATTR_CBANK_PARAM_SIZE
	.align		4
.L_1803:
        /*016c*/ 	.byte	0x03, 0x19
        /*016e*/ 	.short	0x0080


	//----- nvinfo : EIATTR_PARAM_CBANK
	.align		4
        /*0170*/ 	.byte	0x04, 0x0a
        /*0172*/ 	.short	(.L_1805 - .L_1804)
	.align		4
.L_1804:
        /*0174*/ 	.word	index@(.nv.constant0._ZN18transformer_engine13normalization21ln_bwd_general_kernelINS0_13Kernel_traitsIffffjLj4096ELj1ELj1ELj4ELj16ENS0_18Kernel_traits_baseILj4096EffffjLj128EEEEEEEvNS0_20BackwardKernelParamsE)
        /*0178*/ 	.short	0x0380
        /*017a*/ 	.short	0x0080


	//----- nvinfo : EIATTR_SW_WAR
	.align		4
.L_1805:
        /*017c*/ 	.byte	0x04, 0x36
        /*017e*/ 	.short	(.L_1807 - .L_1806)
.L_1806:
        /*0180*/ 	.word	0x00000008
.L_1807:


//--------------------- .nv.info._ZN18transformer_engine13normalization21ln_bwd_general_kernelINS0_13Kernel_traitsI13__nv_bfloat16fS3_fjLj2048ELj1ELj1ELj4ELj16ENS0_18Kernel_traits_baseILj2048ES3_fS3_fjLj128EEEEEEEvNS0_20BackwardKernelParamsE --------------------------
	.section	.nv.info._ZN18transformer_engine13normalization21ln_bwd_general_kernelINS0_13Kernel_traitsI13__nv_bfloat16fS3_fjLj2048ELj1ELj1ELj4ELj16ENS0_18Kernel_traits_baseILj2048ES3_fS3_fjLj128EEEEEEEvNS0_20BackwardKernelParamsE,"",@"SHT_CUDA_INFO"
	.sectionflags	@""
	.align	4


	//----- nvinfo : EIATTR_CUDA_API_VERSION
	.align		4
        /*0000*/ 	.byte	0x04, 0x37
        /*0002*/ 	.short	(.L_1809 - .L_1808)
.L_1808:
        /*0004*/ 	.word	0x00000082


	//----- nvinfo : EIATTR_KPARAM_INFO
	.align		4
.L_1809:
        /*0008*/ 	.byte	0x04, 0x17
        /*000a*/ 	.short	(.L_1811 - .L_1810)
.L_1810:
        /*000c*/ 	.word	0x00000000
        /*0010*/ 	.short	0x0000
        /*0012*/ 	.short	0x0000
        /*0014*/ 	.byte	0x00, 0xf0, 0x01, 0x02


	//----- nvinfo : EIATTR_SPARSE_MMA_MASK
	.align		4
.L_1811:
        /*0018*/ 	.byte	0x03, 0x50
        /*001a*/ 	.short	0x0000


	//----- nvinfo : EIATTR_MAXREG_COUNT
	.align		4
        /*001c*/ 	.byte	0x03, 0x1b
        /*001e*/ 	.short	0x00ff


	//----- nvinfo : EIATTR_NUM_BARRIERS
	.align		4
        /*0020*/ 	.byte	0x02, 0x4c
        /*0022*/ 	.byte	0x01
	.zero		1


	//----- nvinfo : EIATTR_MERCURY_ISA_VERSION
	.align		4
        /*0024*/ 	.byte	0x03, 0x5f
        /*0026*/ 	.short	0x0101


	//----- nvinfo : EIATTR_COOP_GROUP_MASK_REGIDS
	.align		4
        /*0028*/ 	.byte	0x04, 0x29
        /*002a*/ 	.short	(.L_1813 - .L_1812)


	//   ....[0]....
.L_1812:
        /*002c*/ 	.word	0xffffffff


	//   ....[1]....
        /*0030*/ 	.word	0xffffffff


	//   ....[2]....
        /*0034*/ 	.word	0xffffffff


	//   ....[3]....
        /*0038*/ 	.word	0xffffffff


	//   ....[4]....
        /*003c*/ 	.word	0xffffffff


	//   ....[5]....
        /*0040*/ 	.word	0xffffffff


	//   ....[6]....
        /*0044*/ 	.word	0xffffffff


	//   ....[7]....
        /*0048*/ 	.word	0xffffffff


	//   ....[8]....
        /*004c*/ 	.word	0xffffffff


	//   ....[9]....
        /*0050*/ 	.word	0xffffffff


	//   ....[10]....
        /*0054*/ 	.word	0xffffffff


	//   ....[11]....
        /*0058*/ 	.word	0xffffffff


	//   ....[12]....
        /*005c*/ 	.word	0xffffffff


	//   ....[13]....
        /*0060*/ 	.word	0xffffffff


	//   ....[14]....
        /*0064*/ 	.word	0xffffffff


	//   ....[15]....
        /*0068*/ 	.word	0xffffffff


	//   ....[16]....
        /*006c*/ 	.word	0xffffffff


	//   ....[17]....
        /*0070*/ 	.word	0xffffffff


	//   ....[18]....
        /*0074*/ 	.word	0xffffffff


	//   ....[19]....
        /*0078*/ 	.word	0xffffffff


	//   ....[20]....
        /*007c*/ 	.word	0xffffffff


	//   ....[21]....
        /*0080*/ 	.word	0xffffffff


	//   ....[22]....
        /*0084*/ 	.word	0xffffffff


	//   ....[23]....
        /*0088*/ 	.word	0xffffffff


	//   ....[24]....
        /*008c*/ 	.word	0xffffffff


	//   ....[25]....
        /*0090*/ 	.word	0xffffffff


	//   ....[26]....
        /*0094*/ 	.word	0xffffffff


	//   ....[27]....
        /*0098*/ 	.word	0xffffffff


	//   ....[28]....
        /*009c*/ 	.word	0xffffffff


	//   ....[29]....
        /*00a0*/ 	.word	0xffffffff


	//----- nvinfo : EIATTR_COOP_GROUP_INSTR_OFFSETS
	.align		4
.L_1813:
        /*00a4*/ 	.byte	0x04, 0x28
        /*00a6*/ 	.short	(.L_1815 - .L_1814)


	//   ....[0]....
.L_1814:
        /*00a8*/ 	.word	0x00002240


	//   ....[1]....
        /*00ac*/ 	.word	0x00002280


	//   ....[2]....
        /*00b0*/ 	.word	0x000022c0


	//   ....[3]....
        /*00b4*/ 	.word	0x000022f0


	//   ....[4]....
        /*00b8*/ 	.word	0x00002380


	//   ....[5]....
        /*00bc*/ 	.word	0x00002390


	//   ....[6]....
        /*00c0*/ 	.word	0x000023d0


	//   ....[7]....
        /*00c4*/ 	.word	0x000023f0


	//   ....[8]....
        /*00c8*/ 	.word	0x00002420


	//   ....[9]....
        /*00cc*/ 	.word	0x00002430


	//   ....[10]....
        /*00d0*/ 	.word	0x00002550


	//   ....[11]....
        /*00d4*/ 	.word	0x00002590


	//   ....[12]....
        /*00d8*/ 	.word	0x000025f0


	//   ....[13]....
        /*00dc*/ 	.word	0x00002610


	//   ....[14]....
        /*00e0*/ 	.word	0x00002670


	//   ....[15]....
        /*00e4*/ 	.word	0x00002680


	//   ....[16]....
        /*00e8*/ 	.word	0x000026c0


	//   ....[17]....
        /*00ec*/ 	.word	0x000026e0


	//   ....[18]....
        /*00f0*/ 	.word	0x00002720


	//   ....[19]....
        /*00f4*/ 	.word	0x00002750


	//   ....[20]....
        /*00f8*/ 	.word	0x000033d0


	//   ....[21]....
        /*00fc*/ 	.word	0x000033f0


	//   ....[22]....
        /*0100*/ 	.word	0x00003430


	//   ....[23]....
        /*0104*/ 	.word	0x00003440


	//   ....[24]....
        /*0108*/ 	.word	0x00003470


	//   ....[25]....
        /*010c*/ 	.word	0x00003480


	//   ....[26]....
        /*0110*/ 	.word	0x000034b0


	//   ....[27]....
        /*0114*/ 	.word	0x000034c0


	//   ....[28]....
        /*0118*/ 	.word	0x000034f0


	//   ....[29]....
        /*011c*/ 	.word	0x00003500


	//----- nvinfo : EIATTR_VRC_CTA_INIT_COUNT
	.align		4
.L_1815:
        /*0120*/ 	.byte	0x02, 0x4a
	.zero		1
	.zero		1


	//----- nvinfo : EIATTR_EXIT_INSTR_OFFSETS
	.align		4
        /*0124*/ 	.byte	0x04, 0x1c
        /*0126*/ 	.short	(.L_1817 - .L_1816)


	//   ....[0]....
.L_1816:
        /*0128*/ 	.word	0x00003d50


	//   ....[1]....
        /*012c*/ 	.word	0x00003fc0


	//   ....[2]....
        /*0130*/ 	.word	0x000041f0


	//   ....[3]....
        /*0134*/ 	.word	0x00004420


	//   ....[4]....
        /*0138*/ 	.word	0x00004580


	//   ....[5]....
        /*013c*/ 	.word	0x00004600


	//   ....[6]....
        /*0140*/ 	.word	0x00004620


	//----- nvinfo : EIATTR_MAX_THREADS
	.align		4
.L_1817:
        /*0144*/ 	.byte	0x04, 0x05
        /*0146*/ 	.short	(.L_1819 - .L_1818)
.L_1818:
        /*0148*/ 	.word	0x00000080
        /*014c*/ 	.word	0x00000001
        /*0150*/ 	.word	0x00000001


	//----- nvinfo : EIATTR_CRS_STACK_SIZE
	.align		4
.L_1819:
        /*0154*/ 	.byte	0x04, 0x1e
        /*0156*/ 	.short	(.L_1821 - .L_1820)
.L_1820:
        /*0158*/ 	.word	0x00000000


	//----- nvinfo : EIATTR_CBANK_PARAM_SIZE
	.align		4
.L_1821:
        /*015c*/ 	.byte	0x03, 0x19
        /*015e*/ 	.short	0x0080


	//----- nvinfo : EIATTR_PARAM_CBANK
	.align		4
        /*0160*/ 	.byte	0x04, 0x0a
        /*0162*/ 	.short	(.L_1823 - .L_1822)
	.align		4
.L_1822:
        /*0164*/ 	.word	index@(.nv.constant0._ZN18transformer_engine13normalization21ln_bwd_general_kernelINS0_13Kernel_traitsI13__nv_bfloat16fS3_fjLj2048ELj1ELj1ELj4ELj16ENS0_18Kernel_traits_baseILj2048ES3_fS3_fjLj128EEEEEEEvNS0_20BackwardKernelParamsE)
        /*0168*/ 	.short	0x0380
        /*016a*/ 	.short	0x0080


	//----- nvinfo : EIATTR_SW_WAR
	.align		4
.L_1823:
        /*016c*/ 	.byte	0x04, 0x36
        /*016e*/ 	.short	(.L_1825 - .L_1824)
.L_1824:
        /*0170*/ 	.word	0x00000008
.L_1825:


//--------------------- .nv.info._ZN18transformer_engine13normalization21ln_bwd_general_kernelINS0_13Kernel_traitsI13__nv_bfloat16S3_S3_fjLj2048ELj1ELj1ELj4ELj16ENS0_18Kernel_traits_baseILj2048ES3_S3_S3_fjLj128EEEEEEEvNS0_20BackwardKernelParamsE --------------------------
	.section	.nv.info._ZN18transformer_engine13normalization21ln_bwd_general_kernelINS0_13Kernel_traitsI13__nv_bfloat16S3_S3_fjLj2048ELj1ELj1ELj4ELj16ENS0_18Kernel_traits_baseILj2048ES3_S3_S3_fjLj128EEEEEEEvNS0_20BackwardKernelParamsE,"",@"SHT_CUDA_INFO"
	.sectionflags	@""
	.align	4


	//----- nvinfo : EIATTR_CUDA_API_VERSION
	.align		4
        /*0000*/ 	.byte	0x04, 0x37
        /*0002*/ 	.short	(.L_1827 - .L_1826)
.L_1826:
        /*0004*/ 	.word	0x00000082


	//----- nvinfo : EIATTR_KPARAM_INFO
	.align		4
.L_1827:
        /*0008*/ 	.byte	0x04, 0x17
        /*000a*/ 	.short	(.L_1829 - .L_1828)
.L_1828:
        /*000c*/ 	.word	0x00000000
        /*0010*/ 	.short	0x0000
        /*0012*/ 	.short	0x0000
        /*0014*/ 	.byte	0x00, 0xf0, 0x01, 0x02


	//----- nvinfo : EIATTR_SPARSE_MMA_MASK
	.align		4
.L_1829:
        /*0018*/ 	.byte	0x03, 0x50
        /*001a*/ 	.short	0x0000


	//----- nvinfo : EIATTR_MAXREG_COUNT
	.align		4
        /*001c*/ 	.byte	0x03, 0x1b
        /*001e*/ 	.short	0x00ff


	//----- nvinfo : EIATTR_NUM_BARRIERS
	.align		4
        /*0020*/ 	.byte	0x02, 0x4c
        /*0022*/ 	.byte	0x01
	.zero		1


	//----- nvinfo : EIATTR_MERCURY_ISA_VERSION
	.align		4
        /*0024*/ 	.byte	0x03, 0x5f
        /*0026*/ 	.short	0x0101


	//----- nvinfo : EIATTR_COOP_GROUP_MASK_REGIDS
	.align		4
        /*0028*/ 	.byte	0x04, 0x29
        /*002a*/ 	.short	(.L_1831 - .L_1830)


	//   ....[0]....
.L_1830:
        /*002c*/ 	.word	0xffffffff


	//   ....[1]....
        /*0030*/ 	.word	0xffffffff


	//   ....[2]....
        /*0034*/ 	.word	0xffffffff


	//   ....[3]....
        /*0038*/ 	.word	0xffffffff


	//   ....[4]....
        /*003c*/ 	.word	0xffffffff


	//   ....[5]....
        /*0040*/ 	.word	0xffffffff


	//   ....[6]....
        /*0044*/ 	.word	0xffffffff


	//   ....[7]....
        /*0048*/ 	.word	0xffffffff


	//   ....[8]....
        /*004c*/ 	.word	0xffffffff


	//   ....[9]....
        /*0050*/ 	.word	0xffffffff


	//   ....[10]....
        /*0054*/ 	.word	0xffffffff


	//   ....[11]....
        /*0058*/ 	.word	0xffffffff


	//   ....[12]....
        /*005c*/ 	.word	0xffffffff


	//   ....[13]....
        /*0060*/ 	.word	0xffffffff


	//   ....[14]....
        /*0064*/ 	.word	0xffffffff


	//   ....[15]....
        /*0068*/ 	.word	0xffffffff


	//   ....[16]....
        /*006c*/ 	.word	0xffffffff


	//   ....[17]....
        /*0070*/ 	.word	0xffffffff


	//   ....[18]....
        /*0074*/ 	.word	0xffffffff


	//   ....[19]....
        /*0078*/ 	.word	0xffffffff


	//   ....[20]....
        /*007c*/ 	.word	0xffffffff


	//   ....[21]....
        /*0080*/ 	.word	0xffffffff


	//   ....[22]....
        /*0084*/ 	.word	0xffffffff


	//   ....[23]....
        /*0088*/ 	.word	0xffffffff


	//   ....[24]....
        /*008c*/ 	.word	0xffffffff


	//   ....[25]....
        /*0090*/ 	.word	0xffffffff


	//   ....[26]....
        /*0094*/ 	.word	0xffffffff


	//   ....[27]....
        /*0098*/ 	.word	0xffffffff


	//   ....[28]....
        /*009c*/ 	.word	0xffffffff


	//   ....[29]....
        /*00a0*/ 	.word	0xffffffff


	//----- nvinfo : EIATTR_COOP_GROUP_INSTR_OFFSETS
	.align		4
.L_1831:
        /*00a4*/ 	.byte	0x04, 0x28
        /*00a6*/ 	.short	(.L_1833 - .L_1832)


	//   ....[0]....
.L_1832:
        /*00a8*/ 	.word	0x00002130


	//   ....[1]....
        /*00ac*/ 	.word	0x00002170


	//   ....[2]....
        /*00b0*/ 	.word	0x000021b0


	//   ....[3]....
        /*00b4*/ 	.word	0x000021e0


	//   ....[4]....
        /*00b8*/ 	.word	0x00002280


	//   ....[5]....
        /*00bc*/ 	.word	0x00002290


	//   ....[6]....
        /*00c0*/ 	.word	0x000022c0


	//   ....[7]....
        /*00c4*/ 	.word	0x000022d0


	//   ....[8]....
        /*00c8*/ 	.word	0x00002300


	//   ....[9]....
        /*00cc*/ 	.word	0x00002310


	//   ....[10]....
        /*00d0*/ 	.word	0x00002430


	//   ....[11]....
        /*00d4*/ 	.word	0x00002470


	//   ....[12]....
        /*00d8*/ 	.word	0x000024e0


	//   ....[13]....
        /*00dc*/ 	.word	0x000024f0


	//   ....[14]....
        /*00e0*/ 	.word	0x00002550


	//   ....[15]....
        /*00e4*/ 	.word	0x00002560


	//   ....[16]....
        /*00e8*/ 	.word	0x000025a0


	//   ....[17]....
        /*00ec*/ 	.word	0x000025c0


	//   ....[18]....
        /*00f0*/ 	.word	0x00002600


	//   ....[19]....
        /*00f4*/ 	.word	0x00002630


	//   ....[20]....
        /*00f8*/ 	.word	0x00003280


	//   ....[21]....
        /*00fc*/ 	.word	0x000032a0


	//   ....[22]....
        /*0100*/ 	.word	0x000032e0


	//   ....[23]....
        /*0104*/ 	.word	0x000032f0


	//   ....[24]....
        /*0108*/ 	.word	0x00003320


	//   ....[25]....
        /*010c*/ 	.word	0x00003330


	//   ....[26]....
        /*0110*/ 	.word	0x00003360


	//   ....[27]....
        /*0114*/ 	.word	0x00003370


	//   ....[28]....
        /*0118*/ 	.word	0x000033a0


	//   ....[29]....
        /*011c*/ 	.word	0x000033b0


	//----- nvinfo : EIATTR_VRC_CTA_INIT_COUNT
	.align		4
.L_1833:
        /*0120*/ 	.byte	0x02, 0x4a
	.zero		1
	.zero		1


	//----- nvinfo : EIATTR_EXIT_INSTR_OFFSETS
	.align		4
        /*0124*/ 	.byte	0x04, 0x1c
        /*0126*/ 	.short	(.L_1835 - .L_1834)


	//   ....[0]....
.L_1834:
        /*0128*/ 	.word	0x00003c40


	//   ....[1]....
        /*012c*/ 	.word	0x00003fd0


	//   ....[2]....
        /*0130*/ 	.word	0x000041d0


	//   ....[3]....
        /*0134*/ 	.word	0x000042d0


	//   ....[4]....
        /*0138*/ 	.word	0x000042f0


	//----- nvinfo : EIATTR_MAX_THREADS
	.align		4
.L_1835:
        /*013c*/ 	.byte	0x04, 0x05
        /*013e*/ 	.short	(.L_1837 - .L_1836)
.L_1836:
        /*0140*/ 	.word	0x00000080
        /*0144*/ 	.word	0x00000001
        /*0148*/ 	.word	0x00000001


	//----- nvinfo : EIATTR_CRS_STACK_SIZE
	.align		4
.L_1837:
        /*014c*/ 	.byte	0x04, 0x1e
        /*014e*/ 	.short	(.L_1839 - .L_1838)
.L_1838:
        /*0150*/ 	.word	0x00000000


	//----- nvinfo : EIATTR_CBANK_PARAM_SIZE
	.align		4
.L_1839:
        /*0154*/ 	.byte	0x03, 0x19
        /*0156*/ 	.short	0x0080


	//----- nvinfo : EIATTR_PARAM_CBANK
	.align		4
        /*0158*/ 	.byte	0x04, 0x0a
        /*015a*/ 	.short	(.L_1841 - .L_1840)
	.align		4
.L_1840:
        /*015c*/ 	.word	index@(.nv.constant0._ZN18transformer_engine13normalization21ln_bwd_general_kernelINS0_13Kernel_traitsI13__nv_bfloat16S3_S3_fjLj2048ELj1ELj1ELj4ELj16ENS0_18Kernel_traits_baseILj2048ES3_S3_S3_fjLj128EEEEEEEvNS0_20BackwardKernelParamsE)
        /*0160*/ 	.short	0x0380
        /*0162*/ 	.short	0x0080


	//----- nvinfo : EIATTR_SW_WAR
	.align		4
.L_1841:
        /*0164*/ 	.byte	0x04, 0x36
        /*0166*/ 	.short	(.L_1843 - .L_1842)
.L_1842:
        /*0168*/ 	.word	0x00000008
.L_1843:


//--------------------- .nv.info._ZN18transformer_engine13normalization21ln_bwd_general_kernelINS0_13Kernel_traitsI6__halffS3_fjLj2048ELj1ELj1ELj4ELj16ENS0_18Kernel_traits_baseILj2048ES3_fS3_fjLj128EEEEEEEvNS0_20BackwardKernelParamsE --------------------------
	.section	.nv.info._ZN18transformer_engine13normalization21ln_bwd_general_kernelINS0_13Kernel_traitsI6__halffS3_fjLj2048ELj1ELj1ELj4ELj16ENS0_18Kernel_traits_baseILj2048ES3_fS3_fjLj128EEEEEEEvNS0_20BackwardKernelParamsE,"",@"SHT_CUDA_INFO"
	.sectionflags	@""
	.align	4


	//----- nvinfo : EIATTR_CUDA_API_VERSION
	.align		4
        /*0000*/ 	.byte	0x04, 0x37
        /*0002*/ 	.short	(.L_1845 - .L_1844)
.L_1844:
        /*0004*/ 	.word	0x00000082


	//----- nvinfo : EIATTR_KPARAM_INFO
	.align		4
.L_1845:
        /*0008*/ 	.byte	0x04, 0x17
        /*000a*/ 	.short	(.L_1847 - .L_1846)
.L_1846:
        /*000c*/ 	.word	0x00000000
        /*0010*/ 	.short	0x0000
        /*0012*/ 	.short	0x0000
        /*0014*/ 	.byte	0x00, 0xf0, 0x01, 0x02


	//----- nvinfo : EIATTR_SPARSE_MMA_MASK
	.align		4
.L_1847:
        /*0018*/ 	.byte	0x03, 0x50
        /*001a*/ 	.short	0x0000


	//----- nvinfo : EIATTR_MAXREG_COUNT
	.align		4
        /*001c*/ 	.byte	0x03, 0x1b
        /*001e*/ 	.short	0x00ff


	//----- nvinfo : EIATTR_NUM_BARRIERS
	.align		4
        /*0020*/ 	.byte	0x02, 0x4c
        /*0022*/ 	.byte	0x01
	.zero		1


	//----- nvinfo : EIATTR_MERCURY_ISA_VERSION
	.align		4
        /*0024*/ 	.byte	0x03, 0x5f
        /*0026*/ 	.short	0x0101


	//----- nvinfo : EIATTR_COOP_GROUP_MASK_REGIDS
	.align		4
        /*0028*/ 	.byte	0x04, 0x29
        /*002a*/ 	.short	(.L_1849 - .L_1848)


	//   ....[0]....
.L_1848:
        /*002c*/ 	.word	0xffffffff


	//   ....[1]....
        /*0030*/ 	.word	0xffffffff


	//   ....[2]....
        /*0034*/ 	.word	0xffffffff


	//   ....[3]....
        /*0038*/ 	.word	0xffffffff


	//   ....[4]....
        /*003c*/ 	.word	0xffffffff


	//   ....[5]....
        /*0040*/ 	.word	0xffffffff


	//   ....[6]....
        /*0044*/ 	.word	0xffffffff


	//   ....[7]....
        /*0048*/ 	.word	0xffffffff


	//   ....[8]....
        /*004c*/ 	.word	0xffffffff


	//   ....[9]....
        /*0050*/ 	.word	0xffffffff


	//   ....[10]....
        /*0054*/ 	.word	0xffffffff


	//   ....[11]....
        /*0058*/ 	.word	0xffffffff


	//   ....[12]....
        /*005c*/ 	.word	0xffffffff


	//   ....[13]....
        /*0060*/ 	.word	0xffffffff


	//   ....[14]....
        /*0064*/ 	.word	0xffffffff


	//   ....[15]....
        /*0068*/ 	.word	0xffffffff


	//   ....[16]....
        /*006c*/ 	.word	0xffffffff


	//   ....[17]....
        /*0070*/ 	.word	0xffffffff


	//   ....[18]....
        /*0074*/ 	.word	0xffffffff


	//   ....[19]....
        /*0078*/ 	.word	0xffffffff


	//   ....[20]....
        /*007c*/ 	.word	0xffffffff


	//   ....[21]....
        /*0080*/ 	.word	0xffffffff


	//   ....[22]....
        /*0084*/ 	.word	0xffffffff


	//   ....[23]....
        /*0088*/ 	.word	0xffffffff


	//   ....[24]....
        /*008c*/ 	.word	0xffffffff


	//   ....[25]....
        /*0090*/ 	.word	0xffffffff


	//   ....[26]....
        /*0094*/ 	.word	0xffffffff


	//   ....[27]....
        /*0098*/ 	.word	0xffffffff


	//   ....[28]....
        /*009c*/ 	.word	0xffffffff


	//   ....[29]....
        /*00a0*/ 	.word	0xffffffff


	//----- nvinfo : EIATTR_COOP_GROUP_INSTR_OFFSETS
	.align		4
.L_1849:
        /*00a4*/ 	.byte	0x04, 0x28
        /*00a6*/ 	.short	(.L_1851 - .L_1850)


	//   ....[0]....
.L_1850:
        /*00a8*/ 	.word	0x00002240


	//   ....[1]....
        /*00ac*/ 	.word	0x00002280


	//   ....[2]....
        /*00b0*/ 	.word	0x000022c0


	//   ....[3]....
        /*00b4*/ 	.word	0x000022f0


	//   ....[4]....
        /*00b8*/ 	.word	0x00002380


	//   ....[5]....
        /*00bc*/ 	.word	0x00002390


	//   ....[6]....
        /*00c0*/ 	.word	0x000023d0


	//   ....[7]....
        /*00c4*/ 	.word	0x000023f0


	//   ....[8]....
        /*00c8*/ 	.word	0x00002420


	//   ....[9]....
        /*00cc*/ 	.word	0x00002430


	//   ....[10]....
        /*00d0*/ 	.word	0x00002550


	//   ....[11]....
        /*00d4*/ 	.word	0x00002590


	//   ....[12]....
        /*00d8*/ 	.word	0x000025f0


	//   ....[13]....
        /*00dc*/ 	.word	0x00002610


	//   ....[14]....
        /*00e0*/ 	.word	0x00002670


	//   ....[15]....
        /*00e4*/ 	.word	0x00002680


	//   ....[16]....
        /*00e8*/ 	.word	0x000026c0


	//   ....[17]....
        /*00ec*/ 	.word	0x000026e0


	//   ....[18]....
        /*00f0*/ 	.word	0x00002720


	//   ....[19]....
        /*00f4*/ 	.word	0x00002750


	//   ....[20]....
        /*00f8*/ 	.word	0x000033d0


	//   ....[21]....
        /*00fc*/ 	.word	0x000033f0


	//   ....[22]....
        /*0100*/ 	.word	0x00003430


	//   ....[23]....
        /*0104*/ 	.word	0x00003440


	//   ....[24]....
        /*0108*/ 	.word	0x00003470


	//   ....[25]....
        /*010c*/ 	.word	0x00003480


	//   ....[26]....
        /*0110*/ 	.word	0x000034b0


	//   ....[27]....
        /*0114*/ 	.word	0x000034c0


	//   ....[28]....
        /*0118*/ 	.word	0x000034f0


	//   ....[29]....
        /*011c*/ 	.word	0x00003500


	//----- nvinfo : EIATTR_VRC_CTA_INIT_COUNT
	.align		4
.L_1851:
        /*0120*/ 	.byte	0x02, 0x4a
	.zero		1
	.zero		1


	//----- nvinfo : EIATTR_EXIT_INSTR_OFFSETS
	.align		4
        /*0124*/ 	.byte	0x04, 0x1c
        /*0126*/ 	.short	(.L_1853 - .L_1852)


	//   ....[0]....
.L_1852:
        /*0128*/ 	.word	0x00003d50


	//   ....[1]....
        /*012c*/ 	.word	0x00003fc0


	//   ....[2]....
        /*0130*/ 	.word	0x000041f0


	//   ....[3]....
        /*0134*/ 	.word	0x00004420


	//   ....[4]....
        /*0138*/ 	.word	0x00004580


	//   ....[5]....
        /*013c*/ 	.word	0x00004600


	//   ....[6]....
        /*0140*/ 	.word	0x00004620


	//----- nvinfo : EIATTR_MAX_THREADS
	.align		4
.L_1853:
        /*0144*/ 	.byte	0x04, 0x05
        /*0146*/ 	.short	(.L_1855 - .L_1854)
.L_1854:
        /*0148*/ 	.word	0x00000080
        /*014c*/ 	.word	0x00000001
        /*0150*/ 	.word	0x00000001


	//----- nvinfo : EIATTR_CRS_STACK_SIZE
	.align		4
.L_1855:
        /*0154*/ 	.byte	0x04, 0x1e
        /*0156*/ 	.short	(.L_1857 - .L_1856)
.L_1856:
        /*0158*/ 	.word	0x00000000


	//----- nvinfo : EIATTR_CBANK_PARAM_SIZE
	.align		4
.L_1857:
        /*015c*/ 	.byte	0x03, 0x19
        /*015e*/ 	.short	0x0080


	//----- nvinfo : EIATTR_PARAM_CBANK
	.align		4
        /*0160*/ 	.byte	0x04, 0x0a
        /*0162*/ 	.short	(.L_1859 - .L_1858)
	.align		4
.L_1858:
        /*0164*/ 	.word	index@(.nv.constant0._ZN18transformer_engine13normalization21ln_bwd_general_kernelINS0_13Kernel_traitsI6__halffS3_fjLj2048ELj1ELj1ELj4ELj16ENS0_18Kernel_traits_baseILj2048ES3_fS3_fjLj128EEEEEEEvNS0_20BackwardKernelParamsE)
        /*0168*/ 	.short	0x0380
        /*016a*/ 	.short	0x0080


	//----- nvinfo : EIATTR_SW_WAR
	.align		4
.L_1859:
        /*016c*/ 	.byte	0x04, 0x36
        /*016e*/ 	.short	(.L_1861 - .L_1860)
.L_1860:
        /*0170*/ 	.word	0x00000008
.L_1861:


//--------------------- .nv.info._ZN18transformer_engine13normalization21ln_bwd_general_kernelINS0_13Kernel_traitsI6__halfS3_S3_fjLj2048ELj1ELj1ELj4ELj16ENS0_18Kernel_traits_baseILj2048ES3_S3_S3_fjLj128EEEEEEEvNS0_20BackwardKernelParamsE --------------------------
	.section	.nv.info._ZN18transformer_engine13normalization21ln_bwd_general_kernelINS0_13Kernel_traitsI6__halfS3_S3_fjLj2048ELj1ELj1ELj4ELj16ENS0_18Kernel_traits_baseILj2048ES3_S3_S3_fjLj128EEEEEEEvNS0_20BackwardKernelParamsE,"",@"SHT_CUDA_INFO"
	.sectionflags	@""
	.align	4


	//----- nvinfo : EIATTR_CUDA_API_VERSION
	.align		4
        /*0000*/ 	.byte	0x04, 0x37
        /*0002*/ 	.short	(.L_1863 - .L_1862)
.L_1862:
        /*0004*/ 	.word	0x00000082


	//----- nvinfo : EIATTR_KPARAM_INFO
	.align		4
.L_1863:
        /*0008*/ 	.byte	0x04, 0x17
        /*000a*/ 	.short	(.L_1865 - .L_1864)
.L_1864:
        /*000c*/ 	.word	0x00000000
        /*0010*/ 	.short	0x0000
        /*0012*/ 	.short	0x0000
        /*0014*/ 	.byte	0x00, 0xf0, 0x01, 0x02


	//----- nvinfo : EIATTR_SPARSE_MMA_MASK
	.align		4
.L_1865:
        /*0018*/ 	.byte	0x03, 0x50
        /*001a*/ 	.short	0x0000


	//----- nvinfo : EIATTR_MAXREG_COUNT
	.align		4
        /*001c*/ 	.byte	0x03, 0x1b
        /*001e*/ 	.short	0x00ff


	//----- nvinfo : EIATTR_NUM_BARRIERS
	.align		4
        /*0020*/ 	.byte	0x02, 0x4c
        /*0022*/ 	.byte	0x01
	.zero		1


	//----- nvinfo : EIATTR_MERCURY_ISA_VERSION
	.align		4
        /*0024*/ 	.byte	0x03, 0x5f
        /*0026*/ 	.short	0x0101


	//----- nvinfo : EIATTR_COOP_GROUP_MASK_REGIDS
	.align		4
        /*0028*/ 	.byte	0x04, 0x29
        /*002a*/ 	.short	(.L_1867 - .L_1866)


	//   ....[0]....
.L_1866:
        /*002c*/ 	.word	0xffffffff


	//   ....[1]....
        /*0030*/ 	.word	0xffffffff


	//   ....[2]....
        /*0034*/ 	.word	0xffffffff


	//   ....[3]....
        /*0038*/ 	.word	0xffffffff


	//   ....[4]....
        /*003c*/ 	.word	0xffffffff


	//   ....[5]....
        /*0040*/ 	.word	0xffffffff


	//   ....[6]....
        /*0044*/ 	.word	0xffffffff


	//   ....[7]....
        /*0048*/ 	.word	0xffffffff


	//   ....[8]....
        /*004c*/ 	.word	0xffffffff


	//   ....[9]....
        /*0050*/ 	.word	0xffffffff


	//   ....[10]....
        /*0054*/ 	.word	0xffffffff


	//   ....[11]....
        /*0058*/ 	.word	0xffffffff


	//   ....[12]....
        /*005c*/ 	.word	0xffffffff


	//   ....[13]....
        /*0060*/ 	.word	0xffffffff


	//   ....[14]....
        /*0064*/ 	.word	0xffffffff


	//   ....[15]....
        /*0068*/ 	.word	0xffffffff


	//   ....[16]....
        /*006c*/ 	.word	0xffffffff


	//   ....[17]....
        /*0070*/ 	.word	0xffffffff


	//   ....[18]....
        /*0074*/ 	.word	0xffffffff


	//   ....[19]....
        /*0078*/ 	.word	0xffffffff


	//   ....[20]....
        /*007c*/ 	.word	0xffffffff


	//   ....[21]....
        /*0080*/ 	.word	0xffffffff


	//   ....[22]....
        /*0084*/ 	.word	0xffffffff


	//   ....[23]....
        /*0088*/ 	.word	0xffffffff


	//   ....[24]....
        /*008c*/ 	.word	0xffffffff


	//   ....[25]....
        /*0090*/ 	.word	0xffffffff


	//   ....[26]....
        /*0094*/ 	.word	0xffffffff


	//   ....[27]....
        /*0098*/ 	.word	0xffffffff


	//   ....[28]....
        /*009c*/ 	.word	0xffffffff


	//   ....[29]....
        /*00a0*/ 	.word	0xffffffff


	//----- nvinfo : EIATTR_COOP_GROUP_INSTR_OFFSETS
	.align		4
.L_1867:
        /*00a4*/ 	.byte	0x04, 0x28
        /*00a6*/ 	.short	(.L_1869 - .L_1868)


	//   ....[0]....
.L_1868:
        /*00a8*/ 	.word	0x00001fb0


	//   ....[1]....
        /*00ac*/ 	.word	0x00001ff0


	//   ....[2]....
        /*00b0*/ 	.word	0x00002030


	//   ....[3]....
        /*00b4*/ 	.word	0x00002060


	//   ....[4]....
        /*00b8*/ 	.word	0x00002100


	//   ....[5]....
        /*00bc*/ 	.word	0x00002110


	//   ....[6]....
        /*00c0*/ 	.word	0x00002140


	//   ....[7]....
        /*00c4*/ 	.word	0x00002150


	//   ....[8]....
        /*00c8*/ 	.word	0x00002180


	//   ....[9]....
        /*00cc*/ 	.word	0x00002190


	//   ....[10]....
        /*00d0*/ 	.word	0x000022b0


	//   ....[11]....
        /*00d4*/ 	.word	0x000022f0


	//   ....[12]....
        /*00d8*/ 	.word	0x00002360


	//   ....[13]....
        /*00dc*/ 	.word	0x00002370


	//   ....[14]....
        /*00e0*/ 	.word	0x000023d0


	//   ....[15]....
        /*00e4*/ 	.word	0x000023e0


	//   ....[16]....
        /*00e8*/ 	.word	0x00002420


	//   ....[17]....
        /*00ec*/ 	.word	0x00002440


	//   ....[18]....
        /*00f0*/ 	.word	0x00002480


	//   ....[19]....
        /*00f4*/ 	.word	0x000024b0


	//   ....[20]....
        /*00f8*/ 	.word	0x00003100


	//   ....[21]....
        /*00fc*/ 	.word	0x00003120


	//   ....[22]....
        /*0100*/ 	.word	0x00003160


	//   ....[23]....
        /*0104*/ 	.word	0x00003170


	//   ....[24]....
        /*0108*/ 	.word	0x000031a0


	//   ....[25]....
        /*010c*/ 	.word	0x000031b0


	//   ....[26]....
        /*0110*/ 	.word	0x000031e0


	//   ....[27]....
        /*0114*/ 	.word	0x000031f0


	//   ....[28]....
        /*0118*/ 	.word	0x00003220


	//   ....[29]....
        /*011c*/ 	.word	0x00003230


	//----- nvinfo : EIATTR_VRC_CTA_INIT_COUNT
	.align		4
.L_1869:
        /*0120*/ 	.byte	0x02, 0x4a
	.zero		1
	.zero		1


	//----- nvinfo : EIATTR_EXIT_INSTR_OFFSETS
	.align		4
        /*0124*/ 	.byte	0x04, 0x1c
        /*0126*/ 	.short	(.L_1871 - .L_1870)


	//   ....[0]....
.L_1870:
        /*0128*/ 	.word	0x00003ac0


	//   ....[1]....
        /*012c*/ 	.word	0x00003e50


	//   ....[2]....
        /*0130*/ 	.word	0x00004050


	//   ....[3]....
        /*0134*/ 	.word	0x00004150


	//   ....[4]....
        /*0138*/ 	.word	0x00004170


	//----- nvinfo : EIATTR_MAX_THREADS
	.align		4
.L_1871:
        /*013c*/ 	.byte	0x04, 0x05
        /*013e*/ 	.short	(.L_1873 - .L_1872)
.L_1872:
        /*0140*/ 	.word	0x00000080
        /*0144*/ 	.word	0x00000001
        /*0148*/ 	.word	0x00000001


	//----- nvinfo : EIATTR_CRS_STACK_SIZE
	.align		4
.L_1873:
        /*014c*/ 	.byte	0x04, 0x1e
        /*014e*/ 	.short	(.L_1875 - .L_1874)
.L_1874:
        /*0150*/ 	.word	0x00000000


	//----- nvinfo : EIATTR_CBANK_PARAM_SIZE
	.align		4
.L_1875:
        /*0154*/ 	.byte	0x03, 0x19
        /*0156*/ 	.short	0x0080


	//----- nvinfo : EIATTR_PARAM_CBANK
	.align		4
        /*0158*/ 	.byte	0x04, 0x0a
        /*015a*/ 	.short	(.L_1877 - .L_1876)
	.align		4
.L_1876:
        /*015c*/ 	.word	index@(.nv.constant0._ZN18transformer_engine13normalization21ln_bwd_general_kernelINS0_13Kernel_traitsI6__halfS3_S3_fjLj2048ELj1ELj1ELj4ELj16ENS0_18Kernel_traits_baseILj2048ES3_S3_S3_fjLj128EEEEEEEvNS0_20BackwardKernelParamsE)
        /*0160*/ 	.short	0x0380
        /*0162*/ 	.short	0x0080


	//----- nvinfo : EIATTR_SW_WAR
	.align		4
.L_1877:
        /*0164*/ 	.byte	0x04, 0x36
        /*0166*/ 	.short	(.L_1879 - .L_1878)
.L_1878:
        /*0168*/ 	.word	0x00000008
.L_1879:


//--------------------- .nv.info._ZN18transformer_engine13normalization21ln_bwd_general_kernelINS0_13Kernel_traitsIffffjLj2048ELj1ELj1ELj4ELj16ENS0_18Kernel_traits_baseILj2048EffffjLj128EEEEEEEvNS0_20BackwardKernelParamsE --------------------------
	.section	.nv.info._ZN18transformer_engine13normalization21ln_bwd_general_kernelINS0_13Kernel_traitsIffffjLj2048ELj1ELj1ELj4ELj16ENS0_18Kernel_traits_baseILj2048EffffjLj128EEEEEEEvNS0_20BackwardKernelParamsE,"",@"SHT_CUDA_INFO"
	.sectionflags	@""
	.align	4


	//----- nvinfo : EIATTR_CUDA_API_VERSION
	.align		4
        /*0000*/ 	.byte	0x04, 0x37
        /*0002*/ 	.short	(.L_1881 - .L_1880)
.L_1880:
        /*0004*/ 	.word	0x00000082


	//----- nvinfo : EIATTR_KPARAM_INFO
	.align		4
.L_1881:
        /*0008*/ 	.byte	0x04, 0x17
        /*000a*/ 	.short	(.L_1883 - .L_1882)
.L_1882:
        /*000c*/ 	.word	0x00000000
        /*0010*/ 	.short	0x0000
        /*0012*/ 	.short	0x0000
        /*0014*/ 	.byte	0x00, 0xf0, 0x01, 0x02


	//----- nvinfo : EIATTR_SPARSE_MMA_MASK
	.align		4
.L_1883:
        /*0018*/ 	.byte	0x03, 0x50
        /*001a*/ 	.short	0x0000


	//----- nvinfo : EIATTR_MAXREG_COUNT
	.align		4
        /*001c*/ 	.byte	0x03, 0x1b
        /*001e*/ 	.short	0x00ff


	//----- nvinfo : EIATTR_NUM_BARRIERS
	.align		4
        /*0020*/ 	.byte	0x02, 0x4c
        /*0022*/ 	.byte	0x01
	.zero		1


	//----- nvinfo : EIATTR_MERCURY_ISA_VERSION
	.align		4
        /*0024*/ 	.byte	0x03, 0x5f
        /*0026*/ 	.short	0x0101


	//----- nvinfo : EIATTR_COOP_GROUP_MASK_REGIDS
	.align		4
        /*0028*/ 	.byte	0x04, 0x29
        /*002a*/ 	.short	(.L_1885 - .L_1884)


	//   ....[0]....
.L_1884:
        /*002c*/ 	.word	0xffffffff


	//   ....[1]....
        /*0030*/ 	.word	0xffffffff


	//   ....[2]....
        /*0034*/ 	.word	0xffffffff


	//   ....[3]....
        /*0038*/ 	.word	0xffffffff


	//   ....[4]....
        /*003c*/ 	.word	0xffffffff


	//   ....[5]....
        /*0040*/ 	.word	0xffffffff


	//   ....[6]....
        /*0044*/ 	.word	0xffffffff


	//   ....[7]....
        /*0048*/ 	.word	0xffffffff


	//   ....[8]....
        /*004c*/ 	.word	0xffffffff


	//   ....[9]....
        /*0050*/ 	.word	0xffffffff


	//   ....[10]....
        /*0054*/ 	.word	0xffffffff


	//   ....[11]....
        /*0058*/ 	.word	0xffffffff


	//   ....[12]....
        /*005c*/ 	.word	0xffffffff


	//   ....[13]....
        /*0060*/ 	.word	0xffffffff


	//   ....[14]....
        /*0064*/ 	.word	0xffffffff


	//   ....[15]....
        /*0068*/ 	.word	0xffffffff


	//   ....[16]....
        /*006c*/ 	.word	0xffffffff


	//   ....[17]....
        /*0070*/ 	.word	0xffffffff


	//   ....[18]....
        /*0074*/ 	.word	0xffffffff


	//   ....[19]....
        /*0078*/ 	.word	0xffffffff


	//   ....[20]....
        /*007c*/ 	.word	0xffffffff


	//   ....[21]....
        /*0080*/ 	.word	0xffffffff


	//   ....[22]....
        /*0084*/ 	.word	0xffffffff


	//   ....[23]....
        /*0088*/ 	.word	0xffffffff


	//   ....[24]....
        /*008c*/ 	.word	0xffffffff


	//   ....[25]....
        /*0090*/ 	.word	0xffffffff


	//   ....[26]....
        /*0094*/ 	.word	0xffffffff


	//   ....[27]....
        /*0098*/ 	.word	0xffffffff


	//   ....[28]....
        /*009c*/ 	.word	0xffffffff


	//   ....[29]....
        /*00a0*/ 	.word	0xffffffff


	//----- nvinfo : EIATTR_COOP_GROUP_INSTR_OFFSETS
	.align		4
.L_1885:
        /*00a4*/ 	.byte	0x04, 0x28
        /*00a6*/ 	.short	(.L_1887 - .L_1886)


	//   ....[0]....
.L_1886:
        /*00a8*/ 	.word	0x00001d90


	//   ....[1]....
        /*00ac*/ 	.word	0x00001dd0


	//   ....[2]....
        /*00b0*/ 	.word	0x00001e10


	//   ....[3]....
        /*00b4*/ 	.word	0x00001e40


	//   ....[4]....
        /*00b8*/ 	.word	0x00001ed0


	//   ....[5]....
        /*00bc*/ 	.word	0x00001ee0


	//   ....[6]....
        /*00c0*/ 	.word	0x00001f20


	//   ....[7]....
        /*00c4*/ 	.word	0x00001f30


	//   ....[8]....
        /*00c8*/ 	.word	0x00001f60


	//   ....[9]....
        /*00cc*/ 	.word	0x00001f70


	//   ....[10]....
        /*00d0*/ 	.word	0x000020a0


	//   ....[11]....
        /*00d4*/ 	.word	0x000020e0


	//   ....[12]....
        /*00d8*/ 	.word	0x00002160


	//   ....[13]....
        /*00dc*/ 	.word	0x00002180


	//   ....[14]....
        /*00e0*/ 	.word	0x000021c0


	//   ....[15]....
        /*00e4*/ 	.word	0x000021e0


	//   ....[16]....
        /*00e8*/ 	.word	0x00002220


	//   ....[17]....
        /*00ec*/ 	.word	0x00002240


	//   ....[18]....
        /*00f0*/ 	.word	0x00002290


	//   ....[19]....
        /*00f4*/ 	.word	0x000022b0


	//   ....[20]....
        /*00f8*/ 	.word	0x00002f20


	//   ....[21]....
        /*00fc*/ 	.word	0x00002f40


	//   ....[22]....
        /*0100*/ 	.word	0x00002f80


	//   ....[23]....
        /*0104*/ 	.word	0x00002f90


	//   ....[24]....
        /*0108*/ 	.word	0x00002fc0


	//   ....[25]....
        /*010c*/ 	.word	0x00002fd0


	//   ....[26]....
        /*0110*/ 	.word	0x00003000


	//   ....[27]....
        /*0114*/ 	.word	0x00003010


	//   ....[28]....
        /*0118*/ 	.word	0x00003040


	//   ....[29]....
        /*011c*/ 	.word	0x00003050


	//----- nvinfo : EIATTR_VRC_CTA_INIT_COUNT
	.align		4
.L_1887:
        /*0120*/ 	.byte	0x02, 0x4a
	.zero		1
	.zero		1


	//----- nvinfo : EIATTR_EXIT_INSTR_OFFSETS
	.align		4
        /*0124*/ 	.byte	0x04, 0x1c
        /*0126*/ 	.short	(.L_1889 - .L_1888)


	//   ....[0]....
.L_1888:
        /*0128*/ 	.word	0x000038a0


	//   ....[1]....
        /*012c*/ 	.word	0x00003b10


	//   ....[2]....
        /*0130*/ 	.word	0x00003d40


	//   ....[3]....
        /*0134*/ 	.word	0x00003f70


	//   ....[4]....
        /*0138*/ 	.word	0x000040d0


	//   ....[5]....
        /*013c*/ 	.word	0x00004150


	//   ....[6]....
        /*0140*/ 	.word	0x00004170


	//----- nvinfo : EIATTR_MAX_THREADS
	.align		4
.L_1889:
        /*0144*/ 	.byte	0x04, 0x05
        /*0146*/ 	.short	(.L_1891 - .L_1890)
.L_1890:
        /*0148*/ 	.word	0x00000080
        /*014c*/ 	.word	0x00000001
        /*0150*/ 	.word	0x00000001


	//----- nvinfo : EIATTR_CRS_STACK_SIZE
	.align		4
.L_1891:
        /*0154*/ 	.byte	0x04, 0x1e
        /*0156*/ 	.short	(.L_1893 - .L_1892)
.L_1892:
        /*0158*/ 	.word	0x00000000


	//----- nvinfo : EIATTR_CBANK_PARAM_SIZE
	.align		4
.L_1893:
        /*015c*/ 	.byte	0x03, 0x19
        /*015e*/ 	.short	0x0080


	//----- nvinfo : EIATTR_PARAM_CBANK
	.align		4
        /*0160*/ 	.byte	0x04, 0x0a
        /*0162*/ 	.short	(.L_1895 - .L_1894)
	.align		4
.L_1894:
        /*0164*/ 	.word	index@(.nv.constant0._ZN18transformer_engine13normalization21ln_bwd_general_kernelINS0_13Kernel_traitsIffffjLj2048ELj1ELj1ELj4ELj16ENS0_18Kernel_traits_baseILj2048EffffjLj128EEEEEEEvNS0_20BackwardKernelParamsE)
        /*0168*/ 	.short	0x0380
        /*016a*/ 	.short	0x0080


	//----- nvinfo : EIATTR_SW_WAR
	.align		4
.L_1895:
        /*016c*/ 	.byte	0x04, 0x36
        /*016e*/ 	.short	(.L_1897 - .L_1896)
.L_1896:
        /*0170*/ 	.word	0x00000008
.L_1897:


//--------------------- .nv.info._ZN18transformer_engine13normalization21ln_bwd_general_kernelINS0_13Kernel_traitsI13__nv_bfloat16fS3_fjLj1024ELj1ELj4ELj1ELj16ENS0_18Kernel_traits_baseILj1024ES3_fS3_fjLj128EEEEEEEvNS0_20BackwardKernelParamsE --------------------------
	.section	.nv.info._ZN18transformer_engine13normalization21ln_bwd_general_kernelINS0_13Kernel_traitsI13__nv_bfloat16fS3_fjLj1024ELj1ELj4ELj1ELj16ENS0_18Kernel_traits_baseILj1024ES3_fS3_fjLj128EEEEEEEvNS0_20BackwardKernelParamsE,"",@"SHT_CUDA_INFO"
	.sectionflags	@""
	.align	4


	//----- nvinfo : EIATTR_CUDA_API_VERSION
	.align		4
        /*0000*/ 	.byte	0x04, 0x37
        /*0002*/ 	.short	(.L_1899 - .L_1898)
.L_1898:
        /*0004*/ 	.word	0x00000082


	//----- nvinfo : EIATTR_KPARAM_INFO
	.align		4
.L_1899:
        /*0008*/ 	.byte	0x04, 0x17
        /*000a*/ 	.short	(.L_1901 - .L_1900)
.L_1900:
        /*000c*/ 	.word	0x00000000
        /*0010*/ 	.short	0x0000
        /*0012*/ 	.short	0x0000
        /*0014*/ 	.byte	0x00, 0xf0, 0x01, 0x02


	//----- nvinfo : EIATTR_SPARSE_MMA_MASK
	.align		4
.L_1901:
        /*0018*/ 	.byte	0x03, 0x50
        /*001a*/ 	.short	0x0000


	//----- nvinfo : EIATTR_MAXREG_COUNT
	.align		4
        /*001c*/ 	.byte	0x03, 0x1b
        /*001e*/ 	.short	0x00ff


	//----- nvinfo : EIATTR_NUM_BARRIERS
	.align		4
        /*0020*/ 	.byte	0x02, 0x4c
        /*0022*/ 	.byte	0x01
	.zero		1


	//----- nvinfo : EIATTR_MERCURY_ISA_VERSION
	.align		4
        /*0024*/ 	.byte	0x03, 0x5f
        /*0026*/ 	.short	0x0101


	//----- nvinfo : EIATTR_COOP_GROUP_MASK_REGIDS
	.align		4
        /*0028*/ 	.byte	0x04, 0x29
        /*002a*/ 	.short	(.L_1903 - .L_1902)


	//   ....[0]....
.L_1902:
        /*002c*/ 	.word	0xffffffff


	//   ....[1]....
        /*0030*/ 	.word	0xffffffff


	//   ....[2]....
        /*0034*/ 	.word	0xffffffff


	//   ....[3]....
        /*0038*/ 	.word	0xffffffff


	//   ....[4]....
        /*003c*/ 	.word	0xffffffff


	//   ....[5]....
        /*0040*/ 	.word	0xffffffff


	//   ....[6]....
        /*0044*/ 	.word	0xffffffff


	//   ....[7]....
        /*0048*/ 	.word	0xffffffff


	//   ....[8]....
        /*004c*/ 	.word	0xffffffff


	//   ....[9]....
        /*0050*/ 	.word	0xffffffff


	//   ....[10]....
        /*0054*/ 	.word	0xffffffff


	//   ....[11]....
        /*0058*/ 	.word	0xffffffff


	//   ....[12]....
        /*005c*/ 	.word	0xffffffff


	//   ....[13]....
        /*0060*/ 	.word	0xffffffff


	//   ....[14]....
        /*0064*/ 	.word	0xffffffff


	//   ....[15]....
        /*0068*/ 	.word	0xffffffff


	//   ....[16]....
        /*006c*/ 	.word	0xffffffff


	//   ....[17]....
        /*0070*/ 	.word	0xffffffff


	//   ....[18]....
        /*0074*/ 	.word	0xffffffff


	//   ....[19]....
        /*0078*/ 	.word	0xffffffff


	//   ....[20]....
        /*007c*/ 	.word	0xffffffff


	//   ....[21]....
        /*0080*/ 	.word	0xffffffff


	//   ....[22]....
        /*0084*/ 	.word	0xffffffff


	//   ....[23]....
        /*0088*/ 	.word	0xffffffff


	//   ....[24]....
        /*008c*/ 	.word	0xffffffff


	//   ....[25]....
        /*0090*/ 	.word	0xffffffff


	//   ....[26]....
        /*0094*/ 	.word	0xffffffff


	//   ....[27]....
        /*0098*/ 	.word	0xffffffff


	//   ....[28]....
        /*009c*/ 	.word	0xffffffff


	//   ....[29]....
        /*00a0*/ 	.word	0xffffffff


	//----- nvinfo : EIATTR_COOP_GROUP_INSTR_OFFSETS
	.align		4
.L_1903:
        /*00a4*/ 	.byte	0x04, 0x28
        /*00a6*/ 	.short	(.L_1905 - .L_1904)


	//   ....[0]....
.L_1904:
        /*00a8*/ 	.word	0x000040c0


	//   ....[1]....
        /*00ac*/ 	.word	0x000040d0


	//   ....[2]....
        /*00b0*/ 	.word	0x00004100


	//   ....[3]....
        /*00b4*/ 	.word	0x00004110


	//   ....[4]....
        /*00b8*/ 	.word	0x00004140


	//   ....[5]....
        /*00bc*/ 	.word	0x00004150


	//   ....[6]....
        /*00c0*/ 	.word	0x00004180


	//   ....[7]....
        /*00c4*/ 	.word	0x00004190


	//   ....[8]....
        /*00c8*/ 	.word	0x000041c0


	//   ....[9]....
        /*00cc*/ 	.word	0x000041d0


	//   ....[10]....
        /*00d0*/ 	.word	0x00004210


	//   ....[11]....
        /*00d4*/ 	.word	0x00004250


	//   ....[12]....
        /*00d8*/ 	.word	0x000042a0


	//   ....[13]....
        /*00dc*/ 	.word	0x000042b0


	//   ....[14]....
        /*00e0*/ 	.word	0x000042e0


	//   ....[15]....
        /*00e4*/ 	.word	0x000042f0


	//   ....[16]....
        /*00e8*/ 	.word	0x00004330


	//   ....[17]....
        /*00ec*/ 	.word	0x00004360


	//   ....[18]....
        /*00f0*/ 	.word	0x00004400


	//   ....[19]....
        /*00f4*/ 	.word	0x00004410


	//   ....[20]....
        /*00f8*/ 	.word	0x00004e80


	//   ....[21]....
        /*00fc*/ 	.word	0x00004ea0


	//   ....[22]....
        /*0100*/ 	.word	0x00004ee0


	//   ....[23]....
        /*0104*/ 	.word	0x00004ef0


	//   ....[24]....
        /*0108*/ 	.word	0x00004f20


	//   ....[25]....
        /*010c*/ 	.word	0x00004f30


	//   ....[26]....
        /*0110*/ 	.word	0x00004f60


	//   ....[27]....
        /*0114*/ 	.word	0x00004f70


	//   ....[28]....
        /*0118*/ 	.word	0x00004fa0


	//   ....[29]....
        /*011c*/ 	.word	0x00004fb0


	//----- nvinfo : EIATTR_VRC_CTA_INIT_COUNT
	.align		4
.L_1905:
        /*0120*/ 	.byte	0x02, 0x4a
	.zero		1
	.zero		1


	//----- nvinfo : EIATTR_EXIT_INSTR_OFFSETS
	.align		4
        /*0124*/ 	.byte	0x04, 0x1c
        /*0126*/ 	.short	(.L_1907 - .L_1906)


	//   ....[0]....
.L_1906:
        /*0128*/ 	.word	0x000070d0


	//   ....[1]....
        /*012c*/ 	.word	0x00007560


	//   ....[2]....
        /*0130*/ 	.word	0x000078b0


	//   ....[3]....
        /*0134*/ 	.word	0x00007930


	//   ....[4]....
        /*0138*/ 	.word	0x00007950


	//----- nvinfo : EIATTR_MAX_THREADS
	.align		4
.L_1907:
        /*013c*/ 	.byte	0x04, 0x05
        /*013e*/ 	.short	(.L_1909 - .L_1908)
.L_1908:
        /*0140*/ 	.word	0x00000080
        /*0144*/ 	.word	0x00000001
        /*0148*/ 	.word	0x00000001


	//----- nvinfo : EIATTR_CRS_STACK_SIZE
	.align		4
.L_1909:
        /*014c*/ 	.byte	0x04, 0x1e
        /*014e*/ 	.short	(.L_1911 - .L_1910)
.L_1910:
        /*0150*/ 	.word	0x00000000


	//----- nvinfo : EIATTR_CBANK_PARAM_SIZE
	.align		4
.L_1911:
        /*0154*/ 	.byte	0x03, 0x19
        /*0156*/ 	.short	0x0080


	//----- nvinfo : EIATTR_PARAM_CBANK
	.align		4
        /*0158*/ 	.byte	0x04, 0x0a
        /*015a*/ 	.short	(.L_1913 - .L_1912)
	.align		4
.L_1912:
        /*015c*/ 	.word	index@(.nv.constant0._ZN18transformer_engine13normalization21ln_bwd_general_kernelINS0_13Kernel_traitsI13__nv_bfloat16fS3_fjLj1024ELj1ELj4ELj1ELj16ENS0_18Kernel_traits_baseILj1024ES3_fS3_fjLj128EEEEEEEvNS0_20BackwardKernelParamsE)
        /*0160*/ 	.short	0x0380
        /*0162*/ 	.short	0x0080


	//----- nvinfo : EIATTR_SW_WAR
	.align		4
.L_1913:
        /*0164*/ 	.byte	0x04, 0x36
        /*0166*/ 	.short	(.L_1915 - .L_1914)
.L_1914:
        /*0168*/ 	.word	0x00000008
.L_1915:


//--------------------- .nv.info._ZN18transformer_engine13normalization21ln_bwd_general_kernelINS0_13Kernel_traitsI13__nv_bfloat16S3_S3_fjLj1024ELj1ELj4ELj1ELj16ENS0_18Kernel_traits_baseILj1024ES3_S3_S3_fjLj128EEEEEEEvNS0_20BackwardKernelParamsE --------------------------
	.section	.nv.info._ZN18transformer_engine13normalization21ln_bwd_general_kernelINS0_13Kernel_traitsI13__nv_bfloat16S3_S3_fjLj1024ELj1ELj4ELj1ELj16ENS0_18Kernel_traits_baseILj1024ES3_S3_S3_fjLj128EEEEEEEvNS0_20BackwardKernelParamsE,"",@"SHT_CUDA_INFO"
	.sectionflags	@""
	.align	4


	//----- nvinfo : EIATTR_CUDA_API_VERSION
	.align		4
        /*0000*/ 	.byte	0x04, 0x37
        /*0002*/ 	.short	(.L_1917 - .L_1916)
.L_1916:
        /*0004*/ 	.word	0x00000082


	//----- nvinfo : EIATTR_KPARAM_INFO
	.align		4
.L_1917:
        /*0008*/ 	.byte	0x04, 0x17
        /*000a*/ 	.short	(.L_1919 - .L_1918)
.L_1918:
        /*000c*/ 	.word	0x00000000
        /*0010*/ 	.short	0x0000
        /*0012*/ 	.short	0x0000
        /*0014*/ 	.byte	0x00, 0xf0, 0x01, 0x02


	//----- nvinfo : EIATTR_SPARSE_MMA_MASK
	.align		4
.L_1919:
        /*0018*/ 	.byte	0x03, 0x50
        /*001a*/ 	.short	0x0000


	//----- nvinfo : EIATTR_MAXREG_COUNT
	.align		4
        /*001c*/ 	.byte	0x03, 0x1b
        /*001e*/ 	.short	0x00ff


	//----- nvinfo : EIATTR_NUM_BARRIERS
	.align		4
        /*0020*/ 	.byte	0x02, 0x4c
        /*0022*/ 	.byte	0x01
	.zero		1


	//----- nvinfo : EIATTR_MERCURY_ISA_VERSION
	.align		4
        /*0024*/ 	.byte	0x03, 0x5f
        /*0026*/ 	.short	0x0101


	//----- nvinfo : EIATTR_COOP_GROUP_MASK_REGIDS
	.align		4
        /*0028*/ 	.byte	0x04, 0x29
        /*002a*/ 	.short	(.L_1921 - .L_1920)


	//   ....[0]....
.L_1920:
        /*002c*/ 	.word	0xffffffff


	//   ....[1]....
        /*0030*/ 	.word	0xffffffff


	//   ....[2]....
        /*0034*/ 	.word	0xffffffff


	//   ....[3]....
        /*0038*/ 	.word	0xffffffff


	//   ....[4]....
        /*003c*/ 	.word	0xffffffff


	//   ....[5]....
        /*0040*/ 	.word	0xffffffff


	//   ....[6]....
        /*0044*/ 	.word	0xffffffff


	//   ....[7]....
        /*0048*/ 	.word	0xffffffff


	//   ....[8]....
        /*004c*/ 	.word	0xffffffff


	//   ....[9]....
        /*0050*/ 	.word	0xffffffff


	//   ....[10]....
        /*0054*/ 	.word	0xffffffff


	//   ....[11]....
        /*0058*/ 	.word	0xffffffff


	//   ....[12]....
        /*005c*/ 	.word	0xffffffff


	//   ....[13]....
        /*0060*/ 	.word	0xffffffff


	//   ....[14]....
        /*0064*/ 	.word	0xffffffff


	//   ....[15]....
        /*0068*/ 	.word	0xffffffff


	//   ....[16]....
        /*006c*/ 	.word	0xffffffff


	//   ....[17]....
        /*0070*/ 	.word	0xffffffff


	//   ....[18]....
        /*0074*/ 	.word	0xffffffff


	//   ....[19]....
        /*0078*/ 	.word	0xffffffff


	//   ....[20]....
        /*007c*/ 	.word	0xffffffff


	//   ....[21]....
        /*0080*/ 	.word	0xffffffff


	//   ....[22]....
        /*0084*/ 	.word	0xffffffff


	//   ....[23]....
        /*0088*/ 	.word	0xffffffff


	//   ....[24]....
        /*008c*/ 	.word	0xffffffff


	//   ....[25]....
        /*0090*/ 	.word	0xffffffff


	//   ....[26]....
        /*0094*/ 	.word	0xffffffff


	//   ....[27]....
        /*0098*/ 	.word	0xffffffff


	//   ....[28]....
        /*009c*/ 	.word	0xffffffff


	//   ....[29]....
        /*00a0*/ 	.word	0xffffffff


	//----- nvinfo : EIATTR_COOP_GROUP_INSTR_OFFSETS
	.align		4
.L_1921:
        /*00a4*/ 	.byte	0x04, 0x28
        /*00a6*/ 	.short	(.L_1923 - .L_1922)


	//   ....[0]....
.L_1922:
        /*00a8*/ 	.word	0x00003fa0


	//   ....[1]....
        /*00ac*/ 	.word	0x00003fb0


	//   ....[2]....
        /*00b0*/ 	.word	0x00003fe0


	//   ....[3]....
        /*00b4*/ 	.word	0x00003ff0


	//   ....[4]....
        /*00b8*/ 	.word	0x00004020


	//   ....[5]....
        /*00bc*/ 	.word	0x00004030


	//   ....[6]....
        /*00c0*/ 	.word	0x00004060


	//   ....[7]....
        /*00c4*/ 	.word	0x00004070


	//   ....[8]....
        /*00c8*/ 	.word	0x000040a0


	//   ....[9]....
        /*00cc*/ 	.word	0x000040b0


	//   ....[10]....
        /*00d0*/ 	.word	0x000040f0


	//   ....[11]....
        /*00d4*/ 	.word	0x00004120


	//   ....[12]....
        /*00d8*/ 	.word	0x000041a0


	//   ....[13]....
        /*00dc*/ 	.word	0x000041b0


	//   ....[14]....
        /*00e0*/ 	.word	0x000041e0


	//   ....[15]....
        /*00e4*/ 	.word	0x000041f0


	//   ....[16]....
        /*00e8*/ 	.word	0x00004230


	//   ....[17]....
        /*00ec*/ 	.word	0x00004250


	//   ....[18]....
        /*00f0*/ 	.word	0x000042b0


	//   ....[19]....
        /*00f4*/ 	.word	0x000042d0


	//   ....[20]....
        /*00f8*/ 	.word	0x00004e40


	//   ....[21]....
        /*00fc*/ 	.word	0x00004e60


	//   ....[22]....
        /*0100*/ 	.word	0x00004ea0


	//   ....[23]....
        /*0104*/ 	.word	0x00004eb0


	//   ....[24]....
        /*0108*/ 	.word	0x00004ee0


	//   ....[25]....
        /*010c*/ 	.word	0x00004ef0


	//   ....[26]....
        /*0110*/ 	.word	0x00004f20


	//   ....[27]....
        /*0114*/ 	.word	0x00004f30


	//   ....[28]....
        /*0118*/ 	.word	0x00004f60


	//   ....[29]....
        /*011c*/ 	.word	0x00004f70


	//----- nvinfo : EIATTR_VRC_CTA_INIT_COUNT
	.align		4
.L_1923:
        /*0120*/ 	.byte	0x02, 0x4a
	.zero		1
	.zero		1


	//----- nvinfo : EIATTR_EXIT_INSTR_OFFSETS
	.align		4
        /*0124*/ 	.byte	0x04, 0x1c
        /*0126*/ 	.short	(.L_1925 - .L_1924)


	//   ....[0]....
.L_1924:
        /*0128*/ 	.word	0x00006b40


	//   ....[1]....
        /*012c*/ 	.word	0x00007120


	//   ....[2]....
        /*0130*/ 	.word	0x00007140


	//   ....[3]....
        /*0134*/ 	.word	0x000071a0


	//----- nvinfo : EIATTR_MAX_THREADS
	.align		4
.L_1925:
        /*0138*/ 	.byte	0x04, 0x05
        /*013a*/ 	.short	(.L_1927 - .L_1926)
.L_1926:
        /*013c*/ 	.word	0x00000080
        /*0140*/ 	.word	0x00000001
        /*0144*/ 	.word	0x00000001


	//----- nvinfo : EIATTR_CRS_STACK_SIZE
	.align		4
.L_1927:
        /*0148*/ 	.byte	0x04, 0x1e
        /*014a*/ 	.short	(.L_1929 - .L_1928)
.L_1928:
        /*014c*/ 	.word	0x00000000


	//----- nvinfo : EIATTR_CBANK_PARAM_SIZE
	.align		4
.L_1929:
        /*0150*/ 	.byte	0x03, 0x19
        /*0152*/ 	.short	0x0080


	//----- nvinfo : EIATTR_PARAM_CBANK
	.align		4
        /*0154*/ 	.byte	0x04, 0x0a
        /*0156*/ 	.short	(.L_1931 - .L_1930)
	.align		4
.L_1930:
        /*0158*/ 	.word	index@(.nv.constant0._ZN18transformer_engine13normalization21ln_bwd_general_kernelINS0_13Kernel_traitsI13__nv_bfloat16S3_S3_fjLj1024ELj1ELj4ELj1ELj16ENS0_18Kernel_traits_baseILj1024ES3_S3_S3_fjLj128EEEEEEEvNS0_20BackwardKernelParamsE)
        /*015c*/ 	.short	0x0380
        /*015e*/ 	.short	0x0080


	//----- nvinfo : EIATTR_SW_WAR
	.align		4
.L_1931:
        /*0160*/ 	.byte	0x04, 0x36
        /*0162*/ 	.short	(.L_1933 - .L_1932)
.L_1932:
        /*0164*/ 	.word	0x00000008
.L_1933:


//--------------------- .nv.info._ZN18transformer_engine13normalization21ln_bwd_general_kernelINS0_13Kernel_traitsI6__halffS3_fjLj1024ELj1ELj4ELj1ELj16ENS0_18Kernel_traits_baseILj1024ES3_fS3_fjLj128EEEEEEEvNS0_20BackwardKernelParamsE --------------------------
	.section	.nv.info._ZN18transformer_engine13normalization21ln_bwd_general_kernelINS0_13Kernel_traitsI6__halffS3_fjLj1024ELj1ELj4ELj1ELj16ENS0_18Kernel_traits_baseILj1024ES3_fS3_fjLj128EEEEEEEvNS0_20BackwardKernelParamsE,"",@"SHT_CUDA_INFO"
	.sectionflags	@""
	.align	4


	//----- nvinfo : EIATTR_CUDA_API_VERSION
	.align		4
        /*0000*/ 	.byte	0x04, 0x37
        /*0002*/ 	.short	(.L_1935 - .L_1934)
.L_1934:
        /*0004*/ 	.word	0x00000082


	//----- nvinfo : EIATTR_KPARAM_INFO
	.align		4
.L_1935:
        /*0008*/ 	.byte	0x04, 0x17
        /*000a*/ 	.short	(.L_1937 - .L_1936)
.L_1936:
        /*000c*/ 	.word	0x00000000
        /*0010*/ 	.short	0x0000
        /*0012*/ 	.short	0x0000
        /*0014*/ 	.byte	0x00, 0xf0, 0x01, 0x02


	//----- nvinfo : EIATTR_SPARSE_MMA_MASK
	.align		4
.L_1937:
        /*0018*/ 	.byte	0x03, 0x50
        /*001a*/ 	.short	0x0000


	//----- nvinfo : EIATTR_MAXREG_COUNT
	.align		4
        /*001c*/ 	.byte	0x03, 0x1b
        /*001e*/ 	.short	0x00ff


	//----- nvinfo : EIATTR_NUM_BARRIERS
	.align		4
        /*0020*/ 	.byte	0x02, 0x4c
        /*0022*/ 	.byte	0x01
	.zero		1


	//----- nvinfo : EIATTR_MERCURY_ISA_VERSION
	.align		4
        /*0024*/ 	.byte	0x03, 0x5f
        /*0026*/ 	.short	0x0101


	//----- nvinfo : EIATTR_COOP_GROUP_MASK_REGIDS
	.align		4
        /*0028*/ 	.byte	0x04, 0x29
        /*002a*/ 	.short	(.L_1939 - .L_1938)


	//   ....[0]....
.L_1938:
        /*002c*/ 	.word	0xffffffff


	//   ....[1]....
        /*0030*/ 	.word	0xffffffff


	//   ....[2]....
        /*0034*/ 	.word	0xffffffff


	//   ....[3]....
        /*0038*/ 	.word	0xffffffff


	//   ....[4]....
        /*003c*/ 	.word	0xffffffff


	//   ....[5]....
        /*0040*/ 	.word	0xffffffff


	//   ....[6]....
        /*0044*/ 	.word	0xffffffff


	//   ....[7]....
        /*0048*/ 	.word	0xffffffff


	//   ....[8]....
        /*004c*/ 	.word	0xffffffff


	//   ....[9]....
        /*0050*/ 	.word	0xffffffff


	//   ....[10]....
        /*0054*/ 	.word	0xffffffff


	//   ....[11]....
        /*0058*/ 	.word	0xffffffff


	//   ....[12]....
        /*005c*/ 	.word	0xffffffff


	//   ....[13]....
        /*0060*/ 	.word	0xffffffff


	//   ....[14]....
        /*0064*/ 	.word	0xffffffff


	//   ....[15]....
        /*0068*/ 	.word	0xffffffff


	//   ....[16]....
        /*006c*/ 	.word	0xffffffff


	//   ....[17]....
        /*0070*/ 	.word	0xffffffff


	//   ....[18]....
        /*0074*/ 	.word	0xffffffff


	//   ....[19]....
        /*0078*/ 	.word	0xffffffff


	//   ....[20]....
        /*007c*/ 	.word	0xffffffff


	//   ....[21]....
        /*0080*/ 	.word	0xffffffff


	//   ....[22]....
        /*0084*/ 	.word	0xffffffff


	//   ....[23]....
        /*0088*/ 	.word	0xffffffff


	//   ....[24]....
        /*008c*/ 	.word	0xffffffff


	//   ....[25]....
        /*0090*/ 	.word	0xffffffff


	//   ....[26]....
        /*0094*/ 	.word	0xffffffff


	//   ....[27]....
        /*0098*/ 	.word	0xffffffff


	//   ....[28]....
        /*009c*/ 	.word	0xffffffff


	//   ....[29]....
        /*00a0*/ 	.word	0xffffffff


	//----- nvinfo : EIATTR_COOP_GROUP_INSTR_OFFSETS
	.align		4
.L_1939:
        /*00a4*/ 	.byte	0x04, 0x28
        /*00a6*/ 	.short	(.L_1941 - .L_1940)


	//   ....[0]....
.L_1940:
        /*00a8*/ 	.word	0x000040c0


	//   ....[1]....
        /*00ac*/ 	.word	0x000040d0


	//   ....[2]....
        /*00b0*/ 	.word	0x00004100


	//   ....[3]....
        /*00b4*/ 	.word	0x00004110


	//   ....[4]....
        /*00b8*/ 	.word	0x00004140


	//   ....[5]....
        /*00bc*/ 	.word	0x00004150


	//   ....[6]....
        /*00c0*/ 	.word	0x00004180


	//   ....[7]....
        /*00c4*/ 	.word	0x00004190


	//   ....[8]....
        /*00c8*/ 	.word	0x000041c0


	//   ....[9]....
        /*00cc*/ 	.word	0x000041d0


	//   ....[10]....
        /*00d0*/ 	.word	0x00004210


	//   ....[11]....
        /*00d4*/ 	.word	0x00004250


	//   ....[12]....
        /*00d8*/ 	.word	0x000042a0


	//   ....[13]....
        /*00dc*/ 	.word	0x000042b0


	//   ....[14]....
        /*00e0*/ 	.word	0x000042e0


	//   ....[15]....
        /*00e4*/ 	.word	0x000042f0


	//   ....[16]....
        /*00e8*/ 	.word	0x00004330


	//   ....[17]....
        /*00ec*/ 	.word	0x00004360


	//   ....[18]....
        /*00f0*/ 	.word	0x00004400


	//   ....[19]....
        /*00f4*/ 	.word	0x00004410


	//   ....[20]....
        /*00f8*/ 	.word	0x00004e80


	//   ....[21]....
        /*00fc*/ 	.word	0x00004ea0


	//   ....[22]....
        /*0100*/ 	.word	0x00004ee0


	//   ....[23]....
        /*0104*/ 	.word	0x00004ef0


	//   ....[24]....
        /*0108*/ 	.word	0x00004f20


	//   ....[25]....
        /*010c*/ 	.word	0x00004f30


	//   ....[26]....
        /*0110*/ 	.word	0x00004f60


	//   ....[27]....
        /*0114*/ 	.word	0x00004f70


	//   ....[28]....
        /*0118*/ 	.word	0x00004fa0


	//   ....[29]....
        /*011c*/ 	.word	0x00004fb0


	//----- nvinfo : EIATTR_VRC_CTA_INIT_COUNT
	.align		4
.L_1941:
        /*0120*/ 	.byte	0x02, 0x4a
	.zero		1
	.zero		1


	//----- nvinfo : EIATTR_EXIT_INSTR_OFFSETS
	.align		4
        /*0124*/ 	.byte	0x04, 0x1c
        /*0126*/ 	.short	(.L_1943 - .L_1942)


	//   ....[0]....
.L_1942:
        /*0128*/ 	.word	0x000070d0


	//   ....[1]....
        /*012c*/ 	.word	0x00007560


	//   ....[2]....
        /*0130*/ 	.word	0x000078b0


	//   ....[3]....
        /*0134*/ 	.word	0x00007930


	//   ....[4]....
        /*0138*/ 	.word	0x00007950


	//----- nvinfo : EIATTR_MAX_THREADS
	.align		4
.L_1943:
        /*013c*/ 	.byte	0x04, 0x05
        /*013e*/ 	.short	(.L_1945 - .L_1944)
.L_1944:
        /*0140*/ 	.word	0x00000080
        /*0144*/ 	.word	0x00000001
        /*0148*/ 	.word	0x00000001


	//----- nvinfo : EIATTR_CRS_STACK_SIZE
	.align		4
.L_1945:
        /*014c*/ 	.byte	0x04, 0x1e
        /*014e*/ 	.short	(.L_1947 - .L_1946)
.L_1946:
        /*0150*/ 	.word	0x00000000


	//----- nvinfo : EIATTR_CBANK_PARAM_SIZE
	.align		4
.L_1947:
        /*0154*/ 	.byte	0x03, 0x19
        /*0156*/ 	.short	0x0080


	//----- nvinfo : EIATTR_PARAM_CBANK
	.align		4
        /*0158*/ 	.byte	0x04, 0x0a
        /*015a*/ 	.short	(.L_1949 - .L_1948)
	.align		4
.L_1948:
        /*015c*/ 	.word	index@(.nv.constant0._ZN18transformer_engine13normalization21ln_bwd_general_kernelINS0_13Kernel_traitsI6__halffS3_fjLj1024ELj1ELj4ELj1ELj16ENS0_18Kernel_traits_baseILj1024ES3_fS3_fjLj128EEEEEEEvNS0_20BackwardKernelParamsE)
        /*0160*/ 	.short	0x0380
        /*0162*/ 	.short	0x0080


	//----- nvinfo : EIATTR_SW_WAR
	.align		4
.L_1949:
        /*0164*/ 	.byte	0x04, 0x36
        /*0166*/ 	.short	(.L_1951 - .L_1950)
.L_1950:
        /*0168*/ 	.word	0x00000008
.L_1951:


//--------------------- .nv.info._ZN18transformer_engine13normalization21ln_bwd_general_kernelINS0_13Kernel_traitsI6__halfS3_S3_fjLj1024ELj1ELj4ELj1ELj16ENS0_18Kernel_traits_baseILj1024ES3_S3_S3_fjLj128EEEEEEEvNS0_20BackwardKernelParamsE --------------------------
	.section	.nv.info._ZN18transformer_engine13normalization21ln_bwd_general_kernelINS0_13Kernel_traitsI6__halfS3_S3_fjLj1024ELj1ELj4ELj1ELj16ENS0_18Kernel_traits_baseILj1024ES3_S3_S3_fjLj128EEEEEEEvNS0_20BackwardKernelParamsE,"",@"SHT_CUDA_INFO"
	.sectionflags	@""
	.align	4


	//----- nvinfo : EIATTR_CUDA_API_VERSION
	.align		4
        /*0000*/ 	.byte	0x04, 0x37
        /*0002*/ 	.short	(.L_1953 - .L_1952)
.L_1952:
        /*0004*/ 	.word	0x00000082


	//----- nvinfo : EIATTR_KPARAM_INFO
	.align		4
.L_1953:
        /*0008*/ 	.byte	0x04, 0x17
        /*000a*/ 	.short	(.L_1955 - .L_1954)
.L_1954:
        /*000c*/ 	.word	0x00000000
        /*0010*/ 	.short	0x0000
        /*0012*/ 	.short	0x0000
        /*0014*/ 	.byte	0x00, 0xf0, 0x01, 0x02


	//----- nvinfo : EIATTR_SPARSE_MMA_MASK
	.align		4
.L_1955:
        /*0018*/ 	.byte	0x03, 0x50
        /*001a*/ 	.short	0x0000


	//----- nvinfo : EIATTR_MAXREG_COUNT
	.align		4
        /*001c*/ 	.byte	0x03, 0x1b
        /*001e*/ 	.short	0x00ff


	//----- nvinfo : EIATTR_NUM_BARRIERS
	.align		4
        /*0020*/ 	.byte	0x02, 0x4c
        /*0022*/ 	.byte	0x01
	.zero		1


	//----- nvinfo : EIATTR_MERCURY_ISA_VERSION
	.align		4
        /*0024*/ 	.byte	0x03, 0x5f
        /*0026*/ 	.short	0x0101


	//----- nvinfo : EIATTR_COOP_GROUP_MASK_REGIDS
	.align		4
        /*0028*/ 	.byte	0x04, 0x29
        /*002a*/ 	.short	(.L_1957 - .L_1956)


	//   ....[0]....
.L_1956:
        /*002c*/ 	.word	0xffffffff


	//   ....[1]....
        /*0030*/ 	.word	0xffffffff


	//   ....[2]....
        /*0034*/ 	.word	0xffffffff


	//   ....[3]....
        /*0038*/ 	.word	0xffffffff


	//   ....[4]....
        /*003c*/ 	.word	0xffffffff


	//   ....[5]....
        /*0040*/ 	.word	0xffffffff


	//   ....[6]....
        /*0044*/ 	.word	0xffffffff


	//   ....[7]....
        /*0048*/ 	.word	0xffffffff


	//   ....[8]....
        /*004c*/ 	.word	0xffffffff


	//   ....[9]....
        /*0050*/ 	.word	0xffffffff


	//   ....[10]....
        /*0054*/ 	.word	0xffffffff


	//   ....[11]....
        /*0058*/ 	.word	0xffffffff


	//   ....[12]....
        /*005c*/ 	.word	0xffffffff


	//   ....[13]....
        /*0060*/ 	.word	0xffffffff


	//   ....[14]....
        /*0064*/ 	.word	0xffffffff


	//   ....[15]....
        /*0068*/ 	.word	0xffffffff


	//   ....[16]....
        /*006c*/ 	.word	0xffffffff


	//   ....[17]....
        /*0070*/ 	.word	0xffffffff


	//   ....[18]....
        /*0074*/ 	.word	0xffffffff


	//   ....[19]....
        /*0078*/ 	.word	0xffffffff


	//   ....[20]....
        /*007c*/ 	.word	0xffffffff


	//   ....[21]....
        /*0080*/ 	.word	0xffffffff


	//   ....[22]....
        /*0084*/ 	.word	0xffffffff


	//   ....[23]....
        /*0088*/ 	.word	0xffffffff


	//   ....[24]....
        /*008c*/ 	.word	0xffffffff


	//   ....[25]....
        /*0090*/ 	.word	0xffffffff


	//   ....[26]....
        /*0094*/ 	.word	0xffffffff


	//   ....[27]....
        /*0098*/ 	.word	0xffffffff


	//   ....[28]....
        /*009c*/ 	.word	0xffffffff


	//   ....[29]....
        /*00a0*/ 	.word	0xffffffff


	//----- nvinfo : EIATTR_COOP_GROUP_INSTR_OFFSETS
	.align		4
.L_1957:
        /*00a4*/ 	.byte	0x04, 0x28
        /*00a6*/ 	.short	(.L_1959 - .L_1958)


	//   ....[0]....
.L_1958:
        /*00a8*/ 	.word	0x00003c90


	//   ....[1]....
        /*00ac*/ 	.word	0x00003ca0


	//   ....[2]....
        /*00b0*/ 	.word	0x00003cd0


	//   ....[3]....
        /*00b4*/ 	.word	0x00003ce0


	//   ....[4]....
        /*00b8*/ 	.word	0x00003d10


	//   ....[5]....
        /*00bc*/ 	.word	0x00003d20


	//   ....[6]....
        /*00c0*/ 	.word	0x00003d50


	//   ....[7]....
        /*00c4*/ 	.word	0x00003d60


	//   ....[8]....
        /*00c8*/ 	.word	0x00003d90


	//   ....[9]....
        /*00cc*/ 	.word	0x00003da0


	//   ....[10]....
        /*00d0*/ 	.word	0x00003de0


	//   ....[11]....
        /*00d4*/ 	.word	0x00003e10


	//   ....[12]....
        /*00d8*/ 	.word	0x00003e90


	//   ....[13]....
        /*00dc*/ 	.word	0x00003ea0


	//   ....[14]....
        /*00e0*/ 	.word	0x00003ed0


	//   ....[15]....
        /*00e4*/ 	.word	0x00003ee0


	//   ....[16]....
        /*00e8*/ 	.word	0x00003f20


	//   ....[17]....
        /*00ec*/ 	.word	0x00003f40


	//   ....[18]....
        /*00f0*/ 	.word	0x00003fa0


	//   ....[19]....
        /*00f4*/ 	.word	0x00003fc0


	//   ....[20]....
        /*00f8*/ 	.word	0x00004b30


	//   ....[21]....
        /*00fc*/ 	.word	0x00004b50


	//   ....[22]....
        /*0100*/ 	.word	0x00004b90


	//   ....[23]....
        /*0104*/ 	.word	0x00004ba0


	//   ....[24]....
        /*0108*/ 	.word	0x00004bd0


	//   ....[25]....
        /*010c*/ 	.word	0x00004be0


	//   ....[26]....
        /*0110*/ 	.word	0x00004c10


	//   ....[27]....
        /*0114*/ 	.word	0x00004c20


	//   ....[28]....
        /*0118*/ 	.word	0x00004c50


	//   ....[29]....
        /*011c*/ 	.word	0x00004c60


	//----- nvinfo : EIATTR_VRC_CTA_INIT_COUNT
	.align		4
.L_1959:
        /*0120*/ 	.byte	0x02, 0x4a
	.zero		1
	.zero		1


	//----- nvinfo : EIATTR_EXIT_INSTR_OFFSETS
	.align		4
        /*0124*/ 	.byte	0x04, 0x1c
        /*0126*/ 	.short	(.L_1961 - .L_1960)


	//   ....[0]....
.L_1960:
        /*0128*/ 	.word	0x00006830


	//   ....[1]....
        /*012c*/ 	.word	0x00006e10


	//   ....[2]....
        /*0130*/ 	.word	0x00006e30


	//   ....[3]....
        /*0134*/ 	.word	0x00006e90


	//----- nvinfo : EIATTR_MAX_THREADS
	.align		4
.L_1961:
        /*0138*/ 	.byte	0x04, 0x05
        /*013a*/ 	.short	(.L_1963 - .L_1962)
.L_1962:
        /*013c*/ 	.word	0x00000080
        /*0140*/ 	.word	0x00000001
        /*0144*/ 	.word	0x00000001


	//----- nvinfo : EIATTR_CRS_STACK_SIZE
	.align		4
.L_1963:
        /*0148*/ 	.byte	0x04, 0x1e
        /*014a*/ 	.short	(.L_1965 - .L_1964)
.L_1964:
        /*014c*/ 	.word	0x00000000


	//----- nvinfo : EIATTR_CBANK_PARAM_SIZE
	.align		4
.L_1965:
        /*0150*/ 	.byte	0x03, 0x19
        /*0152*/ 	.short	0x0080


	//----- nvinfo : EIATTR_PARAM_CBANK
	.align		4
        /*0154*/ 	.byte	0x04, 0x0a
        /*0156*/ 	.short	(.L_1967 - .L_1966)
	.align		4
.L_1966:
        /*0158*/ 	.word	index@(.nv.constant0._ZN18transformer_engine13normalization21ln_bwd_general_kernelINS0_13Kernel_traitsI6__halfS3_S3_fjLj1024ELj1ELj4ELj1ELj16ENS0_18Kernel_traits_baseILj1024ES3_S3_S3_fjLj128EEEEEEEvNS0_20BackwardKernelParamsE)
        /*015c*/ 	.short	0x0380
        /*015e*/ 	.short	0x0080


	//----- nvinfo : EIATTR_SW_WAR
	.align		4
.L_1967:
        /*0160*/ 	.byte	0x04, 0x36
        /*0162*/ 	.short	(.L_1969 - .L_1968)
.L_1968:
        /*0164*/ 	.word	0x00000008
.L_1969:


//--------------------- .nv.info._ZN18transformer_engine13normalization21ln_bwd_general_kernelINS0_13Kernel_traitsIffffjLj1024ELj1ELj4ELj1ELj16ENS0_18Kernel_traits_baseILj1024EffffjLj128EEEEEEEvNS0_20BackwardKernelParamsE --------------------------
	.section	.nv.info._ZN18transformer_engine13normalization21ln_bwd_general_kernelINS0_13Kernel_traitsIffffjLj1024ELj1ELj4ELj1ELj16ENS0_18Kernel_traits_baseILj1024EffffjLj128EEEEEEEvNS0_20BackwardKernelParamsE,"",@"SHT_CUDA_INFO"
	.sectionflags	@""
	.align	4


	//----- nvinfo : EIATTR_CUDA_API_VERSION
	.align		4
        /*0000*/ 	.byte	0x04, 0x37
        /*0002*/ 	.short	(.L_1971 - .L_1970)
.L_1970:
        /*0004*/ 	.word	0x00000082


	//----- nvinfo : EIATTR_KPARAM_INFO
	.align		4
.L_1971:
        /*0008*/ 	.byte	0x04, 0x17
        /*000a*/ 	.short	(.L_1973 - .L_1972)
.L_1972:
        /*000c*/ 	.word	0x00000000
        /*0010*/ 	.short	0x0000
        /*0012*/ 	.short	0x0000
        /*0014*/ 	.byte	0x00, 0xf0, 0x01, 0x02


	//----- nvinfo : EIATTR_SPARSE_MMA_MASK
	.align		4
.L_1973:
        /*0018*/ 	.byte	0x03, 0x50
        /*001a*/ 	.short	0x0000


	//----- nvinfo : EIATTR_MAXREG_COUNT
	.align		4
        /*001c*/ 	.byte	0x03, 0x1b
        /*001e*/ 	.short	0x00ff


	//----- nvinfo : EIATTR_NUM_BARRIERS
	.align		4
        /*0020*/ 	.byte	0x02, 0x4c
        /*0022*/ 	.byte	0x01
	.zero		1


	//----- nvinfo : EIATTR_MERCURY_ISA_VERSION
	.align		4
        /*0024*/ 	.byte	0x03, 0x5f
        /*0026*/ 	.short	0x0101


	//----- nvinfo : EIATTR_COOP_GROUP_MASK_REGIDS
	.align		4
        /*0028*/ 	.byte	0x04, 0x29
        /*002a*/ 	.short	(.L_1975 - .L_1974)


	//   ....[0]....
.L_1974:
        /*002c*/ 	.word	0xffffffff


	//   ....[1]....
        /*0030*/ 	.word	0xffffffff


	//   ....[2]....
        /*0034*/ 	.word	0xffffffff


	//   ....[3]....
        /*0038*/ 	.word	0xffffffff


	//   ....[4]....
        /*003c*/ 	.word	0xffffffff


	//   ....[5]....
        /*0040*/ 	.word	0xffffffff


	//   ....[6]....
        /*0044*/ 	.word	0xffffffff


	//   ....[7]....
        /*0048*/ 	.word	0xffffffff


	//   ....[8]....
        /*004c*/ 	.word	0xffffffff


	//   ....[9]....
        /*0050*/ 	.word	0xffffffff


	//   ....[10]....
        /*0054*/ 	.word	0xffffffff


	//   ....[11]....
        /*0058*/ 	.word	0xffffffff


	//   ....[12]....
        /*005c*/ 	.word	0xffffffff


	//   ....[13]....
        /*0060*/ 	.word	0xffffffff


	//   ....[14]....
        /*0064*/ 	.word	0xffffffff


	//   ....[15]....
        /*0068*/ 	.word	0xffffffff


	//   ....[16]....
        /*006c*/ 	.word	0xffffffff


	//   ....[17]....
        /*0070*/ 	.word	0xffffffff


	//   ....[18]....
        /*0074*/ 	.word	0xffffffff


	//   ....[19]....
        /*0078*/ 	.word	0xffffffff


	//   ....[20]....
        /*007c*/ 	.word	0xffffffff


	//   ....[21]....
        /*0080*/ 	.word	0xffffffff


	//   ....[22]....
        /*0084*/ 	.word	0xffffffff


	//   ....[23]....
        /*0088*/ 	.word	0xffffffff


	//   ....[24]....
        /*008c*/ 	.word	0xffffffff


	//   ....[25]....
        /*0090*/ 	.word	0xffffffff


	//   ....[26]....
        /*0094*/ 	.word	0xffffffff


	//   ....[27]....
        /*0098*/ 	.word	0xffffffff


	//   ....[28]....
        /*009c*/ 	.word	0xffffffff


	//   ....[29]....
        /*00a0*/ 	.word	0xffffffff


	//----- nvinfo : EIATTR_COOP_GROUP_INSTR_OFFSETS
	.align		4
.L_1975:
        /*00a4*/ 	.byte	0x04, 0x28
        /*00a6*/ 	.short	(.L_1977 - .L_1976)


	//   ....[0]....
.L_1976:
        /*00a8*/ 	.word	0x00003bd0


	//   ....[1]....
        /*00ac*/ 	.word	0x00003be0


	//   ....[2]....
        /*00b0*/ 	.word	0x00003c10


	//   ....[3]....
        /*00b4*/ 	.word	0x00003c20


	//   ....[4]....
        /*00b8*/ 	.word	0x00003c50


	//   ....[5]....
        /*00bc*/ 	.word	0x00003c60


	//   ....[6]....
        /*00c0*/ 	.word	0x00003c90


	//   ....[7]....
        /*00c4*/ 	.word	0x00003ca0


	//   ....[8]....
        /*00c8*/ 	.word	0x00003cd0


	//   ....[9]....
        /*00cc*/ 	.word	0x00003ce0


	//   ....[10]....
        /*00d0*/ 	.word	0x00003d20


	//   ....[11]....
        /*00d4*/ 	.word	0x00003d50


	//   ....[12]....
        /*00d8*/ 	.word	0x00003d90


	//   ....[13]....
        /*00dc*/ 	.word	0x00003da0


	//   ....[14]....
        /*00e0*/ 	.word	0x00003dd0


	//   ....[15]....
        /*00e4*/ 	.word	0x00003de0


	//   ....[16]....
        /*00e8*/ 	.word	0x00003e20


	//   ....[17]....
        /*00ec*/ 	.word	0x00003e40


	//   ....[18]....
        /*00f0*/ 	.word	0x00003eb0


	//   ....[19]....
        /*00f4*/ 	.word	0x00003ed0


	//   ....[20]....
        /*00f8*/ 	.word	0x000049f0


	//   ....[21]....
        /*00fc*/ 	.word	0x00004a10


	//   ....[22]....
        /*0100*/ 	.word	0x00004a50


	//   ....[23]....
        /*0104*/ 	.word	0x00004a60


	//   ....[24]....
        /*0108*/ 	.word	0x00004a90


	//   ....[25]....
        /*010c*/ 	.word	0x00004aa0


	//   ....[26]....
        /*0110*/ 	.word	0x00004ad0


	//   ....[27]....
        /*0114*/ 	.word	0x00004ae0


	//   ....[28]....
        /*0118*/ 	.word	0x00004b10


	//   ....[29]....
        /*011c*/ 	.word	0x00004b20


	//----- nvinfo : EIATTR_VRC_CTA_INIT_COUNT
	.align		4
.L_1977:
        /*0120*/ 	.byte	0x02, 0x4a
	.zero		1
	.zero		1


	//----- nvinfo : EIATTR_EXIT_INSTR_OFFSETS
	.align		4
        /*0124*/ 	.byte	0x04, 0x1c
        /*0126*/ 	.short	(.L_1979 - .L_1978)


	//   ....[0]....
.L_1978:
        /*0128*/ 	.word	0x00006b60


	//   ....[1]....
        /*012c*/ 	.word	0x00007000


	//   ....[2]....
        /*0130*/ 	.word	0x00007360


	//   ....[3]....
        /*0134*/ 	.word	0x000073e0


	//   ....[4]....
        /*0138*/ 	.word	0x00007400


	//----- nvinfo : EIATTR_MAX_THREADS
	.align		4
.L_1979:
        /*013c*/ 	.byte	0x04, 0x05
        /*013e*/ 	.short	(.L_1981 - .L_1980)
.L_1980:
        /*0140*/ 	.word	0x00000080
        /*0144*/ 	.word	0x00000001
        /*0148*/ 	.word	0x00000001


	//----- nvinfo : EIATTR_CRS_STACK_SIZE
	.align		4
.L_1981:
        /*014c*/ 	.byte	0x04, 0x1e
        /*014e*/ 	.short	(.L_1983 - .L_1982)
.L_1982:
        /*0150*/ 	.word	0x00000000


	//----- nvinfo : EIATTR_CBANK_PARAM_SIZE
	.align		4
.L_1983:
        /*0154*/ 	.byte	0x03, 0x19
        /*0156*/ 	.short	0x0080


	//----- nvinfo : EIATTR_PARAM_CBANK
	.align		4
        /*0158*/ 	.byte	0x04, 0x0a
        /*015a*/ 	.short	(.L_1985 - .L_1984)
	.align		4
.L_1984:
        /*015c*/ 	.word	index@(.nv.constant0._ZN18transformer_engine13normalization21ln_bwd_general_kernelINS0_13Kernel_traitsIffffjLj1024ELj1ELj4ELj1ELj16ENS0_18Kernel_traits_baseILj1024EffffjLj128EEEEEEEvNS0_20BackwardKernelParamsE)
        /*0160*/ 	.short	0x0380
        /*0162*/ 	.short	0x0080


	//----- nvinfo : EIATTR_SW_WAR
	.align		4
.L_1985:
        /*0164*/ 	.byte	0x04, 0x36
        /*0166*/ 	.short	(.L_1987 - .L_1986)
.L_1986:
        /*0168*/ 	.word	0x00000008
.L_1987:


//--------------------- .nv.info._ZN18transformer_engine13normalization21ln_bwd_general_kernelINS0_13Kernel_traitsI13__nv_bfloat16fS3_fjLj512ELj1ELj4ELj1ELj16ENS0_18Kernel_traits_baseILj512ES3_fS3_fjLj128EEEEEEEvNS0_20BackwardKernelParamsE --------------------------
	.section	.nv.info._ZN18transformer_engine13normalization21ln_bwd_general_kernelINS0_13Kernel_traitsI13__nv_bfloat16fS3_fjLj512ELj1ELj4ELj1ELj16ENS0_18Kernel_traits_baseILj512ES3_fS3_fjLj128EEEEEEEvNS0_20BackwardKernelParamsE,"",@"SHT_CUDA_INFO"
	.sectionflags	@""
	.align	4


	//----- nvinfo : EIATTR_CUDA_API_VERSION
	.align		4
        /*0000*/ 	.byte	0x04, 0x37
        /*0002*/ 	.short	(.L_1989 - .L_1988)
.L_1988:
        /*0004*/ 	.word	0x00000082


	//----- nvinfo : EIATTR_KPARAM_INFO
	.align		4
.L_1989:
        /*0008*/ 	.byte	0x04, 0x17
        /*000a*/ 	.short	(.L_1991 - .L_1990)
.L_1990:
        /*000c*/ 	.word	0x00000000
        /*0010*/ 	.short	0x0000
        /*0012*/ 	.short	0x0000
        /*0014*/ 	.byte	0x00, 0xf0, 0x01, 0x02


	//----- nvinfo : EIATTR_SPARSE_MMA_MASK
	.align		4
.L_1991:
        /*0018*/ 	.byte	0x03, 0x50
        /*001a*/ 	.short	0x0000


	//----- nvinfo : EIATTR_MAXREG_COUNT
	.align		4
        /*001c*/ 	.byte	0x03, 0x1b
        /*001e*/ 	.short	0x00ff


	//----- nvinfo : EIATTR_NUM_BARRIERS
	.align		4
        /*0020*/ 	.byte	0x02, 0x4c
        /*0022*/ 	.byte	0x01
	.zero		1


	//----- nvinfo : EIATTR_MERCURY_ISA_VERSION
	.align		4
        /*0024*/ 	.byte	0x03, 0x5f
        /*0026*/ 	.short	0x0101


	//----- nvinfo : EIATTR_COOP_GROUP_MASK_REGIDS
	.align		4
        /*0028*/ 	.byte	0x04, 0x29
        /*002a*/ 	.short	(.L_1993 - .L_1992)


	//   ....[0]....
.L_1992:
        /*002c*/ 	.word	0xffffffff


	//   ....[1]....
        /*0030*/ 	.word	0xffffffff


	//   ....[2]....
        /*0034*/ 	.word	0xffffffff


	//   ....[3]....
        /*0038*/ 	.word	0xffffffff


	//   ....[4]....
        /*003c*/ 	.word	0xffffffff


	//   ....[5]....
        /*0040*/ 	.word	0xffffffff


	//   ....[6]....
        /*0044*/ 	.word	0xffffffff


	//   ....[7]....
        /*0048*/ 	.word	0xffffffff


	//   ....[8]....
        /*004c*/ 	.word	0xffffffff


	//   ....[9]....
        /*0050*/ 	.word	0xffffffff


	//   ....[10]....
        /*0054*/ 	.word	0xffffffff


	//   ....[11]....
        /*0058*/ 	.word	0xffffffff


	//   ....[12]....
        /*005c*/ 	.word	0xffffffff


	//   ....[13]....
        /*0060*/ 	.word	0xffffffff


	//   ....[14]....
        /*0064*/ 	.word	0xffffffff


	//   ....[15]....
        /*0068*/ 	.word	0xffffffff


	//   ....[16]....
        /*006c*/ 	.word	0xffffffff


	//   ....[17]....
        /*0070*/ 	.word	0xffffffff


	//   ....[18]....
        /*0074*/ 	.word	0xffffffff


	//   ....[19]....
        /*0078*/ 	.word	0xffffffff


	//   ....[20]....
        /*007c*/ 	.word	0xffffffff


	//   ....[21]....
        /*0080*/ 	.word	0xffffffff


	//   ....[22]....
        /*0084*/ 	.word	0xffffffff


	//   ....[23]....
        /*0088*/ 	.word	0xffffffff


	//   ....[24]....
        /*008c*/ 	.word	0xffffffff


	//   ....[25]....
        /*0090*/ 	.word	0xffffffff


	//   ....[26]....
        /*0094*/ 	.word	0xffffffff


	//   ....[27]....
        /*0098*/ 	.word	0xffffffff


	//   ....[28]....
        /*009c*/ 	.word	0xffffffff


	//   ....[29]....
        /*00a0*/ 	.word	0xffffffff


	//----- nvinfo : EIATTR_COOP_GROUP_INSTR_OFFSETS
	.align		4
.L_1993:
        /*00a4*/ 	.byte	0x04, 0x28
        /*00a6*/ 	.short	(.L_1995 - .L_1994)


	//   ....[0]....
.L_1994:
        /*00a8*/ 	.word	0x00002640


	//   ....[1]....
        /*00ac*/ 	.word	0x00002650


	//   ....[2]....
        /*00b0*/ 	.word	0x00002680


	//   ....[3]....
        /*00b4*/ 	.word	0x00002690


	//   ....[4]....
        /*00b8*/ 	.word	0x000026c0


	//   ....[5]....
        /*00bc*/ 	.word	0x000026d0


	//   ....[6]....
        /*00c0*/ 	.word	0x00002700


	//   ....[7]....
        /*00c4*/ 	.word	0x00002710


	//   ....[8]....
        /*00c8*/ 	.word	0x00002740


	//   ....[9]....
        /*00cc*/ 	.word	0x00002750


	//   ....[10]....
        /*00d0*/ 	.word	0x00002790


	//   ....[11]....
        /*00d4*/ 	.word	0x000027c0


	//   ....[12]....
        /*00d8*/ 	.word	0x00002820


	//   ....[13]....
        /*00dc*/ 	.word	0x00002840


	//   ....[14]....
        /*00e0*/ 	.word	0x00002870


	//   ....[15]....
        /*00e4*/ 	.word	0x00002890


	//   ....[16]....
        /*00e8*/ 	.word	0x000028c0


	//   ....[17]....
        /*00ec*/ 	.word	0x000028e0


	//   ....[18]....
        /*00f0*/ 	.word	0x00002920


	//   ....[19]....
        /*00f4*/ 	.word	0x00002940


	//   ....[20]....
        /*00f8*/ 	.word	0x000034c0


	//   ....[21]....
        /*00fc*/ 	.word	0x000034e0


	//   ....[22]....
        /*0100*/ 	.word	0x00003520


	//   ....[23]....
        /*0104*/ 	.word	0x00003530


	//   ....[24]....
        /*0108*/ 	.word	0x00003560


	//   ....[25]....
        /*010c*/ 	.word	0x00003570


	//   ....[26]....
        /*0110*/ 	.word	0x000035a0


	//   ....[27]....
        /*0114*/ 	.word	0x000035b0


	//   ....[28]....
        /*0118*/ 	.word	0x000035e0


	//   ....[29]....
        /*011c*/ 	.word	0x000035f0


	//----- nvinfo : EIATTR_VRC_CTA_INIT_COUNT
	.align		4
.L_1995:
        /*0120*/ 	.byte	0x02, 0x4a
	.zero		1
	.zero		1


	//----- nvinfo : EIATTR_EXIT_INSTR_OFFSETS
	.align		4
        /*0124*/ 	.byte	0x04, 0x1c
        /*0126*/ 	.short	(.L_1997 - .L_1996)


	//   ....[0]....
.L_1996:
        /*0128*/ 	.word	0x00005130


	//   ....[1]....
        /*012c*/ 	.word	0x00005cc0


	//   ....[2]....
        /*0130*/ 	.word	0x00005ce0


	//   ....[3]....
        /*0134*/ 	.word	0x00005d00


	//----- nvinfo : EIATTR_MAX_THREADS
	.align		4
.L_1997:
        /*0138*/ 	.byte	0x04, 0x05
        /*013a*/ 	.short	(.L_1999 - .L_1998)
.L_1998:
        /*013c*/ 	.word	0x00000080
        /*0140*/ 	.word	0x00000001
        /*0144*/ 	.word	0x00000001


	//----- nvinfo : EIATTR_CRS_STACK_SIZE
	.align		4
.L_1999:
        /*0148*/ 	.byte	0x04, 0x1e
        /*014a*/ 	.short	(.L_2001 - .L_2000)
.L_2000:
        /*014c*/ 	.word	0x00000000


	//----- nvinfo : EIATTR_CBANK_PARAM_SIZE
	.align		4
.L_2001:
        /*0150*/ 	.byte	0x03, 0x19
        /*0152*/ 	.short	0x0080


	//----- nvinfo : EIATTR_PARAM_CBANK
	.align		4
        /*0154*/ 	.byte	0x04, 0x0a
        /*0156*/ 	.short	(.L_2003 - .L_2002)
	.align		4
.L_2002:
        /*0158*/ 	.word	index@(.nv.constant0._ZN18transformer_engine13normalization21ln_bwd_general_kernelINS0_13Kernel_traitsI13__nv_bfloat16fS3_fjLj512ELj1ELj4ELj1ELj16ENS0_18Kernel_traits_baseILj512ES3_fS3_fjLj128EEEEEEEvNS0_20BackwardKernelParamsE)
        /*015c*/ 	.short	0x0380
        /*015e*/ 	.short	0x0080


	//----- nvinfo : EIATTR_SW_WAR
	.align		4
.L_2003:
        /*0160*/ 	.byte	0x04, 0x36
        /*0162*/ 	.short	(.L_2005 - .L_2004)
.L_2004:
        /*0164*/ 	.word	0x00000008
.L_2005:


//--------------------- .nv.info._ZN18transformer_engine13normalization21ln_bwd_general_kernelINS0_13Kernel_traitsI13__nv_bfloat16S3_S3_fjLj512ELj1ELj4ELj1ELj16ENS0_18Kernel_traits_baseILj512ES3_S3_S3_fjLj128EEEEEEEvNS0_20BackwardKernelParamsE --------------------------
	.section	.nv.info._ZN18transformer_engine13normalization21ln_bwd_general_kernelINS0_13Kernel_traitsI13__nv_bfloat16S3_S3_fjLj512ELj1ELj4ELj1ELj16ENS0_18Kernel_traits_baseILj512ES3_S3_S3_fjLj128EEEEEEEvNS0_20BackwardKernelParamsE,"",@"SHT_CUDA_INFO"
	.sectionflags	@""
	.align	4


	//----- nvinfo : EIATTR_CUDA_API_VERSION
	.align		4
        /*0000*/ 	.byte	0x04, 0x37
        /*0002*/ 	.short	(.L_2007 - .L_2006)
.L_2006:
        /*0004*/ 	.word	0x00000082


	//----- nvinfo : EIATTR_KPARAM_INFO
	.align		4
.L_2007:
        /*0008*/ 	.byte	0x04, 0x17
        /*000a*/ 	.short	(.L_2009 - .L_2008)
.L_2008:
        /*000c*/ 	.word	0x00000000
        /*0010*/ 	.short	0x0000
        /*0012*/ 	.short	0x0000
        /*0014*/ 	.byte	0x00, 0xf0, 0x01, 0x02


	//----- nvinfo : EIATTR_SPARSE_MMA_MASK
	.align		4
.L_2009:
        /*0018*/ 	.byte	0x03, 0x50
        /*001a*/ 	.short	0x0000


	//----- nvinfo : EIATTR_MAXREG_COUNT
	.align		4
        /*001c*/ 	.byte	0x03, 0x1b
        /*001e*/ 	.short	0x00ff


	//----- nvinfo : EIATTR_NUM_BARRIERS
	.align		4
        /*0020*/ 	.byte	0x02, 0x4c
        /*0022*/ 	.byte	0x01
	.zero		1


	//----- nvinfo : EIATTR_MERCURY_ISA_VERSION
	.align		4
        /*0024*/ 	.byte	0x03, 0x5f
        /*0026*/ 	.short	0x0101


	//----- nvinfo : EIATTR_COOP_GROUP_MASK_REGIDS
	.align		4
        /*0028*/ 	.byte	0x04, 0x29
        /*002a*/ 	.short	(.L_2011 - .L_2010)


	//   ....[0]....
.L_2010:
        /*002c*/ 	.word	0xffffffff


	//   ....[1]....
        /*0030*/ 	.word	0xffffffff


	//   ....[2]....
        /*0034*/ 	.word	0xffffffff


	//   ....[3]....
        /*0038*/ 	.word	0xffffffff


	//   ....[4]....
        /*003c*/ 	.word	0xffffffff


	//   ....[5]....
        /*0040*/ 	.word	0xffffffff


	//   ....[6]....
        /*0044*/ 	.word	0xffffffff


	//   ....[7]....
        /*0048*/ 	.word	0xffffffff


	//   ....[8]....
        /*004c*/ 	.word	0xffffffff


	//   ....[9]....
        /*0050*/ 	.word	0xffffffff


	//   ....[10]....
        /*0054*/ 	.word	0xffffffff


	//   ....[11]....
        /*0058*/ 	.word	0xffffffff


	//   ....[12]....
        /*005c*/ 	.word	0xffffffff


	//   ....[13]....
        /*0060*/ 	.word	0xffffffff


	//   ....[14]....
        /*0064*/ 	.word	0xffffffff


	//   ....[15]....
        /*0068*/ 	.word	0xffffffff


	//   ....[16]....
        /*006c*/ 	.word	0xffffffff


	//   ....[17]....
        /*0070*/ 	.word	0xffffffff


	//   ....[18]....
        /*0074*/ 	.word	0xffffffff


	//   ....[19]....
        /*0078*/ 	.word	0xffffffff


	//   ....[20]....
        /*007c*/ 	.word	0xffffffff


	//   ....[21]....
        /*0080*/ 	.word	0xffffffff


	//   ....[22]....
        /*0084*/ 	.word	0xffffffff


	//   ....[23]....
        /*0088*/ 	.word	0xffffffff


	//   ....[24]....
        /*008c*/ 	.word	0xffffffff


	//   ....[25]....
        /*0090*/ 	.word	0xffffffff


	//   ....[26]....
        /*0094*/ 	.word	0xffffffff


	//   ....[27]....
        /*0098*/ 	.word	0xffffffff


	//   ....[28]....
        /*009c*/ 	.word	0xffffffff


	//   ....[29]....
        /*00a0*/ 	.word	0xffffffff


	//----- nvinfo : EIATTR_COOP_GROUP_INSTR_OFFSETS
	.align		4
.L_2011:
        /*00a4*/ 	.byte	0x04, 0x28
        /*00a6*/ 	.short	(.L_2013 - .L_2012)


	//   ....[0]....
.L_2012:
        /*00a8*/ 	.word	0x000024f0


	//   ....[1]....
        /*00ac*/ 	.word	0x00002500


	//   ....[2]....
        /*00b0*/ 	.word	0x00002530


	//   ....[3]....
        /*00b4*/ 	.word	0x00002540


	//   ....[4]....
        /*00b8*/ 	.word	0x00002570


	//   ....[5]....
        /*00bc*/ 	.word	0x00002580


	//   ....[6]....
        /*00c0*/ 	.word	0x000025b0


	//   ....[7]....
        /*00c4*/ 	.word	0x000025c0


	//   ....[8]....
        /*00c8*/ 	.word	0x000025f0


	//   ....[9]....
        /*00cc*/ 	.word	0x00002600


	//   ....[10]....
        /*00d0*/ 	.word	0x00002640


	//   ....[11]....
        /*00d4*/ 	.word	0x00002680


	//   ....[12]....
        /*00d8*/ 	.word	0x000026b0


	//   ....[13]....
        /*00dc*/ 	.word	0x000026c0


	//   ....[14]....
        /*00e0*/ 	.word	0x000026f0


	//   ....[15]....
        /*00e4*/ 	.word	0x00002700


	//   ....[16]....
        /*00e8*/ 	.word	0x00002730


	//   ....[17]....
        /*00ec*/ 	.word	0x00002740


	//   ....[18]....
        /*00f0*/ 	.word	0x00002770


	//   ....[19]....
        /*00f4*/ 	.word	0x00002780


	//   ....[20]....
        /*00f8*/ 	.word	0x00003780


	//   ....[21]....
        /*00fc*/ 	.word	0x000037a0


	//   ....[22]....
        /*0100*/ 	.word	0x000037e0


	//   ....[23]....
        /*0104*/ 	.word	0x000037f0


	//   ....[24]....
        /*0108*/ 	.word	0x00003820


	//   ....[25]....
        /*010c*/ 	.word	0x00003830


	//   ....[26]....
        /*0110*/ 	.word	0x00003860


	//   ....[27]....
        /*0114*/ 	.word	0x00003870


	//   ....[28]....
        /*0118*/ 	.word	0x000038a0


	//   ....[29]....
        /*011c*/ 	.word	0x000038b0


	//----- nvinfo : EIATTR_VRC_CTA_INIT_COUNT
	.align		4
.L_2013:
        /*0120*/ 	.byte	0x02, 0x4a
	.zero		1
	.zero		1


	//----- nvinfo : EIATTR_EXIT_INSTR_OFFSETS
	.align		4
        /*0124*/ 	.byte	0x04, 0x1c
        /*0126*/ 	.short	(.L_2015 - .L_2014)


	//   ....[0]....
.L_2014:
        /*0128*/ 	.word	0x00005b60


	//   ....[1]....
        /*012c*/ 	.word	0x00007000


	//   ....[2]....
        /*0130*/ 	.word	0x00007020


	//   ....[3]....
        /*0134*/ 	.word	0x00007050


	//----- nvinfo : EIATTR_MAX_THREADS
	.align		4
.L_2015:
        /*0138*/ 	.byte	0x04, 0x05
        /*013a*/ 	.short	(.L_2017 - .L_2016)
.L_2016:
        /*013c*/ 	.word	0x00000080
        /*0140*/ 	.word	0x00000001
        /*0144*/ 	.word	0x00000001


	//----- nvinfo : EIATTR_CRS_STACK_SIZE
	.align		4
.L_2017:
        /*0148*/ 	.byte	0x04, 0x1e
        /*014a*/ 	.short	(.L_2019 - .L_2018)
.L_2018:
        /*014c*/ 	.word	0x00000000


	//----- nvinfo : EIATTR_CBANK_PARAM_SIZE
	.align		4
.L_2019:
        /*0150*/ 	.byte	0x03, 0x19
        /*0152*/ 	.short	0x0080


	//----- nvinfo : EIATTR_PARAM_CBANK
	.align		4
        /*0154*/ 	.byte	0x04, 0x0a
        /*0156*/ 	.short	(.L_2021 - .L_2020)
	.align		4
.L_2020:
        /*0158*/ 	.word	index@(.nv.constant0._ZN18transformer_engine13normalization21ln_bwd_general_kernelINS0_13Kernel_traitsI13__nv_bfloat16S3_S3_fjLj512ELj1ELj4ELj1ELj16ENS0_18Kernel_traits_baseILj512ES3_S3_S3_fjLj128EEEEEEEvNS0_20BackwardKernelParamsE)
        /*015c*/ 	.short	0x0380
        /*015e*/ 	.short	0x0080


	//----- nvinfo : EIATTR_SW_WAR
	.align		4
.L_2021:
        /*0160*/ 	.byte	0x04, 0x36
        /*0162*/ 	.short	(.L_2023 - .L_2022)
.L_2022:
        /*0164*/ 	.word	0x00000008
.L_2023:


//--------------------- .nv.info._ZN18transformer_engine13normalization21ln_bwd_general_kernelINS0_13Kernel_traitsI6__halffS3_fjLj512ELj1ELj4ELj1ELj16ENS0_18Kernel_traits_baseILj512ES3_fS3_fjLj128EEEEEEEvNS0_20BackwardKernelParamsE --------------------------
	.section	.nv.info._ZN18transformer_engine13normalization21ln_bwd_general_kernelINS0_13Kernel_traitsI6__halffS3_fjLj512ELj1ELj4ELj1ELj16ENS0_18Kernel_traits_baseILj512ES3_fS3_fjLj128EEEEEEEvNS0_20BackwardKernelParamsE,"",@"SHT_CUDA_INFO"
	.sectionflags	@""
	.align	4


	//----- nvinfo : EIATTR_CUDA_API_VERSION
	.align		4
        /*0000*/ 	.byte	0x04, 0x37
        /*0002*/ 	.short	(.L_2025 - .L_2024)
.L_2024:
        /*0004*/ 	.word	0x00000082


	//----- nvinfo : EIATTR_KPARAM_INFO
	.align		4
.L_2025:
        /*0008*/ 	.byte	0x04, 0x17
        /*000a*/ 	.short	(.L_2027 - .L_2026)
.L_2026:
        /*000c*/ 	.word	0x00000000
        /*0010*/ 	.short	0x0000
        /*0012*/ 	.short	0x0000
        /*0014*/ 	.byte	0x00, 0xf0, 0x01, 0x02


	//----- nvinfo : EIATTR_SPARSE_MMA_MASK
	.align		4
.L_2027:
        /*0018*/ 	.byte	0x03, 0x50
        /*001a*/ 	.short	0x0000


	//----- nvinfo : EIATTR_MAXREG_COUNT
	.align		4
        /*001c*/ 	.byte	0x03, 0x1b
        /*001e*/ 	.short	0x00ff


	//----- nvinfo : EIATTR_NUM_BARRIERS
	.align		4
        /*0020*/ 	.byte	0x02, 0x4c
        /*0022*/ 	.byte	0x01
	.zero		1


	//----- nvinfo : EIATTR_MERCURY_ISA_VERSION
	.align		4
        /*0024*/ 	.byte	0x03, 0x5f
        /*0026*/ 	.short	0x0101


	//----- nvinfo : EIATTR_COOP_GROUP_MASK_REGIDS
	.align		4
        /*0028*/ 	.byte	0x04, 0x29
        /*002a*/ 	.short	(.L_2029 - .L_2028)


	//   ....[0]....
.L_2028:
        /*002c*/ 	.word	0xffffffff


	//   ....[1]....
        /*0030*/ 	.word	0xffffffff


	//   ....[2]....
        /*0034*/ 	.word	0xffffffff


	//   ....[3]....
        /*0038*/ 	.word	0xffffffff


	//   ....[4]....
        /*003c*/ 	.word	0xffffffff


	//   ....[5]....
        /*0040*/ 	.word	0xffffffff


	//   ....[6]....
        /*0044*/ 	.word	0xffffffff


	//   ....[7]....
        /*0048*/ 	.word	0xffffffff


	//   ....[8]....
        /*004c*/ 	.word	0xffffffff


	//   ....[9]....
        /*0050*/ 	.word	0xffffffff


	//   ....[10]....
        /*0054*/ 	.word	0xffffffff


	//   ....[11]....
        /*0058*/ 	.word	0xffffffff


	//   ....[12]....
        /*005c*/ 	.word	0xffffffff


	//   ....[13]....
        /*0060*/ 	.word	0xffffffff


	//   ....[14]....
        /*0064*/ 	.word	0xffffffff


	//   ....[15]....
        /*0068*/ 	.word	0xffffffff


	//   ....[16]....
        /*006c*/ 	.word	0xffffffff


	//   ....[17]....
        /*0070*/ 	.word	0xffffffff


	//   ....[18]....
        /*0074*/ 	.word	0xffffffff


	//   ....[19]....
        /*0078*/ 	.word	0xffffffff


	//   ....[20]....
        /*007c*/ 	.word	0xffffffff


	//   ....[21]....
        /*0080*/ 	.word	0xffffffff


	//   ....[22]....
        /*0084*/ 	.word	0xffffffff


	//   ....[23]....
        /*0088*/ 	.word	0xffffffff


	//   ....[24]....
        /*008c*/ 	.word	0xffffffff


	//   ....[25]....
        /*0090*/ 	.word	0xffffffff


	//   ....[26]....
        /*0094*/ 	.word	0xffffffff


	//   ....[27]....
        /*0098*/ 	.word	0xffffffff


	//   ....[28]....
        /*009c*/ 	.word	0xffffffff


	//   ....[29]....
        /*00a0*/ 	.word	0xffffffff


	//----- nvinfo : EIATTR_COOP_GROUP_INSTR_OFFSETS
	.align		4
.L_2029:
        /*00a4*/ 	.byte	0x04, 0x28
        /*00a6*/ 	.short	(.L_2031 - .L_2030)


	//   ....[0]....
.L_2030:
        /*00a8*/ 	.word	0x00002640


	//   ....[1]....
        /*00ac*/ 	.word	0x00002650


	//   ....[2]....
        /*00b0*/ 	.word	0x00002680


	//   ....[3]....
        /*00b4*/ 	.word	0x00002690


	//   ....[4]....
        /*00b8*/ 	.word	0x000026c0


	//   ....[5]....
        /*00bc*/ 	.word	0x000026d0


	//   ....[6]....
        /*00c0*/ 	.word	0x00002700


	//   ....[7]....
        /*00c4*/ 	.word	0x00002710


	//   ....[8]....
        /*00c8*/ 	.word	0x00002740


	//   ....[9]....
        /*00cc*/ 	.word	0x00002750


	//   ....[10]....
        /*00d0*/ 	.word	0x00002790


	//   ....[11]....
        /*00d4*/ 	.word	0x000027c0


	//   ....[12]....
        /*00d8*/ 	.word	0x00002820


	//   ....[13]....
        /*00dc*/ 	.word	0x00002840


	//   ....[14]....
        /*00e0*/ 	.word	0x00002870


	//   ....[15]....
        /*00e4*/ 	.word	0x00002890


	//   ....[16]....
        /*00e8*/ 	.word	0x000028c0


	//   ....[17]....
        /*00ec*/ 	.word	0x000028e0


	//   ....[18]....
        /*00f0*/ 	.word	0x00002920


	//   ....[19]....
        /*00f4*/ 	.word	0x00002940


	//   ....[20]....
        /*00f8*/ 	.word	0x000034c0


	//   ....[21]....
        /*00fc*/ 	.word	0x000034e0


	//   ....[22]....
        /*0100*/ 	.word	0x00003520


	//   ....[23]....
        /*0104*/ 	.word	0x00003530


	//   ....[24]....
        /*0108*/ 	.word	0x00003560


	//   ....[25]....
        /*010c*/ 	.word	0x00003570


	//   ....[26]....
        /*0110*/ 	.word	0x000035a0


	//   ....[27]....
        /*0114*/ 	.word	0x000035b0


	//   ....[28]....
        /*0118*/ 	.word	0x000035e0


	//   ....[29]....
        /*011c*/ 	.word	0x000035f0


	//----- nvinfo : EIATTR_VRC_CTA_INIT_COUNT
	.align		4
.L_2031:
        /*0120*/ 	.byte	0x02, 0x4a
	.zero		1
	.zero		1


	//----- nvinfo : EIATTR_EXIT_INSTR_OFFSETS
	.align		4
        /*0124*/ 	.byte	0x04, 0x1c
        /*0126*/ 	.short	(.L_2033 - .L_2032)


	//   ....[0]....
.L_2032:
        /*0128*/ 	.word	0x00005130


	//   ....[1]....
        /*012c*/ 	.word	0x00005cc0


	//   ....[2]....
        /*0130*/ 	.word	0x00005ce0


	//   ....[3]....
        /*0134*/ 	.word	0x00005d00


	//----- nvinfo : EIATTR_MAX_THREADS
	.align		4
.L_2033:
        /*0138*/ 	.byte	0x04, 0x05
        /*013a*/ 	.short	(.L_2035 - .L_2034)
.L_2034:
        /*013c*/ 	.word	0x00000080
        /*0140*/ 	.word	0x00000001
        /*0144*/ 	.word	0x00000001


	//----- nvinfo : EIATTR_CRS_STACK_SIZE
	.align		4
.L_2035:
        /*0148*/ 	.byte	0x04, 0x1e
        /*014a*/ 	.short	(.L_2037 - .L_2036)
.L_2036:
        /*014c*/ 	.word	0x00000000


	//----- nvinfo : EIATTR_CBANK_PARAM_SIZE
	.align		4
.L_2037:
        /*0150*/ 	.byte	0x03, 0x19
        /*0152*/ 	.short	0x0080


	//----- nvinfo : EIATTR_PARAM_CBANK
	.align		4
        /*0154*/ 	.byte	0x04, 0x0a
        /*0156*/ 	.short	(.L_2039 - .L_2038)
	.align		4
.L_2038:
        /*0158*/ 	.word	index@(.nv.constant0._ZN18transformer_engine13normalization21ln_bwd_general_kernelINS0_13Kernel_traitsI6__halffS3_fjLj512ELj1ELj4ELj1ELj16ENS0_18Kernel_traits_baseILj512ES3_fS3_fjLj128EEEEEEEvNS0_20BackwardKernelParamsE)
        /*015c*/ 	.short	0x0380
        /*015e*/ 	.short	0x0080


	//----- nvinfo : EIATTR_SW_WAR
	.align		4
.L_2039:
        /*0160*/ 	.byte	0x04, 0x36
        /*0162*/ 	.short	(.L_2041 - .L_2040)
.L_2040:
        /*0164*/ 	.word	0x00000008
.L_2041:


//--------------------- .nv.info._ZN18transformer_engine13normalization21ln_bwd_general_kernelINS0_13Kernel_traitsI6__halfS3_S3_fjLj512ELj1ELj4ELj1ELj16ENS0_18Kernel_traits_baseILj512ES3_S3_S3_fjLj128EEEEEEEvNS0_20BackwardKernelParamsE --------------------------
	.section	.nv.info._ZN18transformer_engine13normalization21ln_bwd_general_kernelINS0_13Kernel_traitsI6__halfS3_S3_fjLj512ELj1ELj4ELj1ELj16ENS0_18Kernel_traits_baseILj512ES3_S3_S3_fjLj128EEEEEEEvNS0_20BackwardKernelParamsE,"",@"SHT_CUDA_INFO"
	.sectionflags	@""
	.align	4


	//----- nvinfo : EIATTR_CUDA_API_VERSION
	.align		4
        /*0000*/ 	.byte	0x04, 0x37
        /*0002*/ 	.short	(.L_2043 - .L_2042)
.L_2042:
        /*0004*/ 	.word	0x00000082


	//----- nvinfo : EIATTR_KPARAM_INFO
	.align		4
.L_2043:
        /*0008*/ 	.byte	0x04, 0x17
        /*000a*/ 	.short	(.L_2045 - .L_2044)
.L_2044:
        /*000c*/ 	.word	0x00000000
        /*0010*/ 	.short	0x0000
        /*0012*/ 	.short	0x0000
        /*0014*/ 	.byte	0x00, 0xf0, 0x01, 0x02


	//----- nvinfo : EIATTR_SPARSE_MMA_MASK
	.align		4
.L_2045:
        /*0018*/ 	.byte	0x03, 0x50
        /*001a*/ 	.short	0x0000


	//----- nvinfo : EIATTR_MAXREG_COUNT
	.align		4
        /*001c*/ 	.byte	0x03, 0x1b
        /*001e*/ 	.short	0x00ff


	//----- nvinfo : EIATTR_NUM_BARRIERS
	.align		4
        /*0020*/ 	.byte	0x02, 0x4c
        /*0022*/ 	.byte	0x01
	.zero		1


	//----- nvinfo : EIATTR_MERCURY_ISA_VERSION
	.align		4
        /*0024*/ 	.byte	0x03, 0x5f
        /*0026*/ 	.short	0x0101


	//----- nvinfo : EIATTR_COOP_GROUP_MASK_REGIDS
	.align		4
        /*0028*/ 	.byte	0x04, 0x29
        /*002a*/ 	.short	(.L_2047 - .L_2046)


	//   ....[0]....
.L_2046:
        /*002c*/ 	.word	0xffffffff


	//   ....[1]....
        /*0030*/ 	.word	0xffffffff


	//   ....[2]....
        /*0034*/ 	.word	0xffffffff


	//   ....[3]....
        /*0038*/ 	.word	0xffffffff


	//   ....[4]....
        /*003c*/ 	.word	0xffffffff


	//   ....[5]....
        /*0040*/ 	.word	0xffffffff


	//   ....[6]....
        /*0044*/ 	.word	0xffffffff


	//   ....[7]....
        /*0048*/ 	.word	0xffffffff


	//   ....[8]....
        /*004c*/ 	.word	0xffffffff


	//   ....[9]....
        /*0050*/ 	.word	0xffffffff


	//   ....[10]....
        /*0054*/ 	.word	0xffffffff


	//   ....[11]....
        /*0058*/ 	.word	0xffffffff


	//   ....[12]....
        /*005c*/ 	.word	0xffffffff


	//   ....[13]....
        /*0060*/ 	.word	0xffffffff


	//   ....[14]....
        /*0064*/ 	.word	0xffffffff


	//   ....[15]....
        /*0068*/ 	.word	0xffffffff


	//   ....[16]....
        /*006c*/ 	.word	0xffffffff


	//   ....[17]....
        /*0070*/ 	.word	0xffffffff


	//   ....[18]....
        /*0074*/ 	.word	0xffffffff


	//   ....[19]....
        /*0078*/ 	.word	0xffffffff


	//   ....[20]....
        /*007c*/ 	.word	0xffffffff


	//   ....[21]....
        /*0080*/ 	.word	0xffffffff


	//   ....[22]....
        /*0084*/ 	.word	0xffffffff


	//   ....[23]....
        /*0088*/ 	.word	0xffffffff


	//   ....[24]....
        /*008c*/ 	.word	0xffffffff


	//   ....[25]....
        /*0090*/ 	.word	0xffffffff


	//   ....[26]....
        /*0094*/ 	.word	0xffffffff


	//   ....[27]....
        /*0098*/ 	.word	0xffffffff


	//   ....[28]....
        /*009c*/ 	.word	0xffffffff


	//   ....[29]....
        /*00a0*/ 	.word	0xffffffff


	//----- nvinfo : EIATTR_COOP_GROUP_INSTR_OFFSETS
	.align		4
.L_2047:
        /*00a4*/ 	.byte	0x04, 0x28
        /*00a6*/ 	.short	(.L_2049 - .L_2048)


	//   ....[0]....
.L_2048:
        /*00a8*/ 	.word	0x00002370


	//   ....[1]....
        /*00ac*/ 	.word	0x00002380


	//   ....[2]....
        /*00b0*/ 	.word	0x000023b0


	//   ....[3]....
        /*00b4*/ 	.word	0x000023c0


	//   ....[4]....
        /*00b8*/ 	.word	0x000023f0


	//   ....[5]....
        /*00bc*/ 	.word	0x00002400


	//   ....[6]....
        /*00c0*/ 	.word	0x00002430


	//   ....[7]....
        /*00c4*/ 	.word	0x00002440


	//   ....[8]....
        /*00c8*/ 	.word	0x00002470


	//   ....[9]....
        /*00cc*/ 	.word	0x00002480


	//   ....[10]....
        /*00d0*/ 	.word	0x000024c0


	//   ....[11]....
        /*00d4*/ 	.word	0x00002500


	//   ....[12]....
        /*00d8*/ 	.word	0x00002530


	//   ....[13]....
        /*00dc*/ 	.word	0x00002540


	//   ....[14]....
        /*00e0*/ 	.word	0x00002570


	//   ....[15]....
        /*00e4*/ 	.word	0x00002580


	//   ....[16]....
        /*00e8*/ 	.word	0x000025b0


	//   ....[17]....
        /*00ec*/ 	.word	0x000025c0


	//   ....[18]....
        /*00f0*/ 	.word	0x000025f0


	//   ....[19]....
        /*00f4*/ 	.word	0x00002600


	//   ....[20]....
        /*00f8*/ 	.word	0x00003600


	//   ....[21]....
        /*00fc*/ 	.word	0x00003620


	//   ....[22]....
        /*0100*/ 	.word	0x00003660


	//   ....[23]....
        /*0104*/ 	.word	0x00003670


	//   ....[24]....
        /*0108*/ 	.word	0x000036a0


	//   ....[25]....
        /*010c*/ 	.word	0x000036b0


	//   ....[26]....
        /*0110*/ 	.word	0x000036e0


	//   ....[27]....
        /*0114*/ 	.word	0x000036f0


	//   ....[28]....
        /*0118*/ 	.word	0x00003720


	//   ....[29]....
        /*011c*/ 	.word	0x00003730


	//----- nvinfo : EIATTR_VRC_CTA_INIT_COUNT
	.align		4
.L_2049:
        /*0120*/ 	.byte	0x02, 0x4a
	.zero		1
	.zero		1


	//----- nvinfo : EIATTR_EXIT_INSTR_OFFSETS
	.align		4
        /*0124*/ 	.byte	0x04, 0x1c
        /*0126*/ 	.short	(.L_2051 - .L_2050)


	//   ....[0]....
.L_2050:
        /*0128*/ 	.word	0x000059e0


	//   ....[1]....
        /*012c*/ 	.word	0x00006e80


	//   ....[2]....
        /*0130*/ 	.word	0x00006ea0


	//   ....[3]....
        /*0134*/ 	.word	0x00006ed0


	//----- nvinfo : EIATTR_MAX_THREADS
	.align		4
.L_2051:
        /*0138*/ 	.byte	0x04, 0x05
        /*013a*/ 	.short	(.L_2053 - .L_2052)
.L_2052:
        /*013c*/ 	.word	0x00000080
        /*0140*/ 	.word	0x00000001
        /*0144*/ 	.word	0x00000001


	//----- nvinfo : EIATTR_CRS_STACK_SIZE
	.align		4
.L_2053:
        /*0148*/ 	.byte	0x04, 0x1e
        /*014a*/ 	.short	(.L_2055 - .L_2054)
.L_2054:
        /*014c*/ 	.word	0x00000000


	//----- nvinfo : EIATTR_CBANK_PARAM_SIZE
	.align		4
.L_2055:
        /*0150*/ 	.byte	0x03, 0x19
        /*0152*/ 	.short	0x0080


	//----- nvinfo : EIATTR_PARAM_CBANK
	.align		4
        /*0154*/ 	.byte	0x04, 0x0a
        /*0156*/ 	.short	(.L_2057 - .L_2056)
	.align		4
.L_2056:
        /*0158*/ 	.word	index@(.nv.constant0._ZN18transformer_engine13normalization21ln_bwd_general_kernelINS0_13Kernel_traitsI6__halfS3_S3_fjLj512ELj1ELj4ELj1ELj16ENS0_18Kernel_traits_baseILj512ES3_S3_S3_fjLj128EEEEEEEvNS0_20BackwardKernelParamsE)
        /*015c*/ 	.short	0x0380
        /*015e*/ 	.short	0x0080


	//----- nvinfo : EIATTR_SW_WAR
	.align		4
.L_2057:
        /*0160*/ 	.byte	0x04, 0x36
        /*0162*/ 	.short	(.L_2059 - .L_2058)
.L_2058:
        /*0164*/ 	.word	0x00000008
.L_2059:


//--------------------- .nv.info._ZN18transformer_engine13normalization21ln_bwd_general_kernelINS0_13Kernel_traitsIffffjLj512ELj1ELj4ELj1ELj16ENS0_18Kernel_traits_baseILj512EffffjLj128EEEEEEEvNS0_20BackwardKernelParamsE --------------------------
	.section	.nv.info._ZN18transformer_engine13normalization21ln_bwd_general_kernelINS0_13Kernel_traitsIffffjLj512ELj1ELj4ELj1ELj16ENS0_18Kernel_traits_baseILj512EffffjLj128EEEEEEEvNS0_20BackwardKernelParamsE,"",@"SHT_CUDA_INFO"
	.sectionflags	@""
	.align	4


	//----- nvinfo : EIATTR_CUDA_API_VERSION
	.align		4
        /*0000*/ 	.byte	0x04, 0x37
        /*0002*/ 	.short	(.L_2061 - .L_2060)
.L_2060:
        /*0004*/ 	.word	0x00000082


	//----- nvinfo : EIATTR_KPARAM_INFO
	.align		4
.L_2061:
        /*0008*/ 	.byte	0x04, 0x17
        /*000a*/ 	.short	(.L_2063 - .L_2062)
.L_2062:
        /*000c*/ 	.word	0x00000000
        /*0010*/ 	.short	0x0000
        /*0012*/ 	.short	0x0000
        /*0014*/ 	.byte	0x00, 0xf0, 0x01, 0x02


	//----- nvinfo : EIATTR_SPARSE_MMA_MASK
	.align		4
.L_2063:
        /*0018*/ 	.byte	0x03, 0x50
        /*001a*/ 	.short	0x0000


	//----- nvinfo : EIATTR_MAXREG_COUNT
	.align		4
        /*001c*/ 	.byte	0x03, 0x1b
        /*001e*/ 	.short	0x00ff


	//----- nvinfo : EIATTR_NUM_BARRIERS
	.align		4
        /*0020*/ 	.byte	0x02, 0x4c
        /*0022*/ 	.byte	0x01
	.zero		1


	//----- nvinfo : EIATTR_MERCURY_ISA_VERSION
	.align		4
        /*0024*/ 	.byte	0x03, 0x5f
        /*0026*/ 	.short	0x0101


	//----- nvinfo : EIATTR_COOP_GROUP_MASK_REGIDS
	.align		4
        /*0028*/ 	.byte	0x04, 0x29
        /*002a*/ 	.short	(.L_2065 - .L_2064)


	//   ....[0]....
.L_2064:
        /*002c*/ 	.word	0xffffffff


	//   ....[1]....
        /*0030*/ 	.word	0xffffffff


	//   ....[2]....
        /*0034*/ 	.word	0xffffffff


	//   ....[3]....
        /*0038*/ 	.word	0xffffffff


	//   ....[4]....
        /*003c*/ 	.word	0xffffffff


	//   ....[5]....
        /*0040*/ 	.word	0xffffffff


	//   ....[6]....
        /*0044*/ 	.word	0xffffffff


	//   ....[7]....
        /*0048*/ 	.word	0xffffffff


	//   ....[8]....
        /*004c*/ 	.word	0xffffffff


	//   ....[9]....
        /*0050*/ 	.word	0xffffffff


	//   ....[10]....
        /*0054*/ 	.word	0xffffffff


	//   ....[11]....
        /*0058*/ 	.word	0xffffffff


	//   ....[12]....
        /*005c*/ 	.word	0xffffffff


	//   ....[13]....
        /*0060*/ 	.word	0xffffffff


	//   ....[14]....
        /*0064*/ 	.word	0xffffffff


	//   ....[15]....
        /*0068*/ 	.word	0xffffffff


	//   ....[16]....
        /*006c*/ 	.word	0xffffffff


	//   ....[17]....
        /*0070*/ 	.word	0xffffffff


	//   ....[18]....
        /*0074*/ 	.word	0xffffffff


	//   ....[19]....
        /*0078*/ 	.word	0xffffffff


	//   ....[20]....
        /*007c*/ 	.word	0xffffffff


	//   ....[21]....
        /*0080*/ 	.word	0xffffffff


	//   ....[22]....
        /*0084*/ 	.word	0xffffffff


	//   ....[23]....
        /*0088*/ 	.word	0xffffffff


	//   ....[24]....
        /*008c*/ 	.word	0xffffffff


	//   ....[25]....
        /*0090*/ 	.word	0xffffffff


	//   ....[26]....
        /*0094*/ 	.word	0xffffffff


	//   ....[27]....
        /*0098*/ 	.word	0xffffffff


	//   ....[28]....
        /*009c*/ 	.word	0xffffffff


	//   ....[29]....
        /*00a0*/ 	.word	0xffffffff


	//----- nvinfo : EIATTR_COOP_GROUP_INSTR_OFFSETS
	.align		4
.L_2065:
        /*00a4*/ 	.byte	0x04, 0x28
        /*00a6*/ 	.short	(.L_2067 - .L_2066)


	//   ....[0]....
.L_2066:
        /*00a8*/ 	.word	0x000021a0


	//   ....[1]....
        /*00ac*/ 	.word	0x000021b0


	//   ....[2]....
        /*00b0*/ 	.word	0x000021e0


	//   ....[3]....
        /*00b4*/ 	.word	0x000021f0


	//   ....[4]....
        /*00b8*/ 	.word	0x00002220


	//   ....[5]....
        /*00bc*/ 	.word	0x00002230


	//   ....[6]....
        /*00c0*/ 	.word	0x00002260


	//   ....[7]....
        /*00c4*/ 	.word	0x00002270


	//   ....[8]....
        /*00c8*/ 	.word	0x000022a0


	//   ....[9]....
        /*00cc*/ 	.word	0x000022b0


	//   ....[10]....
        /*00d0*/ 	.word	0x000022f0


	//   ....[11]....
        /*00d4*/ 	.word	0x00002320


	//   ....[12]....
        /*00d8*/ 	.word	0x00002390


	//   ....[13]....
        /*00dc*/ 	.word	0x000023a0


	//   ....[14]....
        /*00e0*/ 	.word	0x000023d0


	//   ....[15]....
        /*00e4*/ 	.word	0x000023f0


	//   ....[16]....
        /*00e8*/ 	.word	0x00002420


	//   ....[17]....
        /*00ec*/ 	.word	0x00002440


	//   ....[18]....
        /*00f0*/ 	.word	0x00002480


	//   ....[19]....
        /*00f4*/ 	.word	0x000024a0


	//   ....[20]....
        /*00f8*/ 	.word	0x00003020


	//   ....[21]....
        /*00fc*/ 	.word	0x00003040


	//   ....[22]....
        /*0100*/ 	.word	0x00003080


	//   ....[23]....
        /*0104*/ 	.word	0x00003090


	//   ....[24]....
        /*0108*/ 	.word	0x000030c0


	//   ....[25]....
        /*010c*/ 	.word	0x000030d0


	//   ....[26]....
        /*0110*/ 	.word	0x00003100


	//   ....[27]....
        /*0114*/ 	.word	0x00003110


	//   ....[28]....
        /*0118*/ 	.word	0x00003140


	//   ....[29]....
        /*011c*/ 	.word	0x00003150


	//----- nvinfo : EIATTR_VRC_CTA_INIT_COUNT
	.align		4
.L_2067:
        /*0120*/ 	.byte	0x02, 0x4a
	.zero		1
	.zero		1


	//----- nvinfo : EIATTR_EXIT_INSTR_OFFSETS
	.align		4
        /*0124*/ 	.byte	0x04, 0x1c
        /*0126*/ 	.short	(.L_2069 - .L_2068)


	//   ....[0]....
.L_2068:
        /*0128*/ 	.word	0x00004ca0


	//   ....[1]....
        /*012c*/ 	.word	0x00005830


	//   ....[2]....
        /*0130*/ 	.word	0x00005850


	//   ....[3]....
        /*0134*/ 	.word	0x00005870


	//----- nvinfo : EIATTR_MAX_THREADS
	.align		4
.L_2069:
        /*0138*/ 	.byte	0x04, 0x05
        /*013a*/ 	.short	(.L_2071 - .L_2070)
.L_2070:
        /*013c*/ 	.word	0x00000080
        /*0140*/ 	.word	0x00000001
        /*0144*/ 	.word	0x00000001


	//----- nvinfo : EIATTR_CRS_STACK_SIZE
	.align		4
.L_2071:
        /*0148*/ 	.byte	0x04, 0x1e
        /*014a*/ 	.short	(.L_2073 - .L_2072)
.L_2072:
        /*014c*/ 	.word	0x00000000


	//----- nvinfo : EIATTR_CBANK_PARAM_SIZE
	.align		4
.L_2073:
        /*0150*/ 	.byte	0x03, 0x19
        /*0152*/ 	.short	0x0080


	//----- nvinfo : EIATTR_PARAM_CBANK
	.align		4
        /*0154*/ 	.byte	0x04, 0x0a
        /*0156*/ 	.short	(.L_2075 - .L_2074)
	.align		4
.L_2074:
        /*0158*/ 	.word	index@(.nv.constant0._ZN18transformer_engine13normalization21ln_bwd_general_kernelINS0_13Kernel_traitsIffffjLj512ELj1ELj4ELj1ELj16ENS0_18Kernel_traits_baseILj512EffffjLj128EEEEEEEvNS0_20BackwardKernelParamsE)
        /*015c*/ 	.short	0x0380
        /*015e*/ 	.short	0x0080


	//----- nvinfo : EIATTR_SW_WAR
	.align		4
.L_2075:
        /*0160*/ 	.byte	0x04, 0x36
        /*0162*/ 	.short	(.L_2077 - .L_2076)
.L_2076:
        /*0164*/ 	.word	0x00000008
.L_2077:


//--------------------- .nv.info._ZN18transformer_engine13normalization21ln_bwd_general_kernelINS0_13Kernel_traitsI13__nv_bfloat16fS3_fjLj128ELj1ELj4ELj1ELj8ENS0_18Kernel_traits_baseILj128ES3_fS3_fjLj128EEEEEEEvNS0_20BackwardKernelParamsE --------------------------
	.section	.nv.info._ZN18transformer_engine13normalization21ln_bwd_general_kernelINS0_13Kernel_traitsI13__nv_bfloat16fS3_fjLj128ELj1ELj4ELj1ELj8ENS0_18Kernel_traits_baseILj128ES3_fS3_fjLj128EEEEEEEvNS0_20BackwardKernelParamsE,"",@"SHT_CUDA_INFO"
	.sectionflags	@""
	.align	4


	//----- nvinfo : EIATTR_CUDA_API_VERSION
	.align		4
        /*0000*/ 	.byte	0x04, 0x37
        /*0002*/ 	.short	(.L_2079 - .L_2078)
.L_2078:
        /*0004*/ 	.word	0x00000082


	//----- nvinfo : EIATTR_KPARAM_INFO
	.align		4
.L_2079:
        /*0008*/ 	.byte	0x04, 0x17
        /*000a*/ 	.short	(.L_2081 - .L_2080)
.L_2080:
        /*000c*/ 	.word	0x00000000
        /*0010*/ 	.short	0x0000
        /*0012*/ 	.short	0x0000
        /*0014*/ 	.byte	0x00, 0xf0, 0x01, 0x02


	//----- nvinfo : EIATTR_SPARSE_MMA_MASK
	.align		4
.L_2081:
        /*0018*/ 	.byte	0x03, 0x50
        /*001a*/ 	.short	0x0000


	//----- nvinfo : EIATTR_MAXREG_COUNT
	.align		4
        /*001c*/ 	.byte	0x03, 0x1b
        /*001e*/ 	.short	0x00ff


	//----- nvinfo : EIATTR_NUM_BARRIERS
	.align		4
        /*0020*/ 	.byte	0x02, 0x4c
        /*0022*/ 	.byte	0x01
	.zero		1


	//----- nvinfo : EIATTR_MERCURY_ISA_VERSION
	.align		4
        /*0024*/ 	.byte	0x03, 0x5f
        /*0026*/ 	.short	0x0101


	//----- nvinfo : EIATTR_COOP_GROUP_MASK_REGIDS
	.align		4
        /*0028*/ 	.byte	0x04, 0x29
        /*002a*/ 	.short	(.L_2083 - .L_2082)


	//   ....[0]....
.L_2082:
        /*002c*/ 	.word	0xffffffff


	//   ....[1]....
        /*0030*/ 	.word	0xffffffff


	//   ....[2]....
        /*0034*/ 	.word	0xffffffff


	//   ....[3]....
        /*0038*/ 	.word	0xffffffff


	//   ....[4]....
        /*003c*/ 	.word	0xffffffff


	//   ....[5]....
        /*0040*/ 	.word	0xffffffff


	//   ....[6]....
        /*0044*/ 	.word	0xffffffff


	//   ....[7]....
        /*0048*/ 	.word	0xffffffff


	//   ....[8]....
        /*004c*/ 	.word	0xffffffff


	//   ....[9]....
        /*0050*/ 	.word	0xffffffff


	//   ....[10]....
        /*0054*/ 	.word	0xffffffff


	//   ....[11]....
        /*0058*/ 	.word	0xffffffff


	//   ....[12]....
        /*005c*/ 	.word	0xffffffff


	//   ....[13]....
        /*0060*/ 	.word	0xffffffff


	//   ....[14]....
        /*0064*/ 	.word	0xffffffff


	//   ....[15]....
        /*0068*/ 	.word	0xffffffff


	//   ....[16]....
        /*006c*/ 	.word	0xffffffff


	//   ....[17]....
        /*0070*/ 	.word	0xffffffff


	//   ....[18]....
        /*0074*/ 	.word	0xffffffff


	//   ....[19]....
        /*0078*/ 	.word	0xffffffff


	//   ....[20]....
        /*007c*/ 	.word	0xffffffff


	//   ....[21]....
        /*0080*/ 	.word	0xffffffff


	//   ....[22]....
        /*0084*/ 	.word	0xffffffff


	//   ....[23]....
        /*0088*/ 	.word	0xffffffff


	//   ....[24]....
        /*008c*/ 	.word	0xffffffff


	//   ....[25]....
        /*0090*/ 	.word	0xffffffff


	//   ....[26]....
        /*0094*/ 	.word	0xffffffff


	//   ....[27]....
        /*0098*/ 	.word	0xffffffff


	//   ....[28]....
        /*009c*/ 	.word	0xffffffff


	//   ....[29]....
        /*00a0*/ 	.word	0xffffffff


	//----- nvinfo : EIATTR_COOP_GROUP_INSTR_OFFSETS
	.align		4
.L_2083:
        /*00a4*/ 	.byte	0x04, 0x28
        /*00a6*/ 	.short	(.L_2085 - .L_2084)


	//   ....[0]....
.L_2084:
        /*00a8*/ 	.word	0x000010b0


	//   ....[1]....
        /*00ac*/ 	.word	0x000010c0


	//   ....[2]....
        /*00b0*/ 	.word	0x000010f0


	//   ....[3]....
        /*00b4*/ 	.word	0x00001100


	//   ....[4]....
        /*00b8*/ 	.word	0x00001130


	//   ....[5]....
        /*00bc*/ 	.word	0x00001140


	//   ....[6]....
        /*00c0*/ 	.word	0x00001170


	//   ....[7]....
        /*00c4*/ 	.word	0x00001180


	//   ....[8]....
        /*00c8*/ 	.word	0x000011b0


	//   ....[9]....
        /*00cc*/ 	.word	0x000011c0


	//   ....[10]....
        /*00d0*/ 	.word	0x00001200


	//   ....[11]....
        /*00d4*/ 	.word	0x00001240


	//   ....[12]....
        /*00d8*/ 	.word	0x000012a0


	//   ....[13]....
        /*00dc*/ 	.word	0x000012b0


	//   ....[14]....
        /*00e0*/ 	.word	0x000012e0


	//   ....[15]....
        /*00e4*/ 	.word	0x00001300


	//   ....[16]....
        /*00e8*/ 	.word	0x00001330


	//   ....[17]....
        /*00ec*/ 	.word	0x00001350


	//   ....[18]....
        /*00f0*/ 	.word	0x00001380


	//   ....[19]....
        /*00f4*/ 	.word	0x000013a0


	//   ....[20]....
        /*00f8*/ 	.word	0x00001e10


	//   ....[21]....
        /*00fc*/ 	.word	0x00001e30


	//   ....[22]....
        /*0100*/ 	.word	0x00001e70


	//   ....[23]....
        /*0104*/ 	.word	0x00001e80


	//   ....[24]....
        /*0108*/ 	.word	0x00001eb0


	//   ....[25]....
        /*010c*/ 	.word	0x00001ec0


	//   ....[26]....
        /*0110*/ 	.word	0x00001ef0


	//   ....[27]....
        /*0114*/ 	.word	0x00001f00


	//   ....[28]....
        /*0118*/ 	.word	0x00001f30


	//   ....[29]....
        /*011c*/ 	.word	0x00001f40


	//----- nvinfo : EIATTR_VRC_CTA_INIT_COUNT
	.align		4
.L_2085:
        /*0120*/ 	.byte	0x02, 0x4a
	.zero		1
	.zero		1


	//----- nvinfo : EIATTR_EXIT_INSTR_OFFSETS
	.align		4
        /*0124*/ 	.byte	0x04, 0x1c
        /*0126*/ 	.short	(.L_2087 - .L_2086)


	//   ....[0]....
.L_2086:
        /*0128*/ 	.word	0x00002b40


	//   ....[1]....
        /*012c*/ 	.word	0x00002fc0


	//   ....[2]....
        /*0130*/ 	.word	0x00002fe0


	//   ....[3]....
        /*0134*/ 	.word	0x00003000


	//----- nvinfo : EIATTR_MAX_THREADS
	.align		4
.L_2087:
        /*0138*/ 	.byte	0x04, 0x05
        /*013a*/ 	.short	(.L_2089 - .L_2088)
.L_2088:
        /*013c*/ 	.word	0x00000080
        /*0140*/ 	.word	0x00000001
        /*0144*/ 	.word	0x00000001


	//----- nvinfo : EIATTR_CRS_STACK_SIZE
	.align		4
.L_2089:
        /*0148*/ 	.byte	0x04, 0x1e
        /*014a*/ 	.short	(.L_2091 - .L_2090)
.L_2090:
        /*014c*/ 	.word	0x00000000


	//----- nvinfo : EIATTR_CBANK_PARAM_SIZE
	.align		4
.L_2091:
        /*0150*/ 	.byte	0x03, 0x19
        /*0152*/ 	.short	0x0080


	//----- nvinfo : EIATTR_PARAM_CBANK
	.align		4
        /*0154*/ 	.byte	0x04, 0x0a
        /*0156*/ 	.short	(.L_2093 - .L_2092)
	.align		4
.L_2092:
        /*0158*/ 	.word	index@(.nv.constant0._ZN18transformer_engine13normalization21ln_bwd_general_kernelINS0_13Kernel_traitsI13__nv_bfloat16fS3_fjLj128ELj1ELj4ELj1ELj8ENS0_18Kernel_traits_baseILj128ES3_fS3_fjLj128EEEEEEEvNS0_20BackwardKernelParamsE)
        /*015c*/ 	.short	0x0380
        /*015e*/ 	.short	0x0080


	//----- nvinfo : EIATTR_SW_WAR
	.align		4
.L_2093:
        /*0160*/ 	.byte	0x04, 0x36
        /*0162*/ 	.short	(.L_2095 - .L_2094)
.L_2094:
        /*0164*/ 	.word	0x00000008
.L_2095:


//--------------------- .nv.info._ZN18transformer_engine13normalization30ln_bwd_finalize_general_kernelI13__nv_bfloat16fLj4ELj1ELj4ELj32EEEvNS0_20BackwardKernelParamsE --------------------------
	.section	.nv.info._ZN18transformer_engine13normalization30ln_bwd_finalize_general_kernelI13__nv_bfloat16fLj4ELj1ELj4ELj32EEEvNS0_20BackwardKernelParamsE,"",@"SHT_CUDA_INFO"
	.sectionflags	@""
	.align	4


	//----- nvinfo : EIATTR_CUDA_API_VERSION
	.align		4
        /*0000*/ 	.byte	0x04, 0x37
        /*0002*/ 	.short	(.L_2097 - .L_2096)
.L_2096:
        /*0004*/ 	.word	0x00000082


	//----- nvinfo : EIATTR_KPARAM_INFO
	.align		4
.L_2097:
        /*0008*/ 	.byte	0x04, 0x17
        /*000a*/ 	.short	(.L_2099 - .L_2098)
.L_2098:
        /*000c*/ 	.word	0x00000000
        /*0010*/ 	.short	0x0000
        /*0012*/ 	.short	0x0000
        /*0014*/ 	.byte	0x00, 0xf0, 0x01, 0x02


	//----- nvinfo : EIATTR_SPARSE_MMA_MASK
	.align		4
.L_2099:
        /*0018*/ 	.byte	0x03, 0x50
        /*001a*/ 	.short	0x0000


	//----- nvinfo : EIATTR_MAXREG_COUNT
	.align		4
        /*001c*/ 	.byte	0x03, 0x1b
        /*001e*/ 	.short	0x00ff


	//----- nvinfo : EIATTR_NUM_BARRIERS
	.align		4
        /*0020*/ 	.byte	0x02, 0x4c
        /*0022*/ 	.byte	0x01
	.zero		1


	//----- nvinfo : EIATTR_MERCURY_ISA_VERSION
	.align		4
        /*0024*/ 	.byte	0x03, 0x5f
        /*0026*/ 	.short	0x0101


	//----- nvinfo : EIATTR_VRC_CTA_INIT_COUNT
	.align		4
        /*0028*/ 	.byte	0x02, 0x4a
	.zero		1
	.zero		1


	//----- nvinfo : EIATTR_EXIT_INSTR_OFFSETS
	.align		4
        /*002c*/ 	.byte	0x04, 0x1c
        /*002e*/ 	.short	(.L_2101 - .L_2100)


	//   ....[0]....
.L_2100:
        /*0030*/ 	.word	0x000008c0


	//   ....[1]....
        /*0034*/ 	.word	0x00000920


	//----- nvinfo : EIATTR_MAX_THREADS
	.align		4
.L_2101:
        /*0038*/ 	.byte	0x04, 0x05
        /*003a*/ 	.short	(.L_2103 - .L_2102)
.L_2102:
        /*003c*/ 	.word	0x00000080
        /*0040*/ 	.word	0x00000001
        /*0044*/ 	.word	0x00000001


	//----- nvinfo : EIATTR_CRS_STACK_SIZE
	.align		4
.L_2103:
        /*0048*/ 	.byte	0x04, 0x1e
        /*004a*/ 	.short	(.L_2105 - .L_2104)
.L_2104:
        /*004c*/ 	.word	0x00000000


	//----- nvinfo : EIATTR_CBANK_PARAM_SIZE
	.align		4
.L_2105:
        /*0050*/ 	.byte	0x03, 0x19
        /*0052*/ 	.short	0x0080


	//----- nvinfo : EIATTR_PARAM_CBANK
	.align		4
        /*0054*/ 	.byte	0x04, 0x0a
        /*0056*/ 	.short	(.L_2107 - .L_2106)
	.align		4
.L_2106:
        /*0058*/ 	.word	index@(.nv.constant0._ZN18transformer_engine13normalization30ln_bwd_finalize_general_kernelI13__nv_bfloat16fLj4ELj1ELj4ELj32EEEvNS0_20BackwardKernelParamsE)
        /*005c*/ 	.short	0x0380
        /*005e*/ 	.short	0x0080


	//----- nvinfo : EIATTR_SW_WAR
	.align		4
.L_2107:
        /*0060*/ 	.byte	0x04, 0x36
        /*0062*/ 	.short	(.L_2109 - .L_2108)
.L_2108:
        /*0064*/ 	.word	0x00000008
.L_2109:


//--------------------- .nv.info._ZN18transformer_engine13normalization21ln_bwd_general_kernelINS0_13Kernel_traitsI13__nv_bfloat16S3_S3_fjLj128ELj1ELj4ELj1ELj8ENS0_18Kernel_traits_baseILj128ES3_S3_S3_fjLj128EEEEEEEvNS0_20BackwardKernelParamsE --------------------------
	.section	.nv.info._ZN18transformer_engine13normalization21ln_bwd_general_kernelINS0_13Kernel_traitsI13__nv_bfloat16S3_S3_fjLj128ELj1ELj4ELj1ELj8ENS0_18Kernel_traits_baseILj128ES3_S3_S3_fjLj128EEEEEEEvNS0_20BackwardKernelParamsE,"",@"SHT_CUDA_INFO"
	.sectionflags	@""
	.align	4


	//----- nvinfo : EIATTR_CUDA_API_VERSION
	.align		4
        /*0000*/ 	.byte	0x04, 0x37
        /*0002*/ 	.short	(.L_2111 - .L_2110)
.L_2110:
        /*0004*/ 	.word	0x00000082


	//----- nvinfo : EIATTR_KPARAM_INFO
	.align		4
.L_2111:
        /*0008*/ 	.byte	0x04, 0x17
        /*000a*/ 	.short	(.L_2113 - .L_2112)
.L_2112:
        /*000c*/ 	.word	0x00000000
        /*0010*/ 	.short	0x0000
        /*0012*/ 	.short	0x0000
        /*0014*/ 	.byte	0x00, 0xf0, 0x01, 0x02


	//----- nvinfo : EIATTR_SPARSE_MMA_MASK
	.align		4
.L_2113:
        /*0018*/ 	.byte	0x03, 0x50
        /*001a*/ 	.short	0x0000


	//----- nvinfo : EIATTR_MAXREG_COUNT
	.align		4
        /*001c*/ 	.byte	0x03, 0x1b
        /*001e*/ 	.short	0x00ff


	//----- nvinfo : EIATTR_NUM_BARRIERS
	.align		4
        /*0020*/ 	.byte	0x02, 0x4c
        /*0022*/ 	.byte	0x01
	.zero		1


	//----- nvinfo : EIATTR_MERCURY_ISA_VERSION
	.align		4
        /*0024*/ 	.byte	0x03, 0x5f
        /*0026*/ 	.short	0x0101


	//----- nvinfo : EIATTR_COOP_GROUP_MASK_REGIDS
	.align		4
        /*0028*/ 	.byte	0x04, 0x29
        /*002a*/ 	.short	(.L_2115 - .L_2114)


	//   ....[0]....
.L_2114:
        /*002c*/ 	.word	0xffffffff


	//   ....[1]....
        /*0030*/ 	.word	0xffffffff


	//   ....[2]....
        /*0034*/ 	.word	0xffffffff


	//   ....[3]....
        /*0038*/ 	.word	0xffffffff


	//   ....[4]....
        /*003c*/ 	.word	0xffffffff


	//   ....[5]....
        /*0040*/ 	.word	0xffffffff


	//   ....[6]....
        /*0044*/ 	.word	0xffffffff


	//   ....[7]....
        /*0048*/ 	.word	0xffffffff


	//   ....[8]....
        /*004c*/ 	.word	0xffffffff


	//   ....[9]....
        /*0050*/ 	.word	0xffffffff


	//   ....[10]....
        /*0054*/ 	.word	0xffffffff


	//   ....[11]....
        /*0058*/ 	.word	0xffffffff


	//   ....[12]....
        /*005c*/ 	.word	0xffffffff


	//   ....[13]....
        /*0060*/ 	.word	0xffffffff


	//   ....[14]....
        /*0064*/ 	.word	0xffffffff


	//   ....[15]....
        /*0068*/ 	.word	0xffffffff


	//   ....[16]....
        /*006c*/ 	.word	0xffffffff


	//   ....[17]....
        /*0070*/ 	.word	0xffffffff


	//   ....[18]....
        /*0074*/ 	.word	0xffffffff


	//   ....[19]....
        /*0078*/ 	.word	0xffffffff


	//   ....[20]....
        /*007c*/ 	.word	0xffffffff


	//   ....[21]....
        /*0080*/ 	.word	0xffffffff


	//   ....[22]....
        /*0084*/ 	.word	0xffffffff


	//   ....[23]....
        /*0088*/ 	.word	0xffffffff


	//   ....[24]....
        /*008c*/ 	.word	0xffffffff


	//   ....[25]....
        /*0090*/ 	.word	0xffffffff


	//   ....[26]....
        /*0094*/ 	.word	0xffffffff


	//   ....[27]....
        /*0098*/ 	.word	0xffffffff


	//   ....[28]....
        /*009c*/ 	.word	0xffffffff


	//   ....[29]....
        /*00a0*/ 	.word	0xffffffff


	//----- nvinfo : EIATTR_COOP_GROUP_INSTR_OFFSETS
	.align		4
.L_2115:
        /*00a4*/ 	.byte	0x04, 0x28
        /*00a6*/ 	.short	(.L_2117 - .L_2116)


	//   ....[0]....
.L_2116:
        /*00a8*/ 	.word	0x00000df0


	//   ....[1]....
        /*00ac*/ 	.word	0x00000e00


	//   ....[2]....
        /*00b0*/ 	.word	0x00000e30


	//   ....[3]....
        /*00b4*/ 	.word	0x00000e40


	//   ....[4]....
        /*00b8*/ 	.word	0x00000e70


	//   ....[5]....
        /*00bc*/ 	.word	0x00000e80


	//   ....[6]....
        /*00c0*/ 	.word	0x00000eb0


	//   ....[7]....
        /*00c4*/ 	.word	0x00000ec0


	//   ....[8]....
        /*00c8*/ 	.word	0x00000ef0


	//   ....[9]....
        /*00cc*/ 	.word	0x00000f00


	//   ....[10]....
        /*00d0*/ 	.word	0x00000f40


	//   ....[11]....
        /*00d4*/ 	.word	0x00000f80


	//   ....[12]....
        /*00d8*/ 	.word	0x00000fe0


	//   ....[13]....
        /*00dc*/ 	.word	0x00000ff0


	//   ....[14]....
        /*00e0*/ 	.word	0x00001020


	//   ....[15]....
        /*00e4*/ 	.word	0x00001030


	//   ....[16]....
        /*00e8*/ 	.word	0x00001060


	//   ....[17]....
        /*00ec*/ 	.word	0x00001080


	//   ....[18]....
        /*00f0*/ 	.word	0x00001110


	//   ....[19]....
        /*00f4*/ 	.word	0x00001120


	//   ....[20]....
        /*00f8*/ 	.word	0x00001ba0


	//   ....[21]....
        /*00fc*/ 	.word	0x00001bc0


	//   ....[22]....
        /*0100*/ 	.word	0x00001c00


	//   ....[23]....
        /*0104*/ 	.word	0x00001c10


	//   ....[24]....
        /*0108*/ 	.word	0x00001c40


	//   ....[25]....
        /*010c*/ 	.word	0x00001c50


	//   ....[26]....
        /*0110*/ 	.word	0x00001c80


	//   ....[27]....
        /*0114*/ 	.word	0x00001c90


	//   ....[28]....
        /*0118*/ 	.word	0x00001cc0


	//   ....[29]....
        /*011c*/ 	.word	0x00001cd0


	//----- nvinfo : EIATTR_VRC_CTA_INIT_COUNT
	.align		4
.L_2117:
        /*0120*/ 	.byte	0x02, 0x4a
	.zero		1
	.zero		1


	//----- nvinfo : EIATTR_EXIT_INSTR_OFFSETS
	.align		4
        /*0124*/ 	.byte	0x04, 0x1c
        /*0126*/ 	.short	(.L_2119 - .L_2118)


	//   ....[0]....
.L_2118:
        /*0128*/ 	.word	0x000023f0


	//   ....[1]....
        /*012c*/ 	.word	0x000025e0


	//   ....[2]....
        /*0130*/ 	.word	0x00002600


	//   ....[3]....
        /*0134*/ 	.word	0x00002620


	//----- nvinfo : EIATTR_MAX_THREADS
	.align		4
.L_2119:
        /*0138*/ 	.byte	0x04, 0x05
        /*013a*/ 	.short	(.L_2121 - .L_2120)
.L_2120:
        /*013c*/ 	.word	0x00000080
        /*0140*/ 	.word	0x00000001
        /*0144*/ 	.word	0x00000001


	//----- nvinfo : EIATTR_CRS_STACK_SIZE
	.align		4
.L_2121:
        /*0148*/ 	.byte	0x04, 0x1e
        /*014a*/ 	.short	(.L_2123 - .L_2122)
.L_2122:
        /*014c*/ 	.word	0x00000000


	//----- nvinfo : EIATTR_CBANK_PARAM_SIZE
	.align		4
.L_2123:
        /*0150*/ 	.byte	0x03, 0x19
        /*0152*/ 	.short	0x0080


	//----- nvinfo : EIATTR_PARAM_CBANK
	.align		4
        /*0154*/ 	.byte	0x04, 0x0a
        /*0156*/ 	.short	(.L_2125 - .L_2124)
	.align		4
.L_2124:
        /*0158*/ 	.word	index@(.nv.constant0._ZN18transformer_engine13normalization21ln_bwd_general_kernelINS0_13Kernel_traitsI13__nv_bfloat16S3_S3_fjLj128ELj1ELj4ELj1ELj8ENS0_18Kernel_traits_baseILj128ES3_S3_S3_fjLj128EEEEEEEvNS0_20BackwardKernelParamsE)
        /*015c*/ 	.short	0x0380
        /*015e*/ 	.short	0x0080


	//----- nvinfo : EIATTR_SW_WAR
	.align		4
.L_2125:
        /*0160*/ 	.byte	0x04, 0x36
        /*0162*/ 	.short	(.L_2127 - .L_2126)
.L_2126:
        /*0164*/ 	.word	0x00000008
.L_2127:


//--------------------- .nv.info._ZN18transformer_engine13normalization21ln_bwd_general_kernelINS0_13Kernel_traitsI6__halffS3_fjLj128ELj1ELj4ELj1ELj8ENS0_18Kernel_traits_baseILj128ES3_fS3_fjLj128EEEEEEEvNS0_20BackwardKernelParamsE --------------------------
	.section	.nv.info._ZN18transformer_engine13normalization21ln_bwd_general_kernelINS0_13Kernel_traitsI6__halffS3_fjLj128ELj1ELj4ELj1ELj8ENS0_18Kernel_traits_baseILj128ES3_fS3_fjLj128EEEEEEEvNS0_20BackwardKernelParamsE,"",@"SHT_CUDA_INFO"
	.sectionflags	@""
	.align	4


	//----- nvinfo : EIATTR_CUDA_API_VERSION
	.align		4
        /*0000*/ 	.byte	0x04, 0x37
        /*0002*/ 	.short	(.L_2129 - .L_2128)
.L_2128:
        /*0004*/ 	.word	0x00000082


	//----- nvinfo : EIATTR_KPARAM_INFO
	.align		4
.L_2129:
        /*0008*/ 	.byte	0x04, 0x17
        /*000a*/ 	.short	(.L_2131 - .L_2130)
.L_2130:
        /*000c*/ 	.word	0x00000000
        /*0010*/ 	.short	0x0000
        /*0012*/ 	.short	0x0000
        /*0014*/ 	.byte	0x00, 0xf0, 0x01, 0x02


	//----- nvinfo : EIATTR_SPARSE_MMA_MASK
	.align		4
.L_2131:
        /*0018*/ 	.byte	0x03, 0x50
        /*001a*/ 	.short	0x0000


	//----- nvinfo : EIATTR_MAXREG_COUNT
	.align		4
        /*001c*/ 	.byte	0x03, 0x1b
        /*001e*/ 	.short	0x00ff


	//----- nvinfo : EIATTR_NUM_BARRIERS
	.align		4
        /*0020*/ 	.byte	0x02, 0x4c
        /*0022*/ 	.byte	0x01
	.zero		1


	//----- nvinfo : EIATTR_MERCURY_ISA_VERSION
	.align		4
        /*0024*/ 	.byte	0x03, 0x5f
        /*0026*/ 	.short	0x0101


	//----- nvinfo : EIATTR_COOP_GROUP_MASK_REGIDS
	.align		4
        /*0028*/ 	.byte	0x04, 0x29
        /*002a*/ 	.short	(.L_2133 - .L_2132)


	//   ....[0]....
.L_2132:
        /*002c*/ 	.word	0xffffffff


	//   ....[1]....
        /*0030*/ 	.word	0xffffffff


	//   ....[2]....
        /*0034*/ 	.word	0xffffffff


	//   ....[3]....
        /*0038*/ 	.word	0xffffffff


	//   ....[4]....
        /*003c*/ 	.word	0xffffffff


	//   ....[5]....
        /*0040*/ 	.word	0xffffffff


	//   ....[6]....
        /*0044*/ 	.word	0xffffffff


	//   ....[7]....
        /*0048*/ 	.word	0xffffffff


	//   ....[8]....
        /*004c*/ 	.word	0xffffffff


	//   ....[9]....
        /*0050*/ 	.word	0xffffffff


	//   ....[10]....
        /*0054*/ 	.word	0xffffffff


	//   ....[11]....
        /*0058*/ 	.word	0xffffffff


	//   ....[12]....
        /*005c*/ 	.word	0xffffffff


	//   ....[13]....
        /*0060*/ 	.word	0xffffffff


	//   ....[14]....
        /*0064*/ 	.word	0xffffffff


	//   ....[15]....
        /*0068*/ 	.word	0xffffffff


	//   ....[16]....
        /*006c*/ 	.word	0xffffffff


	//   ....[17]....
        /*0070*/ 	.word	0xffffffff


	//   ....[18]....
        /*0074*/ 	.word	0xffffffff


	//   ....[19]....
        /*0078*/ 	.word	0xffffffff


	//   ....[20]....
        /*007c*/ 	.word	0xffffffff


	//   ....[21]....
        /*0080*/ 	.word	0xffffffff


	//   ....[22]....
        /*0084*/ 	.word	0xffffffff


	//   ....[23]....
        /*0088*/ 	.word	0xffffffff


	//   ....[24]....
        /*008c*/ 	.word	0xffffffff


	//   ....[25]....
        /*0090*/ 	.word	0xffffffff


	//   ....[26]....
        /*0094*/ 	.word	0xffffffff


	//   ....[27]....
        /*0098*/ 	.word	0xffffffff


	//   ....[28]....
        /*009c*/ 	.word	0xffffffff


	//   ....[29]....
        /*00a0*/ 	.word	0xffffffff


	//----- nvinfo : EIATTR_COOP_GROUP_INSTR_OFFSETS
	.align		4
.L_2133:
        /*00a4*/ 	.byte	0x04, 0x28
        /*00a6*/ 	.short	(.L_2135 - .L_2134)


	//   ....[0]....
.L_2134:
        /*00a8*/ 	.word	0x000010b0


	//   ....[1]....
        /*00ac*/ 	.word	0x000010c0


	//   ....[2]....
        /*00b0*/ 	.word	0x000010f0


	//   ....[3]....
        /*00b4*/ 	.word	0x00001100


	//   ....[4]....
        /*00b8*/ 	.word	0x00001130


	//   ....[5]....
        /*00bc*/ 	.word	0x00001140


	//   ....[6]....
        /*00c0*/ 	.word	0x00001170


	//   ....[7]....
        /*00c4*/ 	.word	0x00001180


	//   ....[8]....
        /*00c8*/ 	.word	0x000011b0


	//   ....[9]....
        /*00cc*/ 	.word	0x000011c0


	//   ....[10]....
        /*00d0*/ 	.word	0x00001200


	//   ....[11]....
        /*00d4*/ 	.word	0x00001240


	//   ....[12]....
        /*00d8*/ 	.word	0x000012a0


	//   ....[13]....
        /*00dc*/ 	.word	0x000012b0


	//   ....[14]....
        /*00e0*/ 	.word	0x000012e0


	//   ....[15]....
        /*00e4*/ 	.word	0x00001300


	//   ....[16]....
        /*00e8*/ 	.word	0x00001330


	//   ....[17]....
        /*00ec*/ 	.word	0x00001350


	//   ....[18]....
        /*00f0*/ 	.word	0x00001380


	//   ....[19]....
        /*00f4*/ 	.word	0x000013a0


	//   ....[20]....
        /*00f8*/ 	.word	0x00001e10


	//   ....[21]....
        /*00fc*/ 	.word	0x00001e30


	//   ....[22]....
        /*0100*/ 	.word	0x00001e70


	//   ....[23]....
        /*0104*/ 	.word	0x00001e80


	//   ....[24]....
        /*0108*/ 	.word	0x00001eb0


	//   ....[25]....
        /*010c*/ 	.word	0x00001ec0


	//   ....[26]....
        /*0110*/ 	.word	0x00001ef0


	//   ....[27]....
        /*0114*/ 	.word	0x00001f00


	//   ....[28]....
        /*0118*/ 	.word	0x00001f30


	//   ....[29]....
        /*011c*/ 	.word	0x00001f40


	//----- nvinfo : EIATTR_VRC_CTA_INIT_COUNT
	.align		4
.L_2135:
        /*0120*/ 	.byte	0x02, 0x4a
	.zero		1
	.zero		1


	//----- nvinfo : EIATTR_EXIT_INSTR_OFFSETS
	.align		4
        /*0124*/ 	.byte	0x04, 0x1c
        /*0126*/ 	.short	(.L_2137 - .L_2136)


	//   ....[0]....
.L_2136:
        /*0128*/ 	.word	0x00002b40


	//   ....[1]....
        /*012c*/ 	.word	0x00002fc0


	//   ....[2]....
        /*0130*/ 	.word	0x00002fe0


	//   ....[3]....
        /*0134*/ 	.word	0x00003000


	//----- nvinfo : EIATTR_MAX_THREADS
	.align		4
.L_2137:
        /*0138*/ 	.byte	0x04, 0x05
        /*013a*/ 	.short	(.L_2139 - .L_2138)
.L_2138:
        /*013c*/ 	.word	0x00000080
        /*0140*/ 	.word	0x00000001
        /*0144*/ 	.word	0x00000001


	//----- nvinfo : EIATTR_CRS_STACK_SIZE
	.align		4
.L_2139:
        /*0148*/ 	.byte	0x04, 0x1e
        /*014a*/ 	.short	(.L_2141 - .L_2140)
.L_2140:
        /*014c*/ 	.word	0x00000000


	//----- nvinfo : EIATTR_CBANK_PARAM_SIZE
	.align		4
.L_2141:
        /*0150*/ 	.byte	0x03, 0x19
        /*0152*/ 	.short	0x0080


	//----- nvinfo : EIATTR_PARAM_CBANK
	.align		4
        /*0154*/ 	.byte	0x04, 0x0a
        /*0156*/ 	.short	(.L_2143 - .L_2142)
	.align		4
.L_2142:
        /*0158*/ 	.word	index@(.nv.constant0._ZN18transformer_engine13normalization21ln_bwd_general_kernelINS0_13Kernel_traitsI6__halffS3_fjLj128ELj1ELj4ELj1ELj8ENS0_18Kernel_traits_baseILj128ES3_fS3_fjLj128EEEEEEEvNS0_20BackwardKernelParamsE)
        /*015c*/ 	.short	0x0380
        /*015e*/ 	.short	0x0080


	//----- nvinfo : EIATTR_SW_WAR
	.align		4
.L_2143:
        /*0160*/ 	.byte	0x04, 0x36
        /*0162*/ 	.short	(.L_2145 - .L_2144)
.L_2144:
        /*0164*/ 	.word	0x00000008
.L_2145:


//--------------------- .nv.info._ZN18transformer_engine13normalization30ln_bwd_finalize_general_kernelI6__halffLj4ELj1ELj4ELj32EEEvNS0_20BackwardKernelParamsE --------------------------
	.section	.nv.info._ZN18transformer_engine13normalization30ln_bwd_finalize_general_kernelI6__halffLj4ELj1ELj4ELj32EEEvNS0_20BackwardKernelParamsE,"",@"SHT_CUDA_INFO"
	.sectionflags	@""
	.align	4


	//----- nvinfo : EIATTR_CUDA_API_VERSION
	.align		4
        /*0000*/ 	.byte	0x04, 0x37
        /*0002*/ 	.short	(.L_2147 - .L_2146)
.L_2146:
        /*0004*/ 	.word	0x00000082


	//----- nvinfo : EIATTR_KPARAM_INFO
	.align		4
.L_2147:
        /*0008*/ 	.byte	0x04, 0x17
        /*000a*/ 	.short	(.L_2149 - .L_2148)
.L_2148:
        /*000c*/ 	.word	0x00000000
        /*0010*/ 	.short	0x0000
        /*0012*/ 	.short	0x0000
        /*0014*/ 	.byte	0x00, 0xf0, 0x01, 0x02


	//----- nvinfo : EIATTR_SPARSE_MMA_MASK
	.align		4
.L_2149:
        /*0018*/ 	.byte	0x03, 0x50
        /*001a*/ 	.short	0x0000


	//----- nvinfo : EIATTR_MAXREG_COUNT
	.align		4
        /*001c*/ 	.byte	0x03, 0x1b
        /*001e*/ 	.short	0x00ff


	//----- nvinfo : EIATTR_NUM_BARRIERS
	.align		4
        /*0020*/ 	.byte	0x02, 0x4c
        /*0022*/ 	.byte	0x01
	.zero		1


	//----- nvinfo : EIATTR_MERCURY_ISA_VERSION
	.align		4
        /*0024*/ 	.byte	0x03, 0x5f
        /*0026*/ 	.short	0x0101


	//----- nvinfo : EIATTR_VRC_CTA_INIT_COUNT
	.align		4
        /*0028*/ 	.byte	0x02, 0x4a
	.zero		1
	.zero		1


	//----- nvinfo : EIATTR_EXIT_INSTR_OFFSETS
	.align		4
        /*002c*/ 	.byte	0x04, 0x1c
        /*002e*/ 	.short	(.L_2151 - .L_2150)


	//   ....[0]....
.L_2150:
        /*0030*/ 	.word	0x000008c0


	//   ....[1]....
        /*0034*/ 	.word	0x00000920


	//----- nvinfo : EIATTR_MAX_THREADS
	.align		4
.L_2151:
        /*0038*/ 	.byte	0x04, 0x05
        /*003a*/ 	.short	(.L_2153 - .L_2152)
.L_2152:
        /*003c*/ 	.word	0x00000080
        /*0040*/ 	.word	0x00000001
        /*0044*/ 	.word	0x00000001


	//----- nvinfo : EIATTR_CRS_STACK_SIZE
	.align		4
.L_2153:
        /*0048*/ 	.byte	0x04, 0x1e
        /*004a*/ 	.short	(.L_2155 - .L_2154)
.L_2154:
        /*004c*/ 	.word	0x00000000


	//----- nvinfo : EIATTR_CBANK_PARAM_SIZE
	.align		4
.L_2155:
        /*0050*/ 	.byte	0x03, 0x19
        /*0052*/ 	.short	0x0080


	//----- nvinfo : EIATTR_PARAM_CBANK
	.align		4
        /*0054*/ 	.byte	0x04, 0x0a
        /*0056*/ 	.short	(.L_2157 - .L_2156)
	.align		4
.L_2156:
        /*0058*/ 	.word	index@(.nv.constant0._ZN18transformer_engine13normalization30ln_bwd_finalize_general_kernelI6__halffLj4ELj1ELj4ELj32EEEvNS0_20BackwardKernelParamsE)
        /*005c*/ 	.short	0x0380
        /*005e*/ 	.short	0x0080


	//----- nvinfo : EIATTR_SW_WAR
	.align		4
.L_2157:
        /*0060*/ 	.byte	0x04, 0x36
        /*0062*/ 	.short	(.L_2159 - .L_2158)
.L_2158:
        /*0064*/ 	.word	0x00000008
.L_2159:


//--------------------- .nv.info._ZN18transformer_engine13normalization21ln_bwd_general_kernelINS0_13Kernel_traitsI6__halfS3_S3_fjLj128ELj1ELj4ELj1ELj8ENS0_18Kernel_traits_baseILj128ES3_S3_S3_fjLj128EEEEEEEvNS0_20BackwardKernelParamsE --------------------------
	.section	.nv.info._ZN18transformer_engine13normalization21ln_bwd_general_kernelINS0_13Kernel_traitsI6__halfS3_S3_fjLj128ELj1ELj4ELj1ELj8ENS0_18Kernel_traits_baseILj128ES3_S3_S3_fjLj128EEEEEEEvNS0_20BackwardKernelParamsE,"",@"SHT_CUDA_INFO"
	.sectionflags	@""
	.align	4


	//----- nvinfo : EIATTR_CUDA_API_VERSION
	.align		4
        /*0000*/ 	.byte	0x04, 0x37
        /*0002*/ 	.short	(.L_2161 - .L_2160)
.L_2160:
        /*0004*/ 	.word	0x00000082


	//----- nvinfo : EIATTR_KPARAM_INFO
	.align		4
.L_2161:
        /*0008*/ 	.byte	0x04, 0x17
        /*000a*/ 	.short	(.L_2163 - .L_2162)
.L_2162:
        /*000c*/ 	.word	0x00000000
        /*0010*/ 	.short	0x0000
        /*0012*/ 	.short	0x0000
        /*0014*/ 	.byte	0x00, 0xf0, 0x01, 0x02


	//----- nvinfo : EIATTR_SPARSE_MMA_MASK
	.align		4
.L_2163:
        /*0018*/ 	.byte	0x03, 0x50
        /*001a*/ 	.short	0x0000


	//----- nvinfo : EIATTR_MAXREG_COUNT
	.align		4
        /*001c*/ 	.byte	0x03, 0x1b
        /*001e*/ 	.short	0x00ff


	//----- nvinfo : EIATTR_NUM_BARRIERS
	.align		4
        /*0020*/ 	.byte	0x02, 0x4c
        /*0022*/ 	.byte	0x01
	.zero		1


	//----- nvinfo : EIATTR_MERCURY_ISA_VERSION
	.align		4
        /*0024*/ 	.byte	0x03, 0x5f
        /*0026*/ 	.short	0x0101


	//----- nvinfo : EIATTR_COOP_GROUP_MASK_REGIDS
	.align		4
        /*0028*/ 	.byte	0x04, 0x29
        /*002a*/ 	.short	(.L_2165 - .L_2164)


	//   ....[0]....
.L_2164:
        /*002c*/ 	.word	0xffffffff


	//   ....[1]....
        /*0030*/ 	.word	0xffffffff


	//   ....[2]....
        /*0034*/ 	.word	0xffffffff


	//   ....[3]....
        /*0038*/ 	.word	0xffffffff


	//   ....[4]....
        /*003c*/ 	.word	0xffffffff


	//   ....[5]....
        /*0040*/ 	.word	0xffffffff


	//   ....[6]....
        /*0044*/ 	.word	0xffffffff


	//   ....[7]....
        /*0048*/ 	.word	0xffffffff


	//   ....[8]....
        /*004c*/ 	.word	0xffffffff


	//   ....[9]....
        /*0050*/ 	.word	0xffffffff


	//   ....[10]....
        /*0054*/ 	.word	0xffffffff


	//   ....[11]....
        /*0058*/ 	.word	0xffffffff


	//   ....[12]....
        /*005c*/ 	.word	0xffffffff


	//   ....[13]....
        /*0060*/ 	.word	0xffffffff


	//   ....[14]....
        /*0064*/ 	.word	0xffffffff


	//   ....[15]....
        /*0068*/ 	.word	0xffffffff


	//   ....[16]....
        /*006c*/ 	.word	0xffffffff


	//   ....[17]....
        /*0070*/ 	.word	0xffffffff


	//   ....[18]....
        /*0074*/ 	.word	0xffffffff


	//   ....[19]....
        /*0078*/ 	.word	0xffffffff


	//   ....[20]....
        /*007c*/ 	.word	0xffffffff


	//   ....[21]....
        /*0080*/ 	.word	0xffffffff


	//   ....[22]....
        /*0084*/ 	.word	0xffffffff


	//   ....[23]....
        /*0088*/ 	.word	0xffffffff


	//   ....[24]....
        /*008c*/ 	.word	0xffffffff


	//   ....[25]....
        /*0090*/ 	.word	0xffffffff


	//   ....[26]....
        /*0094*/ 	.word	0xffffffff


	//   ....[27]....
        /*0098*/ 	.word	0xffffffff


	//   ....[28]....
        /*009c*/ 	.word	0xffffffff


	//   ....[29]....
        /*00a0*/ 	.word	0xffffffff


	//----- nvinfo : EIATTR_COOP_GROUP_INSTR_OFFSETS
	.align		4
.L_2165:
        /*00a4*/ 	.byte	0x04, 0x28
        /*00a6*/ 	.short	(.L_2167 - .L_2166)


	//   ....[0]....
.L_2166:
        /*00a8*/ 	.word	0x00000df0


	//   ....[1]....
        /*00ac*/ 	.word	0x00000e00


	//   ....[2]....
        /*00b0*/ 	.word	0x00000e30


	//   ....[3]....
        /*00b4*/ 	.word	0x00000e40


	//   ....[4]....
        /*00b8*/ 	.word	0x00000e70


	//   ....[5]....
        /*00bc*/ 	.word	0x00000e80


	//   ....[6]....
        /*00c0*/ 	.word	0x00000eb0


	//   ....[7]....
        /*00c4*/ 	.word	0x00000ec0


	//   ....[8]....
        /*00c8*/ 	.word	0x00000ef0


	//   ....[9]....
        /*00cc*/ 	.word	0x00000f00


	//   ....[10]....
        /*00d0*/ 	.word	0x00000f40


	//   ....[11]....
        /*00d4*/ 	.word	0x00000f80


	//   ....[12]....
        /*00d8*/ 	.word	0x00000fe0


	//   ....[13]....
        /*00dc*/ 	.word	0x00000ff0


	//   ....[14]....
        /*00e0*/ 	.word	0x00001020


	//   ....[15]....
        /*00e4*/ 	.word	0x00001030


	//   ....[16]....
        /*00e8*/ 	.word	0x00001060


	//   ....[17]....
        /*00ec*/ 	.word	0x00001080


	//   ....[18]....
        /*00f0*/ 	.word	0x00001110


	//   ....[19]....
        /*00f4*/ 	.word	0x00001120


	//   ....[20]....
        /*00f8*/ 	.word	0x00001ba0


	//   ....[21]....
        /*00fc*/ 	.word	0x00001bc0


	//   ....[22]....
        /*0100*/ 	.word	0x00001c00


	//   ....[23]....
        /*0104*/ 	.word	0x00001c10


	//   ....[24]....
        /*0108*/ 	.word	0x00001c40


	//   ....[25]....
        /*010c*/ 	.word	0x00001c50


	//   ....[26]....
        /*0110*/ 	.word	0x00001c80


	//   ....[27]....
        /*0114*/ 	.word	0x00001c90


	//   ....[28]....
        /*0118*/ 	.word	0x00001cc0


	//   ....[29]....
        /*011c*/ 	.word	0x00001cd0


	//----- nvinfo : EIATTR_VRC_CTA_INIT_COUNT
	.align		4
.L_2167:
        /*0120*/ 	.byte	0x02, 0x4a
	.zero		1
	.zero		1


	//----- nvinfo : EIATTR_EXIT_INSTR_OFFSETS
	.align		4
        /*0124*/ 	.byte	0x04, 0x1c
        /*0126*/ 	.short	(.L_2169 - .L_2168)


	//   ....[0]....
.L_2168:
        /*0128*/ 	.word	0x000023f0


	//   ....[1]....
        /*012c*/ 	.word	0x000025e0


	//   ....[2]....
        /*0130*/ 	.word	0x00002600


	//   ....[3]....
        /*0134*/ 	.word	0x00002620


	//----- nvinfo : EIATTR_MAX_THREADS
	.align		4
.L_2169:
        /*0138*/ 	.byte	0x04, 0x05
        /*013a*/ 	.short	(.L_2171 - .L_2170)
.L_2170:
        /*013c*/ 	.word	0x00000080
        /*0140*/ 	.word	0x00000001
        /*0144*/ 	.word	0x00000001


	//----- nvinfo : EIATTR_CRS_STACK_SIZE
	.align		4
.L_2171:
        /*0148*/ 	.byte	0x04, 0x1e
        /*014a*/ 	.short	(.L_2173 - .L_2172)
.L_2172:
        /*014c*/ 	.word	0x00000000


	//----- nvinfo : EIATTR_CBANK_PARAM_SIZE
	.align		4
.L_2173:
        /*0150*/ 	.byte	0x03, 0x19
        /*0152*/ 	.short	0x0080


	//----- nvinfo : EIATTR_PARAM_CBANK
	.align		4
        /*0154*/ 	.byte	0x04, 0x0a
        /*0156*/ 	.short	(.L_2175 - .L_2174)
	.align		4
.L_2174:
        /*0158*/ 	.word	index@(.nv.constant0._ZN18transformer_engine13normalization21ln_bwd_general_kernelINS0_13Kernel_traitsI6__halfS3_S3_fjLj128ELj1ELj4ELj1ELj8ENS0_18Kernel_traits_baseILj128ES3_S3_S3_fjLj128EEEEEEEvNS0_20BackwardKernelParamsE)
        /*015c*/ 	.short	0x0380
        /*015e*/ 	.short	0x0080


	//----- nvinfo : EIATTR_SW_WAR
	.align		4
.L_2175:
        /*0160*/ 	.byte	0x04, 0x36
        /*0162*/ 	.short	(.L_2177 - .L_2176)
.L_2176:
        /*0164*/ 	.word	0x00000008
.L_2177:


//--------------------- .nv.info._ZN18transformer_engine13normalization30ln_bwd_finalize_general_kernelIffLj4ELj1ELj4ELj32EEEvNS0_20BackwardKernelParamsE --------------------------
	.section	.nv.info._ZN18transformer_engine13normalization30ln_bwd_finalize_general_kernelIffLj4ELj1ELj4ELj32EEEvNS0_20BackwardKernelParamsE,"",@"SHT_CUDA_INFO"
	.sectionflags	@""
	.align	4


	//----- nvinfo : EIATTR_CUDA_API_VERSION
	.align		4
        /*0000*/ 	.byte	0x04, 0x37
        /*0002*/ 	.short	(.L_2179 - .L_2178)
.L_2178:
        /*0004*/ 	.word	0x00000082


	//----- nvinfo : EIATTR_KPARAM_INFO
	.align		4
.L_2179:
        /*0008*/ 	.byte	0x04, 0x17
        /*000a*/ 	.short	(.L_2181 - .L_2180)
.L_2180:
        /*000c*/ 	.word	0x00000000
        /*0010*/ 	.short	0x0000
        /*0012*/ 	.short	0x0000
        /*0014*/ 	.byte	0x00, 0xf0, 0x01, 0x02


	//----- nvinfo : EIATTR_SPARSE_MMA_MASK
	.align		4
.L_2181:
        /*0018*/ 	.byte	0x03, 0x50
        /*001a*/ 	.short	0x0000


	//----- nvinfo : EIATTR_MAXREG_COUNT
	.align		4
        /*001c*/ 	.byte	0x03, 0x1b
        /*001e*/ 	.short	0x00ff


	//----- nvinfo : EIATTR_NUM_BARRIERS
	.align		4
        /*0020*/ 	.byte	0x02, 0x4c
        /*0022*/ 	.byte	0x01
	.zero		1


	//----- nvinfo : EIATTR_MERCURY_ISA_VERSION
	.align		4
        /*0024*/ 	.byte	0x03, 0x5f
        /*0026*/ 	.short	0x0101


	//----- nvinfo : EIATTR_VRC_CTA_INIT_COUNT
	.align		4
        /*0028*/ 	.byte	0x02, 0x4a
	.zero		1
	.zero		1


	//----- nvinfo : EIATTR_EXIT_INSTR_OFFSETS
	.align		4
        /*002c*/ 	.byte	0x04, 0x1c
        /*002e*/ 	.short	(.L_2183 - .L_2182)


	//   ....[0]....
.L_2182:
        /*0030*/ 	.word	0x000008a0


	//   ....[1]....
        /*0034*/ 	.word	0x000008f0


	//----- nvinfo : EIATTR_MAX_THREADS
	.align		4
.L_2183:
        /*0038*/ 	.byte	0x04, 0x05
        /*003a*/ 	.short	(.L_2185 - .L_2184)
.L_2184:
        /*003c*/ 	.word	0x00000080
        /*0040*/ 	.word	0x00000001
        /*0044*/ 	.word	0x00000001


	//----- nvinfo : EIATTR_CRS_STACK_SIZE
	.align		4
.L_2185:
        /*0048*/ 	.byte	0x04, 0x1e
        /*004a*/ 	.short	(.L_2187 - .L_2186)
.L_2186:
        /*004c*/ 	.word	0x00000000


	//----- nvinfo : EIATTR_CBANK_PARAM_SIZE
	.align		4
.L_2187:
        /*0050*/ 	.byte	0x03, 0x19
        /*0052*/ 	.short	0x0080


	//----- nvinfo : EIATTR_PARAM_CBANK
	.align		4
        /*0054*/ 	.byte	0x04, 0x0a
        /*0056*/ 	.short	(.L_2189 - .L_2188)
	.align		4
.L_2188:
        /*0058*/ 	.word	index@(.nv.constant0._ZN18transformer_engine13normalization30ln_bwd_finalize_general_kernelIffLj4ELj1ELj4ELj32EEEvNS0_20BackwardKernelParamsE)
        /*005c*/ 	.short	0x0380
        /*005e*/ 	.short	0x0080


	//----- nvinfo : EIATTR_SW_WAR
	.align		4
.L_2189:
        /*0060*/ 	.byte	0x04, 0x36
        /*0062*/ 	.short	(.L_2191 - .L_2190)
.L_2190:
        /*0064*/ 	.word	0x00000008
.L_2191:


//--------------------- .nv.info._ZN18transformer_engine13normalization21ln_bwd_general_kernelINS0_13Kernel_traitsIffffjLj128ELj1ELj4ELj1ELj16ENS0_18Kernel_traits_baseILj128EffffjLj128EEEEEEEvNS0_20BackwardKernelParamsE --------------------------
	.section	.nv.info._ZN18transformer_engine13normalization21ln_bwd_general_kernelINS0_13Kernel_traitsIffffjLj128ELj1ELj4ELj1ELj16ENS0_18Kernel_traits_baseILj128EffffjLj128EEEEEEEvNS0_20BackwardKernelParamsE,"",@"SHT_CUDA_INFO"
	.sectionflags	@""
	.align	4


	//----- nvinfo : EIATTR_CUDA_API_VERSION
	.align		4
        /*0000*/ 	.byte	0x04, 0x37
        /*0002*/ 	.short	(.L_2193 - .L_2192)
.L_2192:
        /*0004*/ 	.word	0x00000082


	//----- nvinfo : EIATTR_KPARAM_INFO
	.align		4
.L_2193:
        /*0008*/ 	.byte	0x04, 0x17
        /*000a*/ 	.short	(.L_2195 - .L_2194)
.L_2194:
        /*000c*/ 	.word	0x00000000
        /*0010*/ 	.short	0x0000
        /*0012*/ 	.short	0x0000
        /*0014*/ 	.byte	0x00, 0xf0, 0x01, 0x02


	//----- nvinfo : EIATTR_SPARSE_MMA_MASK
	.align		4
.L_2195:
        /*0018*/ 	.byte	0x03, 0x50
        /*001a*/ 	.short	0x0000


	//----- nvinfo : EIATTR_MAXREG_COUNT
	.align		4
        /*001c*/ 	.byte	0x03, 0x1b
        /*001e*/ 	.short	0x00ff


	//----- nvinfo : EIATTR_NUM_BARRIERS
	.align		4
        /*0020*/ 	.byte	0x02, 0x4c
        /*0022*/ 	.byte	0x01
	.zero		1


	//----- nvinfo : EIATTR_MERCURY_ISA_VERSION
	.align		4
        /*0024*/ 	.byte	0x03, 0x5f
        /*0026*/ 	.short	0x0101


	//----- nvinfo : EIATTR_COOP_GROUP_MASK_REGIDS
	.align		4
        /*0028*/ 	.byte	0x04, 0x29
        /*002a*/ 	.short	(.L_2197 - .L_2196)


	//   ....[0]....
.L_2196:
        /*002c*/ 	.word	0xffffffff


	//   ....[1]....
        /*0030*/ 	.word	0xffffffff


	//   ....[2]....
        /*0034*/ 	.word	0xffffffff


	//   ....[3]....
        /*0038*/ 	.word	0xffffffff


	//   ....[4]....
        /*003c*/ 	.word	0xffffffff


	//   ....[5]....
        /*0040*/ 	.word	0xffffffff


	//   ....[6]....
        /*0044*/ 	.word	0xffffffff


	//   ....[7]....
        /*0048*/ 	.word	0xffffffff


	//   ....[8]....
        /*004c*/ 	.word	0xffffffff


	//   ....[9]....
        /*0050*/ 	.word	0xffffffff


	//   ....[10]....
        /*0054*/ 	.word	0xffffffff


	//   ....[11]....
        /*0058*/ 	.word	0xffffffff


	//   ....[12]....
        /*005c*/ 	.word	0xffffffff


	//   ....[13]....
        /*0060*/ 	.word	0xffffffff


	//   ....[14]....
        /*0064*/ 	.word	0xffffffff


	//   ....[15]....
        /*0068*/ 	.word	0xffffffff


	//   ....[16]....
        /*006c*/ 	.word	0xffffffff


	//   ....[17]....
        /*0070*/ 	.word	0xffffffff


	//   ....[18]....
        /*0074*/ 	.word	0xffffffff


	//   ....[19]....
        /*0078*/ 	.word	0xffffffff


	//   ....[20]....
        /*007c*/ 	.word	0xffffffff


	//   ....[21]....
        /*0080*/ 	.word	0xffffffff


	//   ....[22]....
        /*0084*/ 	.word	0xffffffff


	//   ....[23]....
        /*0088*/ 	.word	0xffffffff


	//   ....[24]....
        /*008c*/ 	.word	0xffffffff


	//   ....[25]....
        /*0090*/ 	.word	0xffffffff


	//   ....[26]....
        /*0094*/ 	.word	0xffffffff


	//   ....[27]....
        /*0098*/ 	.word	0xffffffff


	//   ....[28]....
        /*009c*/ 	.word	0xffffffff


	//   ....[29]....
        /*00a0*/ 	.word	0xffffffff


	//----- nvinfo : EIATTR_COOP_GROUP_INSTR_OFFSETS
	.align		4
.L_2197:
        /*00a4*/ 	.byte	0x04, 0x28
        /*00a6*/ 	.short	(.L_2199 - .L_2198)


	//   ....[0]....
.L_2198:
        /*00a8*/ 	.word	0x00000c30


	//   ....[1]....
        /*00ac*/ 	.word	0x00000c40


	//   ....[2]....
        /*00b0*/ 	.word	0x00000c70


	//   ....[3]....
        /*00b4*/ 	.word	0x00000c80


	//   ....[4]....
        /*00b8*/ 	.word	0x00000cb0


	//   ....[5]....
        /*00bc*/ 	.word	0x00000cc0


	//   ....[6]....
        /*00c0*/ 	.word	0x00000cf0


	//   ....[7]....
        /*00c4*/ 	.word	0x00000d00


	//   ....[8]....
        /*00c8*/ 	.word	0x00000d30


	//   ....[9]....
        /*00cc*/ 	.word	0x00000d40


	//   ....[10]....
        /*00d0*/ 	.word	0x00000d80


	//   ....[11]....
        /*00d4*/ 	.word	0x00000dc0


	//   ....[12]....
        /*00d8*/ 	.word	0x00000e20


	//   ....[13]....
        /*00dc*/ 	.word	0x00000e30


	//   ....[14]....
        /*00e0*/ 	.word	0x00000e60


	//   ....[15]....
        /*00e4*/ 	.word	0x00000e80


	//   ....[16]....
        /*00e8*/ 	.word	0x00000eb0


	//   ....[17]....
        /*00ec*/ 	.word	0x00000ee0


	//   ....[18]....
        /*00f0*/ 	.word	0x00000f40


	//   ....[19]....
        /*00f4*/ 	.word	0x00000f50


	//   ....[20]....
        /*00f8*/ 	.word	0x000019e0


	//   ....[21]....
        /*00fc*/ 	.word	0x00001a00


	//   ....[22]....
        /*0100*/ 	.word	0x00001a40


	//   ....[23]....
        /*0104*/ 	.word	0x00001a50


	//   ....[24]....
        /*0108*/ 	.word	0x00001a80


	//   ....[25]....
        /*010c*/ 	.word	0x00001a90


	//   ....[26]....
        /*0110*/ 	.word	0x00001ac0


	//   ....[27]....
        /*0114*/ 	.word	0x00001ad0


	//   ....[28]....
        /*0118*/ 	.word	0x00001b00


	//   ....[29]....
        /*011c*/ 	.word	0x00001b10


	//----- nvinfo : EIATTR_VRC_CTA_INIT_COUNT
	.align		4
.L_2199:
        /*0120*/ 	.byte	0x02, 0x4a
	.zero		1
	.zero		1


	//----- nvinfo : EIATTR_EXIT_INSTR_OFFSETS
	.align		4
        /*0124*/ 	.byte	0x04, 0x1c
        /*0126*/ 	.short	(.L_2201 - .L_2200)


	//   ....[0]....
.L_2200:
        /*0128*/ 	.word	0x000021b0


	//   ....[1]....
        /*012c*/ 	.word	0x000023a0


	//   ....[2]....
        /*0130*/ 	.word	0x000023c0


	//   ....[3]....
        /*0134*/ 	.word	0x000023e0


	//----- nvinfo : EIATTR_MAX_THREADS
	.align		4
.L_2201:
        /*0138*/ 	.byte	0x04, 0x05
        /*013a*/ 	.short	(.L_2203 - .L_2202)
.L_2202:
        /*013c*/ 	.word	0x00000080
        /*0140*/ 	.word	0x00000001
        /*0144*/ 	.word	0x00000001


	//----- nvinfo : EIATTR_CRS_STACK_SIZE
	.align		4
.L_2203:
        /*0148*/ 	.byte	0x04, 0x1e
        /*014a*/ 	.short	(.L_2205 - .L_2204)
.L_2204:
        /*014c*/ 	.word	0x00000000


	//----- nvinfo : EIATTR_CBANK_PARAM_SIZE
	.align		4
.L_2205:
        /*0150*/ 	.byte	0x03, 0x19
        /*0152*/ 	.short	0x0080


	//----- nvinfo : EIATTR_PARAM_CBANK
	.align		4
        /*0154*/ 	.byte	0x04, 0x0a
        /*0156*/ 	.short	(.L_2207 - .L_2206)
	.align		4
.L_2206:
        /*0158*/ 	.word	index@(.nv.constant0._ZN18transformer_engine13normalization21ln_bwd_general_kernelINS0_13Kernel_traitsIffffjLj128ELj1ELj4ELj1ELj16ENS0_18Kernel_traits_baseILj128EffffjLj128EEEEEEEvNS0_20BackwardKernelParamsE)
        /*015c*/ 	.short	0x0380
        /*015e*/ 	.short	0x0080


	//----- nvinfo : EIATTR_SW_WAR
	.align		4
.L_2207:
        /*0160*/ 	.byte	0x04, 0x36
        /*0162*/ 	.short	(.L_2209 - .L_2208)
.L_2208:
        /*0164*/ 	.word	0x00000008
.L_2209:


//--------------------- .nv.info._ZN18transformer_engine13normalization28ln_bwd_finalize_tuned_kernelINS0_22Kernel_traits_finalizeILj65536E13__nv_bfloat16fS3_fjLj1024ELj4ENS0_18Kernel_traits_baseILj65536ES3_fS3_fjLj1024EEEEEEEvNS0_20BackwardKernelParamsE --------------------------
	.section	.nv.info._ZN18transformer_engine13normalization28ln_bwd_finalize_tuned_kernelINS0_22Kernel_traits_finalizeILj65536E13__nv_bfloat16fS3_fjLj1024ELj4ENS0_18Kernel_traits_baseILj65536ES3_fS3_fjLj1024EEEEEEEvNS0_20BackwardKernelParamsE,"",@"SHT_CUDA_INFO"
	.sectionflags	@""
	.align	4


	//----- nvinfo : EIATTR_CUDA_API_VERSION
	.align		4
        /*0000*/ 	.byte	0x04, 0x37
        /*0002*/ 	.short	(.L_2211 - .L_2210)
.L_2210:
        /*0004*/ 	.word	0x00000082


	//----- nvinfo : EIATTR_KPARAM_INFO
	.align		4
.L_2211:
        /*0008*/ 	.byte	0x04, 0x17
        /*000a*/ 	.short	(.L_2213 - .L_2212)
.L_2212:
        /*000c*/ 	.word	0x00000000
        /*0010*/ 	.short	0x0000
        /*0012*/ 	.short	0x0000
        /*0014*/ 	.byte	0x00, 0xf0, 0x01, 0x02


	//----- nvinfo : EIATTR_SPARSE_MMA_MASK
	.align		4
.L_2213:
        /*0018*/ 	.byte	0x03, 0x50
        /*001a*/ 	.short	0x0000


	//----- nvinfo : EIATTR_MAXREG_COUNT
	.align		4
        /*001c*/ 	.byte	0x03, 0x1b
        /*001e*/ 	.short	0x0040


	//----- nvinfo : EIATTR_NUM_BARRIERS
	.align		4
        /*0020*/ 	.byte	0x02, 0x4c
        /*0022*/ 	.byte	0x01
	.zero		1


	//----- nvinfo : EIATTR_MERCURY_ISA_VERSION
	.align		4
        /*0024*/ 	.byte	0x03, 0x5f
        /*0026*/ 	.short	0x0101


	//----- nvinfo : EIATTR_COOP_GROUP_MASK_REGIDS
	.align		4
        /*0028*/ 	.byte	0x04, 0x29
        /*002a*/ 	.short	(.L_2215 - .L_2214)


	//   ....[0]....
.L_2214:
        /*002c*/ 	.word	0xffffffff


	//   ....[1]....
        /*0030*/ 	.word	0xffffffff


	//   ....[2]....
        /*0034*/ 	.word	0xffffffff


	//   ....[3]....
        /*0038*/ 	.word	0xffffffff


	//   ....[4]....
        /*003c*/ 	.word	0xffffffff


	//   ....[5]....
        /*0040*/ 	.word	0xffffffff


	//   ....[6]....
        /*0044*/ 	.word	0xffffffff


	//   ....[7]....
        /*0048*/ 	.word	0xffffffff


	//   ....[8]....
        /*004c*/ 	.word	0xffffffff


	//   ....[9]....
        /*0050*/ 	.word	0xffffffff


	//----- nvinfo : EIATTR_COOP_GROUP_INSTR_OFFSETS
	.align		4
.L_2215:
        /*0054*/ 	.byte	0x04, 0x28
        /*0056*/ 	.short	(.L_2217 - .L_2216)


	//   ....[0]....
.L_2216:
        /*0058*/ 	.word	0x00001250


	//   ....[1]....
        /*005c*/ 	.word	0x00001260


	//   ....[2]....
        /*0060*/ 	.word	0x00001290


	//   ....[3]....
        /*0064*/ 	.word	0x000012a0


	//   ....[4]....
        /*0068*/ 	.word	0x000012d0


	//   ....[5]....
        /*006c*/ 	.word	0x000012e0


	//   ....[6]....
        /*0070*/ 	.word	0x00001310


	//   ....[7]....
        /*0074*/ 	.word	0x00001320


	//   ....[8]....
        /*0078*/ 	.word	0x00001350


	//   ....[9]....
        /*007c*/ 	.word	0x00001360


	//----- nvinfo : EIATTR_VRC_CTA_INIT_COUNT
	.align		4
.L_2217:
        /*0080*/ 	.byte	0x02, 0x4a
	.zero		1
	.zero		1


	//----- nvinfo : EIATTR_EXIT_INSTR_OFFSETS
	.align		4
        /*0084*/ 	.byte	0x04, 0x1c
        /*0086*/ 	.short	(.L_2219 - .L_2218)


	//   ....[0]....
.L_2218:
        /*0088*/ 	.word	0x00000060


	//   ....[1]....
        /*008c*/ 	.word	0x000013c0


	//   ....[2]....
        /*0090*/ 	.word	0x00001490


	//----- nvinfo : EIATTR_MAX_THREADS
	.align		4
.L_2219:
        /*0094*/ 	.byte	0x04, 0x05
        /*0096*/ 	.short	(.L_2221 - .L_2220)
.L_2220:
        /*0098*/ 	.word	0x00000400
        /*009c*/ 	.word	0x00000001
        /*00a0*/ 	.word	0x00000001


	//----- nvinfo : EIATTR_CRS_STACK_SIZE
	.align		4
.L_2221:
        /*00a4*/ 	.byte	0x04, 0x1e
        /*00a6*/ 	.short	(.L_2223 - .L_2222)
.L_2222:
        /*00a8*/ 	.word	0x00000000


	//----- nvinfo : EIATTR_CBANK_PARAM_SIZE
	.align		4
.L_2223:
        /*00ac*/ 	.byte	0x03, 0x19
        /*00ae*/ 	.short	0x0080


	//----- nvinfo : EIATTR_PARAM_CBANK
	.align		4
        /*00b0*/ 	.byte	0x04, 0x0a
        /*00b2*/ 	.short	(.L_2225 - .L_2224)
	.align		4
.L_2224:
        /*00b4*/ 	.word	index@(.nv.constant0._ZN18transformer_engine13normalization28ln_bwd_finalize_tuned_kernelINS0_22Kernel_traits_finalizeILj65536E13__nv_bfloat16fS3_fjLj1024ELj4ENS0_18Kernel_traits_baseILj65536ES3_fS3_fjLj1024EEEEEEEvNS0_20BackwardKernelParamsE)
        /*00b8*/ 	.short	0x0380
        /*00ba*/ 	.short	0x0080


	//----- nvinfo : EIATTR_SW_WAR
	.align		4
.L_2225:
        /*00bc*/ 	.byte	0x04, 0x36
        /*00be*/ 	.short	(.L_2227 - .L_2226)
.L_2226:
        /*00c0*/ 	.word	0x00000008
.L_2227:


//--------------------- .nv.info._ZN18transformer_engine13normalization19ln_bwd_tuned_kernelINS0_13Kernel_traitsI13__nv_bfloat16fS3_fjLj65536ELj8ELj1ELj8ELj16ENS0_18Kernel_traits_baseILj65536ES3_fS3_fjLj256EEEEEEEvNS0_20BackwardKernelParamsE --------------------------
	.section	.nv.info._ZN18transformer_engine13normalization19ln_bwd_tuned_kernelINS0_13Kernel_traitsI13__nv_bfloat16fS3_fjLj65536ELj8ELj1ELj8ELj16ENS0_18Kernel_traits_baseILj65536ES3_fS3_fjLj256EEEEEEEvNS0_20BackwardKernelParamsE,"",@"SHT_CUDA_INFO"
	.sectionflags	@""
	.align	4


	//----- nvinfo : EIATTR_CUDA_API_VERSION
	.align		4
        /*0000*/ 	.byte	0x04, 0x37
        /*0002*/ 	.short	(.L_2229 - .L_2228)
.L_2228:
        /*0004*/ 	.word	0x00000082


	//----- nvinfo : EIATTR_KPARAM_INFO
	.align		4
.L_2229:
        /*0008*/ 	.byte	0x04, 0x17
        /*000a*/ 	.short	(.L_2231 - .L_2230)
.L_2230:
        /*000c*/ 	.word	0x00000000
        /*0010*/ 	.short	0x0000
        /*0012*/ 	.short	0x0000
        /*0014*/ 	.byte	0x00, 0xf0, 0x01, 0x02


	//----- nvinfo : EIATTR_SPARSE_MMA_MASK
	.align		4
.L_2231:
        /*0018*/ 	.byte	0x03, 0x50
        /*001a*/ 	.short	0x0000


	//----- nvinfo : EIATTR_MAXREG_COUNT
	.align		4
        /*001c*/ 	.byte	0x03, 0x1b
        /*001e*/ 	.short	0x00ff


	//----- nvinfo : EIATTR_NUM_BARRIERS
	.align		4
        /*0020*/ 	.byte	0x02, 0x4c
        /*0022*/ 	.byte	0x01
	.zero		1


	//----- nvinfo : EIATTR_MERCURY_ISA_VERSION
	.align		4
        /*0024*/ 	.byte	0x03, 0x5f
        /*0026*/ 	.short	0x0101


	//----- nvinfo : EIATTR_COOP_GROUP_MASK_REGIDS
	.align		4
        /*0028*/ 	.byte	0x04, 0x29
        /*002a*/ 	.short	(.L_2233 - .L_2232)


	//   ....[0]....
.L_2232:
        /*002c*/ 	.word	0xffffffff


	//   ....[1]....
        /*0030*/ 	.word	0xffffffff


	//   ....[2]....
        /*0034*/ 	.word	0xffffffff


	//   ....[3]....
        /*0038*/ 	.word	0xffffffff


	//   ....[4]....
        /*003c*/ 	.word	0xffffffff


	//   ....[5]....
        /*0040*/ 	.word	0xffffffff


	//   ....[6]....
        /*0044*/ 	.word	0xffffffff


	//   ....[7]....
        /*0048*/ 	.word	0xffffffff


	//   ....[8]....
        /*004c*/ 	.word	0xffffffff


	//   ....[9]....
        /*0050*/ 	.word	0xffffffff


	//   ....[10]....
        /*0054*/ 	.word	0xffffffff


	//   ....[11]....
        /*0058*/ 	.word	0xffffffff


	//   ....[12]....
        /*005c*/ 	.word	0xffffffff


	//   ....[13]....
        /*0060*/ 	.word	0xffffffff


	//   ....[14]....
        /*0064*/ 	.word	0xffffffff


	//   ....[15]....
        /*0068*/ 	.word	0xffffffff


	//   ....[16]....
        /*006c*/ 	.word	0xffffffff


	//   ....[17]....
        /*0070*/ 	.word	0xffffffff


	//   ....[18]....
        /*0074*/ 	.word	0xffffffff


	//   ....[19]....
        /*0078*/ 	.word	0xffffffff


	//----- nvinfo : EIATTR_COOP_GROUP_INSTR_OFFSETS
	.align		4
.L_2233:
        /*007c*/ 	.byte	0x04, 0x28
        /*007e*/ 	.short	(.L_2235 - .L_2234)


	//   ....[0]....
.L_2234:
        /*0080*/ 	.word	0x000019b0


	//   ....[1]....
        /*0084*/ 	.word	0x000019c0


	//   ....[2]....
        /*0088*/ 	.word	0x000019f0


	//   ....[3]....
        /*008c*/ 	.word	0x00001a00


	//   ....[4]....
        /*0090*/ 	.word	0x00001a30


	//   ....[5]....
        /*0094*/ 	.word	0x00001a40


	//   ....[6]....
        /*0098*/ 	.word	0x00001ab0


	//   ....[7]....
        /*009c*/ 	.word	0x00001ac0


	//   ....[8]....
        /*00a0*/ 	.word	0x00001b60


	//   ....[9]....
        /*00a4*/ 	.word	0x00001b70


	//   ....[10]....
        /*00a8*/ 	.word	0x00002600


	//   ....[11]....
        /*00ac*/ 	.word	0x00002610


	//   ....[12]....
        /*00b0*/ 	.word	0x00002640


	//   ....[13]....
        /*00b4*/ 	.word	0x00002650


	//   ....[14]....
        /*00b8*/ 	.word	0x00002680


	//   ....[15]....
        /*00bc*/ 	.word	0x00002690


	//   ....[16]....
        /*00c0*/ 	.word	0x000026c0


	//   ....[17]....
        /*00c4*/ 	.word	0x000026d0


	//   ....[18]....
        /*00c8*/ 	.word	0x00002700


	//   ....[19]....
        /*00cc*/ 	.word	0x00002710


	//----- nvinfo : EIATTR_VRC_CTA_INIT_COUNT
	.align		4
.L_2235:
        /*00d0*/ 	.byte	0x02, 0x4a
	.zero		1
	.zero		1


	//----- nvinfo : EIATTR_EXIT_INSTR_OFFSETS
	.align		4
        /*00d4*/ 	.byte	0x04, 0x1c
        /*00d6*/ 	.short	(.L_2237 - .L_2236)


	//   ....[0]....
.L_2236:
        /*00d8*/ 	.word	0x00003370


	//----- nvinfo : EIATTR_MAX_THREADS
	.align		4
.L_2237:
        /*00dc*/ 	.byte	0x04, 0x05
        /*00de*/ 	.short	(.L_2239 - .L_2238)
.L_2238:
        /*00e0*/ 	.word	0x00000100
        /*00e4*/ 	.word	0x00000001
        /*00e8*/ 	.word	0x00000001


	//----- nvinfo : EIATTR_CRS_STACK_SIZE
	.align		4
.L_2239:
        /*00ec*/ 	.byte	0x04, 0x1e
        /*00ee*/ 	.short	(.L_2241 - .L_2240)
.L_2240:
        /*00f0*/ 	.word	0x00000000


	//----- nvinfo : EIATTR_CBANK_PARAM_SIZE
	.align		4
.L_2241:
        /*00f4*/ 	.byte	0x03, 0x19
        /*00f6*/ 	.short	0x0080


	//----- nvinfo : EIATTR_PARAM_CBANK
	.align		4
        /*00f8*/ 	.byte	0x04, 0x0a
        /*00fa*/ 	.short	(.L_2243 - .L_2242)
	.align		4
.L_2242:
        /*00fc*/ 	.word	index@(.nv.constant0._ZN18transformer_engine13normalization19ln_bwd_tuned_kernelINS0_13Kernel_traitsI13__nv_bfloat16fS3_fjLj65536ELj8ELj1ELj8ELj16ENS0_18Kernel_traits_baseILj65536ES3_fS3_fjLj256EEEEEEEvNS0_20BackwardKernelParamsE)
        /*0100*/ 	.short	0x0380
        /*0102*/ 	.short	0x0080


	//----- nvinfo : EIATTR_SW_WAR
	.align		4
.L_2243:
        /*0104*/ 	.byte	0x04, 0x36
        /*0106*/ 	.short	(.L_2245 - .L_2244)
.L_2244:
        /*0108*/ 	.word	0x00000008
.L_2245:


//--------------------- .nv.info._ZN18transformer_engine13normalization28ln_bwd_finalize_tuned_kernelINS0_22Kernel_traits_finalizeILj65536E13__nv_bfloat16S3_S3_fjLj1024ELj4ENS0_18Kernel_traits_baseILj65536ES3_S3_S3_fjLj1024EEEEEEEvNS0_20BackwardKernelParamsE --------------------------
	.section	.nv.info._ZN18transformer_engine13normalization28ln_bwd_finalize_tuned_kernelINS0_22Kernel_traits_finalizeILj65536E13__nv_bfloat16S3_S3_fjLj1024ELj4ENS0_18Kernel_traits_baseILj65536ES3_S3_S3_fjLj1024EEEEEEEvNS0_20BackwardKernelParamsE,"",@"SHT_CUDA_INFO"
	.sectionflags	@""
	.align	4


	//----- nvinfo : EIATTR_CUDA_API_VERSION
	.align		4
        /*0000*/ 	.byte	0x04, 0x37
        /*0002*/ 	.short	(.L_2247 - .L_2246)
.L_2246:
        /*0004*/ 	.word	0x00000082


	//----- nvinfo : EIATTR_KPARAM_INFO
	.align		4
.L_2247:
        /*0008*/ 	.byte	0x04, 0x17
        /*000a*/ 	.short	(.L_2249 - .L_2248)
.L_2248:
        /*000c*/ 	.word	0x00000000
        /*0010*/ 	.short	0x0000
        /*0012*/ 	.short	0x0000
        /*0014*/ 	.byte	0x00, 0xf0, 0x01, 0x02


	//----- nvinfo : EIATTR_SPARSE_MMA_MASK
	.align		4
.L_2249:
        /*0018*/ 	.byte	0x03, 0x50
        /*001a*/ 	.short	0x0000


	//----- nvinfo : EIATTR_MAXREG_COUNT
	.align		4
        /*001c*/ 	.byte	0x03, 0x1b
        /*001e*/ 	.short	0x0040


	//----- nvinfo : EIATTR_NUM_BARRIERS
	.align		4
        /*0020*/ 	.byte	0x02, 0x4c
        /*0022*/ 	.byte	0x01
	.zero		1


	//----- nvinfo : EIATTR_MERCURY_ISA_VERSION
	.align		4
        /*0024*/ 	.byte	0x03, 0x5f
        /*0026*/ 	.short	0x0101


	//----- nvinfo : EIATTR_COOP_GROUP_MASK_REGIDS
	.align		4
        /*0028*/ 	.byte	0x04, 0x29
        /*002a*/ 	.short	(.L_2251 - .L_2250)


	//   ....[0]....
.L_2250:
        /*002c*/ 	.word	0xffffffff


	//   ....[1]....
        /*0030*/ 	.word	0xffffffff


	//   ....[2]....
        /*0034*/ 	.word	0xffffffff


	//   ....[3]....
        /*0038*/ 	.word	0xffffffff


	//   ....[4]....
        /*003c*/ 	.word	0xffffffff


	//   ....[5]....
        /*0040*/ 	.word	0xffffffff


	//   ....[6]....
        /*0044*/ 	.word	0xffffffff


	//   ....[7]....
        /*0048*/ 	.word	0xffffffff


	//   ....[8]....
        /*004c*/ 	.word	0xffffffff


	//   ....[9]....
        /*0050*/ 	.word	0xffffffff


	//----- nvinfo : EIATTR_COOP_GROUP_INSTR_OFFSETS
	.align		4
.L_2251:
        /*0054*/ 	.byte	0x04, 0x28
        /*0056*/ 	.short	(.L_2253 - .L_2252)


	//   ....[0]....
.L_2252:
        /*0058*/ 	.word	0x00001250


	//   ....[1]....
        /*005c*/ 	.word	0x00001260


	//   ....[2]....
        /*0060*/ 	.word	0x00001290


	//   ....[3]....
        /*0064*/ 	.word	0x000012a0


	//   ....[4]....
        /*0068*/ 	.word	0x000012d0


	//   ....[5]....
        /*006c*/ 	.word	0x000012e0


	//   ....[6]....
        /*0070*/ 	.word	0x00001310


	//   ....[7]....
        /*0074*/ 	.word	0x00001320


	//   ....[8]....
        /*0078*/ 	.word	0x00001350


	//   ....[9]....
        /*007c*/ 	.word	0x00001360


	//----- nvinfo : EIATTR_VRC_CTA_INIT_COUNT
	.align		4
.L_2253:
        /*0080*/ 	.byte	0x02, 0x4a
	.zero		1
	.zero		1


	//----- nvinfo : EIATTR_EXIT_INSTR_OFFSETS
	.align		4
        /*0084*/ 	.byte	0x04, 0x1c
        /*0086*/ 	.short	(.L_2255 - .L_2254)


	//   ....[0]....
.L_2254:
        /*0088*/ 	.word	0x00000060


	//   ....[1]....
        /*008c*/ 	.word	0x000013c0


	//   ....[2]....
        /*0090*/ 	.word	0x00001490


	//----- nvinfo : EIATTR_MAX_THREADS
	.align		4
.L_2255:
        /*0094*/ 	.byte	0x04, 0x05
        /*0096*/ 	.short	(.L_2257 - .L_2256)
.L_2256:
        /*0098*/ 	.word	0x00000400
        /*009c*/ 	.word	0x00000001
        /*00a0*/ 	.word	0x00000001


	//----- nvinfo : EIATTR_CRS_STACK_SIZE
	.align		4
.L_2257:
        /*00a4*/ 	.byte	0x04, 0x1e
        /*00a6*/ 	.short	(.L_2259 - .L_2258)
.L_2258:
        /*00a8*/ 	.word	0x00000000


	//----- nvinfo : EIATTR_CBANK_PARAM_SIZE
	.align		4
.L_2259:
        /*00ac*/ 	.byte	0x03, 0x19
        /*00ae*/ 	.short	0x0080


	//----- nvinfo : EIATTR_PARAM_CBANK
	.align		4
        /*00b0*/ 	.byte	0x04, 0x0a
        /*00b2*/ 	.short	(.L_2261 - .L_2260)
	.align		4
.L_2260:
        /*00b4*/ 	.word	index@(.nv.constant0._ZN18transformer_engine13normalization28ln_bwd_finalize_tuned_kernelINS0_22Kernel_traits_finalizeILj65536E13__nv_bfloat16S3_S3_fjLj1024ELj4ENS0_18Kernel_traits_baseILj65536ES3_S3_S3_fjLj1024EEEEEEEvNS0_20BackwardKernelParamsE)
        /*00b8*/ 	.short	0x0380
        /*00ba*/ 	.short	0x0080


	//----- nvinfo : EIATTR_SW_WAR
	.align		4
.L_2261:
        /*00bc*/ 	.byte	0x04, 0x36
        /*00be*/ 	.short	(.L_2263 - .L_2262)
.L_2262:
        /*00c0*/ 	.word	0x00000008
.L_2263:


//--------------------- .nv.info._ZN18transformer_engine13normalization19ln_bwd_tuned_kernelINS0_13Kernel_traitsI13__nv_bfloat16S3_S3_fjLj65536ELj8ELj1ELj8ELj16ENS0_18Kernel_traits_baseILj65536ES3_S3_S3_fjLj256EEEEEEEvNS0_20BackwardKernelParamsE --------------------------
	.section	.nv.info._ZN18transformer_engine13normalization19ln_bwd_tuned_kernelINS0_13Kernel_traitsI13__nv_bfloat16S3_S3_fjLj65536ELj8ELj1ELj8ELj16ENS0_18Kernel_traits_baseILj65536ES3_S3_S3_fjLj256EEEEEEEvNS0_20BackwardKernelParamsE,"",@"SHT_CUDA_INFO"
	.sectionflags	@""
	.align	4


	//----- nvinfo : EIATTR_CUDA_API_VERSION
	.align		4
        /*0000*/ 	.byte	0x04, 0x37
        /*0002*/ 	.short	(.L_2265 - .L_2264)
.L_2264:
        /*0004*/ 	.word	0x00000082


	//----- nvinfo : EIATTR_KPARAM_INFO
	.align		4
.L_2265:
        /*0008*/ 	.byte	0x04, 0x17
        /*000a*/ 	.short	(.L_2267 - .L_2266)
.L_2266:
        /*000c*/ 	.word	0x00000000
        /*0010*/ 	.short	0x0000
        /*0012*/ 	.short	0x0000
        /*0014*/ 	.byte	0x00, 0xf0, 0x01, 0x02


	//----- nvinfo : EIATTR_SPARSE_MMA_MASK
	.align		4
.L_2267:
        /*0018*/ 	.byte	0x03, 0x50
        /*001a*/ 	.short	0x0000


	//----- nvinfo : EIATTR_MAXREG_COUNT
	.align		4
        /*001c*/ 	.byte	0x03, 0x1b
        /*001e*/ 	.short	0x00ff


	//----- nvinfo : EIATTR_NUM_BARRIERS
	.align		4
        /*0020*/ 	.byte	0x02, 0x4c
        /*0022*/ 	.byte	0x01
	.zero		1


	//----- nvinfo : EIATTR_MERCURY_ISA_VERSION
	.align		4
        /*0024*/ 	.byte	0x03, 0x5f
        /*0026*/ 	.short	0x0101


	//----- nvinfo : EIATTR_COOP_GROUP_MASK_REGIDS
	.align		4
        /*0028*/ 	.byte	0x04, 0x29
        /*002a*/ 	.short	(.L_2269 - .L_2268)


	//   ....[0]....
.L_2268:
        /*002c*/ 	.word	0xffffffff


	//   ....[1]....
        /*0030*/ 	.word	0xffffffff


	//   ....[2]....
        /*0034*/ 	.word	0xffffffff


	//   ....[3]....
        /*0038*/ 	.word	0xffffffff


	//   ....[4]....
        /*003c*/ 	.word	0xffffffff


	//   ....[5]....
        /*0040*/ 	.word	0xffffffff


	//   ....[6]....
        /*0044*/ 	.word	0xffffffff


	//   ....[7]....
        /*0048*/ 	.word	0xffffffff


	//   ....[8]....
        /*004c*/ 	.word	0xffffffff


	//   ....[9]....
        /*0050*/ 	.word	0xffffffff


	//   ....[10]....
        /*0054*/ 	.word	0xffffffff


	//   ....[11]....
        /*0058*/ 	.word	0xffffffff


	//   ....[12]....
        /*005c*/ 	.word	0xffffffff


	//   ....[13]....
        /*0060*/ 	.word	0xffffffff


	//   ....[14]....
        /*0064*/ 	.word	0xffffffff


	//   ....[15]....
        /*0068*/ 	.word	0xffffffff


	//   ....[16]....
        /*006c*/ 	.word	0xffffffff


	//   ....[17]....
        /*0070*/ 	.word	0xffffffff


	//   ....[18]....
        /*0074*/ 	.word	0xffffffff


	//   ....[19]....
        /*0078*/ 	.word	0xffffffff


	//----- nvinfo : EIATTR_COOP_GROUP_INSTR_OFFSETS
	.align		4
.L_2269:
        /*007c*/ 	.byte	0x04, 0x28
        /*007e*/ 	.short	(.L_2271 - .L_2270)


	//   ....[0]....
.L_2270:
        /*0080*/ 	.word	0x00001c00


	//   ....[1]....
        /*0084*/ 	.word	0x00001c10


	//   ....[2]....
        /*0088*/ 	.word	0x00001c40


	//   ....[3]....
        /*008c*/ 	.word	0x00001c50


	//   ....[4]....
        /*0090*/ 	.word	0x00001c80


	//   ....[5]....
        /*0094*/ 	.word	0x00001c90


	//   ....[6]....
        /*0098*/ 	.word	0x00001d00


	//   ....[7]....
        /*009c*/ 	.word	0x00001d10


	//   ....[8]....
        /*00a0*/ 	.word	0x00001d90


	//   ....[9]....
        /*00a4*/ 	.word	0x00001da0


	//   ....[10]....
        /*00a8*/ 	.word	0x00002850


	//   ....[11]....
        /*00ac*/ 	.word	0x00002860


	//   ....[12]....
        /*00b0*/ 	.word	0x00002890


	//   ....[13]....
        /*00b4*/ 	.word	0x000028a0


	//   ....[14]....
        /*00b8*/ 	.word	0x000028d0


	//   ....[15]....
        /*00bc*/ 	.word	0x000028e0


	//   ....[16]....
        /*00c0*/ 	.word	0x00002910


	//   ....[17]....
        /*00c4*/ 	.word	0x00002920


	//   ....[18]....
        /*00c8*/ 	.word	0x00002950


	//   ....[19]....
        /*00cc*/ 	.word	0x00002960


	//----- nvinfo : EIATTR_VRC_CTA_INIT_COUNT
	.align		4
.L_2271:
        /*00d0*/ 	.byte	0x02, 0x4a
	.zero		1
	.zero		1


	//----- nvinfo : EIATTR_EXIT_INSTR_OFFSETS
	.align		4
        /*00d4*/ 	.byte	0x04, 0x1c
        /*00d6*/ 	.short	(.L_2273 - .L_2272)


	//   ....[0]....
.L_2272:
        /*00d8*/ 	.word	0x00003650


	//----- nvinfo : EIATTR_MAX_THREADS
	.align		4
.L_2273:
        /*00dc*/ 	.byte	0x04, 0x05
        /*00de*/ 	.short	(.L_2275 - .L_2274)
.L_2274:
        /*00e0*/ 	.word	0x00000100
        /*00e4*/ 	.word	0x00000001
        /*00e8*/ 	.word	0x00000001


	//----- nvinfo : EIATTR_CRS_STACK_SIZE
	.align		4
.L_2275:
        /*00ec*/ 	.byte	0x04, 0x1e
        /*00ee*/ 	.short	(.L_2277 - .L_2276)
.L_2276:
        /*00f0*/ 	.word	0x00000000


	//----- nvinfo : EIATTR_CBANK_PARAM_SIZE
	.align		4
.L_2277:
        /*00f4*/ 	.byte	0x03, 0x19
        /*00f6*/ 	.short	0x0080


	//----- nvinfo : EIATTR_PARAM_CBANK
	.align		4
        /*00f8*/ 	.byte	0x04, 0x0a
        /*00fa*/ 	.short	(.L_2279 - .L_2278)
	.align		4
.L_2278:
        /*00fc*/ 	.word	index@(.nv.constant0._ZN18transformer_engine13normalization19ln_bwd_tuned_kernelINS0_13Kernel_traitsI13__nv_bfloat16S3_S3_fjLj65536ELj8ELj1ELj8ELj16ENS0_18Kernel_traits_baseILj65536ES3_S3_S3_fjLj256EEEEEEEvNS0_20BackwardKernelParamsE)
        /*0100*/ 	.short	0x0380
        /*0102*/ 	.short	0x0080


	//----- nvinfo : EIATTR_SW_WAR
	.align		4
.L_2279:
        /*0104*/ 	.byte	0x04, 0x36
        /*0106*/ 	.short	(.L_2281 - .L_2280)
.L_2280:
        /*0108*/ 	.word	0x00000008
.L_2281:


//--------------------- .nv.info._ZN18transformer_engine13normalization28ln_bwd_finalize_tuned_kernelINS0_22Kernel_traits_finalizeILj65536E6__halffS3_fjLj1024ELj4ENS0_18Kernel_traits_baseILj65536ES3_fS3_fjLj1024EEEEEEEvNS0_20BackwardKernelParamsE --------------------------
	.section	.nv.info._ZN18transformer_engine13normalization28ln_bwd_finalize_tuned_kernelINS0_22Kernel_traits_finalizeILj65536E6__halffS3_fjLj1024ELj4ENS0_18Kernel_traits_baseILj65536ES3_fS3_fjLj1024EEEEEEEvNS0_20BackwardKernelParamsE,"",@"SHT_CUDA_INFO"
	.sectionflags	@""
	.align	4


	//----- nvinfo : EIATTR_CUDA_API_VERSION
	.align		4
        /*0000*/ 	.byte	0x04, 0x37
        /*0002*/ 	.short	(.L_2283 - .L_2282)
.L_2282:
        /*0004*/ 	.word	0x00000082


	//----- nvinfo : EIATTR_KPARAM_INFO
	.align		4
.L_2283:
        /*0008*/ 	.byte	0x04, 0x17
        /*000a*/ 	.short	(.L_2285 - .L_2284)
.L_2284:
        /*000c*/ 	.word	0x00000000
        /*0010*/ 	.short	0x0000
        /*0012*/ 	.short	0x0000
        /*0014*/ 	.byte	0x00, 0xf0, 0x01, 0x02


	//----- nvinfo : EIATTR_SPARSE_MMA_MASK
	.align		4
.L_2285:
        /*0018*/ 	.byte	0x03, 0x50
        /*001a*/ 	.short	0x0000


	//----- nvinfo : EIATTR_MAXREG_COUNT
	.align		4
        /*001c*/ 	.byte	0x03, 0x1b
        /*001e*/ 	.short	0x0040


	//----- nvinfo : EIATTR_NUM_BARRIERS
	.align		4
        /*0020*/ 	.byte	0x02, 0x4c
        /*0022*/ 	.byte	0x01
	.zero		1


	//----- nvinfo : EIATTR_MERCURY_ISA_VERSION
	.align		4
        /*0024*/ 	.byte	0x03, 0x5f
        /*0026*/ 	.short	0x0101


	//----- nvinfo : EIATTR_COOP_GROUP_MASK_REGIDS
	.align		4
        /*0028*/ 	.byte	0x04, 0x29
        /*002a*/ 	.short	(.L_2287 - .L_2286)


	//   ....[0]....
.L_2286:
        /*002c*/ 	.word	0xffffffff


	//   ....[1]....
        /*0030*/ 	.word	0xffffffff


	//   ....[2]....
        /*0034*/ 	.word	0xffffffff


	//   ....[3]....
        /*0038*/ 	.word	0xffffffff


	//   ....[4]....
        /*003c*/ 	.word	0xffffffff


	//   ....[5]....
        /*0040*/ 	.word	0xffffffff


	//   ....[6]....
        /*0044*/ 	.word	0xffffffff


	//   ....[7]....
        /*0048*/ 	.word	0xffffffff


	//   ....[8]....
        /*004c*/ 	.word	0xffffffff


	//   ....[9]....
        /*0050*/ 	.word	0xffffffff


	//----- nvinfo : EIATTR_COOP_GROUP_INSTR_OFFSETS
	.align		4
.L_2287:
        /*0054*/ 	.byte	0x04, 0x28
        /*0056*/ 	.short	(.L_2289 - .L_2288)


	//   ....[0]....
.L_2288:
        /*0058*/ 	.word	0x00001250


	//   ....[1]....
        /*005c*/ 	.word	0x00001260


	//   ....[2]....
        /*0060*/ 	.word	0x00001290


	//   ....[3]....
        /*0064*/ 	.word	0x000012a0


	//   ....[4]....
        /*0068*/ 	.word	0x000012d0


	//   ....[5]....
        /*006c*/ 	.word	0x000012e0


	//   ....[6]....
        /*0070*/ 	.word	0x00001310


	//   ....[7]....
        /*0074*/ 	.word	0x00001320


	//   ....[8]....
        /*0078*/ 	.word	0x00001350


	//   ....[9]....
        /*007c*/ 	.word	0x00001360


	//----- nvinfo : EIATTR_VRC_CTA_INIT_COUNT
	.align		4
.L_2289:
        /*0080*/ 	.byte	0x02, 0x4a
	.zero		1
	.zero		1


	//----- nvinfo : EIATTR_EXIT_INSTR_OFFSETS
	.align		4
        /*0084*/ 	.byte	0x04, 0x1c
        /*0086*/ 	.short	(.L_2291 - .L_2290)


	//   ....[0]....
.L_2290:
        /*0088*/ 	.word	0x00000060


	//   ....[1]....
        /*008c*/ 	.word	0x000013c0


	//   ....[2]....
        /*0090*/ 	.word	0x00001490


	//----- nvinfo : EIATTR_MAX_THREADS
	.align		4
.L_2291:
        /*0094*/ 	.byte	0x04, 0x05
        /*0096*/ 	.short	(.L_2293 - .L_2292)
.L_2292:
        /*0098*/ 	.word	0x00000400
        /*009c*/ 	.word	0x00000001
        /*00a0*/ 	.word	0x00000001


	//----- nvinfo : EIATTR_CRS_STACK_SIZE
	.align		4
.L_2293:
        /*00a4*/ 	.byte	0x04, 0x1e
        /*00a6*/ 	.short	(.L_2295 - .L_2294)
.L_2294:
        /*00a8*/ 	.word	0x00000000


	//----- nvinfo : EIATTR_CBANK_PARAM_SIZE
	.align		4
.L_2295:
        /*00ac*/ 	.byte	0x03, 0x19
        /*00ae*/ 	.short	0x0080


	//----- nvinfo : EIATTR_PARAM_CBANK
	.align		4
        /*00b0*/ 	.byte	0x04, 0x0a
        /*00b2*/ 	.short	(.L_2297 - .L_2296)
	.align		4
.L_2296:
        /*00b4*/ 	.word	index@(.nv.constant0._ZN18transformer_engine13normalization28ln_bwd_finalize_tuned_kernelINS0_22Kernel_traits_finalizeILj65536E6__halffS3_fjLj1024ELj4ENS0_18Kernel_traits_baseILj65536ES3_fS3_fjLj1024EEEEEEEvNS0_20BackwardKernelParamsE)
        /*00b8*/ 	.short	0x0380
        /*00ba*/ 	.short	0x0080


	//----- nvinfo : EIATTR_SW_WAR
	.align		4
.L_2297:
        /*00bc*/ 	.byte	0x04, 0x36
        /*00be*/ 	.short	(.L_2299 - .L_2298)
.L_2298:
        /*00c0*/ 	.word	0x00000008
.L_2299:


//--------------------- .nv.info._ZN18transformer_engine13normalization19ln_bwd_tuned_kernelINS0_13Kernel_traitsI6__halffS3_fjLj65536ELj8ELj1ELj8ELj16ENS0_18Kernel_traits_baseILj65536ES3_fS3_fjLj256EEEEEEEvNS0_20BackwardKernelParamsE --------------------------
	.section	.nv.info._ZN18transformer_engine13normalization19ln_bwd_tuned_kernelINS0_13Kernel_traitsI6__halffS3_fjLj65536ELj8ELj1ELj8ELj16ENS0_18Kernel_traits_baseILj65536ES3_fS3_fjLj256EEEEEEEvNS0_20BackwardKernelParamsE,"",@"SHT_CUDA_INFO"
	.sectionflags	@""
	.align	4


	//----- nvinfo : EIATTR_CUDA_API_VERSION
	.align		4
        /*0000*/ 	.byte	0x04, 0x37
        /*0002*/ 	.short	(.L_2301 - .L_2300)
.L_2300:
        /*0004*/ 	.word	0x00000082


	//----- nvinfo : EIATTR_KPARAM_INFO
	.align		4
.L_2301:
        /*0008*/ 	.byte	0x04, 0x17
        /*000a*/ 	.short	(.L_2303 - .L_2302)
.L_2302:
        /*000c*/ 	.word	0x00000000
        /*0010*/ 	.short	0x0000
        /*0012*/ 	.short	0x0000
        /*0014*/ 	.byte	0x00, 0xf0, 0x01, 0x02


	//----- nvinfo : EIATTR_SPARSE_MMA_MASK
	.align		4
.L_2303:
        /*0018*/ 	.byte	0x03, 0x50
        /*001a*/ 	.short	0x0000


	//----- nvinfo : EIATTR_MAXREG_COUNT
	.align		4
        /*001c*/ 	.byte	0x03, 0x1b
        /*001e*/ 	.short	0x00ff


	//----- nvinfo : EIATTR_NUM_BARRIERS
	.align		4
        /*0020*/ 	.byte	0x02, 0x4c
        /*0022*/ 	.byte	0x01
	.zero		1


	//----- nvinfo : EIATTR_MERCURY_ISA_VERSION
	.align		4
        /*0024*/ 	.byte	0x03, 0x5f
        /*0026*/ 	.short	0x0101


	//----- nvinfo : EIATTR_COOP_GROUP_MASK_REGIDS
	.align		4
        /*0028*/ 	.byte	0x04, 0x29
        /*002a*/ 	.short	(.L_2305 - .L_2304)


	//   ....[0]....
.L_2304:
        /*002c*/ 	.word	0xffffffff


	//   ....[1]....
        /*0030*/ 	.word	0xffffffff


	//   ....[2]....
        /*0034*/ 	.word	0xffffffff


	//   ....[3]....
        /*0038*/ 	.word	0xffffffff


	//   ....[4]....
        /*003c*/ 	.word	0xffffffff


	//   ....[5]....
        /*0040*/ 	.word	0xffffffff


	//   ....[6]....
        /*0044*/ 	.word	0xffffffff


	//   ....[7]....
        /*0048*/ 	.word	0xffffffff


	//   ....[8]....
        /*004c*/ 	.word	0xffffffff


	//   ....[9]....
        /*0050*/ 	.word	0xffffffff


	//   ....[10]....
        /*0054*/ 	.word	0xffffffff


	//   ....[11]....
        /*0058*/ 	.word	0xffffffff


	//   ....[12]....
        /*005c*/ 	.word	0xffffffff


	//   ....[13]....
        /*0060*/ 	.word	0xffffffff


	//   ....[14]....
        /*0064*/ 	.word	0xffffffff


	//   ....[15]....
        /*0068*/ 	.word	0xffffffff


	//   ....[16]....
        /*006c*/ 	.word	0xffffffff


	//   ....[17]....
        /*0070*/ 	.word	0xffffffff


	//   ....[18]....
        /*0074*/ 	.word	0xffffffff


	//   ....[19]....
        /*0078*/ 	.word	0xffffffff


	//----- nvinfo : EIATTR_COOP_GROUP_INSTR_OFFSETS
	.align		4
.L_2305:
        /*007c*/ 	.byte	0x04, 0x28
        /*007e*/ 	.short	(.L_2307 - .L_2306)


	//   ....[0]....
.L_2306:
        /*0080*/ 	.word	0x000019b0


	//   ....[1]....
        /*0084*/ 	.word	0x000019c0


	//   ....[2]....
        /*0088*/ 	.word	0x000019f0


	//   ....[3]....
        /*008c*/ 	.word	0x00001a00


	//   ....[4]....
        /*0090*/ 	.word	0x00001a30


	//   ....[5]....
        /*0094*/ 	.word	0x00001a40


	//   ....[6]....
        /*0098*/ 	.word	0x00001ab0


	//   ....[7]....
        /*009c*/ 	.word	0x00001ac0


	//   ....[8]....
        /*00a0*/ 	.word	0x00001b60


	//   ....[9]....
        /*00a4*/ 	.word	0x00001b70


	//   ....[10]....
        /*00a8*/ 	.word	0x00002600


	//   ....[11]....
        /*00ac*/ 	.word	0x00002610


	//   ....[12]....
        /*00b0*/ 	.word	0x00002640


	//   ....[13]....
        /*00b4*/ 	.word	0x00002650


	//   ....[14]....
        /*00b8*/ 	.word	0x00002680


	//   ....[15]....
        /*00bc*/ 	.word	0x00002690


	//   ....[16]....
        /*00c0*/ 	.word	0x000026c0


	//   ....[17]....
        /*00c4*/ 	.word	0x000026d0


	//   ....[18]....
        /*00c8*/ 	.word	0x00002700


	//   ....[19]....
        /*00cc*/ 	.word	0x00002710


	//----- nvinfo : EIATTR_VRC_CTA_INIT_COUNT
	.align		4
.L_2307:
        /*00d0*/ 	.byte	0x02, 0x4a
	.zero		1
	.zero		1


	//----- nvinfo : EIATTR_EXIT_INSTR_OFFSETS
	.align		4
        /*00d4*/ 	.byte	0x04, 0x1c
        /*00d6*/ 	.short	(.L_2309 - .L_2308)


	//   ....[0]....
.L_2308:
        /*00d8*/ 	.word	0x00003370


	//----- nvinfo : EIATTR_MAX_THREADS
	.align		4
.L_2309:
        /*00dc*/ 	.byte	0x04, 0x05
        /*00de*/ 	.short	(.L_2311 - .L_2310)
.L_2310:
        /*00e0*/ 	.word	0x00000100
        /*00e4*/ 	.word	0x00000001
        /*00e8*/ 	.word	0x00000001


	//----- nvinfo : EIATTR_CRS_STACK_SIZE
	.align		4
.L_2311:
        /*00ec*/ 	.byte	0x04, 0x1e
        /*00ee*/ 	.short	(.L_2313 - .L_2312)
.L_2312:
        /*00f0*/ 	.word	0x00000000


	//----- nvinfo : EIATTR_CBANK_PARAM_SIZE
	.align		4
.L_2313:
        /*00f4*/ 	.byte	0x03, 0x19
        /*00f6*/ 	.short	0x0080


	//----- nvinfo : EIATTR_PARAM_CBANK
	.align		4
        /*00f8*/ 	.byte	0x04, 0x0a
        /*00fa*/ 	.short	(.L_2315 - .L_2314)
	.align		4
.L_2314:
        /*00fc*/ 	.word	index@(.nv.constant0._ZN18transformer_engine13normalization19ln_bwd_tuned_kernelINS0_13Kernel_traitsI6__halffS3_fjLj65536ELj8ELj1ELj8ELj16ENS0_18Kernel_traits_baseILj65536ES3_fS3_fjLj256EEEEEEEvNS0_20BackwardKernelParamsE)
        /*0100*/ 	.short	0x0380
        /*0102*/ 	.short	0x0080


	//----- nvinfo : EIATTR_SW_WAR
	.align		4
.L_2315:
        /*0104*/ 	.byte	0x04, 0x36
        /*0106*/ 	.short	(.L_2317 - .L_2316)
.L_2316:
        /*0108*/ 	.word	0x00000008
.L_2317:


//--------------------- .nv.info._ZN18transformer_engine13normalization28ln_bwd_finalize_tuned_kernelINS0_22Kernel_traits_finalizeILj65536E6__halfS3_S3_fjLj1024ELj4ENS0_18Kernel_traits_baseILj65536ES3_S3_S3_fjLj1024EEEEEEEvNS0_20BackwardKernelParamsE --------------------------
	.section	.nv.info._ZN18transformer_engine13normalization28ln_bwd_finalize_tuned_kernelINS0_22Kernel_traits_finalizeILj65536E6__halfS3_S3_fjLj1024ELj4ENS0_18Kernel_traits_baseILj65536ES3_S3_S3_fjLj1024EEEEEEEvNS0_20BackwardKernelParamsE,"",@"SHT_CUDA_INFO"
	.sectionflags	@""
	.align	4


	//----- nvinfo : EIATTR_CUDA_API_VERSION
	.align		4
        /*0000*/ 	.byte	0x04, 0x37
        /*0002*/ 	.short	(.L_2319 - .L_2318)
.L_2318:
        /*0004*/ 	.word	0x00000082


	//----- nvinfo : EIATTR_KPARAM_INFO
	.align		4
.L_2319:
        /*0008*/ 	.byte	0x04, 0x17
        /*000a*/ 	.short	(.L_2321 - .L_2320)
.L_2320:
        /*000c*/ 	.word	0x00000000
        /*0010*/ 	.short	0x0000
        /*0012*/ 	.short	0x0000
        /*0014*/ 	.byte	0x00, 0xf0, 0x01, 0x02


	//----- nvinfo : EIATTR_SPARSE_MMA_MASK
	.align		4
.L_2321:
        /*0018*/ 	.byte	0x03, 0x50
        /*001a*/ 	.short	0x0000


	//----- nvinfo : EIATTR_MAXREG_COUNT
	.align		4
        /*001c*/ 	.byte	0x03, 0x1b
        /*001e*/ 	.short	0x0040


	//----- nvinfo : EIATTR_NUM_BARRIERS
	.align		4
        /*0020*/ 	.byte	0x02, 0x4c
        /*0022*/ 	.byte	0x01
	.zero		1


	//----- nvinfo : EIATTR_MERCURY_ISA_VERSION
	.align		4
        /*0024*/ 	.byte	0x03, 0x5f
        /*0026*/ 	.short	0x0101


	//----- nvinfo : EIATTR_COOP_GROUP_MASK_REGIDS
	.align		4
        /*0028*/ 	.byte	0x04, 0x29
        /*002a*/ 	.short	(.L_2323 - .L_2322)


	//   ....[0]....
.L_2322:
        /*002c*/ 	.word	0xffffffff


	//   ....[1]....
        /*0030*/ 	.word	0xffffffff


	//   ....[2]....
        /*0034*/ 	.word	0xffffffff


	//   ....[3]....
        /*0038*/ 	.word	0xffffffff


	//   ....[4]....
        /*003c*/ 	.word	0xffffffff


	//   ....[5]....
        /*0040*/ 	.word	0xffffffff


	//   ....[6]....
        /*0044*/ 	.word	0xffffffff


	//   ....[7]....
        /*0048*/ 	.word	0xffffffff


	//   ....[8]....
        /*004c*/ 	.word	0xffffffff


	//   ....[9]....
        /*0050*/ 	.word	0xffffffff


	//----- nvinfo : EIATTR_COOP_GROUP_INSTR_OFFSETS
	.align		4
.L_2323:
        /*0054*/ 	.byte	0x04, 0x28
        /*0056*/ 	.short	(.L_2325 - .L_2324)


	//   ....[0]....
.L_2324:
        /*0058*/ 	.word	0x00001250


	//   ....[1]....
        /*005c*/ 	.word	0x00001260


	//   ....[2]....
        /*0060*/ 	.word	0x00001290


	//   ....[3]....
        /*0064*/ 	.word	0x000012a0


	//   ....[4]....
        /*0068*/ 	.word	0x000012d0


	//   ....[5]....
        /*006c*/ 	.word	0x000012e0


	//   ....[6]....
        /*0070*/ 	.word	0x00001310


	//   ....[7]....
        /*0074*/ 	.word	0x00001320


	//   ....[8]....
        /*0078*/ 	.word	0x00001350


	//   ....[9]....
        /*007c*/ 	.word	0x00001360


	//----- nvinfo : EIATTR_VRC_CTA_INIT_COUNT
	.align		4
.L_2325:
        /*0080*/ 	.byte	0x02, 0x4a
	.zero		1
	.zero		1


	//----- nvinfo : EIATTR_EXIT_INSTR_OFFSETS
	.align		4
        /*0084*/ 	.byte	0x04, 0x1c
        /*0086*/ 	.short	(.L_2327 - .L_2326)


	//   ....[0]....
.L_2326:
        /*0088*/ 	.word	0x00000060


	//   ....[1]....
        /*008c*/ 	.word	0x000013c0


	//   ....[2]....
        /*0090*/ 	.word	0x00001490


	//----- nvinfo : EIATTR_MAX_THREADS
	.align		4
.L_2327:
        /*0094*/ 	.byte	0x04, 0x05
        /*0096*/ 	.short	(.L_2329 - .L_2328)
.L_2328:
        /*0098*/ 	.word	0x00000400
        /*009c*/ 	.word	0x00000001
        /*00a0*/ 	.word	0x00000001


	//----- nvinfo : EIATTR_CRS_STACK_SIZE
	.align		4
.L_2329:
        /*00a4*/ 	.byte	0x04, 0x1e
        /*00a6*/ 	.short	(.L_2331 - .L_2330)
.L_2330:
        /*00a8*/ 	.word	0x00000000


	//----- nvinfo : EIATTR_CBANK_PARAM_SIZE
	.align		4
.L_2331:
        /*00ac*/ 	.byte	0x03, 0x19
        /*00ae*/ 	.short	0x0080


	//----- nvinfo : EIATTR_PARAM_CBANK
	.align		4
        /*00b0*/ 	.byte	0x04, 0x0a
        /*00b2*/ 	.short	(.L_2333 - .L_2332)
	.align		4
.L_2332:
        /*00b4*/ 	.word	index@(.nv.constant0._ZN18transformer_engine13normalization28ln_bwd_finalize_tuned_kernelINS0_22Kernel_traits_finalizeILj65536E6__halfS3_S3_fjLj1024ELj4ENS0_18Kernel_traits_baseILj65536ES3_S3_S3_fjLj1024EEEEEEEvNS0_20BackwardKernelParamsE)
        /*00b8*/ 	.short	0x0380
        /*00ba*/ 	.short	0x0080


	//----- nvinfo : EIATTR_SW_WAR
	.align		4
.L_2333:
        /*00bc*/ 	.byte	0x04, 0x36
        /*00be*/ 	.short	(.L_2335 - .L_2334)
.L_2334:
        /*00c0*/ 	.word	0x00000008
.L_2335:


//--------------------- .nv.info._ZN18transformer_engine13normalization19ln_bwd_tuned_kernelINS0_13Kernel_traitsI6__halfS3_S3_fjLj65536ELj8ELj1ELj8ELj16ENS0_18Kernel_traits_baseILj65536ES3_S3_S3_fjLj256EEEEEEEvNS0_20BackwardKernelParamsE --------------------------
	.section	.nv.info._ZN18transformer_engine13normalization19ln_bwd_tuned_kernelINS0_13Kernel_traitsI6__halfS3_S3_fjLj65536ELj8ELj1ELj8ELj16ENS0_18Kernel_traits_baseILj65536ES3_S3_S3_fjLj256EEEEEEEvNS0_20BackwardKernelParamsE,"",@"SHT_CUDA_INFO"
	.sectionflags	@""
	.align	4


	//----- nvinfo : EIATTR_CUDA_API_VERSION
	.align		4
        /*0000*/ 	.byte	0x04, 0x37
        /*0002*/ 	.short	(.L_2337 - .L_2336)
.L_2336:
        /*0004*/ 	.word	0x00000082


	//----- nvinfo : EIATTR_KPARAM_INFO
	.align		4
.L_2337:
        /*0008*/ 	.byte	0x04, 0x17
        /*000a*/ 	.short	(.L_2339 - .L_2338)
.L_2338:
        /*000c*/ 	.word	0x00000000
        /*0010*/ 	.short	0x0000
        /*0012*/ 	.short	0x0000
        /*0014*/ 	.byte	0x00, 0xf0, 0x01, 0x02


	//----- nvinfo : EIATTR_SPARSE_MMA_MASK
	.align		4
.L_2339:
        /*0018*/ 	.byte	0x03, 0x50
        /*001a*/ 	.short	0x0000


	//----- nvinfo : EIATTR_MAXREG_COUNT
	.align		4
        /*001c*/ 	.byte	0x03, 0x1b
        /*001e*/ 	.short	0x00ff


	//----- nvinfo : EIATTR_NUM_BARRIERS
	.align		4
        /*0020*/ 	.byte	0x02, 0x4c
        /*0022*/ 	.byte	0x01
	.zero		1


	//----- nvinfo : EIATTR_MERCURY_ISA_VERSION
	.align		4
        /*0024*/ 	.byte	0x03, 0x5f
        /*0026*/ 	.short	0x0101


	//----- nvinfo : EIATTR_COOP_GROUP_MASK_REGIDS
	.align		4
        /*0028*/ 	.byte	0x04, 0x29
        /*002a*/ 	.short	(.L_2341 - .L_2340)


	//   ....[0]....
.L_2340:
        /*002c*/ 	.word	0xffffffff


	//   ....[1]....
        /*0030*/ 	.word	0xffffffff


	//   ....[2]....
        /*0034*/ 	.word	0xffffffff


	//   ....[3]....
        /*0038*/ 	.word	0xffffffff


	//   ....[4]....
        /*003c*/ 	.word	0xffffffff


	//   ....[5]....
        /*0040*/ 	.word	0xffffffff


	//   ....[6]....
        /*0044*/ 	.word	0xffffffff


	//   ....[7]....
        /*0048*/ 	.word	0xffffffff


	//   ....[8]....
        /*004c*/ 	.word	0xffffffff


	//   ....[9]....
        /*0050*/ 	.word	0xffffffff


	//   ....[10]....
        /*0054*/ 	.word	0xffffffff


	//   ....[11]....
        /*0058*/ 	.word	0xffffffff


	//   ....[12]....
        /*005c*/ 	.word	0xffffffff


	//   ....[13]....
        /*0060*/ 	.word	0xffffffff


	//   ....[14]....
        /*0064*/ 	.word	0xffffffff


	//   ....[15]....
        /*0068*/ 	.word	0xffffffff


	//   ....[16]....
        /*006c*/ 	.word	0xffffffff


	//   ....[17]....
        /*0070*/ 	.word	0xffffffff


	//   ....[18]....
        /*0074*/ 	.word	0xffffffff


	//   ....[19]....
        /*0078*/ 	.word	0xffffffff


	//----- nvinfo : EIATTR_COOP_GROUP_INSTR_OFFSETS
	.align		4
.L_2341:
        /*007c*/ 	.byte	0x04, 0x28
        /*007e*/ 	.short	(.L_2343 - .L_2342)


	//   ....[0]....
.L_2342:
        /*0080*/ 	.word	0x000018f0


	//   ....[1]....
        /*0084*/ 	.word	0x00001900


	//   ....[2]....
        /*0088*/ 	.word	0x00001930


	//   ....[3]....
        /*008c*/ 	.word	0x00001940


	//   ....[4]....
        /*0090*/ 	.word	0x00001970


	//   ....[5]....
        /*0094*/ 	.word	0x00001980


	//   ....[6]....
        /*0098*/ 	.word	0x000019f0


	//   ....[7]....
        /*009c*/ 	.word	0x00001a00


	//   ....[8]....
        /*00a0*/ 	.word	0x00001aa0


	//   ....[9]....
        /*00a4*/ 	.word	0x00001ab0


	//   ....[10]....
        /*00a8*/ 	.word	0x00002540


	//   ....[11]....
        /*00ac*/ 	.word	0x00002550


	//   ....[12]....
        /*00b0*/ 	.word	0x00002580


	//   ....[13]....
        /*00b4*/ 	.word	0x00002590


	//   ....[14]....
        /*00b8*/ 	.word	0x000025c0


	//   ....[15]....
        /*00bc*/ 	.word	0x000025d0


	//   ....[16]....
        /*00c0*/ 	.word	0x00002600


	//   ....[17]....
        /*00c4*/ 	.word	0x00002610


	//   ....[18]....
        /*00c8*/ 	.word	0x00002640


	//   ....[19]....
        /*00cc*/ 	.word	0x00002650


	//----- nvinfo : EIATTR_VRC_CTA_INIT_COUNT
	.align		4
.L_2343:
        /*00d0*/ 	.byte	0x02, 0x4a
	.zero		1
	.zero		1


	//----- nvinfo : EIATTR_EXIT_INSTR_OFFSETS
	.align		4
        /*00d4*/ 	.byte	0x04, 0x1c
        /*00d6*/ 	.short	(.L_2345 - .L_2344)


	//   ....[0]....
.L_2344:
        /*00d8*/ 	.word	0x00003370


	//----- nvinfo : EIATTR_MAX_THREADS
	.align		4
.L_2345:
        /*00dc*/ 	.byte	0x04, 0x05
        /*00de*/ 	.short	(.L_2347 - .L_2346)
.L_2346:
        /*00e0*/ 	.word	0x00000100
        /*00e4*/ 	.word	0x00000001
        /*00e8*/ 	.word	0x00000001


	//----- nvinfo : EIATTR_CRS_STACK_SIZE
	.align		4
.L_2347:
        /*00ec*/ 	.byte	0x04, 0x1e
        /*00ee*/ 	.short	(.L_2349 - .L_2348)
.L_2348:
        /*00f0*/ 	.word	0x00000000


	//----- nvinfo : EIATTR_CBANK_PARAM_SIZE
	.align		4
.L_2349:
        /*00f4*/ 	.byte	0x03, 0x19
        /*00f6*/ 	.short	0x0080


	//----- nvinfo : EIATTR_PARAM_CBANK
	.align		4
        /*00f8*/ 	.byte	0x04, 0x0a
        /*00fa*/ 	.short	(.L_2351 - .L_2350)
	.align		4
.L_2350:
        /*00fc*/ 	.word	index@(.nv.constant0._ZN18transformer_engine13normalization19ln_bwd_tuned_kernelINS0_13Kernel_traitsI6__halfS3_S3_fjLj65536ELj8ELj1ELj8ELj16ENS0_18Kernel_traits_baseILj65536ES3_S3_S3_fjLj256EEEEEEEvNS0_20BackwardKernelParamsE)
        /*0100*/ 	.short	0x0380
        /*0102*/ 	.short	0x0080


	//----- nvinfo : EIATTR_SW_WAR
	.align		4
.L_2351:
        /*0104*/ 	.byte	0x04, 0x36
        /*0106*/ 	.short	(.L_2353 - .L_2352)
.L_2352:
        /*0108*/ 	.word	0x00000008
.L_2353:


//--------------------- .nv.info._ZN18transformer_engine13normalization28ln_bwd_finalize_tuned_kernelINS0_22Kernel_traits_finalizeILj65536EffffjLj1024ELj4ENS0_18Kernel_traits_baseILj65536EffffjLj1024EEEEEEEvNS0_20BackwardKernelParamsE --------------------------
	.section	.nv.info._ZN18transformer_engine13normalization28ln_bwd_finalize_tuned_kernelINS0_22Kernel_traits_finalizeILj65536EffffjLj1024ELj4ENS0_18Kernel_traits_baseILj65536EffffjLj1024EEEEEEEvNS0_20BackwardKernelParamsE,"",@"SHT_CUDA_INFO"
	.sectionflags	@""
	.align	4


	//----- nvinfo : EIATTR_CUDA_API_VERSION
	.align		4
        /*0000*/ 	.byte	0x04, 0x37
        /*0002*/ 	.short	(.L_2355 - .L_2354)
.L_2354:
        /*0004*/ 	.word	0x00000082


	//----- nvinfo : EIATTR_KPARAM_INFO
	.align		4
.L_2355:
        /*0008*/ 	.byte	0x04, 0x17
        /*000a*/ 	.short	(.L_2357 - .L_2356)
.L_2356:
        /*000c*/ 	.word	0x00000000
        /*0010*/ 	.short	0x0000
        /*0012*/ 	.short	0x0000
        /*0014*/ 	.byte	0x00, 0xf0, 0x01, 0x02


	//----- nvinfo : EIATTR_SPARSE_MMA_MASK
	.align		4
.L_2357:
        /*0018*/ 	.byte	0x03, 0x50
        /*001a*/ 	.short	0x0000


	//----- nvinfo : EIATTR_MAXREG_COUNT
	.align		4
        /*001c*/ 	.byte	0x03, 0x1b
        /*001e*/ 	.short	0x0040


	//----- nvinfo : EIATTR_NUM_BARRIERS
	.align		4
        /*0020*/ 	.byte	0x02, 0x4c
        /*0022*/ 	.byte	0x01
	.zero		1


	//----- nvinfo : EIATTR_MERCURY_ISA_VERSION
	.align		4
        /*0024*/ 	.byte	0x03, 0x5f
        /*0026*/ 	.short	0x0101


	//----- nvinfo : EIATTR_COOP_GROUP_MASK_REGIDS
	.align		4
        /*0028*/ 	.byte	0x04, 0x29
        /*002a*/ 	.short	(.L_2359 - .L_2358)


	//   ....[0]....
.L_2358:
        /*002c*/ 	.word	0xffffffff


	//   ....[1]....
        /*0030*/ 	.word	0xffffffff


	//   ....[2]....
        /*0034*/ 	.word	0xffffffff


	//   ....[3]....
        /*0038*/ 	.word	0xffffffff


	//   ....[4]....
        /*003c*/ 	.word	0xffffffff


	//   ....[5]....
        /*0040*/ 	.word	0xffffffff


	//   ....[6]....
        /*0044*/ 	.word	0xffffffff


	//   ....[7]....
        /*0048*/ 	.word	0xffffffff


	//   ....[8]....
        /*004c*/ 	.word	0xffffffff


	//   ....[9]....
        /*0050*/ 	.word	0xffffffff


	//----- nvinfo : EIATTR_COOP_GROUP_INSTR_OFFSETS
	.align		4
.L_2359:
        /*0054*/ 	.byte	0x04, 0x28
        /*0056*/ 	.short	(.L_2361 - .L_2360)


	//   ....[0]....
.L_2360:
        /*0058*/ 	.word	0x00001250


	//   ....[1]....
        /*005c*/ 	.word	0x00001260


	//   ....[2]....
        /*0060*/ 	.word	0x00001290


	//   ....[3]....
        /*0064*/ 	.word	0x000012a0


	//   ....[4]....
        /*0068*/ 	.word	0x000012d0


	//   ....[5]....
        /*006c*/ 	.word	0x000012e0


	//   ....[6]....
        /*0070*/ 	.word	0x00001310


	//   ....[7]....
        /*0074*/ 	.word	0x00001320


	//   ....[8]....
        /*0078*/ 	.word	0x00001350


	//   ....[9]....
        /*007c*/ 	.word	0x00001360


	//----- nvinfo : EIATTR_VRC_CTA_INIT_COUNT
	.align		4
.L_2361:
        /*0080*/ 	.byte	0x02, 0x4a
	.zero		1
	.zero		1


	//----- nvinfo : EIATTR_EXIT_INSTR_OFFSETS
	.align		4
        /*0084*/ 	.byte	0x04, 0x1c
        /*0086*/ 	.short	(.L_2363 - .L_2362)


	//   ....[0]....
.L_2362:
        /*0088*/ 	.word	0x00000060


	//   ....[1]....
        /*008c*/ 	.word	0x000013c0


	//   ....[2]....
        /*0090*/ 	.word	0x00001470


	//----- nvinfo : EIATTR_MAX_THREADS
	.align		4
.L_2363:
        /*0094*/ 	.byte	0x04, 0x05
        /*0096*/ 	.short	(.L_2365 - .L_2364)
.L_2364:
        /*0098*/ 	.word	0x00000400
        /*009c*/ 	.word	0x00000001
        /*00a0*/ 	.word	0x00000001


	//----- nvinfo : EIATTR_CRS_STACK_SIZE
	.align		4
.L_2365:
        /*00a4*/ 	.byte	0x04, 0x1e
        /*00a6*/ 	.short	(.L_2367 - .L_2366)
.L_2366:
        /*00a8*/ 	.word	0x00000000


	//----- nvinfo : EIATTR_CBANK_PARAM_SIZE
	.align		4
.L_2367:
        /*00ac*/ 	.byte	0x03, 0x19
        /*00ae*/ 	.short	0x0080


	//----- nvinfo : EIATTR_PARAM_CBANK
	.align		4
        /*00b0*/ 	.byte	0x04, 0x0a
        /*00b2*/ 	.short	(.L_2369 - .L_2368)
	.align		4
.L_2368:
        /*00b4*/ 	.word	index@(.nv.constant0._ZN18transformer_engine13normalization28ln_bwd_finalize_tuned_kernelINS0_22Kernel_traits_finalizeILj65536EffffjLj1024ELj4ENS0_18Kernel_traits_baseILj65536EffffjLj1024EEEEEEEvNS0_20BackwardKernelParamsE)
        /*00b8*/ 	.short	0x0380
        /*00ba*/ 	.short	0x0080


	//----- nvinfo : EIATTR_SW_WAR
	.align		4
.L_2369:
        /*00bc*/ 	.byte	0x04, 0x36
        /*00be*/ 	.short	(.L_2371 - .L_2370)
.L_2370:
        /*00c0*/ 	.word	0x00000008
.L_2371:


//--------------------- .nv.info._ZN18transformer_engine13normalization19ln_bwd_tuned_kernelINS0_13Kernel_traitsIffffjLj65536ELj8ELj1ELj8ELj16ENS0_18Kernel_traits_baseILj65536EffffjLj256EEEEEEEvNS0_20BackwardKernelParamsE --------------------------
	.section	.nv.info._ZN18transformer_engine13normalization19ln_bwd_tuned_kernelINS0_13Kernel_traitsIffffjLj65536ELj8ELj1ELj8ELj16ENS0_18Kernel_traits_baseILj65536EffffjLj256EEEEEEEvNS0_20BackwardKernelParamsE,"",@"SHT_CUDA_INFO"
	.sectionflags	@""
	.align	4


	//----- nvinfo : EIATTR_CUDA_API_VERSION
	.align		4
        /*0000*/ 	.byte	0x04, 0x37
        /*0002*/ 	.short	(.L_2373 - .L_2372)
.L_2372:
        /*0004*/ 	.word	0x00000082


	//----- nvinfo : EIATTR_KPARAM_INFO
	.align		4
.L_2373:
        /*0008*/ 	.byte	0x04, 0x17
        /*000a*/ 	.short	(.L_2375 - .L_2374)
.L_2374:
        /*000c*/ 	.word	0x00000000
        /*0010*/ 	.short	0x0000
        /*0012*/ 	.short	0x0000
        /*0014*/ 	.byte	0x00, 0xf0, 0x01, 0x02


	//----- nvinfo : EIATTR_SPARSE_MMA_MASK
	.align		4
.L_2375:
        /*0018*/ 	.byte	0x03, 0x50
        /*001a*/ 	.short	0x0000


	//----- nvinfo : EIATTR_MAXREG_COUNT
	.align		4
        /*001c*/ 	.byte	0x03, 0x1b
        /*001e*/ 	.short	0x00ff


	//----- nvinfo : EIATTR_NUM_BARRIERS
	.align		4
        /*0020*/ 	.byte	0x02, 0x4c
        /*0022*/ 	.byte	0x01
	.zero		1


	//----- nvinfo : EIATTR_MERCURY_ISA_VERSION
	.align		4
        /*0024*/ 	.byte	0x03, 0x5f
        /*0026*/ 	.short	0x0101


	//----- nvinfo : EIATTR_COOP_GROUP_MASK_REGIDS
	.align		4
        /*0028*/ 	.byte	0x04, 0x29
        /*002a*/ 	.short	(.L_2377 - .L_2376)


	//   ....[0]....
.L_2376:
        /*002c*/ 	.word	0xffffffff


	//   ....[1]....
        /*0030*/ 	.word	0xffffffff


	//   ....[2]....
        /*0034*/ 	.word	0xffffffff


	//   ....[3]....
        /*0038*/ 	.word	0xffffffff


	//   ....[4]....
        /*003c*/ 	.word	0xffffffff


	//   ....[5]....
        /*0040*/ 	.word	0xffffffff


	//   ....[6]....
        /*0044*/ 	.word	0xffffffff


	//   ....[7]....
        /*0048*/ 	.word	0xffffffff


	//   ....[8]....
        /*004c*/ 	.word	0xffffffff


	//   ....[9]....
        /*0050*/ 	.word	0xffffffff


	//   ....[10]....
        /*0054*/ 	.word	0xffffffff


	//   ....[11]....
        /*0058*/ 	.word	0xffffffff


	//   ....[12]....
        /*005c*/ 	.word	0xffffffff


	//   ....[13]....
        /*0060*/ 	.word	0xffffffff


	//   ....[14]....
        /*0064*/ 	.word	0xffffffff


	//   ....[15]....
        /*0068*/ 	.word	0xffffffff


	//   ....[16]....
        /*006c*/ 	.word	0xffffffff


	//   ....[17]....
        /*0070*/ 	.word	0xffffffff


	//   ....[18]....
        /*0074*/ 	.word	0xffffffff


	//   ....[19]....
        /*0078*/ 	.word	0xffffffff


	//----- nvinfo : EIATTR_COOP_GROUP_INSTR_OFFSETS
	.align		4
.L_2377:
        /*007c*/ 	.byte	0x04, 0x28
        /*007e*/ 	.short	(.L_2379 - .L_2378)


	//   ....[0]....
.L_2378:
        /*0080*/ 	.word	0x000013b0


	//   ....[1]....
        /*0084*/ 	.word	0x000013c0


	//   ....[2]....
        /*0088*/ 	.word	0x000013f0


	//   ....[3]....
        /*008c*/ 	.word	0x00001400


	//   ....[4]....
        /*0090*/ 	.word	0x00001430


	//   ....[5]....
        /*0094*/ 	.word	0x00001440


	//   ....[6]....
        /*0098*/ 	.word	0x000014b0


	//   ....[7]....
        /*009c*/ 	.word	0x000014c0


	//   ....[8]....
        /*00a0*/ 	.word	0x00001560


	//   ....[9]....
        /*00a4*/ 	.word	0x00001570


	//   ....[10]....
        /*00a8*/ 	.word	0x00002000


	//   ....[11]....
        /*00ac*/ 	.word	0x00002010


	//   ....[12]....
        /*00b0*/ 	.word	0x00002040


	//   ....[13]....
        /*00b4*/ 	.word	0x00002050


	//   ....[14]....
        /*00b8*/ 	.word	0x00002080


	//   ....[15]....
        /*00bc*/ 	.word	0x00002090


	//   ....[16]....
        /*00c0*/ 	.word	0x000020c0


	//   ....[17]....
        /*00c4*/ 	.word	0x000020d0


	//   ....[18]....
        /*00c8*/ 	.word	0x00002100


	//   ....[19]....
        /*00cc*/ 	.word	0x00002110


	//----- nvinfo : EIATTR_VRC_CTA_INIT_COUNT
	.align		4
.L_2379:
        /*00d0*/ 	.byte	0x02, 0x4a
	.zero		1
	.zero		1


	//----- nvinfo : EIATTR_EXIT_INSTR_OFFSETS
	.align		4
        /*00d4*/ 	.byte	0x04, 0x1c
        /*00d6*/ 	.short	(.L_2381 - .L_2380)


	//   ....[0]....
.L_2380:
        /*00d8*/ 	.word	0x00002d70


	//----- nvinfo : EIATTR_MAX_THREADS
	.align		4
.L_2381:
        /*00dc*/ 	.byte	0x04, 0x05
        /*00de*/ 	.short	(.L_2383 - .L_2382)
.L_2382:
        /*00e0*/ 	.word	0x00000100
        /*00e4*/ 	.word	0x00000001
        /*00e8*/ 	.word	0x00000001


	//----- nvinfo : EIATTR_CRS_STACK_SIZE
	.align		4
.L_2383:
        /*00ec*/ 	.byte	0x04, 0x1e
        /*00ee*/ 	.short	(.L_2385 - .L_2384)
.L_2384:
        /*00f0*/ 	.word	0x00000000


	//----- nvinfo : EIATTR_CBANK_PARAM_SIZE
	.align		4
.L_2385:
        /*00f4*/ 	.byte	0x03, 0x19
        /*00f6*/ 	.short	0x0080


	//----- nvinfo : EIATTR_PARAM_CBANK
	.align		4
        /*00f8*/ 	.byte	0x04, 0x0a
        /*00fa*/ 	.short	(.L_2387 - .L_2386)
	.align		4
.L_2386:
        /*00fc*/ 	.word	index@(.nv.constant0._ZN18transformer_engine13normalization19ln_bwd_tuned_kernelINS0_13Kernel_traitsIffffjLj65536ELj8ELj1ELj8ELj16ENS0_18Kernel_traits_baseILj65536EffffjLj256EEEEEEEvNS0_20BackwardKernelParamsE)
        /*0100*/ 	.short	0x0380
        /*0102*/ 	.short	0x0080


	//----- nvinfo : EIATTR_SW_WAR
	.align		4
.L_2387:
        /*0104*/ 	.byte	0x04, 0x36
        /*0106*/ 	.short	(.L_2389 - .L_2388)
.L_2388:
        /*0108*/ 	.word	0x00000008
.L_2389:


//--------------------- .nv.info._ZN18transformer_engine13normalization28ln_bwd_finalize_tuned_kernelINS0_22Kernel_traits_finalizeILj49152E13__nv_bfloat16fS3_fjLj1024ELj4ENS0_18Kernel_traits_baseILj49152ES3_fS3_fjLj1024EEEEEEEvNS0_20BackwardKernelParamsE --------------------------
	.section	.nv.info._ZN18transformer_engine13normalization28ln_bwd_finalize_tuned_kernelINS0_22Kernel_traits_finalizeILj49152E13__nv_bfloat16fS3_fjLj1024ELj4ENS0_18Kernel_traits_baseILj49152ES3_fS3_fjLj1024EEEEEEEvNS0_20BackwardKernelParamsE,"",@"SHT_CUDA_INFO"
	.sectionflags	@""
	.align	4


	//----- nvinfo : EIATTR_CUDA_API_VERSION
	.align		4
        /*0000*/ 	.byte	0x04, 0x37
        /*0002*/ 	.short	(.L_2391 - .L_2390)
.L_2390:
        /*0004*/ 	.word	0x00000082


	//----- nvinfo : EIATTR_KPARAM_INFO
	.align		4
.L_2391:
        /*0008*/ 	.byte	0x04, 0x17
        /*000a*/ 	.short	(.L_2393 - .L_2392)
.L_2392:
        /*000c*/ 	.word	0x00000000
        /*0010*/ 	.short	0x0000
        /*0012*/ 	.short	0x0000
        /*0014*/ 	.byte	0x00, 0xf0, 0x01, 0x02


	//----- nvinfo : EIATTR_SPARSE_MMA_MASK
	.align		4
.L_2393:
        /*0018*/ 	.byte	0x03, 0x50
        /*001a*/ 	.short	0x0000


	//----- nvinfo : EIATTR_MAXREG_COUNT
	.align		4
        /*001c*/ 	.byte	0x03, 0x1b
        /*001e*/ 	.short	0x0040


	//----- nvinfo : EIATTR_NUM_BARRIERS
	.align		4
        /*0020*/ 	.byte	0x02, 0x4c
        /*0022*/ 	.byte	0x01
	.zero		1


	//----- nvinfo : EIATTR_MERCURY_ISA_VERSION
	.align		4
        /*0024*/ 	.byte	0x03, 0x5f
        /*0026*/ 	.short	0x0101


	//----- nvinfo : EIATTR_COOP_GROUP_MASK_REGIDS
	.align		4
        /*0028*/ 	.byte	0x04, 0x29
        /*002a*/ 	.short	(.L_2395 - .L_2394)


	//   ....[0]....
.L_2394:
        /*002c*/ 	.word	0xffffffff


	//   ....[1]....
        /*0030*/ 	.word	0xffffffff


	//   ....[2]....
        /*0034*/ 	.word	0xffffffff


	//   ....[3]....
        /*0038*/ 	.word	0xffffffff


	//   ....[4]....
        /*003c*/ 	.word	0xffffffff


	//   ....[5]....
        /*0040*/ 	.word	0xffffffff


	//   ....[6]....
        /*0044*/ 	.word	0xffffffff


	//   ....[7]....
        /*0048*/ 	.word	0xffffffff


	//   ....[8]....
        /*004c*/ 	.word	0xffffffff


	//   ....[9]....
        /*0050*/ 	.word	0xffffffff


	//----- nvinfo : EIATTR_COOP_GROUP_INSTR_OFFSETS
	.align		4
.L_2395:
        /*0054*/ 	.byte	0x04, 0x28
        /*0056*/ 	.short	(.L_2397 - .L_2396)


	//   ....[0]....
.L_2396:
        /*0058*/ 	.word	0x00001250


	//   ....[1]....
        /*005c*/ 	.word	0x00001260


	//   ....[2]....
        /*0060*/ 	.word	0x00001290


	//   ....[3]....
        /*0064*/ 	.word	0x000012a0


	//   ....[4]....
        /*0068*/ 	.word	0x000012d0


	//   ....[5]....
        /*006c*/ 	.word	0x000012e0


	//   ....[6]....
        /*0070*/ 	.word	0x00001310


	//   ....[7]....
        /*0074*/ 	.word	0x00001320


	//   ....[8]....
        /*0078*/ 	.word	0x00001350


	//   ....[9]....
        /*007c*/ 	.word	0x00001360


	//----- nvinfo : EIATTR_VRC_CTA_INIT_COUNT
	.align		4
.L_2397:
        /*0080*/ 	.byte	0x02, 0x4a
	.zero		1
	.zero		1


	//----- nvinfo : EIATTR_EXIT_INSTR_OFFSETS
	.align		4
        /*0084*/ 	.byte	0x04, 0x1c
        /*0086*/ 	.short	(.L_2399 - .L_2398)


	//   ....[0]....
.L_2398:
        /*0088*/ 	.word	0x00000060


	//   ....[1]....
        /*008c*/ 	.word	0x000013c0


	//   ....[2]....
        /*0090*/ 	.word	0x00001490


	//----- nvinfo : EIATTR_MAX_THREADS
	.align		4
.L_2399:
        /*0094*/ 	.byte	0x04, 0x05
        /*0096*/ 	.short	(.L_2401 - .L_2400)
.L_2400:
        /*0098*/ 	.word	0x00000400
        /*009c*/ 	.word	0x00000001
        /*00a0*/ 	.word	0x00000001


	//----- nvinfo : EIATTR_CRS_STACK_SIZE
	.align		4
.L_2401:
        /*00a4*/ 	.byte	0x04, 0x1e
        /*00a6*/ 	.short	(.L_2403 - .L_2402)
.L_2402:
        /*00a8*/ 	.word	0x00000000


	//----- nvinfo : EIATTR_CBANK_PARAM_SIZE
	.align		4
.L_2403:
        /*00ac*/ 	.byte	0x03, 0x19
        /*00ae*/ 	.short	0x0080


	//----- nvinfo : EIATTR_PARAM_CBANK
	.align		4
        /*00b0*/ 	.byte	0x04, 0x0a
        /*00b2*/ 	.short	(.L_2405 - .L_2404)
	.align		4
.L_2404:
        /*00b4*/ 	.word	index@(.nv.constant0._ZN18transformer_engine13normalization28ln_bwd_finalize_tuned_kernelINS0_22Kernel_traits_finalizeILj49152E13__nv_bfloat16fS3_fjLj1024ELj4ENS0_18Kernel_traits_baseILj49152ES3_fS3_fjLj1024EEEEEEEvNS0_20BackwardKernelParamsE)
        /*00b8*/ 	.short	0x0380
        /*00ba*/ 	.short	0x0080


	//----- nvinfo : EIATTR_SW_WAR
	.align		4
.L_2405:
        /*00bc*/ 	.byte	0x04, 0x36
        /*00be*/ 	.short	(.L_2407 - .L_2406)
.L_2406:
        /*00c0*/ 	.word	0x00000008
.L_2407:


//--------------------- .nv.info._ZN18transformer_engine13normalization19ln_bwd_tuned_kernelINS0_13Kernel_traitsI13__nv_bfloat16fS3_fjLj49152ELj8ELj1ELj8ELj16ENS0_18Kernel_traits_baseILj49152ES3_fS3_fjLj256EEEEEEEvNS0_20BackwardKernelParamsE --------------------------
	.section	.nv.info._ZN18transformer_engine13normalization19ln_bwd_tuned_kernelINS0_13Kernel_traitsI13__nv_bfloat16fS3_fjLj49152ELj8ELj1ELj8ELj16ENS0_18Kernel_traits_baseILj49152ES3_fS3_fjLj256EEEEEEEvNS0_20BackwardKernelParamsE,"",@"SHT_CUDA_INFO"
	.sectionflags	@""
	.align	4


	//----- nvinfo : EIATTR_CUDA_API_VERSION
	.align		4
        /*0000*/ 	.byte	0x04, 0x37
        /*0002*/ 	.short	(.L_2409 - .L_2408)
.L_2408:
        /*0004*/ 	.word	0x00000082


	//----- nvinfo : EIATTR_KPARAM_INFO
	.align		4
.L_2409:
        /*0008*/ 	.byte	0x04, 0x17
        /*000a*/ 	.short	(.L_2411 - .L_2410)
.L_2410:
        /*000c*/ 	.word	0x00000000
        /*0010*/ 	.short	0x0000
        /*0012*/ 	.short	0x0000
        /*0014*/ 	.byte	0x00, 0xf0, 0x01, 0x02


	//----- nvinfo : EIATTR_SPARSE_MMA_MASK
	.align		4
.L_2411:
        /*0018*/ 	.byte	0x03, 0x50
        /*001a*/ 	.short	0x0000


	//----- nvinfo : EIATTR_MAXREG_COUNT
	.align		4
        /*001c*/ 	.byte	0x03, 0x1b
        /*001e*/ 	.short	0x00ff


	//----- nvinfo : EIATTR_NUM_BARRIERS
	.align		4
        /*0020*/ 	.byte	0x02, 0x4c
        /*0022*/ 	.byte	0x01
	.zero		1


	//----- nvinfo : EIATTR_MERCURY_ISA_VERSION
	.align		4
        /*0024*/ 	.byte	0x03, 0x5f
        /*0026*/ 	.short	0x0101


	//----- nvinfo : EIATTR_COOP_GROUP_MASK_REGIDS
	.align		4
        /*0028*/ 	.byte	0x04, 0x29
        /*002a*/ 	.short	(.L_2413 - .L_2412)


	//   ....[0]....
.L_2412:
        /*002c*/ 	.word	0xffffffff


	//   ....[1]....
        /*0030*/ 	.word	0xffffffff


	//   ....[2]....
        /*0034*/ 	.word	0xffffffff


	//   ....[3]....
        /*0038*/ 	.word	0xffffffff


	//   ....[4]....
        /*003c*/ 	.word	0xffffffff


	//   ....[5]....
        /*0040*/ 	.word	0xffffffff


	//   ....[6]....
        /*0044*/ 	.word	0xffffffff


	//   ....[7]....
        /*0048*/ 	.word	0xffffffff


	//   ....[8]....
        /*004c*/ 	.word	0xffffffff


	//   ....[9]....
        /*0050*/ 	.word	0xffffffff


	//   ....[10]....
        /*0054*/ 	.word	0xffffffff


	//   ....[11]....
        /*0058*/ 	.word	0xffffffff


	//   ....[12]....
        /*005c*/ 	.word	0xffffffff


	//   ....[13]....
        /*0060*/ 	.word	0xffffffff


	//   ....[14]....
        /*0064*/ 	.word	0xffffffff


	//   ....[15]....
        /*0068*/ 	.word	0xffffffff


	//   ....[16]....
        /*006c*/ 	.word	0xffffffff


	//   ....[17]....
        /*0070*/ 	.word	0xffffffff


	//   ....[18]....
        /*0074*/ 	.word	0xffffffff


	//   ....[19]....
        /*0078*/ 	.word	0xffffffff


	//----- nvinfo : EIATTR_COOP_GROUP_INSTR_OFFSETS
	.align		4
.L_2413:
        /*007c*/ 	.byte	0x04, 0x28
        /*007e*/ 	.short	(.L_2415 - .L_2414)


	//   ....[0]....
.L_2414:
        /*0080*/ 	.word	0x000014c0


	//   ....[1]....
        /*0084*/ 	.word	0x000014d0


	//   ....[2]....
        /*0088*/ 	.word	0x00001500


	//   ....[3]....
        /*008c*/ 	.word	0x00001510


	//   ....[4]....
        /*0090*/ 	.word	0x00001540


	//   ....[5]....
        /*0094*/ 	.word	0x00001550


	//   ....[6]....
        /*0098*/ 	.word	0x00001580


	//   ....[7]....
        /*009c*/ 	.word	0x00001590


	//   ....[8]....
        /*00a0*/ 	.word	0x00001650


	//   ....[9]....
        /*00a4*/ 	.word	0x00001660


	//   ....[10]....
        /*00a8*/ 	.word	0x00001ff0


	//   ....[11]....
        /*00ac*/ 	.word	0x00002000


	//   ....[12]....
        /*00b0*/ 	.word	0x00002030


	//   ....[13]....
        /*00b4*/ 	.word	0x00002040


	//   ....[14]....
        /*00b8*/ 	.word	0x00002070


	//   ....[15]....
        /*00bc*/ 	.word	0x00002080


	//   ....[16]....
        /*00c0*/ 	.word	0x000020b0


	//   ....[17]....
        /*00c4*/ 	.word	0x000020c0


	//   ....[18]....
        /*00c8*/ 	.word	0x000020f0


	//   ....[19]....
        /*00cc*/ 	.word	0x00002100


	//----- nvinfo : EIATTR_VRC_CTA_INIT_COUNT
	.align		4
.L_2415:
        /*00d0*/ 	.byte	0x02, 0x4a
	.zero		1
	.zero		1


	//----- nvinfo : EIATTR_EXIT_INSTR_OFFSETS
	.align		4
        /*00d4*/ 	.byte	0x04, 0x1c
        /*00d6*/ 	.short	(.L_2417 - .L_2416)


	//   ....[0]....
.L_2416:
        /*00d8*/ 	.word	0x00002b80


	//----- nvinfo : EIATTR_MAX_THREADS
	.align		4
.L_2417:
        /*00dc*/ 	.byte	0x04, 0x05
        /*00de*/ 	.short	(.L_2419 - .L_2418)
.L_2418:
        /*00e0*/ 	.word	0x00000100
        /*00e4*/ 	.word	0x00000001
        /*00e8*/ 	.word	0x00000001


	//----- nvinfo : EIATTR_CRS_STACK_SIZE
	.align		4
.L_2419:
        /*00ec*/ 	.byte	0x04, 0x1e
        /*00ee*/ 	.short	(.L_2421 - .L_2420)
.L_2420:
        /*00f0*/ 	.word	0x00000000


	//----- nvinfo : EIATTR_CBANK_PARAM_SIZE
	.align		4
.L_2421:
        /*00f4*/ 	.byte	0x03, 0x19
        /*00f6*/ 	.short	0x0080


	//----- nvinfo : EIATTR_PARAM_CBANK
	.align		4
        /*00f8*/ 	.byte	0x04, 0x0a
        /*00fa*/ 	.short	(.L_2423 - .L_2422)
	.align		4
.L_2422:
        /*00fc*/ 	.word	index@(.nv.constant0._ZN18transformer_engine13normalization19ln_bwd_tuned_kernelINS0_13Kernel_traitsI13__nv_bfloat16fS3_fjLj49152ELj8ELj1ELj8ELj16ENS0_18Kernel_traits_baseILj49152ES3_fS3_fjLj256EEEEEEEvNS0_20BackwardKernelParamsE)
        /*0100*/ 	.short	0x0380
        /*0102*/ 	.short	0x0080


	//----- nvinfo : EIATTR_SW_WAR
	.align		4
.L_2423:
        /*0104*/ 	.byte	0x04, 0x36
        /*0106*/ 	.short	(.L_2425 - .L_2424)
.L_2424:
        /*0108*/ 	.word	0x00000008
.L_2425:


//--------------------- .nv.info._ZN18transformer_engine13normalization28ln_bwd_finalize_tuned_kernelINS0_22Kernel_traits_finalizeILj49152E13__nv_bfloat16S3_S3_fjLj1024ELj4ENS0_18Kernel_traits_baseILj49152ES3_S3_S3_fjLj1024EEEEEEEvNS0_20BackwardKernelParamsE --------------------------
	.section	.nv.info._ZN18transformer_engine13normalization28ln_bwd_finalize_tuned_kernelINS0_22Kernel_traits_finalizeILj49152E13__nv_bfloat16S3_S3_fjLj1024ELj4ENS0_18Kernel_traits_baseILj49152ES3_S3_S3_fjLj1024EEEEEEEvNS0_20BackwardKernelParamsE,"",@"SHT_CUDA_INFO"
	.sectionflags	@""
	.align	4


	//----- nvinfo : EIATTR_CUDA_API_VERSION
	.align		4
        /*0000*/ 	.byte	0x04, 0x37
        /*0002*/ 	.short	(.L_2427 - .L_2426)
.L_2426:
        /*0004*/ 	.word	0x00000082


	//----- nvinfo : EIATTR_KPARAM_INFO
	.align		4
.L_2427:
        /*0008*/ 	.byte	0x04, 0x17
        /*000a*/ 	.short	(.L_2429 - .L_2428)
.L_2428:
        /*000c*/ 	.word	0x00000000
        /*0010*/ 	.short	0x0000
        /*0012*/ 	.short	0x0000
        /*0014*/ 	.byte	0x00, 0xf0, 0x01, 0x02


	//----- nvinfo : EIATTR_SPARSE_MMA_MASK
	.align		4
.L_2429:
        /*0018*/ 	.byte	0x03, 0x50
        /*001a*/ 	.short	0x0000


	//----- nvinfo : EIATTR_MAXREG_COUNT
	.align		4
        /*001c*/ 	.byte	0x03, 0x1b
        /*001e*/ 	.short	0x0040


	//----- nvinfo : EIATTR_NUM_BARRIERS
	.align		4
        /*0020*/ 	.byte	0x02, 0x4c
        /*0022*/ 	.byte	0x01
	.zero		1


	//----- nvinfo : EIATTR_MERCURY_ISA_VERSION
	.align		4
        /*0024*/ 	.byte	0x03, 0x5f
        /*0026*/ 	.short	0x0101


	//----- nvinfo : EIATTR_COOP_GROUP_MASK_REGIDS
	.align		4
        /*0028*/ 	.byte	0x04, 0x29
        /*002a*/ 	.short	(.L_2431 - .L_2430)


	//   ....[0]....
.L_2430:
        /*002c*/ 	.word	0xffffffff


	//   ....[1]....
        /*0030*/ 	.word	0xffffffff


	//   ....[2]....
        /*0034*/ 	.word	0xffffffff


	//   ....[3]....
        /*0038*/ 	.word	0xffffffff


	//   ....[4]....
        /*003c*/ 	.word	0xffffffff


	//   ....[5]....
        /*0040*/ 	.word	0xffffffff


	//   ....[6]....
        /*0044*/ 	.word	0xffffffff


	//   ....[7]....
        /*0048*/ 	.word	0xffffffff


	//   ....[8]....
        /*004c*/ 	.word	0xffffffff


	//   ....[9]....
        /*0050*/ 	.word	0xffffffff


	//----- nvinfo : EIATTR_COOP_GROUP_INSTR_OFFSETS
	.align		4
.L_2431:
        /*0054*/ 	.byte	0x04, 0x28
        /*0056*/ 	.short	(.L_2433 - .L_2432)


	//   ....[0]....
.L_2432:
        /*0058*/ 	.word	0x00001250


	//   ....[1]....
        /*005c*/ 	.word	0x00001260


	//   ....[2]....
        /*0060*/ 	.word	0x00001290


	//   ....[3]....
        /*0064*/ 	.word	0x000012a0


	//   ....[4]....
        /*0068*/ 	.word	0x000012d0


	//   ....[5]....
        /*006c*/ 	.word	0x000012e0


	//   ....[6]....
        /*0070*/ 	.word	0x00001310


	//   ....[7]....
        /*0074*/ 	.word	0x00001320


	//   ....[8]....
        /*0078*/ 	.word	0x00001350


	//   ....[9]....
        /*007c*/ 	.word	0x00001360


	//----- nvinfo : EIATTR_VRC_CTA_INIT_COUNT
	.align		4
.L_2433:
        /*0080*/ 	.byte	0x02, 0x4a
	.zero		1
	.zero		1


	//----- nvinfo : EIATTR_EXIT_INSTR_OFFSETS
	.align		4
        /*0084*/ 	.byte	0x04, 0x1c
        /*0086*/ 	.short	(.L_2435 - .L_2434)


	//   ....[0]....
.L_2434:
        /*0088*/ 	.word	0x00000060


	//   ....[1]....
        /*008c*/ 	.word	0x000013c0


	//   ....[2]....
        /*0090*/ 	.word	0x00001490


	//----- nvinfo : EIATTR_MAX_THREADS
	.align		4
.L_2435:
        /*0094*/ 	.byte	0x04, 0x05
        /*0096*/ 	.short	(.L_2437 - .L_2436)
.L_2436:
        /*0098*/ 	.word	0x00000400
        /*009c*/ 	.word	0x00000001
        /*00a0*/ 	.word	0x00000001


	//----- nvinfo : EIATTR_CRS_STACK_SIZE
	.align		4
.L_2437:
        /*00a4*/ 	.byte	0x04, 0x1e
        /*00a6*/ 	.short	(.L_2439 - .L_2438)
.L_2438:
        /*00a8*/ 	.word	0x00000000


	//----- nvinfo : EIATTR_CBANK_PARAM_SIZE
	.align		4
.L_2439:
        /*00ac*/ 	.byte	0x03, 0x19
        /*00ae*/ 	.short	0x0080


	//----- nvinfo : EIATTR_PARAM_CBANK
	.align		4
        /*00b0*/ 	.byte	0x04, 0x0a
        /*00b2*/ 	.short	(.L_2441 - .L_2440)
	.align		4
.L_2440:
        /*00b4*/ 	.word	index@(.nv.constant0._ZN18transformer_engine13normalization28ln_bwd_finalize_tuned_kernelINS0_22Kernel_traits_finalizeILj49152E13__nv_bfloat16S3_S3_fjLj1024ELj4ENS0_18Kernel_traits_baseILj49152ES3_S3_S3_fjLj1024EEEEEEEvNS0_20BackwardKernelParamsE)
        /*00b8*/ 	.short	0x0380
        /*00ba*/ 	.short	0x0080


	//----- nvinfo : EIATTR_SW_WAR
	.align		4
.L_2441:
        /*00bc*/ 	.byte	0x04, 0x36
        /*00be*/ 	.short	(.L_2443 - .L_2442)
.L_2442:
        /*00c0*/ 	.word	0x00000008
.L_2443:


//--------------------- .nv.info._ZN18transformer_engine13normalization19ln_bwd_tuned_kernelINS0_13Kernel_traitsI13__nv_bfloat16S3_S3_fjLj49152ELj8ELj1ELj8ELj16ENS0_18Kernel_traits_baseILj49152ES3_S3_S3_fjLj256EEEEEEEvNS0_20BackwardKernelParamsE --------------------------
	.section	.nv.info._ZN18transformer_engine13normalization19ln_bwd_tuned_kernelINS0_13Kernel_traitsI13__nv_bfloat16S3_S3_fjLj49152ELj8ELj1ELj8ELj16ENS0_18Kernel_traits_baseILj49152ES3_S3_S3_fjLj256EEEEEEEvNS0_20BackwardKernelParamsE,"",@"SHT_CUDA_INFO"
	.sectionflags	@""
	.align	4


	//----- nvinfo : EIATTR_CUDA_API_VERSION
	.align		4
        /*0000*/ 	.byte	0x04, 0x37
        /*0002*/ 	.short	(.L_2445 - .L_2444)
.L_2444:
        /*0004*/ 	.word	0x00000082


	//----- nvinfo : EIATTR_KPARAM_INFO
	.align		4
.L_2445:
        /*0008*/ 	.byte	0x04, 0x17
        /*000a*/ 	.short	(.L_2447 - .L_2446)
.L_2446:
        /*000c*/ 	.word	0x00000000
        /*0010*/ 	.short	0x0000
        /*0012*/ 	.short	0x0000
        /*0014*/ 	.byte	0x00, 0xf0, 0x01, 0x02


	//----- nvinfo : EIATTR_SPARSE_MMA_MASK
	.align		4
.L_2447:
        /*0018*/ 	.byte	0x03, 0x50
        /*001a*/ 	.short	0x0000


	//----- nvinfo : EIATTR_MAXREG_COUNT
	.align		4
        /*001c*/ 	.byte	0x03, 0x1b
        /*001e*/ 	.short	0x00ff


	//----- nvinfo : EIATTR_NUM_BARRIERS
	.align		4
        /*0020*/ 	.byte	0x02, 0x4c
        /*0022*/ 	.byte	0x01
	.zero		1


	//----- nvinfo : EIATTR_MERCURY_ISA_VERSION
	.align		4
        /*0024*/ 	.byte	0x03, 0x5f
        /*0026*/ 	.short	0x0101


	//----- nvinfo : EIATTR_COOP_GROUP_MASK_REGIDS
	.align		4
        /*0028*/ 	.byte	0x04, 0x29
        /*002a*/ 	.short	(.L_2449 - .L_2448)


	//   ....[0]....
.L_2448:
        /*002c*/ 	.word	0xffffffff


	//   ....[1]....
        /*0030*/ 	.word	0xffffffff


	//   ....[2]....
        /*0034*/ 	.word	0xffffffff


	//   ....[3]....
        /*0038*/ 	.word	0xffffffff


	//   ....[4]....
        /*003c*/ 	.word	0xffffffff


	//   ....[5]....
        /*0040*/ 	.word	0xffffffff


	//   ....[6]....
        /*0044*/ 	.word	0xffffffff


	//   ....[7]....
        /*0048*/ 	.word	0xffffffff


	//   ....[8]....
        /*004c*/ 	.word	0xffffffff


	//   ....[9]....
        /*0050*/ 	.word	0xffffffff


	//   ....[10]....
        /*0054*/ 	.word	0xffffffff


	//   ....[11]....
        /*0058*/ 	.word	0xffffffff


	//   ....[12]....
        /*005c*/ 	.word	0xffffffff


	//   ....[13]....
        /*0060*/ 	.word	0xffffffff


	//   ....[14]....
        /*0064*/ 	.word	0xffffffff


	//   ....[15]....
        /*0068*/ 	.word	0xffffffff


	//   ....[16]....
        /*006c*/ 	.word	0xffffffff


	//   ....[17]....
        /*0070*/ 	.word	0xffffffff


	//   ....[18]....
        /*0074*/ 	.word	0xffffffff


	//   ....[19]....
        /*0078*/ 	.word	0xffffffff


	//----- nvinfo : EIATTR_COOP_GROUP_INSTR_OFFSETS
	.align		4
.L_2449:
        /*007c*/ 	.byte	0x04, 0x28
        /*007e*/ 	.short	(.L_2451 - .L_2450)


	//   ....[0]....
.L_2450:
        /*0080*/ 	.word	0x00001650


	//   ....[1]....
        /*0084*/ 	.word	0x00001660


	//   ....[2]....
        /*0088*/ 	.word	0x00001690


	//   ....[3]....
        /*008c*/ 	.word	0x000016a0


	//   ....[4]....
        /*0090*/ 	.word	0x000016d0


	//   ....[5]....
        /*0094*/ 	.word	0x000016e0


	//   ....[6]....
        /*0098*/ 	.word	0x00001750


	//   ....[7]....
        /*009c*/ 	.word	0x00001760


	//   ....[8]....
        /*00a0*/ 	.word	0x000017e0


	//   ....[9]....
        /*00a4*/ 	.word	0x000017f0


	//   ....[10]....
        /*00a8*/ 	.word	0x00002170


	//   ....[11]....
        /*00ac*/ 	.word	0x00002180


	//   ....[12]....
        /*00b0*/ 	.word	0x000021b0


	//   ....[13]....
        /*00b4*/ 	.word	0x000021c0


	//   ....[14]....
        /*00b8*/ 	.word	0x000021f0


	//   ....[15]....
        /*00bc*/ 	.word	0x00002200


	//   ....[16]....
        /*00c0*/ 	.word	0x00002230


	//   ....[17]....
        /*00c4*/ 	.word	0x00002240


	//   ....[18]....
        /*00c8*/ 	.word	0x00002270


	//   ....[19]....
        /*00cc*/ 	.word	0x00002280


	//----- nvinfo : EIATTR_VRC_CTA_INIT_COUNT
	.align		4
.L_2451:
        /*00d0*/ 	.byte	0x02, 0x4a
	.zero		1
	.zero		1


	//----- nvinfo : EIATTR_EXIT_INSTR_OFFSETS
	.align		4
        /*00d4*/ 	.byte	0x04, 0x1c
        /*00d6*/ 	.short	(.L_2453 - .L_2452)


	//   ....[0]....
.L_2452:
        /*00d8*/ 	.word	0x00002cf0


	//----- nvinfo : EIATTR_MAX_THREADS
	.align		4
.L_2453:
        /*00dc*/ 	.byte	0x04, 0x05
        /*00de*/ 	.short	(.L_2455 - .L_2454)
.L_2454:
        /*00e0*/ 	.word	0x00000100
        /*00e4*/ 	.word	0x00000001
        /*00e8*/ 	.word	0x00000001


	//----- nvinfo : EIATTR_CRS_STACK_SIZE
	.align		4
.L_2455:
        /*00ec*/ 	.byte	0x04, 0x1e
        /*00ee*/ 	.short	(.L_2457 - .L_2456)
.L_2456:
        /*00f0*/ 	.word	0x00000000


	//----- nvinfo : EIATTR_CBANK_PARAM_SIZE
	.align		4
.L_2457:
        /*00f4*/ 	.byte	0x03, 0x19
        /*00f6*/ 	.short	0x0080


	//----- nvinfo : EIATTR_PARAM_CBANK
	.align		4
        /*00f8*/ 	.byte	0x04, 0x0a
        /*00fa*/ 	.short	(.L_2459 - .L_2458)
	.align		4
.L_2458:
        /*00fc*/ 	.word	index@(.nv.constant0._ZN18transformer_engine13normalization19ln_bwd_tuned_kernelINS0_13Kernel_traitsI13__nv_bfloat16S3_S3_fjLj49152ELj8ELj1ELj8ELj16ENS0_18Kernel_traits_baseILj49152ES3_S3_S3_fjLj256EEEEEEEvNS0_20BackwardKernelParamsE)
        /*0100*/ 	.short	0x0380
        /*0102*/ 	.short	0x0080


	//----- nvinfo : EIATTR_SW_WAR
	.align		4
.L_2459:
        /*0104*/ 	.byte	0x04, 0x36
        /*0106*/ 	.short	(.L_2461 - .L_2460)
.L_2460:
        /*0108*/ 	.word	0x00000008
.L_2461:


//--------------------- .nv.info._ZN18transformer_engine13normalization28ln_bwd_finalize_tuned_kernelINS0_22Kernel_traits_finalizeILj49152E6__halffS3_fjLj1024ELj4ENS0_18Kernel_traits_baseILj49152ES3_fS3_fjLj1024EEEEEEEvNS0_20BackwardKernelParamsE --------------------------
	.section	.nv.info._ZN18transformer_engine13normalization28ln_bwd_finalize_tuned_kernelINS0_22Kernel_traits_finalizeILj49152E6__halffS3_fjLj1024ELj4ENS0_18Kernel_traits_baseILj49152ES3_fS3_fjLj1024EEEEEEEvNS0_20BackwardKernelParamsE,"",@"SHT_CUDA_INFO"
	.sectionflags	@""
	.align	4


	//----- nvinfo : EIATTR_CUDA_API_VERSION
	.align		4
        /*0000*/ 	.byte	0x04, 0x37
        /*0002*/ 	.short	(.L_2463 - .L_2462)
.L_2462:
        /*0004*/ 	.word	0x00000082


	//----- nvinfo : EIATTR_KPARAM_INFO
	.align		4
.L_2463:
        /*0008*/ 	.byte	0x04, 0x17
        /*000a*/ 	.short	(.L_2465 - .L_2464)
.L_2464:
        /*000c*/ 	.word	0x00000000
        /*0010*/ 	.short	0x0000
        /*0012*/ 	.short	0x0000
        /*0014*/ 	.byte	0x00, 0xf0, 0x01, 0x02


	//----- nvinfo : EIATTR_SPARSE_MMA_MASK
	.align		4
.L_2465:
        /*0018*/ 	.byte	0x03, 0x50
        /*001a*/ 	.short	0x0000


	//----- nvinfo : EIATTR_MAXREG_COUNT
	.align		4
        /*001c*/ 	.byte	0x03, 0x1b
        /*001e*/ 	.short	0x0040


	//----- nvinfo : EIATTR_NUM_BARRIERS
	.align		4
        /*0020*/ 	.byte	0x02, 0x4c
        /*0022*/ 	.byte	0x01
	.zero		1


	//----- nvinfo : EIATTR_MERCURY_ISA_VERSION
	.align		4
        /*0024*/ 	.byte	0x03, 0x5f
        /*0026*/ 	.short	0x0101


	//----- nvinfo : EIATTR_COOP_GROUP_MASK_REGIDS
	.align		4
        /*0028*/ 	.byte	0x04, 0x29
        /*002a*/ 	.short	(.L_2467 - .L_2466)


	//   ....[0]....
.L_2466:
        /*002c*/ 	.word	0xffffffff


	//   ....[1]....
        /*0030*/ 	.word	0xffffffff


	//   ....[2]....
        /*0034*/ 	.word	0xffffffff


	//   ....[3]....
        /*0038*/ 	.word	0xffffffff


	//   ....[4]....
        /*003c*/ 	.word	0xffffffff


	//   ....[5]....
        /*0040*/ 	.word	0xffffffff


	//   ....[6]....
        /*0044*/ 	.word	0xffffffff


	//   ....[7]....
        /*0048*/ 	.word	0xffffffff


	//   ....[8]....
        /*004c*/ 	.word	0xffffffff


	//   ....[9]....
        /*0050*/ 	.word	0xffffffff


	//----- nvinfo : EIATTR_COOP_GROUP_INSTR_OFFSETS
	.align		4
.L_2467:
        /*0054*/ 	.byte	0x04, 0x28
        /*0056*/ 	.short	(.L_2469 - .L_2468)


	//   ....[0]....
.L_2468:
        /*0058*/ 	.word	0x00001250


	//   ....[1]....
        /*005c*/ 	.word	0x00001260


	//   ....[2]....
        /*0060*/ 	.word	0x00001290


	//   ....[3]....
        /*0064*/ 	.word	0x000012a0


	//   ....[4]....
        /*0068*/ 	.word	0x000012d0


	//   ....[5]....
        /*006c*/ 	.word	0x000012e0


	//   ....[6]....
        /*0070*/ 	.word	0x00001310


	//   ....[7]....
        /*0074*/ 	.word	0x00001320


	//   ....[8]....
        /*0078*/ 	.word	0x00001350


	//   ....[9]....
        /*007c*/ 	.word	0x00001360


	//----- nvinfo : EIATTR_VRC_CTA_INIT_COUNT
	.align		4
.L_2469:
        /*0080*/ 	.byte	0x02, 0x4a
	.zero		1
	.zero		1


	//----- nvinfo : EIATTR_EXIT_INSTR_OFFSETS
	.align		4
        /*0084*/ 	.byte	0x04, 0x1c
        /*0086*/ 	.short	(.L_2471 - .L_2470)


	//   ....[0]....
.L_2470:
        /*0088*/ 	.word	0x00000060


	//   ....[1]....
        /*008c*/ 	.word	0x000013c0


	//   ....[2]....
        /*0090*/ 	.word	0x00001490


	//----- nvinfo : EIATTR_MAX_THREADS
	.align		4
.L_2471:
        /*0094*/ 	.byte	0x04, 0x05
        /*0096*/ 	.short	(.L_2473 - .L_2472)
.L_2472:
        /*0098*/ 	.word	0x00000400
        /*009c*/ 	.word	0x00000001
        /*00a0*/ 	.word	0x00000001


	//----- nvinfo : EIATTR_CRS_STACK_SIZE
	.align		4
.L_2473:
        /*00a4*/ 	.byte	0x04, 0x1e
        /*00a6*/ 	.short	(.L_2475 - .L_2474)
.L_2474:
        /*00a8*/ 	.word	0x00000000


	//----- nvinfo : EIATTR_CBANK_PARAM_SIZE
	.align		4
.L_2475:
        /*00ac*/ 	.byte	0x03, 0x19
        /*00ae*/ 	.short	0x0080


	//----- nvinfo : EIATTR_PARAM_CBANK
	.align		4
        /*00b0*/ 	.byte	0x04, 0x0a
        /*00b2*/ 	.short	(.L_2477 - .L_2476)
	.align		4
.L_2476:
        /*00b4*/ 	.word	index@(.nv.constant0._ZN18transformer_engine13normalization28ln_bwd_finalize_tuned_kernelINS0_22Kernel_traits_finalizeILj49152E6__halffS3_fjLj1024ELj4ENS0_18Kernel_traits_baseILj49152ES3_fS3_fjLj1024EEEEEEEvNS0_20BackwardKernelParamsE)
        /*00b8*/ 	.short	0x0380
        /*00ba*/ 	.short	0x0080


	//----- nvinfo : EIATTR_SW_WAR
	.align		4
.L_2477:
        /*00bc*/ 	.byte	0x04, 0x36
        /*00be*/ 	.short	(.L_2479 - .L_2478)
.L_2478:
        /*00c0*/ 	.word	0x00000008
.L_2479:


//--------------------- .nv.info._ZN18transformer_engine13normalization19ln_bwd_tuned_kernelINS0_13Kernel_traitsI6__halffS3_fjLj49152ELj8ELj1ELj8ELj16ENS0_18Kernel_traits_baseILj49152ES3_fS3_fjLj256EEEEEEEvNS0_20BackwardKernelParamsE --------------------------
	.section	.nv.info._ZN18transformer_engine13normalization19ln_bwd_tuned_kernelINS0_13Kernel_traitsI6__halffS3_fjLj49152ELj8ELj1ELj8ELj16ENS0_18Kernel_traits_baseILj49152ES3_fS3_fjLj256EEEEEEEvNS0_20BackwardKernelParamsE,"",@"SHT_CUDA_INFO"
	.sectionflags	@""
	.align	4


	//----- nvinfo : EIATTR_CUDA_API_VERSION
	.align		4
        /*0000*/ 	.byte	0x04, 0x37
        /*0002*/ 	.short	(.L_2481 - .L_2480)
.L_2480:
        /*0004*/ 	.word	0x00000082


	//----- nvinfo : EIATTR_KPARAM_INFO
	.align		4
.L_2481:
        /*0008*/ 	.byte	0x04, 0x17
        /*000a*/ 	.short	(.L_2483 - .L_2482)
.L_2482:
        /*000c*/ 	.word	0x00000000
        /*0010*/ 	.short	0x0000
        /*0012*/ 	.short	0x0000
        /*0014*/ 	.byte	0x00, 0xf0, 0x01, 0x02


	//----- nvinfo : EIATTR_SPARSE_MMA_MASK
	.align		4
.L_2483:
        /*0018*/ 	.byte	0x03, 0x50
        /*001a*/ 	.short	0x0000


	//----- nvinfo : EIATTR_MAXREG_COUNT
	.align		4
        /*001c*/ 	.byte	0x03, 0x1b
        /*001e*/ 	.short	0x00ff


	//----- nvinfo : EIATTR_NUM_BARRIERS
	.align		4
        /*0020*/ 	.byte	0x02, 0x4c
        /*0022*/ 	.byte	0x01
	.zero		1


	//----- nvinfo : EIATTR_MERCURY_ISA_VERSION
	.align		4
        /*0024*/ 	.byte	0x03, 0x5f
        /*0026*/ 	.short	0x0101


	//----- nvinfo : EIATTR_COOP_GROUP_MASK_REGIDS
	.align		4
        /*0028*/ 	.byte	0x04, 0x29
        /*002a*/ 	.short	(.L_2485 - .L_2484)


	//   ....[0]....
.L_2484:
        /*002c*/ 	.word	0xffffffff


	//   ....[1]....
        /*0030*/ 	.word	0xffffffff


	//   ....[2]....
        /*0034*/ 	.word	0xffffffff


	//   ....[3]....
        /*0038*/ 	.word	0xffffffff


	//   ....[4]....
        /*003c*/ 	.word	0xffffffff


	//   ....[5]....
        /*0040*/ 	.word	0xffffffff


	//   ....[6]....
        /*0044*/ 	.word	0xffffffff


	//   ....[7]....
        /*0048*/ 	.word	0xffffffff


	//   ....[8]....
        /*004c*/ 	.word	0xffffffff


	//   ....[9]....
        /*0050*/ 	.word	0xffffffff


	//   ....[10]....
        /*0054*/ 	.word	0xffffffff


	//   ....[11]....
        /*0058*/ 	.word	0xffffffff


	//   ....[12]....
        /*005c*/ 	.word	0xffffffff


	//   ....[13]....
        /*0060*/ 	.word	0xffffffff


	//   ....[14]....
        /*0064*/ 	.word	0xffffffff


	//   ....[15]....
        /*0068*/ 	.word	0xffffffff


	//   ....[16]....
        /*006c*/ 	.word	0xffffffff


	//   ....[17]....
        /*0070*/ 	.word	0xffffffff


	//   ....[18]....
        /*0074*/ 	.word	0xffffffff


	//   ....[19]....
        /*0078*/ 	.word	0xffffffff


	//----- nvinfo : EIATTR_COOP_GROUP_INSTR_OFFSETS
	.align		4
.L_2485:
        /*007c*/ 	.byte	0x04, 0x28
        /*007e*/ 	.short	(.L_2487 - .L_2486)


	//   ....[0]....
.L_2486:
        /*0080*/ 	.word	0x000014c0


	//   ....[1]....
        /*0084*/ 	.word	0x000014d0


	//   ....[2]....
        /*0088*/ 	.word	0x00001500


	//   ....[3]....
        /*008c*/ 	.word	0x00001510


	//   ....[4]....
        /*0090*/ 	.word	0x00001540


	//   ....[5]....
        /*0094*/ 	.word	0x00001550


	//   ....[6]....
        /*0098*/ 	.word	0x00001580


	//   ....[7]....
        /*009c*/ 	.word	0x00001590


	//   ....[8]....
        /*00a0*/ 	.word	0x00001650


	//   ....[9]....
        /*00a4*/ 	.word	0x00001660


	//   ....[10]....
        /*00a8*/ 	.word	0x00001ff0


	//   ....[11]....
        /*00ac*/ 	.word	0x00002000


	//   ....[12]....
        /*00b0*/ 	.word	0x00002030


	//   ....[13]....
        /*00b4*/ 	.word	0x00002040


	//   ....[14]....
        /*00b8*/ 	.word	0x00002070


	//   ....[15]....
        /*00bc*/ 	.word	0x00002080


	//   ....[16]....
        /*00c0*/ 	.word	0x000020b0


	//   ....[17]....
        /*00c4*/ 	.word	0x000020c0


	//   ....[18]....
        /*00c8*/ 	.word	0x000020f0


	//   ....[19]....
        /*00cc*/ 	.word	0x00002100


	//----- nvinfo : EIATTR_VRC_CTA_INIT_COUNT
	.align		4
.L_2487:
        /*00d0*/ 	.byte	0x02, 0x4a
	.zero		1
	.zero		1


	//----- nvinfo : EIATTR_EXIT_INSTR_OFFSETS
	.align		4
        /*00d4*/ 	.byte	0x04, 0x1c
        /*00d6*/ 	.short	(.L_2489 - .L_2488)


	//   ....[0]....
.L_2488:
        /*00d8*/ 	.word	0x00002b80


	//----- nvinfo : EIATTR_MAX_THREADS
	.align		4
.L_2489:
        /*00dc*/ 	.byte	0x04, 0x05
        /*00de*/ 	.short	(.L_2491 - .L_2490)
.L_2490:
        /*00e0*/ 	.word	0x00000100
        /*00e4*/ 	.word	0x00000001
        /*00e8*/ 	.word	0x00000001


	//----- nvinfo : EIATTR_CRS_STACK_SIZE
	.align		4
.L_2491:
        /*00ec*/ 	.byte	0x04, 0x1e
        /*00ee*/ 	.short	(.L_2493 - .L_2492)
.L_2492:
        /*00f0*/ 	.word	0x00000000


	//----- nvinfo : EIATTR_CBANK_PARAM_SIZE
	.align		4
.L_2493:
        /*00f4*/ 	.byte	0x03, 0x19
        /*00f6*/ 	.short	0x0080


	//----- nvinfo : EIATTR_PARAM_CBANK
	.align		4
        /*00f8*/ 	.byte	0x04, 0x0a
        /*00fa*/ 	.short	(.L_2495 - .L_2494)
	.align		4
.L_2494:
        /*00fc*/ 	.word	index@(.nv.constant0._ZN18transformer_engine13normalization19ln_bwd_tuned_kernelINS0_13Kernel_traitsI6__halffS3_fjLj49152ELj8ELj1ELj8ELj16ENS0_18Kernel_traits_baseILj49152ES3_fS3_fjLj256EEEEEEEvNS0_20BackwardKernelParamsE)
        /*0100*/ 	.short	0x0380
        /*0102*/ 	.short	0x0080


	//----- nvinfo : EIATTR_SW_WAR
	.align		4
.L_2495:
        /*0104*/ 	.byte	0x04, 0x36
        /*0106*/ 	.short	(.L_2497 - .L_2496)
.L_2496:
        /*0108*/ 	.word	0x00000008
.L_2497:


//--------------------- .nv.info._ZN18transformer_engine13normalization28ln_bwd_finalize_tuned_kernelINS0_22Kernel_traits_finalizeILj49152E6__halfS3_S3_fjLj1024ELj4ENS0_18Kernel_traits_baseILj49152ES3_S3_S3_fjLj1024EEEEEEEvNS0_20BackwardKernelParamsE --------------------------
	.section	.nv.info._ZN18transformer_engine13normalization28ln_bwd_finalize_tuned_kernelINS0_22Kernel_traits_finalizeILj49152E6__halfS3_S3_fjLj1024ELj4ENS0_18Kernel_traits_baseILj49152ES3_S3_S3_fjLj1024EEEEEEEvNS0_20BackwardKernelParamsE,"",@"SHT_CUDA_INFO"
	.sectionflags	@""
	.align	4


	//----- nvinfo : EIATTR_CUDA_API_VERSION
	.align		4
        /*0000*/ 	.byte	0x04, 0x37
        /*0002*/ 	.short	(.L_2499 - .L_2498)
.L_2498:
        /*0004*/ 	.word	0x00000082


	//----- nvinfo : EIATTR_KPARAM_INFO
	.align		4
.L_2499:
        /*0008*/ 	.byte	0x04, 0x17
        /*000a*/ 	.short	(.L_2501 - .L_2500)
.L_2500:
        /*000c*/ 	.word	0x00000000
        /*0010*/ 	.short	0x0000
        /*0012*/ 	.short	0x0000
        /*0014*/ 	.byte	0x00, 0xf0, 0x01, 0x02


	//----- nvinfo : EIATTR_SPARSE_MMA_MASK
	.align		4
.L_2501:
        /*0018*/ 	.byte	0x03, 0x50
        /*001a*/ 	.short	0x0000


	//----- nvinfo : EIATTR_MAXREG_COUNT
	.align		4
        /*001c*/ 	.byte	0x03, 0x1b
        /*001e*/ 	.short	0x0040


	//----- nvinfo : EIATTR_NUM_BARRIERS
	.align		4
        /*0020*/ 	.byte	0x02, 0x4c
        /*0022*/ 	.byte	0x01
	.zero		1


	//----- nvinfo : EIATTR_MERCURY_ISA_VERSION
	.align		4
        /*0024*/ 	.byte	0x03, 0x5f
        /*0026*/ 	.short	0x0101


	//----- nvinfo : EIATTR_COOP_GROUP_MASK_REGIDS
	.align		4
        /*0028*/ 	.byte	0x04, 0x29
        /*002a*/ 	.short	(.L_2503 - .L_2502)


	//   ....[0]....
.L_2502:
        /*002c*/ 	.word	0xffffffff


	//   ....[1]....
        /*0030*/ 	.word	0xffffffff


	//   ....[2]....
        /*0034*/ 	.word	0xffffffff


	//   ....[3]....
        /*0038*/ 	.word	0xffffffff


	//   ....[4]....
        /*003c*/ 	.word	0xffffffff


	//   ....[5]....
        /*0040*/ 	.word	0xffffffff


	//   ....[6]....
        /*0044*/ 	.word	0xffffffff


	//   ....[7]....
        /*0048*/ 	.word	0xffffffff


	//   ....[8]....
        /*004c*/ 	.word	0xffffffff


	//   ....[9]....
        /*0050*/ 	.word	0xffffffff


	//----- nvinfo : EIATTR_COOP_GROUP_INSTR_OFFSETS
	.align		4
.L_2503:
        /*0054*/ 	.byte	0x04, 0x28
        /*0056*/ 	.short	(.L_2505 - .L_2504)


	//   ....[0]....
.L_2504:
        /*0058*/ 	.word	0x00001250


	//   ....[1]....
        /*005c*/ 	.word	0x00001260


	//   ....[2]....
        /*0060*/ 	.word	0x00001290


	//   ....[3]....
        /*0064*/ 	.word	0x000012a0


	//   ....[4]....
        /*0068*/ 	.word	0x000012d0


	//   ....[5]....
        /*006c*/ 	.word	0x000012e0


	//   ....[6]....
        /*0070*/ 	.word	0x00001310


	//   ....[7]....
        /*0074*/ 	.word	0x00001320


	//   ....[8]....
        /*0078*/ 	.word	0x00001350


	//   ....[9]....
        /*007c*/ 	.word	0x00001360


	//----- nvinfo : EIATTR_VRC_CTA_INIT_COUNT
	.align		4
.L_2505:
        /*0080*/ 	.byte	0x02, 0x4a
	.zero		1
	.zero		1


	//----- nvinfo : EIATTR_EXIT_INSTR_OFFSETS
	.align		4
        /*0084*/ 	.byte	0x04, 0x1c
        /*0086*/ 	.short	(.L_2507 - .L_2506)


	//   ....[0]....
.L_2506:
        /*0088*/ 	.word	0x00000060


	//   ....[1]....
        /*008c*/ 	.word	0x000013c0


	//   ....[2]....
        /*0090*/ 	.word	0x00001490


	//----- nvinfo : EIATTR_MAX_THREADS
	.align		4
.L_2507:
        /*0094*/ 	.byte	0x04, 0x05
        /*0096*/ 	.short	(.L_2509 - .L_2508)
.L_2508:
        /*0098*/ 	.word	0x00000400
        /*009c*/ 	.word	0x00000001
        /*00a0*/ 	.word	0x00000001


	//----- nvinfo : EIATTR_CRS_STACK_SIZE
	.align		4
.L_2509:
        /*00a4*/ 	.byte	0x04, 0x1e
        /*00a6*/ 	.short	(.L_2511 - .L_2510)
.L_2510:
        /*00a8*/ 	.word	0x00000000


	//----- nvinfo : EIATTR_CBANK_PARAM_SIZE
	.align		4
.L_2511:
        /*00ac*/ 	.byte	0x03, 0x19
        /*00ae*/ 	.short	0x0080


	//----- nvinfo : EIATTR_PARAM_CBANK
	.align		4
        /*00b0*/ 	.byte	0x04, 0x0a
        /*00b2*/ 	.short	(.L_2513 - .L_2512)
	.align		4
.L_2512:
        /*00b4*/ 	.word	index@(.nv.constant0._ZN18transformer_engine13normalization28ln_bwd_finalize_tuned_kernelINS0_22Kernel_traits_finalizeILj49152E6__halfS3_S3_fjLj1024ELj4ENS0_18Kernel_traits_baseILj49152ES3_S3_S3_fjLj1024EEEEEEEvNS0_20BackwardKernelParamsE)
        /*00b8*/ 	.short	0x0380
        /*00ba*/ 	.short	0x0080


	//----- nvinfo : EIATTR_SW_WAR
	.align		4
.L_2513:
        /*00bc*/ 	.byte	0x04, 0x36
        /*00be*/ 	.short	(.L_2515 - .L_2514)
.L_2514:
        /*00c0*/ 	.word	0x00000008
.L_2515:


//--------------------- .nv.info._ZN18transformer_engine13normalization19ln_bwd_tuned_kernelINS0_13Kernel_traitsI6__halfS3_S3_fjLj49152ELj8ELj1ELj8ELj16ENS0_18Kernel_traits_baseILj49152ES3_S3_S3_fjLj256EEEEEEEvNS0_20BackwardKernelParamsE --------------------------
	.section	.nv.info._ZN18transformer_engine13normalization19ln_bwd_tuned_kernelINS0_13Kernel_traitsI6__halfS3_S3_fjLj49152ELj8ELj1ELj8ELj16ENS0_18Kernel_traits_baseILj49152ES3_S3_S3_fjLj256EEEEEEEvNS0_20BackwardKernelParamsE,"",@"SHT_CUDA_INFO"
	.sectionflags	@""
	.align	4


	//----- nvinfo : EIATTR_CUDA_API_VERSION
	.align		4
        /*0000*/ 	.byte	0x04, 0x37
        /*0002*/ 	.short	(.L_2517 - .L_2516)
.L_2516:
        /*0004*/ 	.word	0x00000082


	//----- nvinfo : EIATTR_KPARAM_INFO
	.align		4
.L_2517:
        /*0008*/ 	.byte	0x04, 0x17
        /*000a*/ 	.short	(.L_2519 - .L_2518)
.L_2518:
        /*000c*/ 	.word	0x00000000
        /*0010*/ 	.short	0x0000
        /*0012*/ 	.short	0x0000
        /*0014*/ 	.byte	0x00, 0xf0, 0x01, 0x02


	//----- nvinfo : EIATTR_SPARSE_MMA_MASK
	.align		4
.L_2519:
        /*0018*/ 	.byte	0x03, 0x50
        /*001a*/ 	.short	0x0000


	//----- nvinfo : EIATTR_MAXREG_COUNT
	.align		4
        /*001c*/ 	.byte	0x03, 0x1b
        /*001e*/ 	.short	0x00ff


	//----- nvinfo : EIATTR_NUM_BARRIERS
	.align		4
        /*0020*/ 	.byte	0x02, 0x4c
        /*0022*/ 	.byte	0x01
	.zero		1


	//----- nvinfo : EIATTR_MERCURY_ISA_VERSION
	.align		4
        /*0024*/ 	.byte	0x03, 0x5f
        /*0026*/ 	.short	0x0101


	//----- nvinfo : EIATTR_COOP_GROUP_MASK_REGIDS
	.align		4
        /*0028*/ 	.byte	0x04, 0x29
        /*002a*/ 	.short	(.L_2521 - .L_2520)


	//   ....[0]....
.L_2520:
        /*002c*/ 	.word	0xffffffff


	//   ....[1]....
        /*0030*/ 	.word	0xffffffff


	//   ....[2]....
        /*0034*/ 	.word	0xffffffff


	//   ....[3]....
        /*0038*/ 	.word	0xffffffff


	//   ....[4]....
        /*003c*/ 	.word	0xffffffff


	//   ....[5]....
        /*0040*/ 	.word	0xffffffff


	//   ....[6]....
        /*0044*/ 	.word	0xffffffff


	//   ....[7]....
        /*0048*/ 	.word	0xffffffff


	//   ....[8]....
        /*004c*/ 	.word	0xffffffff


	//   ....[9]....
        /*0050*/ 	.word	0xffffffff


	//   ....[10]....
        /*0054*/ 	.word	0xffffffff


	//   ....[11]....
        /*0058*/ 	.word	0xffffffff


	//   ....[12]....
        /*005c*/ 	.word	0xffffffff


	//   ....[13]....
        /*0060*/ 	.word	0xffffffff


	//   ....[14]....
        /*0064*/ 	.word	0xffffffff


	//   ....[15]....
        /*0068*/ 	.word	0xffffffff


	//   ....[16]....
        /*006c*/ 	.word	0xffffffff


	//   ....[17]....
        /*0070*/ 	.word	0xffffffff


	//   ....[18]....
        /*0074*/ 	.word	0xffffffff


	//   ....[19]....
        /*0078*/ 	.word	0xffffffff


	//----- nvinfo : EIATTR_COOP_GROUP_INSTR_OFFSETS
	.align		4
.L_2521:
        /*007c*/ 	.byte	0x04, 0x28
        /*007e*/ 	.short	(.L_2523 - .L_2522)


	//   ....[0]....
.L_2522:
        /*0080*/ 	.word	0x000013f0


	//   ....[1]....
        /*0084*/ 	.word	0x00001400


	//   ....[2]....
        /*0088*/ 	.word	0x00001430


	//   ....[3]....
        /*008c*/ 	.word	0x00001440


	//   ....[4]....
        /*0090*/ 	.word	0x00001470


	//   ....[5]....
        /*0094*/ 	.word	0x00001480


	//   ....[6]....
        /*0098*/ 	.word	0x000014f0


	//   ....[7]....
        /*009c*/ 	.word	0x00001500


	//   ....[8]....
        /*00a0*/ 	.word	0x00001580


	//   ....[9]....
        /*00a4*/ 	.word	0x00001590


	//   ....[10]....
        /*00a8*/ 	.word	0x00001f10


	//   ....[11]....
        /*00ac*/ 	.word	0x00001f20


	//   ....[12]....
        /*00b0*/ 	.word	0x00001f50


	//   ....[13]....
        /*00b4*/ 	.word	0x00001f60


	//   ....[14]....
        /*00b8*/ 	.word	0x00001f90


	//   ....[15]....
        /*00bc*/ 	.word	0x00001fa0


	//   ....[16]....
        /*00c0*/ 	.word	0x00001fd0


	//   ....[17]....
        /*00c4*/ 	.word	0x00001fe0


	//   ....[18]....
        /*00c8*/ 	.word	0x00002010


	//   ....[19]....
        /*00cc*/ 	.word	0x00002020


	//----- nvinfo : EIATTR_VRC_CTA_INIT_COUNT
	.align		4
.L_2523:
        /*00d0*/ 	.byte	0x02, 0x4a
	.zero		1
	.zero		1


	//----- nvinfo : EIATTR_EXIT_INSTR_OFFSETS
	.align		4
        /*00d4*/ 	.byte	0x04, 0x1c
        /*00d6*/ 	.short	(.L_2525 - .L_2524)


	//   ....[0]....
.L_2524:
        /*00d8*/ 	.word	0x00002aa0


	//----- nvinfo : EIATTR_MAX_THREADS
	.align		4
.L_2525:
        /*00dc*/ 	.byte	0x04, 0x05
        /*00de*/ 	.short	(.L_2527 - .L_2526)
.L_2526:
        /*00e0*/ 	.word	0x00000100
        /*00e4*/ 	.word	0x00000001
        /*00e8*/ 	.word	0x00000001


	//----- nvinfo : EIATTR_CRS_STACK_SIZE
	.align		4
.L_2527:
        /*00ec*/ 	.byte	0x04, 0x1e
        /*00ee*/ 	.short	(.L_2529 - .L_2528)
.L_2528:
        /*00f0*/ 	.word	0x00000000


	//----- nvinfo : EIATTR_CBANK_PARAM_SIZE
	.align		4
.L_2529:
        /*00f4*/ 	.byte	0x03, 0x19
        /*00f6*/ 	.short	0x0080


	//----- nvinfo : EIATTR_PARAM_CBANK
	.align		4
        /*00f8*/ 	.byte	0x04, 0x0a
        /*00fa*/ 	.short	(.L_2531 - .L_2530)
	.align		4
.L_2530:
        /*00fc*/ 	.word	index@(.nv.constant0._ZN18transformer_engine13normalization19ln_bwd_tuned_kernelINS0_13Kernel_traitsI6__halfS3_S3_fjLj49152ELj8ELj1ELj8ELj16ENS0_18Kernel_traits_baseILj49152ES3_S3_S3_fjLj256EEEEEEEvNS0_20BackwardKernelParamsE)
        /*0100*/ 	.short	0x0380
        /*0102*/ 	.short	0x0080


	//----- nvinfo : EIATTR_SW_WAR
	.align		4
.L_2531:
        /*0104*/ 	.byte	0x04, 0x36
        /*0106*/ 	.short	(.L_2533 - .L_2532)
.L_2532:
        /*0108*/ 	.word	0x00000008
.L_2533:


//--------------------- .nv.info._ZN18transformer_engine13normalization28ln_bwd_finalize_tuned_kernelINS0_22Kernel_traits_finalizeILj49152EffffjLj1024ELj4ENS0_18Kernel_traits_baseILj49152EffffjLj1024EEEEEEEvNS0_20BackwardKernelParamsE --------------------------
	.section	.nv.info._ZN18transformer_engine13normalization28ln_bwd_finalize_tuned_kernelINS0_22Kernel_traits_finalizeILj49152EffffjLj1024ELj4ENS0_18Kernel_traits_baseILj49152EffffjLj1024EEEEEEEvNS0_20BackwardKernelParamsE,"",@"SHT_CUDA_INFO"
	.sectionflags	@""
	.align	4


	//----- nvinfo : EIATTR_CUDA_API_VERSION
	.align		4
        /*0000*/ 	.byte	0x04, 0x37
        /*0002*/ 	.short	(.L_2535 - .L_2534)
.L_2534:
        /*0004*/ 	.word	0x00000082


	//----- nvinfo : EIATTR_KPARAM_INFO
	.align		4
.L_2535:
        /*0008*/ 	.byte	0x04, 0x17
        /*000a*/ 	.short	(.L_2537 - .L_2536)
.L_2536:
        /*000c*/ 	.word	0x00000000
        /*0010*/ 	.short	0x0000
        /*0012*/ 	.short	0x0000
        /*0014*/ 	.byte	0x00, 0xf0, 0x01, 0x02


	//----- nvinfo : EIATTR_SPARSE_MMA_MASK
	.align		4
.L_2537:
        /*0018*/ 	.byte	0x03, 0x50
        /*001a*/ 	.short	0x0000


	//----- nvinfo : EIATTR_MAXREG_COUNT
	.align		4
        /*001c*/ 	.byte	0x03, 0x1b
        /*001e*/ 	.short	0x0040


	//----- nvinfo : EIATTR_NUM_BARRIERS
	.align		4
        /*0020*/ 	.byte	0x02, 0x4c
        /*0022*/ 	.byte	0x01
	.zero		1


	//----- nvinfo : EIATTR_MERCURY_ISA_VERSION
	.align		4
        /*0024*/ 	.byte	0x03, 0x5f
        /*0026*/ 	.short	0x0101


	//----- nvinfo : EIATTR_COOP_GROUP_MASK_REGIDS
	.align		4
        /*0028*/ 	.byte	0x04, 0x29
        /*002a*/ 	.short	(.L_2539 - .L_2538)


	//   ....[0]....
.L_2538:
        /*002c*/ 	.word	0xffffffff


	//   ....[1]....
        /*0030*/ 	.word	0xffffffff


	//   ....[2]....
        /*0034*/ 	.word	0xffffffff


	//   ....[3]....
        /*0038*/ 	.word	0xffffffff


	//   ....[4]....
        /*003c*/ 	.word	0xffffffff


	//   ....[5]....
        /*0040*/ 	.word	0xffffffff


	//   ....[6]....
        /*0044*/ 	.word	0xffffffff


	//   ....[7]....
        /*0048*/ 	.word	0xffffffff


	//   ....[8]....
        /*004c*/ 	.word	0xffffffff


	//   ....[9]....
        /*0050*/ 	.word	0xffffffff


	//----- nvinfo : EIATTR_COOP_GROUP_INSTR_OFFSETS
	.align		4
.L_2539:
        /*0054*/ 	.byte	0x04, 0x28
        /*0056*/ 	.short	(.L_2541 - .L_2540)


	//   ....[0]....
.L_2540:
        /*0058*/ 	.word	0x00001250


	//   ....[1]....
        /*005c*/ 	.word	0x00001260


	//   ....[2]....
        /*0060*/ 	.word	0x00001290


	//   ....[3]....
        /*0064*/ 	.word	0x000012a0


	//   ....[4]....
        /*0068*/ 	.word	0x000012d0


	//   ....[5]....
        /*006c*/ 	.word	0x000012e0


	//   ....[6]....
        /*0070*/ 	.word	0x00001310


	//   ....[7]....
        /*0074*/ 	.word	0x00001320


	//   ....[8]....
        /*0078*/ 	.word	0x00001350


	//   ....[9]....
        /*007c*/ 	.word	0x00001360


	//----- nvinfo : EIATTR_VRC_CTA_INIT_COUNT
	.align		4
.L_2541:
        /*0080*/ 	.byte	0x02, 0x4a
	.zero		1
	.zero		1


	//----- nvinfo : EIATTR_EXIT_INSTR_OFFSETS
	.align		4
        /*0084*/ 	.byte	0x04, 0x1c
        /*0086*/ 	.short	(.L_2543 - .L_2542)


	//   ....[0]....
.L_2542:
        /*0088*/ 	.word	0x00000060


	//   ....[1]....
        /*008c*/ 	.word	0x000013c0


	//   ....[2]....
        /*0090*/ 	.word	0x00001470


	//----- nvinfo : EIATTR_MAX_THREADS
	.align		4
.L_2543:
        /*0094*/ 	.byte	0x04, 0x05
        /*0096*/ 	.short	(.L_2545 - .L_2544)
.L_2544:
        /*0098*/ 	.word	0x00000400
        /*009c*/ 	.word	0x00000001
        /*00a0*/ 	.word	0x00000001


	//----- nvinfo : EIATTR_CRS_STACK_SIZE
	.align		4
.L_2545:
        /*00a4*/ 	.byte	0x04, 0x1e
        /*00a6*/ 	.short	(.L_2547 - .L_2546)
.L_2546:
        /*00a8*/ 	.word	0x00000000


	//----- nvinfo : EIATTR_CBANK_PARAM_SIZE
	.align		4
.L_2547:
        /*00ac*/ 	.byte	0x03, 0x19
        /*00ae*/ 	.short	0x0080


	//----- nvinfo : EIATTR_PARAM_CBANK
	.align		4
        /*00b0*/ 	.byte	0x04, 0x0a
        /*00b2*/ 	.short	(.L_2549 - .L_2548)
	.align		4
.L_2548:
        /*00b4*/ 	.word	index@(.nv.constant0._ZN18transformer_engine13normalization28ln_bwd_finalize_tuned_kernelINS0_22Kernel_traits_finalizeILj49152EffffjLj1024ELj4ENS0_18Kernel_traits_baseILj49152EffffjLj1024EEEEEEEvNS0_20BackwardKernelParamsE)
        /*00b8*/ 	.short	0x0380
        /*00ba*/ 	.short	0x0080


	//----- nvinfo : EIATTR_SW_WAR
	.align		4
.L_2549:
        /*00bc*/ 	.byte	0x04, 0x36
        /*00be*/ 	.short	(.L_2551 - .L_2550)
.L_2550:
        /*00c0*/ 	.word	0x00000008
.L_2551:


//--------------------- .nv.info._ZN18transformer_engine13normalization19ln_bwd_tuned_kernelINS0_13Kernel_traitsIffffjLj49152ELj8ELj1ELj8ELj16ENS0_18Kernel_traits_baseILj49152EffffjLj256EEEEEEEvNS0_20BackwardKernelParamsE --------------------------
	.section	.nv.info._ZN18transformer_engine13normalization19ln_bwd_tuned_kernelINS0_13Kernel_traitsIffffjLj49152ELj8ELj1ELj8ELj16ENS0_18Kernel_traits_baseILj49152EffffjLj256EEEEEEEvNS0_20BackwardKernelParamsE,"",@"SHT_CUDA_INFO"
	.sectionflags	@""
	.align	4


	//----- nvinfo : EIATTR_CUDA_API_VERSION
	.align		4
        /*0000*/ 	.byte	0x04, 0x37
        /*0002*/ 	.short	(.L_2553 - .L_2552)
.L_2552:
        /*0004*/ 	.word	0x00000082


	//----- nvinfo : EIATTR_KPARAM_INFO
	.align		4
.L_2553:
        /*0008*/ 	.byte	0x04, 0x17
        /*000a*/ 	.short	(.L_2555 - .L_2554)
.L_2554:
        /*000c*/ 	.word	0x00000000
        /*0010*/ 	.short	0x0000
        /*0012*/ 	.short	0x0000
        /*0014*/ 	.byte	0x00, 0xf0, 0x01, 0x02


	//----- nvinfo : EIATTR_SPARSE_MMA_MASK
	.align		4
.L_2555:
        /*0018*/ 	.byte	0x03, 0x50
        /*001a*/ 	.short	0x0000


	//----- nvinfo : EIATTR_MAXREG_COUNT
	.align		4
        /*001c*/ 	.byte	0x03, 0x1b
        /*001e*/ 	.short	0x00ff


	//----- nvinfo : EIATTR_NUM_BARRIERS
	.align		4
        /*0020*/ 	.byte	0x02, 0x4c
        /*0022*/ 	.byte	0x01
	.zero		1


	//----- nvinfo : EIATTR_MERCURY_ISA_VERSION
	.align		4
        /*0024*/ 	.byte	0x03, 0x5f
        /*0026*/ 	.short	0x0101


	//----- nvinfo : EIATTR_COOP_GROUP_MASK_REGIDS
	.align		4
        /*0028*/ 	.byte	0x04, 0x29
        /*002a*/ 	.short	(.L_2557 - .L_2556)


	//   ....[0]....
.L_2556:
        /*002c*/ 	.word	0xffffffff


	//   ....[1]....
        /*0030*/ 	.word	0xffffffff


	//   ....[2]....
        /*0034*/ 	.word	0xffffffff


	//   ....[3]....
        /*0038*/ 	.word	0xffffffff


	//   ....[4]....
        /*003c*/ 	.word	0xffffffff


	//   ....[5]....
        /*0040*/ 	.word	0xffffffff


	//   ....[6]....
        /*0044*/ 	.word	0xffffffff


	//   ....[7]....
        /*0048*/ 	.word	0xffffffff


	//   ....[8]....
        /*004c*/ 	.word	0xffffffff


	//   ....[9]....
        /*0050*/ 	.word	0xffffffff


	//   ....[10]....
        /*0054*/ 	.word	0xffffffff


	//   ....[11]....
        /*0058*/ 	.word	0xffffffff


	//   ....[12]....
        /*005c*/ 	.word	0xffffffff


	//   ....[13]....
        /*0060*/ 	.word	0xffffffff


	//   ....[14]....
        /*0064*/ 	.word	0xffffffff


	//   ....[15]....
        /*0068*/ 	.word	0xffffffff


	//   ....[16]....
        /*006c*/ 	.word	0xffffffff


	//   ....[17]....
        /*0070*/ 	.word	0xffffffff


	//   ....[18]....
        /*0074*/ 	.word	0xffffffff


	//   ....[19]....
        /*0078*/ 	.word	0xffffffff


	//----- nvinfo : EIATTR_COOP_GROUP_INSTR_OFFSETS
	.align		4
.L_2557:
        /*007c*/ 	.byte	0x04, 0x28
        /*007e*/ 	.short	(.L_2559 - .L_2558)


	//   ....[0]....
.L_2558:
        /*0080*/ 	.word	0x00001040


	//   ....[1]....
        /*0084*/ 	.word	0x00001050


	//   ....[2]....
        /*0088*/ 	.word	0x00001080


	//   ....[3]....
        /*008c*/ 	.word	0x00001090


	//   ....[4]....
        /*0090*/ 	.word	0x000010c0


	//   ....[5]....
        /*0094*/ 	.word	0x00001100


	//   ....[6]....
        /*0098*/ 	.word	0x00001190


	//   ....[7]....
        /*009c*/ 	.word	0x000011a0


	//   ....[8]....
        /*00a0*/ 	.word	0x000011f0


	//   ....[9]....
        /*00a4*/ 	.word	0x00001200


	//   ....[10]....
        /*00a8*/ 	.word	0x00001b80


	//   ....[11]....
        /*00ac*/ 	.word	0x00001b90


	//   ....[12]....
        /*00b0*/ 	.word	0x00001bc0


	//   ....[13]....
        /*00b4*/ 	.word	0x00001bd0


	//   ....[14]....
        /*00b8*/ 	.word	0x00001c00


	//   ....[15]....
        /*00bc*/ 	.word	0x00001c10


	//   ....[16]....
        /*00c0*/ 	.word	0x00001c40


	//   ....[17]....
        /*00c4*/ 	.word	0x00001c50


	//   ....[18]....
        /*00c8*/ 	.word	0x00001c80


	//   ....[19]....
        /*00cc*/ 	.word	0x00001c90


	//----- nvinfo : EIATTR_VRC_CTA_INIT_COUNT
	.align		4
.L_2559:
        /*00d0*/ 	.byte	0x02, 0x4a
	.zero		1
	.zero		1


	//----- nvinfo : EIATTR_EXIT_INSTR_OFFSETS
	.align		4
        /*00d4*/ 	.byte	0x04, 0x1c
        /*00d6*/ 	.short	(.L_2561 - .L_2560)


	//   ....[0]....
.L_2560:
        /*00d8*/ 	.word	0x00002710


	//----- nvinfo : EIATTR_MAX_THREADS
	.align		4
.L_2561:
        /*00dc*/ 	.byte	0x04, 0x05
        /*00de*/ 	.short	(.L_2563 - .L_2562)
.L_2562:
        /*00e0*/ 	.word	0x00000100
        /*00e4*/ 	.word	0x00000001
        /*00e8*/ 	.word	0x00000001


	//----- nvinfo : EIATTR_CRS_STACK_SIZE
	.align		4
.L_2563:
        /*00ec*/ 	.byte	0x04, 0x1e
        /*00ee*/ 	.short	(.L_2565 - .L_2564)
.L_2564:
        /*00f0*/ 	.word	0x00000000


	//----- nvinfo : EIATTR_CBANK_PARAM_SIZE
	.align		4
.L_2565:
        /*00f4*/ 	.byte	0x03, 0x19
        /*00f6*/ 	.short	0x0080


	//----- nvinfo : EIATTR_PARAM_CBANK
	.align		4
        /*00f8*/ 	.byte	0x04, 0x0a
        /*00fa*/ 	.short	(.L_2567 - .L_2566)
	.align		4
.L_2566:
        /*00fc*/ 	.word	index@(.nv.constant0._ZN18transformer_engine13normalization19ln_bwd_tuned_kernelINS0_13Kernel_traitsIffffjLj49152ELj8ELj1ELj8ELj16ENS0_18Kernel_traits_baseILj49152EffffjLj256EEEEEEEvNS0_20BackwardKernelParamsE)
        /*0100*/ 	.short	0x0380
        /*0102*/ 	.short	0x0080


	//----- nvinfo : EIATTR_SW_WAR
	.align		4
.L_2567:
        /*0104*/ 	.byte	0x04, 0x36
        /*0106*/ 	.short	(.L_2569 - .L_2568)
.L_2568:
        /*0108*/ 	.word	0x00000008
.L_2569:


//--------------------- .nv.info._ZN18transformer_engine13normalization28ln_bwd_finalize_tuned_kernelINS0_22Kernel_traits_finalizeILj40960E13__nv_bfloat16fS3_fjLj1024ELj4ENS0_18Kernel_traits_baseILj40960ES3_fS3_fjLj1024EEEEEEEvNS0_20BackwardKernelParamsE --------------------------
	.section	.nv.info._ZN18transformer_engine13normalization28ln_bwd_finalize_tuned_kernelINS0_22Kernel_traits_finalizeILj40960E13__nv_bfloat16fS3_fjLj1024ELj4ENS0_18Kernel_traits_baseILj40960ES3_fS3_fjLj1024EEEEEEEvNS0_20BackwardKernelParamsE,"",@"SHT_CUDA_INFO"
	.sectionflags	@""
	.align	4


	//----- nvinfo : EIATTR_CUDA_API_VERSION
	.align		4
        /*0000*/ 	.byte	0x04, 0x37
        /*0002*/ 	.short	(.L_2571 - .L_2570)
.L_2570:
        /*0004*/ 	.word	0x00000082


	//----- nvinfo : EIATTR_KPARAM_INFO
	.align		4
.L_2571:
        /*0008*/ 	.byte	0x04, 0x17
        /*000a*/ 	.short	(.L_2573 - .L_2572)
.L_2572:
        /*000c*/ 	.word	0x00000000
        /*0010*/ 	.short	0x0000
        /*0012*/ 	.short	0x0000
        /*0014*/ 	.byte	0x00, 0xf0, 0x01, 0x02


	//----- nvinfo : EIATTR_SPARSE_MMA_MASK
	.align		4
.L_2573:
        /*0018*/ 	.byte	0x03, 0x50
        /*001a*/ 	.short	0x0000


	//----- nvinfo : EIATTR_MAXREG_COUNT
	.align		4
        /*001c*/ 	.byte	0x03, 0x1b
        /*001e*/ 	.short	0x0040


	//----- nvinfo : EIATTR_NUM_BARRIERS
	.align		4
        /*0020*/ 	.byte	0x02, 0x4c
        /*0022*/ 	.byte	0x01
	.zero		1


	//----- nvinfo : EIATTR_MERCURY_ISA_VERSION
	.align		4
        /*0024*/ 	.byte	0x03, 0x5f
        /*0026*/ 	.short	0x0101


	//----- nvinfo : EIATTR_COOP_GROUP_MASK_REGIDS
	.align		4
        /*0028*/ 	.byte	0x04, 0x29
        /*002a*/ 	.short	(.L_2575 - .L_2574)


	//   ....[0]....
.L_2574:
        /*002c*/ 	.word	0xffffffff


	//   ....[1]....
        /*0030*/ 	.word	0xffffffff


	//   ....[2]....
        /*0034*/ 	.word	0xffffffff


	//   ....[3]....
        /*0038*/ 	.word	0xffffffff


	//   ....[4]....
        /*003c*/ 	.word	0xffffffff


	//   ....[5]....
        /*0040*/ 	.word	0xffffffff


	//   ....[6]....
        /*0044*/ 	.word	0xffffffff


	//   ....[7]....
        /*0048*/ 	.word	0xffffffff


	//   ....[8]....
        /*004c*/ 	.word	0xffffffff


	//   ....[9]....
        /*0050*/ 	.word	0xffffffff


	//----- nvinfo : EIATTR_COOP_GROUP_INSTR_OFFSETS
	.align		4
.L_2575:
        /*0054*/ 	.byte	0x04, 0x28
        /*0056*/ 	.short	(.L_2577 - .L_2576)


	//   ....[0]....
.L_2576:
        /*0058*/ 	.word	0x00001250


	//   ....[1]....
        /*005c*/ 	.word	0x00001260


	//   ....[2]....
        /*0060*/ 	.word	0x00001290


	//   ....[3]....
        /*0064*/ 	.word	0x000012a0


	//   ....[4]....
        /*0068*/ 	.word	0x000012d0


	//   ....[5]....
        /*006c*/ 	.word	0x000012e0


	//   ....[6]....
        /*0070*/ 	.word	0x00001310


	//   ....[7]....
        /*0074*/ 	.word	0x00001320


	//   ....[8]....
        /*0078*/ 	.word	0x00001350


	//   ....[9]....
        /*007c*/ 	.word	0x00001360


	//----- nvinfo : EIATTR_VRC_CTA_INIT_COUNT
	.align		4
.L_2577:
        /*0080*/ 	.byte	0x02, 0x4a
	.zero		1
	.zero		1


	//----- nvinfo : EIATTR_EXIT_INSTR_OFFSETS
	.align		4
        /*0084*/ 	.byte	0x04, 0x1c
        /*0086*/ 	.short	(.L_2579 - .L_2578)


	//   ....[0]....
.L_2578:
        /*0088*/ 	.word	0x00000060


	//   ....[1]....
        /*008c*/ 	.word	0x000013c0


	//   ....[2]....
        /*0090*/ 	.word	0x00001490


	//----- nvinfo : EIATTR_MAX_THREADS
	.align		4
.L_2579:
        /*0094*/ 	.byte	0x04, 0x05
        /*0096*/ 	.short	(.L_2581 - .L_2580)
.L_2580:
        /*0098*/ 	.word	0x00000400
        /*009c*/ 	.word	0x00000001
        /*00a0*/ 	.word	0x00000001


	//----- nvinfo : EIATTR_CRS_STACK_SIZE
	.align		4
.L_2581:
        /*00a4*/ 	.byte	0x04, 0x1e
        /*00a6*/ 	.short	(.L_2583 - .L_2582)
.L_2582:
        /*00a8*/ 	.word	0x00000000


	//----- nvinfo : EIATTR_CBANK_PARAM_SIZE
	.align		4
.L_2583:
        /*00ac*/ 	.byte	0x03, 0x19
        /*00ae*/ 	.short	0x0080


	//----- nvinfo : EIATTR_PARAM_CBANK
	.align		4
        /*00b0*/ 	.byte	0x04, 0x0a
        /*00b2*/ 	.short	(.L_2585 - .L_2584)
	.align		4
.L_2584:
        /*00b4*/ 	.word	index@(.nv.constant0._ZN18transformer_engine13normalization28ln_bwd_finalize_tuned_kernelINS0_22Kernel_traits_finalizeILj40960E13__nv_bfloat16fS3_fjLj1024ELj4ENS0_18Kernel_traits_baseILj40960ES3_fS3_fjLj1024EEEEEEEvNS0_20BackwardKernelParamsE)
        /*00b8*/ 	.short	0x0380
        /*00ba*/ 	.short	0x0080


	//----- nvinfo : EIATTR_SW_WAR
	.align		4
.L_2585:
        /*00bc*/ 	.byte	0x04, 0x36
        /*00be*/ 	.short	(.L_2587 - .L_2586)
.L_2586:
        /*00c0*/ 	.word	0x00000008
.L_2587:


//--------------------- .nv.info._ZN18transformer_engine13normalization19ln_bwd_tuned_kernelINS0_13Kernel_traitsI13__nv_bfloat16fS3_fjLj40960ELj4ELj1ELj8ELj16ENS0_18Kernel_traits_baseILj40960ES3_fS3_fjLj256EEEEEEEvNS0_20BackwardKernelParamsE --------------------------
	.section	.nv.info._ZN18transformer_engine13normalization19ln_bwd_tuned_kernelINS0_13Kernel_traitsI13__nv_bfloat16fS3_fjLj40960ELj4ELj1ELj8ELj16ENS0_18Kernel_traits_baseILj40960ES3_fS3_fjLj256EEEEEEEvNS0_20BackwardKernelParamsE,"",@"SHT_CUDA_INFO"
	.sectionflags	@""
	.align	4


	//----- nvinfo : EIATTR_CUDA_API_VERSION
	.align		4
        /*0000*/ 	.byte	0x04, 0x37
        /*0002*/ 	.short	(.L_2589 - .L_2588)
.L_2588:
        /*0004*/ 	.word	0x00000082


	//----- nvinfo : EIATTR_KPARAM_INFO
	.align		4
.L_2589:
        /*0008*/ 	.byte	0x04, 0x17
        /*000a*/ 	.short	(.L_2591 - .L_2590)
.L_2590:
        /*000c*/ 	.word	0x00000000
        /*0010*/ 	.short	0x0000
        /*0012*/ 	.short	0x0000
        /*0014*/ 	.byte	0x00, 0xf0, 0x01, 0x02


	//----- nvinfo : EIATTR_SPARSE_MMA_MASK
	.align		4
.L_2591:
        /*0018*/ 	.byte	0x03, 0x50
        /*001a*/ 	.short	0x0000


	//----- nvinfo : EIATTR_MAXREG_COUNT
	.align		4
        /*001c*/ 	.byte	0x03, 0x1b
        /*001e*/ 	.short	0x00ff


	//----- nvinfo : EIATTR_NUM_BARRIERS
	.align		4
        /*0020*/ 	.byte	0x02, 0x4c
        /*0022*/ 	.byte	0x01
	.zero		1


	//----- nvinfo : EIATTR_MERCURY_ISA_VERSION
	.align		4
        /*0024*/ 	.byte	0x03, 0x5f
        /*0026*/ 	.short	0x0101


	//----- nvinfo : EIATTR_COOP_GROUP_MASK_REGIDS
	.align		4
        /*0028*/ 	.byte	0x04, 0x29
        /*002a*/ 	.short	(.L_2593 - .L_2592)


	//   ....[0]....
.L_2592:
        /*002c*/ 	.word	0xffffffff


	//   ....[1]....
        /*0030*/ 	.word	0xffffffff


	//   ....[2]....
        /*0034*/ 	.word	0xffffffff


	//   ....[3]....
        /*0038*/ 	.word	0xffffffff


	//   ....[4]....
        /*003c*/ 	.word	0xffffffff


	//   ....[5]....
        /*0040*/ 	.word	0xffffffff


	//   ....[6]....
        /*0044*/ 	.word	0xffffffff


	//   ....[7]....
        /*0048*/ 	.word	0xffffffff


	//   ....[8]....
        /*004c*/ 	.word	0xffffffff


	//   ....[9]....
        /*0050*/ 	.word	0xffffffff


	//   ....[10]....
        /*0054*/ 	.word	0xffffffff


	//   ....[11]....
        /*0058*/ 	.word	0xffffffff


	//   ....[12]....
        /*005c*/ 	.word	0xffffffff


	//   ....[13]....
        /*0060*/ 	.word	0xffffffff


	//   ....[14]....
        /*0064*/ 	.word	0xffffffff


	//   ....[15]....
        /*0068*/ 	.word	0xffffffff


	//   ....[16]....
        /*006c*/ 	.word	0xffffffff


	//   ....[17]....
        /*0070*/ 	.word	0xffffffff


	//   ....[18]....
        /*0074*/ 	.word	0xffffffff


	//   ....[19]....
        /*0078*/ 	.word	0xffffffff


	//----- nvinfo : EIATTR_COOP_GROUP_INSTR_OFFSETS
	.align		4
.L_2593:
        /*007c*/ 	.byte	0x04, 0x28
        /*007e*/ 	.short	(.L_2595 - .L_2594)


	//   ....[0]....
.L_2594:
        /*0080*/ 	.word	0x000021a0


	//   ....[1]....
        /*0084*/ 	.word	0x00002250


	//   ....[2]....
        /*0088*/ 	.word	0x00002260


	//   ....[3]....
        /*008c*/ 	.word	0x00002290


	//   ....[4]....
        /*0090*/ 	.word	0x000022c0


	//   ....[5]....
        /*0094*/ 	.word	0x000022e0


	//   ....[6]....
        /*0098*/ 	.word	0x00002300


	//   ....[7]....
        /*009c*/ 	.word	0x00002320


	//   ....[8]....
        /*00a0*/ 	.word	0x000023a0


	//   ....[9]....
        /*00a4*/ 	.word	0x000023f0


	//   ....[10]....
        /*00a8*/ 	.word	0x00002e60


	//   ....[11]....
        /*00ac*/ 	.word	0x00002e70


	//   ....[12]....
        /*00b0*/ 	.word	0x00002ea0


	//   ....[13]....
        /*00b4*/ 	.word	0x00002eb0


	//   ....[14]....
        /*00b8*/ 	.word	0x00002ee0


	//   ....[15]....
        /*00bc*/ 	.word	0x00002ef0


	//   ....[16]....
        /*00c0*/ 	.word	0x00002f20


	//   ....[17]....
        /*00c4*/ 	.word	0x00002f30


	//   ....[18]....
        /*00c8*/ 	.word	0x00002f60


	//   ....[19]....
        /*00cc*/ 	.word	0x00002f70


	//----- nvinfo : EIATTR_VRC_CTA_INIT_COUNT
	.align		4
.L_2595:
        /*00d0*/ 	.byte	0x02, 0x4a
	.zero		1
	.zero		1


	//----- nvinfo : EIATTR_EXIT_INSTR_OFFSETS
	.align		4
        /*00d4*/ 	.byte	0x04, 0x1c
        /*00d6*/ 	.short	(.L_2597 - .L_2596)


	//   ....[0]....
.L_2596:
        /*00d8*/ 	.word	0x000040b0


	//----- nvinfo : EIATTR_MAX_THREADS
	.align		4
.L_2597:
        /*00dc*/ 	.byte	0x04, 0x05
        /*00de*/ 	.short	(.L_2599 - .L_2598)
.L_2598:
        /*00e0*/ 	.word	0x00000100
        /*00e4*/ 	.word	0x00000001
        /*00e8*/ 	.word	0x00000001


	//----- nvinfo : EIATTR_CRS_STACK_SIZE
	.align		4
.L_2599:
        /*00ec*/ 	.byte	0x04, 0x1e
        /*00ee*/ 	.short	(.L_2601 - .L_2600)
.L_2600:
        /*00f0*/ 	.word	0x00000000


	//----- nvinfo : EIATTR_CBANK_PARAM_SIZE
	.align		4
.L_2601:
        /*00f4*/ 	.byte	0x03, 0x19
        /*00f6*/ 	.short	0x0080


	//----- nvinfo : EIATTR_PARAM_CBANK
	.align		4
        /*00f8*/ 	.byte	0x04, 0x0a
        /*00fa*/ 	.short	(.L_2603 - .L_2602)
	.align		4
.L_2602:
        /*00fc*/ 	.word	index@(.nv.constant0._ZN18transformer_engine13normalization19ln_bwd_tuned_kernelINS0_13Kernel_traitsI13__nv_bfloat16fS3_fjLj40960ELj4ELj1ELj8ELj16ENS0_18Kernel_traits_baseILj40960ES3_fS3_fjLj256EEEEEEEvNS0_20BackwardKernelParamsE)
        /*0100*/ 	.short	0x0380
        /*0102*/ 	.short	0x0080


	//----- nvinfo : EIATTR_SW_WAR
	.align		4
.L_2603:
        /*0104*/ 	.byte	0x04, 0x36
        /*0106*/ 	.short	(.L_2605 - .L_2604)
.L_2604:
        /*0108*/ 	.word	0x00000008
.L_2605:


//--------------------- .nv.info._ZN18transformer_engine13normalization28ln_bwd_finalize_tuned_kernelINS0_22Kernel_traits_finalizeILj40960E13__nv_bfloat16S3_S3_fjLj1024ELj4ENS0_18Kernel_traits_baseILj40960ES3_S3_S3_fjLj1024EEEEEEEvNS0_20BackwardKernelParamsE --------------------------
	.section	.nv.info._ZN18transformer_engine13normalization28ln_bwd_finalize_tuned_kernelINS0_22Kernel_traits_finalizeILj40960E13__nv_bfloat16S3_S3_fjLj1024ELj4ENS0_18Kernel_traits_baseILj40960ES3_S3_S3_fjLj1024EEEEEEEvNS0_20BackwardKernelParamsE,"",@"SHT_CUDA_INFO"
	.sectionflags	@""
	.align	4


	//----- nvinfo : EIATTR_CUDA_API_VERSION
	.align		4
        /*0000*/ 	.byte	0x04, 0x37
        /*0002*/ 	.short	(.L_2607 - .L_2606)
.L_2606:
        /*0004*/ 	.word	0x00000082


	//----- nvinfo : EIATTR_KPARAM_INFO
	.align		4
.L_2607:
        /*0008*/ 	.byte	0x04, 0x17
        /*000a*/ 	.short	(.L_2609 - .L_2608)
.L_2608:
        /*000c*/ 	.word	0x00000000
        /*0010*/ 	.short	0x0000
        /*0012*/ 	.short	0x0000
        /*0014*/ 	.byte	0x00, 0xf0, 0x01, 0x02


	//----- nvinfo : EIATTR_SPARSE_MMA_MASK
	.align		4
.L_2609:
        /*0018*/ 	.byte	0x03, 0x50
        /*001a*/ 	.short	0x0000


	//----- nvinfo : EIATTR_MAXREG_COUNT
	.align		4
        /*001c*/ 	.byte	0x03, 0x1b
        /*001e*/ 	.short	0x0040


	//----- nvinfo : EIATTR_NUM_BARRIERS
	.align		4
        /*0020*/ 	.byte	0x02, 0x4c
        /*0022*/ 	.byte	0x01
	.zero		1


	//----- nvinfo : EIATTR_MERCURY_ISA_VERSION
	.align		4
        /*0024*/ 	.byte	0x03, 0x5f
        /*0026*/ 	.short	0x0101


	//----- nvinfo : EIATTR_COOP_GROUP_MASK_REGIDS
	.align		4
        /*0028*/ 	.byte	0x04, 0x29
        /*002a*/ 	.short	(.L_2611 - .L_2610)


	//   ....[0]....
.L_2610:
        /*002c*/ 	.word	0xffffffff


	//   ....[1]....
        /*0030*/ 	.word	0xffffffff


	//   ....[2]....
        /*0034*/ 	.word	0xffffffff


	//   ....[3]....
        /*0038*/ 	.word	0xffffffff


	//   ....[4]....
        /*003c*/ 	.word	0xffffffff


	//   ....[5]....
        /*0040*/ 	.word	0xffffffff


	//   ....[6]....
        /*0044*/ 	.word	0xffffffff


	//   ....[7]....
        /*0048*/ 	.word	0xffffffff


	//   ....[8]....
        /*004c*/ 	.word	0xffffffff


	//   ....[9]....
        /*0050*/ 	.word	0xffffffff


	//----- nvinfo : EIATTR_COOP_GROUP_INSTR_OFFSETS
	.align		4
.L_2611:
        /*0054*/ 	.byte	0x04, 0x28
        /*0056*/ 	.short	(.L_2613 - .L_2612)


	//   ....[0]....
.L_2612:
        /*0058*/ 	.word	0x00001250


	//   ....[1]....
        /*005c*/ 	.word	0x00001260


	//   ....[2]....
        /*0060*/ 	.word	0x00001290


	//   ....[3]....
        /*0064*/ 	.word	0x000012a0


	//   ....[4]....
        /*0068*/ 	.word	0x000012d0


	//   ....[5]....
        /*006c*/ 	.word	0x000012e0


	//   ....[6]....
        /*0070*/ 	.word	0x00001310


	//   ....[7]....
        /*0074*/ 	.word	0x00001320


	//   ....[8]....
        /*0078*/ 	.word	0x00001350


	//   ....[9]....
        /*007c*/ 	.word	0x00001360


	//----- nvinfo : EIATTR_VRC_CTA_INIT_COUNT
	.align		4
.L_2613:
        /*0080*/ 	.byte	0x02, 0x4a
	.zero		1
	.zero		1


	//----- nvinfo : EIATTR_EXIT_INSTR_OFFSETS
	.align		4
        /*0084*/ 	.byte	0x04, 0x1c
        /*0086*/ 	.short	(.L_2615 - .L_2614)


	//   ....[0]....
.L_2614:
        /*0088*/ 	.word	0x00000060


	//   ....[1]....
        /*008c*/ 	.word	0x000013c0


	//   ....[2]....
        /*0090*/ 	.word	0x00001490


	//----- nvinfo : EIATTR_MAX_THREADS
	.align		4
.L_2615:
        /*0094*/ 	.byte	0x04, 0x05
        /*0096*/ 	.short	(.L_2617 - .L_2616)
.L_2616:
        /*0098*/ 	.word	0x00000400
        /*009c*/ 	.word	0x00000001
        /*00a0*/ 	.word	0x00000001


	//----- nvinfo : EIATTR_CRS_STACK_SIZE
	.align		4
.L_2617:
        /*00a4*/ 	.byte	0x04, 0x1e
        /*00a6*/ 	.short	(.L_2619 - .L_2618)
.L_2618:
        /*00a8*/ 	.word	0x00000000


	//----- nvinfo : EIATTR_CBANK_PARAM_SIZE
	.align		4
.L_2619:
        /*00ac*/ 	.byte	0x03, 0x19
        /*00ae*/ 	.short	0x0080


	//----- nvinfo : EIATTR_PARAM_CBANK
	.align		4
        /*00b0*/ 	.byte	0x04, 0x0a
        /*00b2*/ 	.short	(.L_2621 - .L_2620)
	.align		4
.L_2620:
        /*00b4*/ 	.word	index@(.nv.constant0._ZN18transformer_engine13normalization28ln_bwd_finalize_tuned_kernelINS0_22Kernel_traits_finalizeILj40960E13__nv_bfloat16S3_S3_fjLj1024ELj4ENS0_18Kernel_traits_baseILj40960ES3_S3_S3_fjLj1024EEEEEEEvNS0_20BackwardKernelParamsE)
        /*00b8*/ 	.short	0x0380
        /*00ba*/ 	.short	0x0080


	//----- nvinfo : EIATTR_SW_WAR
	.align		4
.L_2621:
        /*00bc*/ 	.byte	0x04, 0x36
        /*00be*/ 	.short	(.L_2623 - .L_2622)
.L_2622:
        /*00c0*/ 	.word	0x00000008
.L_2623:


//--------------------- .nv.info._ZN18transformer_engine13normalization19ln_bwd_tuned_kernelINS0_13Kernel_traitsI13__nv_bfloat16S3_S3_fjLj40960ELj4ELj1ELj8ELj16ENS0_18Kernel_traits_baseILj40960ES3_S3_S3_fjLj256EEEEEEEvNS0_20BackwardKernelParamsE --------------------------
	.section	.nv.info._ZN18transformer_engine13normalization19ln_bwd_tuned_kernelINS0_13Kernel_traitsI13__nv_bfloat16S3_S3_fjLj40960ELj4ELj1ELj8ELj16ENS0_18Kernel_traits_baseILj40960ES3_S3_S3_fjLj256EEEEEEEvNS0_20BackwardKernelParamsE,"",@"SHT_CUDA_INFO"
	.sectionflags	@""
	.align	4


	//----- nvinfo : EIATTR_CUDA_API_VERSION
	.align		4
        /*0000*/ 	.byte	0x04, 0x37
        /*0002*/ 	.short	(.L_2625 - .L_2624)
.L_2624:
        /*0004*/ 	.word	0x00000082


	//----- nvinfo : EIATTR_KPARAM_INFO
	.align		4
.L_2625:
        /*0008*/ 	.byte	0x04, 0x17
        /*000a*/ 	.short	(.L_2627 - .L_2626)
.L_2626:
        /*000c*/ 	.word	0x00000000
        /*0010*/ 	.short	0x0000
        /*0012*/ 	.short	0x0000
        /*0014*/ 	.byte	0x00, 0xf0, 0x01, 0x02


	//----- nvinfo : EIATTR_SPARSE_MMA_MASK
	.align		4
.L_2627:
        /*0018*/ 	.byte	0x03, 0x50
        /*001a*/ 	.short	0x0000


	//----- nvinfo : EIATTR_MAXREG_COUNT
	.align		4
        /*001c*/ 	.byte	0x03, 0x1b
        /*001e*/ 	.short	0x00ff


	//----- nvinfo : EIATTR_NUM_BARRIERS
	.align		4
        /*0020*/ 	.byte	0x02, 0x4c
        /*0022*/ 	.byte	0x01
	.zero		1


	//----- nvinfo : EIATTR_MERCURY_ISA_VERSION
	.align		4
        /*0024*/ 	.byte	0x03, 0x5f
        /*0026*/ 	.short	0x0101


	//----- nvinfo : EIATTR_COOP_GROUP_MASK_REGIDS
	.align		4
        /*0028*/ 	.byte	0x04, 0x29
        /*002a*/ 	.short	(.L_2629 - .L_2628)


	//   ....[0]....
.L_2628:
        /*002c*/ 	.word	0xffffffff


	//   ....[1]....
        /*0030*/ 	.word	0xffffffff


	//   ....[2]....
        /*0034*/ 	.word	0xffffffff


	//   ....[3]....
        /*0038*/ 	.word	0xffffffff


	//   ....[4]....
        /*003c*/ 	.word	0xffffffff


	//   ....[5]....
        /*0040*/ 	.word	0xffffffff


	//   ....[6]....
        /*0044*/ 	.word	0xffffffff


	//   ....[7]....
        /*0048*/ 	.word	0xffffffff


	//   ....[8]....
        /*004c*/ 	.word	0xffffffff


	//   ....[9]....
        /*0050*/ 	.word	0xffffffff


	//   ....[10]....
        /*0054*/ 	.word	0xffffffff


	//   ....[11]....
        /*0058*/ 	.word	0xffffffff


	//   ....[12]....
        /*005c*/ 	.word	0xffffffff


	//   ....[13]....
        /*0060*/ 	.word	0xffffffff


	//   ....[14]....
        /*0064*/ 	.word	0xffffffff


	//   ....[15]....
        /*0068*/ 	.word	0xffffffff


	//   ....[16]....
        /*006c*/ 	.word	0xffffffff


	//   ....[17]....
        /*0070*/ 	.word	0xffffffff


	//   ....[18]....
        /*0074*/ 	.word	0xffffffff


	//   ....[19]....
        /*0078*/ 	.word	0xffffffff


	//----- nvinfo : EIATTR_COOP_GROUP_INSTR_OFFSETS
	.align		4
.L_2629:
        /*007c*/ 	.byte	0x04, 0x28
        /*007e*/ 	.short	(.L_2631 - .L_2630)


	//   ....[0]....
.L_2630:
        /*0080*/ 	.word	0x00002330


	//   ....[1]....
        /*0084*/ 	.word	0x000023e0


	//   ....[2]....
        /*0088*/ 	.word	0x00002410


	//   ....[3]....
        /*008c*/ 	.word	0x00002430


	//   ....[4]....
        /*0090*/ 	.word	0x00002470


	//   ....[5]....
        /*0094*/ 	.word	0x00002490


	//   ....[6]....
        /*0098*/ 	.word	0x000024f0


	//   ....[7]....
        /*009c*/ 	.word	0x00002560


	//   ....[8]....
        /*00a0*/ 	.word	0x000025a0


	//   ....[9]....
        /*00a4*/ 	.word	0x000025d0


	//   ....[10]....
        /*00a8*/ 	.word	0x00003070


	//   ....[11]....
        /*00ac*/ 	.word	0x00003080


	//   ....[12]....
        /*00b0*/ 	.word	0x000030b0


	//   ....[13]....
        /*00b4*/ 	.word	0x000030c0


	//   ....[14]....
        /*00b8*/ 	.word	0x000030f0


	//   ....[15]....
        /*00bc*/ 	.word	0x00003100


	//   ....[16]....
        /*00c0*/ 	.word	0x00003130


	//   ....[17]....
        /*00c4*/ 	.word	0x00003140


	//   ....[18]....
        /*00c8*/ 	.word	0x00003170


	//   ....[19]....
        /*00cc*/ 	.word	0x00003180


	//----- nvinfo : EIATTR_VRC_CTA_INIT_COUNT
	.align		4
.L_2631:
        /*00d0*/ 	.byte	0x02, 0x4a
	.zero		1
	.zero		1


	//----- nvinfo : EIATTR_EXIT_INSTR_OFFSETS
	.align		4
        /*00d4*/ 	.byte	0x04, 0x1c
        /*00d6*/ 	.short	(.L_2633 - .L_2632)


	//   ....[0]....
.L_2632:
        /*00d8*/ 	.word	0x000042b0


	//----- nvinfo : EIATTR_MAX_THREADS
	.align		4
.L_2633:
        /*00dc*/ 	.byte	0x04, 0x05
        /*00de*/ 	.short	(.L_2635 - .L_2634)
.L_2634:
        /*00e0*/ 	.word	0x00000100
        /*00e4*/ 	.word	0x00000001
        /*00e8*/ 	.word	0x00000001


	//----- nvinfo : EIATTR_CRS_STACK_SIZE
	.align		4
.L_2635:
        /*00ec*/ 	.byte	0x04, 0x1e
        /*00ee*/ 	.short	(.L_2637 - .L_2636)
.L_2636:
        /*00f0*/ 	.word	0x00000000


	//----- nvinfo : EIATTR_CBANK_PARAM_SIZE
	.align		4
.L_2637:
        /*00f4*/ 	.byte	0x03, 0x19
        /*00f6*/ 	.short	0x0080


	//----- nvinfo : EIATTR_PARAM_CBANK
	.align		4
        /*00f8*/ 	.byte	0x04, 0x0a
        /*00fa*/ 	.short	(.L_2639 - .L_2638)
	.align		4
.L_2638:
        /*00fc*/ 	.word	index@(.nv.constant0._ZN18transformer_engine13normalization19ln_bwd_tuned_kernelINS0_13Kernel_traitsI13__nv_bfloat16S3_S3_fjLj40960ELj4ELj1ELj8ELj16ENS0_18Kernel_traits_baseILj40960ES3_S3_S3_fjLj256EEEEEEEvNS0_20BackwardKernelParamsE)
        /*0100*/ 	.short	0x0380
        /*0102*/ 	.short	0x0080


	//----- nvinfo : EIATTR_SW_WAR
	.align		4
.L_2639:
        /*0104*/ 	.byte	0x04, 0x36
        /*0106*/ 	.short	(.L_2641 - .L_2640)
.L_2640:
        /*0108*/ 	.word	0x00000008
.L_2641:


//--------------------- .nv.info._ZN18transformer_engine13normalization28ln_bwd_finalize_tuned_kernelINS0_22Kernel_traits_finalizeILj40960E6__halffS3_fjLj1024ELj4ENS0_18Kernel_traits_baseILj40960ES3_fS3_fjLj1024EEEEEEEvNS0_20BackwardKernelParamsE --------------------------
	.section	.nv.info._ZN18transformer_engine13normalization28ln_bwd_finalize_tuned_kernelINS0_22Kernel_traits_finalizeILj40960E6__halffS3_fjLj1024ELj4ENS0_18Kernel_traits_baseILj40960ES3_fS3_fjLj1024EEEEEEEvNS0_20BackwardKernelParamsE,"",@"SHT_CUDA_INFO"
	.sectionflags	@""
	.align	4


	//----- nvinfo : EIATTR_CUDA_API_VERSION
	.align		4
        /*0000*/ 	.byte	0x04, 0x37
        /*0002*/ 	.short	(.L_2643 - .L_2642)
.L_2642:
        /*0004*/ 	.word	0x00000082


	//----- nvinfo : EIATTR_KPARAM_INFO
	.align		4
.L_2643:
        /*0008*/ 	.byte	0x04, 0x17
        /*000a*/ 	.short	(.L_2645 - .L_2644)
.L_2644:
        /*000c*/ 	.word	0x00000000
        /*0010*/ 	.short	0x0000
        /*0012*/ 	.short	0x0000
        /*0014*/ 	.byte	0x00, 0xf0, 0x01, 0x02


	//----- nvinfo : EIATTR_SPARSE_MMA_MASK
	.align		4
.L_2645:
        /*0018*/ 	.byte	0x03, 0x50
        /*001a*/ 	.short	0x0000


	//----- nvinfo : EIATTR_MAXREG_COUNT
	.align		4
        /*001c*/ 	.byte	0x03, 0x1b
        /*001e*/ 	.short	0x0040


	//----- nvinfo : EIATTR_NUM_BARRIERS
	.align		4
        /*0020*/ 	.byte	0x02, 0x4c
        /*0022*/ 	.byte	0x01
	.zero		1


	//----- nvinfo : EIATTR_MERCURY_ISA_VERSION
	.align		4
        /*0024*/ 	.byte	0x03, 0x5f
        /*0026*/ 	.short	0x0101


	//----- nvinfo : EIATTR_COOP_GROUP_MASK_REGIDS
	.align		4
        /*0028*/ 	.byte	0x04, 0x29
        /*002a*/ 	.short	(.L_2647 - .L_2646)


	//   ....[0]....
.L_2646:
        /*002c*/ 	.word	0xffffffff


	//   ....[1]....
        /*0030*/ 	.word	0xffffffff


	//   ....[2]....
        /*0034*/ 	.word	0xffffffff


	//   ....[3]....
        /*0038*/ 	.word	0xffffffff


	//   ....[4]....
        /*003c*/ 	.word	0xffffffff


	//   ....[5]....
        /*0040*/ 	.word	0xffffffff


	//   ....[6]....
        /*0044*/ 	.word	0xffffffff


	//   ....[7]....
        /*0048*/ 	.word	0xffffffff


	//   ....[8]....
        /*004c*/ 	.word	0xffffffff


	//   ....[9]....
        /*0050*/ 	.word	0xffffffff


	//----- nvinfo : EIATTR_COOP_GROUP_INSTR_OFFSETS
	.align		4
.L_2647:
        /*0054*/ 	.byte	0x04, 0x28
        /*0056*/ 	.short	(.L_2649 - .L_2648)


	//   ....[0]....
.L_2648:
        /*0058*/ 	.word	0x00001250


	//   ....[1]....
        /*005c*/ 	.word	0x00001260


	//   ....[2]....
        /*0060*/ 	.word	0x00001290


	//   ....[3]....
        /*0064*/ 	.word	0x000012a0


	//   ....[4]....
        /*0068*/ 	.word	0x000012d0


	//   ....[5]....
        /*006c*/ 	.word	0x000012e0


	//   ....[6]....
        /*0070*/ 	.word	0x00001310


	//   ....[7]....
        /*0074*/ 	.word	0x00001320


	//   ....[8]....
        /*0078*/ 	.word	0x00001350


	//   ....[9]....
        /*007c*/ 	.word	0x00001360


	//----- nvinfo : EIATTR_VRC_CTA_INIT_COUNT
	.align		4
.L_2649:
        /*0080*/ 	.byte	0x02, 0x4a
	.zero		1
	.zero		1


	//----- nvinfo : EIATTR_EXIT_INSTR_OFFSETS
	.align		4
        /*0084*/ 	.byte	0x04, 0x1c
        /*0086*/ 	.short	(.L_2651 - .L_2650)


	//   ....[0]....
.L_2650:
        /*0088*/ 	.word	0x00000060


	//   ....[1]....
        /*008c*/ 	.word	0x000013c0


	//   ....[2]....
        /*0090*/ 	.word	0x00001490


	//----- nvinfo : EIATTR_MAX_THREADS
	.align		4
.L_2651:
        /*0094*/ 	.byte	0x04, 0x05
        /*0096*/ 	.short	(.L_2653 - .L_2652)
.L_2652:
        /*0098*/ 	.word	0x00000400
        /*009c*/ 	.word	0x00000001
        /*00a0*/ 	.word	0x00000001


	//----- nvinfo : EIATTR_CRS_STACK_SIZE
	.align		4
.L_2653:
        /*00a4*/ 	.byte	0x04, 0x1e
        /*00a6*/ 	.short	(.L_2655 - .L_2654)
.L_2654:
        /*00a8*/ 	.word	0x00000000


	//----- nvinfo : EIATTR_CBANK_PARAM_SIZE
	.align		4
.L_2655:
        /*00ac*/ 	.byte	0x03, 0x19
        /*00ae*/ 	.short	0x0080


	//----- nvinfo : EIATTR_PARAM_CBANK
	.align		4
        /*00b0*/ 	.byte	0x04, 0x0a
        /*00b2*/ 	.short	(.L_2657 - .L_2656)
	.align		4
.L_2656:
        /*00b4*/ 	.word	index@(.nv.constant0._ZN18transformer_engine13normalization28ln_bwd_finalize_tuned_kernelINS0_22Kernel_traits_finalizeILj40960E6__halffS3_fjLj1024ELj4ENS0_18Kernel_traits_baseILj40960ES3_fS3_fjLj1024EEEEEEEvNS0_20BackwardKernelParamsE)
        /*00b8*/ 	.short	0x0380
        /*00ba*/ 	.short	0x0080


	//----- nvinfo : EIATTR_SW_WAR
	.align		4
.L_2657:
        /*00bc*/ 	.byte	0x04, 0x36
        /*00be*/ 	.short	(.L_2659 - .L_2658)
.L_2658:
        /*00c0*/ 	.word	0x00000008
.L_2659:


//--------------------- .nv.info._ZN18transformer_engine13normalization19ln_bwd_tuned_kernelINS0_13Kernel_traitsI6__halffS3_fjLj40960ELj4ELj1ELj8ELj16ENS0_18Kernel_traits_baseILj40960ES3_fS3_fjLj256EEEEEEEvNS0_20BackwardKernelParamsE --------------------------
	.section	.nv.info._ZN18transformer_engine13normalization19ln_bwd_tuned_kernelINS0_13Kernel_traitsI6__halffS3_fjLj40960ELj4ELj1ELj8ELj16ENS0_18Kernel_traits_baseILj40960ES3_fS3_fjLj256EEEEEEEvNS0_20BackwardKernelParamsE,"",@"SHT_CUDA_INFO"
	.sectionflags	@""
	.align	4


	//----- nvinfo : EIATTR_CUDA_API_VERSION
	.align		4
        /*0000*/ 	.byte	0x04, 0x37
        /*0002*/ 	.short	(.L_2661 - .L_2660)
.L_2660:
        /*0004*/ 	.word	0x00000082


	//----- nvinfo : EIATTR_KPARAM_INFO
	.align		4
.L_2661:
        /*0008*/ 	.byte	0x04, 0x17
        /*000a*/ 	.short	(.L_2663 - .L_2662)
.L_2662:
        /*000c*/ 	.word	0x00000000
        /*0010*/ 	.short	0x0000
        /*0012*/ 	.short	0x0000
        /*0014*/ 	.byte	0x00, 0xf0, 0x01, 0x02


	//----- nvinfo : EIATTR_SPARSE_MMA_MASK
	.align		4
.L_2663:
        /*0018*/ 	.byte	0x03, 0x50
        /*001a*/ 	.short	0x0000


	//----- nvinfo : EIATTR_MAXREG_COUNT
	.align		4
        /*001c*/ 	.byte	0x03, 0x1b
        /*001e*/ 	.short	0x00ff


	//----- nvinfo : EIATTR_NUM_BARRIERS
	.align		4
        /*0020*/ 	.byte	0x02, 0x4c
        /*0022*/ 	.byte	0x01
	.zero		1


	//----- nvinfo : EIATTR_MERCURY_ISA_VERSION
	.align		4
        /*0024*/ 	.byte	0x03, 0x5f
        /*0026*/ 	.short	0x0101


	//----- nvinfo : EIATTR_COOP_GROUP_MASK_REGIDS
	.align		4
        /*0028*/ 	.byte	0x04, 0x29
        /*002a*/ 	.short	(.L_2665 - .L_2664)


	//   ....[0]....
.L_2664:
        /*002c*/ 	.word	0xffffffff


	//   ....[1]....
        /*0030*/ 	.word	0xffffffff


	//   ....[2]....
        /*0034*/ 	.word	0xffffffff


	//   ....[3]....
        /*0038*/ 	.word	0xffffffff


	//   ....[4]....
        /*003c*/ 	.word	0xffffffff


	//   ....[5]....
        /*0040*/ 	.word	0xffffffff


	//   ....[6]....
        /*0044*/ 	.word	0xffffffff


	//   ....[7]....
        /*0048*/ 	.word	0xffffffff


	//   ....[8]....
        /*004c*/ 	.word	0xffffffff


	//   ....[9]....
        /*0050*/ 	.word	0xffffffff


	//   ....[10]....
        /*0054*/ 	.word	0xffffffff


	//   ....[11]....
        /*0058*/ 	.word	0xffffffff


	//   ....[12]....
        /*005c*/ 	.word	0xffffffff


	//   ....[13]....
        /*0060*/ 	.word	0xffffffff


	//   ....[14]....
        /*0064*/ 	.word	0xffffffff


	//   ....[15]....
        /*0068*/ 	.word	0xffffffff


	//   ....[16]....
        /*006c*/ 	.word	0xffffffff


	//   ....[17]....
        /*0070*/ 	.word	0xffffffff


	//   ....[18]....
        /*0074*/ 	.word	0xffffffff


	//   ....[19]....
        /*0078*/ 	.word	0xffffffff


	//----- nvinfo : EIATTR_COOP_GROUP_INSTR_OFFSETS
	.align		4
.L_2665:
        /*007c*/ 	.byte	0x04, 0x28
        /*007e*/ 	.short	(.L_2667 - .L_2666)


	//   ....[0]....
.L_2666:
        /*0080*/ 	.word	0x000021a0


	//   ....[1]....
        /*0084*/ 	.word	0x00002250


	//   ....[2]....
        /*0088*/ 	.word	0x00002260


	//   ....[3]....
        /*008c*/ 	.word	0x00002290


	//   ....[4]....
        /*0090*/ 	.word	0x000022c0


	//   ....[5]....
        /*0094*/ 	.word	0x000022e0


	//   ....[6]....
        /*0098*/ 	.word	0x00002300


	//   ....[7]....
        /*009c*/ 	.word	0x00002320


	//   ....[8]....
        /*00a0*/ 	.word	0x000023a0


	//   ....[9]....
        /*00a4*/ 	.word	0x000023f0


	//   ....[10]....
        /*00a8*/ 	.word	0x00002e60


	//   ....[11]....
        /*00ac*/ 	.word	0x00002e70


	//   ....[12]....
        /*00b0*/ 	.word	0x00002ea0


	//   ....[13]....
        /*00b4*/ 	.word	0x00002eb0


	//   ....[14]....
        /*00b8*/ 	.word	0x00002ee0


	//   ....[15]....
        /*00bc*/ 	.word	0x00002ef0


	//   ....[16]....
        /*00c0*/ 	.word	0x00002f20


	//   ....[17]....
        /*00c4*/ 	.word	0x00002f30


	//   ....[18]....
        /*00c8*/ 	.word	0x00002f60


	//   ....[19]....
        /*00cc*/ 	.word	0x00002f70


	//----- nvinfo : EIATTR_VRC_CTA_INIT_COUNT
	.align		4
.L_2667:
        /*00d0*/ 	.byte	0x02, 0x4a
	.zero		1
	.zero		1


	//----- nvinfo : EIATTR_EXIT_INSTR_OFFSETS
	.align		4
        /*00d4*/ 	.byte	0x04, 0x1c
        /*00d6*/ 	.short	(.L_2669 - .L_2668)


	//   ....[0]....
.L_2668:
        /*00d8*/ 	.word	0x000040b0


	//----- nvinfo : EIATTR_MAX_THREADS
	.align		4
.L_2669:
        /*00dc*/ 	.byte	0x04, 0x05
        /*00de*/ 	.short	(.L_2671 - .L_2670)
.L_2670:
        /*00e0*/ 	.word	0x00000100
        /*00e4*/ 	.word	0x00000001
        /*00e8*/ 	.word	0x00000001


	//----- nvinfo : EIATTR_CRS_STACK_SIZE
	.align		4
.L_2671:
        /*00ec*/ 	.byte	0x04, 0x1e
        /*00ee*/ 	.short	(.L_2673 - .L_2672)
.L_2672:
        /*00f0*/ 	.word	0x00000000


	//----- nvinfo : EIATTR_CBANK_PARAM_SIZE
	.align		4
.L_2673:
        /*00f4*/ 	.byte	0x03, 0x19
        /*00f6*/ 	.short	0x0080


	//----- nvinfo : EIATTR_PARAM_CBANK
	.align		4
        /*00f8*/ 	.byte	0x04, 0x0a
        /*00fa*/ 	.short	(.L_2675 - .L_2674)
	.align		4
.L_2674:
        /*00fc*/ 	.word	index@(.nv.constant0._ZN18transformer_engine13normalization19ln_bwd_tuned_kernelINS0_13Kernel_traitsI6__halffS3_fjLj40960ELj4ELj1ELj8ELj16ENS0_18Kernel_traits_baseILj40960ES3_fS3_fjLj256EEEEEEEvNS0_20BackwardKernelParamsE)
        /*0100*/ 	.short	0x0380
        /*0102*/ 	.short	0x0080


	//----- nvinfo : EIATTR_SW_WAR
	.align		4
.L_2675:
        /*0104*/ 	.byte	0x04, 0x36
        /*0106*/ 	.short	(.L_2677 - .L_2676)
.L_2676:
        /*0108*/ 	.word	0x00000008
.L_2677:


//--------------------- .nv.info._ZN18transformer_engine13normalization28ln_bwd_finalize_tuned_kernelINS0_22Kernel_traits_finalizeILj40960E6__halfS3_S3_fjLj1024ELj4ENS0_18Kernel_traits_baseILj40960ES3_S3_S3_fjLj1024EEEEEEEvNS0_20BackwardKernelParamsE --------------------------
	.section	.nv.info._ZN18transformer_engine13normalization28ln_bwd_finalize_tuned_kernelINS0_22Kernel_traits_finalizeILj40960E6__halfS3_S3_fjLj1024ELj4ENS0_18Kernel_traits_baseILj40960ES3_S3_S3_fjLj1024EEEEEEEvNS0_20BackwardKernelParamsE,"",@"SHT_CUDA_INFO"
	.sectionflags	@""
	.align	4


	//----- nvinfo : EIATTR_CUDA_API_VERSION
	.align		4
        /*0000*/ 	.byte	0x04, 0x37
        /*0002*/ 	.short	(.L_2679 - .L_2678)
.L_2678:
        /*0004*/ 	.word	0x00000082


	//----- nvinfo : EIATTR_KPARAM_INFO
	.align		4
.L_2679:
        /*0008*/ 	.byte	0x04, 0x17
        /*000a*/ 	.short	(.L_2681 - .L_2680)
.L_2680:
        /*000c*/ 	.word	0x00000000
        /*0010*/ 	.short	0x0000
        /*0012*/ 	.short	0x0000
        /*0014*/ 	.byte	0x00, 0xf0, 0x01, 0x02


	//----- nvinfo : EIATTR_SPARSE_MMA_MASK
	.align		4
.L_2681:
        /*0018*/ 	.byte	0x03, 0x50
        /*001a*/ 	.short	0x0000


	//----- nvinfo : EIATTR_MAXREG_COUNT
	.align		4
        /*001c*/ 	.byte	0x03, 0x1b
        /*001e*/ 	.short	0x0040


	//----- nvinfo : EIATTR_NUM_BARRIERS
	.align		4
        /*0020*/ 	.byte	0x02, 0x4c
        /*0022*/ 	.byte	0x01
	.zero		1


	//----- nvinfo : EIATTR_MERCURY_ISA_VERSION
	.align		4
        /*0024*/ 	.byte	0x03, 0x5f
        /*0026*/ 	.short	0x0101


	//----- nvinfo : EIATTR_COOP_GROUP_MASK_REGIDS
	.align		4
        /*0028*/ 	.byte	0x04, 0x29
        /*002a*/ 	.short	(.L_2683 - .L_2682)


	//   ....[0]....
.L_2682:
        /*002c*/ 	.word	0xffffffff


	//   ....[1]....
        /*0030*/ 	.word	0xffffffff


	//   ....[2]....
        /*0034*/ 	.word	0xffffffff


	//   ....[3]....
        /*0038*/ 	.word	0xffffffff


	//   ....[4]....
        /*003c*/ 	.word	0xffffffff


	//   ....[5]....
        /*0040*/ 	.word	0xffffffff


	//   ....[6]....
        /*0044*/ 	.word	0xffffffff


	//   ....[7]....
        /*0048*/ 	.word	0xffffffff


	//   ....[8]....
        /*004c*/ 	.word	0xffffffff


	//   ....[9]....
        /*0050*/ 	.word	0xffffffff


	//----- nvinfo : EIATTR_COOP_GROUP_INSTR_OFFSETS
	.align		4
.L_2683:
        /*0054*/ 	.byte	0x04, 0x28
        /*0056*/ 	.short	(.L_2685 - .L_2684)


	//   ....[0]....
.L_2684:
        /*0058*/ 	.word	0x00001250


	//   ....[1]....
        /*005c*/ 	.word	0x00001260


	//   ....[2]....
        /*0060*/ 	.word	0x00001290


	//   ....[3]....
        /*0064*/ 	.word	0x000012a0


	//   ....[4]....
        /*0068*/ 	.word	0x000012d0


	//   ....[5]....
        /*006c*/ 	.word	0x000012e0


	//   ....[6]....
        /*0070*/ 	.word	0x00001310


	//   ....[7]....
        /*0074*/ 	.word	0x00001320


	//   ....[8]....
        /*0078*/ 	.word	0x00001350


	//   ....[9]....
        /*007c*/ 	.word	0x00001360


	//----- nvinfo : EIATTR_VRC_CTA_INIT_COUNT
	.align		4
.L_2685:
        /*0080*/ 	.byte	0x02, 0x4a
	.zero		1
	.zero		1


	//----- nvinfo : EIATTR_EXIT_INSTR_OFFSETS
	.align		4
        /*0084*/ 	.byte	0x04, 0x1c
        /*0086*/ 	.short	(.L_2687 - .L_2686)


	//   ....[0]....
.L_2686:
        /*0088*/ 	.word	0x00000060


	//   ....[1]....
        /*008c*/ 	.word	0x000013c0


	//   ....[2]....
        /*0090*/ 	.word	0x00001490


	//----- nvinfo : EIATTR_MAX_THREADS
	.align		4
.L_2687:
        /*0094*/ 	.byte	0x04, 0x05
        /*0096*/ 	.short	(.L_2689 - .L_2688)
.L_2688:
        /*0098*/ 	.word	0x00000400
        /*009c*/ 	.word	0x00000001
        /*00a0*/ 	.word	0x00000001


	//----- nvinfo : EIATTR_CRS_STACK_SIZE
	.align		4
.L_2689:
        /*00a4*/ 	.byte	0x04, 0x1e
        /*00a6*/ 	.short	(.L_2691 - .L_2690)
.L_2690:
        /*00a8*/ 	.word	0x00000000


	//----- nvinfo : EIATTR_CBANK_PARAM_SIZE
	.align		4
.L_2691:
        /*00ac*/ 	.byte	0x03, 0x19
        /*00ae*/ 	.short	0x0080


	//----- nvinfo : EIATTR_PARAM_CBANK
	.align		4
        /*00b0*/ 	.byte	0x04, 0x0a
        /*00b2*/ 	.short	(.L_2693 - .L_2692)
	.align		4
.L_2692:
        /*00b4*/ 	.word	index@(.nv.constant0._ZN18transformer_engine13normalization28ln_bwd_finalize_tuned_kernelINS0_22Kernel_traits_finalizeILj40960E6__halfS3_S3_fjLj1024ELj4ENS0_18Kernel_traits_baseILj40960ES3_S3_S3_fjLj1024EEEEEEEvNS0_20BackwardKernelParamsE)
        /*00b8*/ 	.short	0x0380
        /*00ba*/ 	.short	0x0080


	//----- nvinfo : EIATTR_SW_WAR
	.align		4
.L_2693:
        /*00bc*/ 	.byte	0x04, 0x36
        /*00be*/ 	.short	(.L_2695 - .L_2694)
.L_2694:
        /*00c0*/ 	.word	0x00000008
.L_2695:


//--------------------- .nv.info._ZN18transformer_engine13normalization19ln_bwd_tuned_kernelINS0_13Kernel_traitsI6__halfS3_S3_fjLj40960ELj4ELj1ELj8ELj16ENS0_18Kernel_traits_baseILj40960ES3_S3_S3_fjLj256EEEEEEEvNS0_20BackwardKernelParamsE --------------------------
	.section	.nv.info._ZN18transformer_engine13normalization19ln_bwd_tuned_kernelINS0_13Kernel_traitsI6__halfS3_S3_fjLj40960ELj4ELj1ELj8ELj16ENS0_18Kernel_traits_baseILj40960ES3_S3_S3_fjLj256EEEEEEEvNS0_20BackwardKernelParamsE,"",@"SHT_CUDA_INFO"
	.sectionflags	@""
	.align	4


	//----- nvinfo : EIATTR_CUDA_API_VERSION
	.align		4
        /*0000*/ 	.byte	0x04, 0x37
        /*0002*/ 	.short	(.L_2697 - .L_2696)
.L_2696:
        /*0004*/ 	.word	0x00000082


	//----- nvinfo : EIATTR_KPARAM_INFO
	.align		4
.L_2697:
        /*0008*/ 	.byte	0x04, 0x17
        /*000a*/ 	.short	(.L_2699 - .L_2698)
.L_2698:
        /*000c*/ 	.word	0x00000000
        /*0010*/ 	.short	0x0000
        /*0012*/ 	.short	0x0000
        /*0014*/ 	.byte	0x00, 0xf0, 0x01, 0x02


	//----- nvinfo : EIATTR_SPARSE_MMA_MASK
	.align		4
.L_2699:
        /*0018*/ 	.byte	0x03, 0x50
        /*001a*/ 	.short	0x0000


	//----- nvinfo : EIATTR_MAXREG_COUNT
	.align		4
        /*001c*/ 	.byte	0x03, 0x1b
        /*001e*/ 	.short	0x00ff


	//----- nvinfo : EIATTR_NUM_BARRIERS
	.align		4
        /*0020*/ 	.byte	0x02, 0x4c
        /*0022*/ 	.byte	0x01
	.zero		1


	//----- nvinfo : EIATTR_MERCURY_ISA_VERSION
	.align		4
        /*0024*/ 	.byte	0x03, 0x5f
        /*0026*/ 	.short	0x0101


	//----- nvinfo : EIATTR_COOP_GROUP_MASK_REGIDS
	.align		4
        /*0028*/ 	.byte	0x04, 0x29
        /*002a*/ 	.short	(.L_2701 - .L_2700)


	//   ....[0]....
.L_2700:
        /*002c*/ 	.word	0xffffffff


	//   ....[1]....
        /*0030*/ 	.word	0xffffffff


	//   ....[2]....
        /*0034*/ 	.word	0xffffffff


	//   ....[3]....
        /*0038*/ 	.word	0xffffffff


	//   ....[4]....
        /*003c*/ 	.word	0xffffffff


	//   ....[5]....
        /*0040*/ 	.word	0xffffffff


	//   ....[6]....
        /*0044*/ 	.word	0xffffffff


	//   ....[7]....
        /*0048*/ 	.word	0xffffffff


	//   ....[8]....
        /*004c*/ 	.word	0xffffffff


	//   ....[9]....
        /*0050*/ 	.word	0xffffffff


	//   ....[10]....
        /*0054*/ 	.word	0xffffffff


	//   ....[11]....
        /*0058*/ 	.word	0xffffffff


	//   ....[12]....
        /*005c*/ 	.word	0xffffffff


	//   ....[13]....
        /*0060*/ 	.word	0xffffffff


	//   ....[14]....
        /*0064*/ 	.word	0xffffffff


	//   ....[15]....
        /*0068*/ 	.word	0xffffffff


	//   ....[16]....
        /*006c*/ 	.word	0xffffffff


	//   ....[17]....
        /*0070*/ 	.word	0xffffffff


	//   ....[18]....
        /*0074*/ 	.word	0xffffffff


	//   ....[19]....
        /*0078*/ 	.word	0xffffffff


	//----- nvinfo : EIATTR_COOP_GROUP_INSTR_OFFSETS
	.align		4
.L_2701:
        /*007c*/ 	.byte	0x04, 0x28
        /*007e*/ 	.short	(.L_2703 - .L_2702)


	//   ....[0]....
.L_2702:
        /*0080*/ 	.word	0x00001f70


	//   ....[1]....
        /*0084*/ 	.word	0x00002020


	//   ....[2]....
        /*0088*/ 	.word	0x00002050


	//   ....[3]....
        /*008c*/ 	.word	0x00002070


	//   ....[4]....
        /*0090*/ 	.word	0x000020b0


	//   ....[5]....
        /*0094*/ 	.word	0x000020d0


	//   ....[6]....
        /*0098*/ 	.word	0x00002130


	//   ....[7]....
        /*009c*/ 	.word	0x00002150


	//   ....[8]....
        /*00a0*/ 	.word	0x000021b0


	//   ....[9]....
        /*00a4*/ 	.word	0x00002200


	//   ....[10]....
        /*00a8*/ 	.word	0x00002cb0


	//   ....[11]....
        /*00ac*/ 	.word	0x00002cc0


	//   ....[12]....
        /*00b0*/ 	.word	0x00002cf0


	//   ....[13]....
        /*00b4*/ 	.word	0x00002d00


	//   ....[14]....
        /*00b8*/ 	.word	0x00002d30


	//   ....[15]....
        /*00bc*/ 	.word	0x00002d40


	//   ....[16]....
        /*00c0*/ 	.word	0x00002d70


	//   ....[17]....
        /*00c4*/ 	.word	0x00002d80


	//   ....[18]....
        /*00c8*/ 	.word	0x00002db0


	//   ....[19]....
        /*00cc*/ 	.word	0x00002dc0


	//----- nvinfo : EIATTR_VRC_CTA_INIT_COUNT
	.align		4
.L_2703:
        /*00d0*/ 	.byte	0x02, 0x4a
	.zero		1
	.zero		1


	//----- nvinfo : EIATTR_EXIT_INSTR_OFFSETS
	.align		4
        /*00d4*/ 	.byte	0x04, 0x1c
        /*00d6*/ 	.short	(.L_2705 - .L_2704)


	//   ....[0]....
.L_2704:
        /*00d8*/ 	.word	0x00003ef0


	//----- nvinfo : EIATTR_MAX_THREADS
	.align		4
.L_2705:
        /*00dc*/ 	.byte	0x04, 0x05
        /*00de*/ 	.short	(.L_2707 - .L_2706)
.L_2706:
        /*00e0*/ 	.word	0x00000100
        /*00e4*/ 	.word	0x00000001
        /*00e8*/ 	.word	0x00000001


	//----- nvinfo : EIATTR_CRS_STACK_SIZE
	.align		4
.L_2707:
        /*00ec*/ 	.byte	0x04, 0x1e
        /*00ee*/ 	.short	(.L_2709 - .L_2708)
.L_2708:
        /*00f0*/ 	.word	0x00000000


	//----- nvinfo : EIATTR_CBANK_PARAM_SIZE
	.align		4
.L_2709:
        /*00f4*/ 	.byte	0x03, 0x19
        /*00f6*/ 	.short	0x0080


	//----- nvinfo : EIATTR_PARAM_CBANK
	.align		4
        /*00f8*/ 	.byte	0x04, 0x0a
        /*00fa*/ 	.short	(.L_2711 - .L_2710)
	.align		4
.L_2710:
        /*00fc*/ 	.word	index@(.nv.constant0._ZN18transformer_engine13normalization19ln_bwd_tuned_kernelINS0_13Kernel_traitsI6__halfS3_S3_fjLj40960ELj4ELj1ELj8ELj16ENS0_18Kernel_traits_baseILj40960ES3_S3_S3_fjLj256EEEEEEEvNS0_20BackwardKernelParamsE)
        /*0100*/ 	.short	0x0380
        /*0102*/ 	.short	0x0080


	//----- nvinfo : EIATTR_SW_WAR
	.align		4
.L_2711:
        /*0104*/ 	.byte	0x04, 0x36
        /*0106*/ 	.short	(.L_2713 - .L_2712)
.L_2712:
        /*0108*/ 	.word	0x00000008
.L_2713:


//--------------------- .nv.info._ZN18transformer_engine13normalization28ln_bwd_finalize_tuned_kernelINS0_22Kernel_traits_finalizeILj40960EffffjLj1024ELj4ENS0_18Kernel_traits_baseILj40960EffffjLj1024EEEEEEEvNS0_20BackwardKernelParamsE --------------------------
	.section	.nv.info._ZN18transformer_engine13normalization28ln_bwd_finalize_tuned_kernelINS0_22Kernel_traits_finalizeILj40960EffffjLj1024ELj4ENS0_18Kernel_traits_baseILj40960EffffjLj1024EEEEEEEvNS0_20BackwardKernelParamsE,"",@"SHT_CUDA_INFO"
	.sectionflags	@""
	.align	4


	//----- nvinfo : EIATTR_CUDA_API_VERSION
	.align		4
        /*0000*/ 	.byte	0x04, 0x37
        /*0002*/ 	.short	(.L_2715 - .L_2714)
.L_2714:
        /*0004*/ 	.word	0x00000082


	//----- nvinfo : EIATTR_KPARAM_INFO
	.align		4
.L_2715:
        /*0008*/ 	.byte	0x04, 0x17
        /*000a*/ 	.short	(.L_2717 - .L_2716)
.L_2716:
        /*000c*/ 	.word	0x00000000
        /*0010*/ 	.short	0x0000
        /*0012*/ 	.short	0x0000
        /*0014*/ 	.byte	0x00, 0xf0, 0x01, 0x02


	//----- nvinfo : EIATTR_SPARSE_MMA_MASK
	.align		4
.L_2717:
        /*0018*/ 	.byte	0x03, 0x50
        /*001a*/ 	.short	0x0000


	//----- nvinfo : EIATTR_MAXREG_COUNT
	.align		4
        /*001c*/ 	.byte	0x03, 0x1b
        /*001e*/ 	.short	0x0040


	//----- nvinfo : EIATTR_NUM_BARRIERS
	.align		4
        /*0020*/ 	.byte	0x02, 0x4c
        /*0022*/ 	.byte	0x01
	.zero		1


	//----- nvinfo : EIATTR_MERCURY_ISA_VERSION
	.align		4
        /*0024*/ 	.byte	0x03, 0x5f
        /*0026*/ 	.short	0x0101


	//----- nvinfo : EIATTR_COOP_GROUP_MASK_REGIDS
	.align		4
        /*0028*/ 	.byte	0x04, 0x29
        /*002a*/ 	.short	(.L_2719 - .L_2718)


	//   ....[0]....
.L_2718:
        /*002c*/ 	.word	0xffffffff


	//   ....[1]....
        /*0030*/ 	.word	0xffffffff


	//   ....[2]....
        /*0034*/ 	.word	0xffffffff


	//   ....[3]....
        /*0038*/ 	.word	0xffffffff


	//   ....[4]....
        /*003c*/ 	.word	0xffffffff


	//   ....[5]....
        /*0040*/ 	.word	0xffffffff


	//   ....[6]....
        /*0044*/ 	.word	0xffffffff


	//   ....[7]....
        /*0048*/ 	.word	0xffffffff


	//   ....[8]....
        /*004c*/ 	.word	0xffffffff


	//   ....[9]....
        /*0050*/ 	.word	0xffffffff


	//----- nvinfo : EIATTR_COOP_GROUP_INSTR_OFFSETS
	.align		4
.L_2719:
        /*0054*/ 	.byte	0x04, 0x28
        /*0056*/ 	.short	(.L_2721 - .L_2720)


	//   ....[0]....
.L_2720:
        /*0058*/ 	.word	0x00001250


	//   ....[1]....
        /*005c*/ 	.word	0x00001260


	//   ....[2]....
        /*0060*/ 	.word	0x00001290


	//   ....[3]....
        /*0064*/ 	.word	0x000012a0


	//   ....[4]....
        /*0068*/ 	.word	0x000012d0


	//   ....[5]....
        /*006c*/ 	.word	0x000012e0


	//   ....[6]....
        /*0070*/ 	.word	0x00001310


	//   ....[7]....
        /*0074*/ 	.word	0x00001320


	//   ....[8]....
        /*0078*/ 	.word	0x00001350


	//   ....[9]....
        /*007c*/ 	.word	0x00001360


	//----- nvinfo : EIATTR_VRC_CTA_INIT_COUNT
	.align		4
.L_2721:
        /*0080*/ 	.byte	0x02, 0x4a
	.zero		1
	.zero		1


	//----- nvinfo : EIATTR_EXIT_INSTR_OFFSETS
	.align		4
        /*0084*/ 	.byte	0x04, 0x1c
        /*0086*/ 	.short	(.L_2723 - .L_2722)


	//   ....[0]....
.L_2722:
        /*0088*/ 	.word	0x00000060


	//   ....[1]....
        /*008c*/ 	.word	0x000013c0


	//   ....[2]....
        /*0090*/ 	.word	0x00001470


	//----- nvinfo : EIATTR_MAX_THREADS
	.align		4
.L_2723:
        /*0094*/ 	.byte	0x04, 0x05
        /*0096*/ 	.short	(.L_2725 - .L_2724)
.L_2724:
        /*0098*/ 	.word	0x00000400
        /*009c*/ 	.word	0x00000001
        /*00a0*/ 	.word	0x00000001


	//----- nvinfo : EIATTR_CRS_STACK_SIZE
	.align		4
.L_2725:
        /*00a4*/ 	.byte	0x04, 0x1e
        /*00a6*/ 	.short	(.L_2727 - .L_2726)
.L_2726:
        /*00a8*/ 	.word	0x00000000


	//----- nvinfo : EIATTR_CBANK_PARAM_SIZE
	.align		4
.L_2727:
        /*00ac*/ 	.byte	0x03, 0x19
        /*00ae*/ 	.short	0x0080


	//----- nvinfo : EIATTR_PARAM_CBANK
	.align		4
        /*00b0*/ 	.byte	0x04, 0x0a
        /*00b2*/ 	.short	(.L_2729 - .L_2728)
	.align		4
.L_2728:
        /*00b4*/ 	.word	index@(.nv.constant0._ZN18transformer_engine13normalization28ln_bwd_finalize_tuned_kernelINS0_22Kernel_traits_finalizeILj40960EffffjLj1024ELj4ENS0_18Kernel_traits_baseILj40960EffffjLj1024EEEEEEEvNS0_20BackwardKernelParamsE)
        /*00b8*/ 	.short	0x0380
        /*00ba*/ 	.short	0x0080


	//----- nvinfo : EIATTR_SW_WAR
	.align		4
.L_2729:
        /*00bc*/ 	.byte	0x04, 0x36
        /*00be*/ 	.short	(.L_2731 - .L_2730)
.L_2730:
        /*00c0*/ 	.word	0x00000008
.L_2731:


//--------------------- .nv.info._ZN18transformer_engine13normalization19ln_bwd_tuned_kernelINS0_13Kernel_traitsIffffjLj40960ELj4ELj1ELj8ELj16ENS0_18Kernel_traits_baseILj40960EffffjLj256EEEEEEEvNS0_20BackwardKernelParamsE --------------------------
	.section	.nv.info._ZN18transformer_engine13normalization19ln_bwd_tuned_kernelINS0_13Kernel_traitsIffffjLj40960ELj4ELj1ELj8ELj16ENS0_18Kernel_traits_baseILj40960EffffjLj256EEEEEEEvNS0_20BackwardKernelParamsE,"",@"SHT_CUDA_INFO"
	.sectionflags	@""
	.align	4


	//----- nvinfo : EIATTR_CUDA_API_VERSION
	.align		4
        /*0000*/ 	.byte	0x04, 0x37
        /*0002*/ 	.short	(.L_2733 - .L_2732)
.L_2732:
        /*0004*/ 	.word	0x00000082


	//----- nvinfo : EIATTR_KPARAM_INFO
	.align		4
.L_2733:
        /*0008*/ 	.byte	0x04, 0x17
        /*000a*/ 	.short	(.L_2735 - .L_2734)
.L_2734:
        /*000c*/ 	.word	0x00000000
        /*0010*/ 	.short	0x0000
        /*0012*/ 	.short	0x0000
        /*0014*/ 	.byte	0x00, 0xf0, 0x01, 0x02


	//----- nvinfo : EIATTR_SPARSE_MMA_MASK
	.align		4
.L_2735:
        /*0018*/ 	.byte	0x03, 0x50
        /*001a*/ 	.short	0x0000


	//----- nvinfo : EIATTR_MAXREG_COUNT
	.align		4
        /*001c*/ 	.byte	0x03, 0x1b
        /*001e*/ 	.short	0x00ff


	//----- nvinfo : EIATTR_NUM_BARRIERS
	.align		4
        /*0020*/ 	.byte	0x02, 0x4c
        /*0022*/ 	.byte	0x01
	.zero		1


	//----- nvinfo : EIATTR_ANNOTATIONS
	.align		4
        /*0024*/ 	.byte	0x04, 0x55
        /*0026*/ 	.short	(.L_2737 - .L_2736)


	//   ....[0]....
.L_2736:
        /*0028*/ 	.word	0x00000001
        /*002c*/ 	.byte	0xf0, 0x06, 0x00, 0x00, 0x01, 0x00, 0x00, 0x00, 0x20, 0x07, 0x00, 0x00, 0x01, 0x00, 0x00, 0x00
        /*003c*/ 	.byte	0x50, 0x07, 0x00, 0x00, 0x01, 0x00, 0x00, 0x00, 0xc0, 0x07, 0x00, 0x00, 0x01, 0x00, 0x00, 0x00
        /*004c*/ 	.byte	0x00, 0x08, 0x00, 0x00, 0x01, 0x00, 0x00, 0x00, 0x40, 0x08, 0x00, 0x00, 0x01, 0x00, 0x00, 0x00
        /*005c*/ 	.byte	0x00, 0x0a, 0x00, 0x00, 0x01, 0x00, 0x00, 0x00, 0x20, 0x0a, 0x00, 0x00, 0x01, 0x00, 0x00, 0x00
        /*006c*/ 	.byte	0x30, 0x0a, 0x00, 0x00, 0x01, 0x00, 0x00, 0x00, 0x50, 0x0a, 0x00, 0x00, 0x01, 0x00, 0x00, 0x00
        /*007c*/ 	.byte	0x60, 0x0a, 0x00, 0x00, 0x01, 0x00, 0x00, 0x00, 0x70, 0x0a, 0x00, 0x00


	//----- nvinfo : EIATTR_MERCURY_ISA_VERSION
	.align		4
.L_2737:
        /*0088*/ 	.byte	0x03, 0x5f
        /*008a*/ 	.short	0x0101


	//----- nvinfo : EIATTR_COOP_GROUP_MASK_REGIDS
	.align		4
        /*008c*/ 	.byte	0x04, 0x29
        /*008e*/ 	.short	(.L_2739 - .L_2738)


	//   ....[0]....
.L_2738:
        /*0090*/ 	.word	0xffffffff


	//   ....[1]....
        /*0094*/ 	.word	0xffffffff


	//   ....[2]....
        /*0098*/ 	.word	0xffffffff


	//   ....[3]....
        /*009c*/ 	.word	0xffffffff


	//   ....[4]....
        /*00a0*/ 	.word	0xffffffff


	//   ....[5]....
        /*00a4*/ 	.word	0xffffffff


	//   ....[6]....
        /*00a8*/ 	.word	0xffffffff


	//   ....[7]....
        /*00ac*/ 	.word	0xffffffff


	//   ....[8]....
        /*00b0*/ 	.word	0xffffffff


	//   ....[9]....
        /*00b4*/ 	.word	0xffffffff


	//   ....[10]....
        /*00b8*/ 	.word	0xffffffff


	//   ....[11]....
        /*00bc*/ 	.word	0xffffffff


	//   ....[12]....
        /*00c0*/ 	.word	0xffffffff


	//   ....[13]....
        /*00c4*/ 	.word	0xffffffff


	//   ....[14]....
        /*00c8*/ 	.word	0xffffffff


	//   ....[15]....
        /*00cc*/ 	.word	0xffffffff


	//   ....[16]....
        /*00d0*/ 	.word	0xffffffff


	//   ....[17]....
        /*00d4*/ 	.word	0xffffffff


	//   ....[18]....
        /*00d8*/ 	.word	0xffffffff


	//   ....[19]....
        /*00dc*/ 	.word	0xffffffff


	//----- nvinfo : EIATTR_COOP_GROUP_INSTR_OFFSETS
	.align		4
.L_2739:
        /*00e0*/ 	.byte	0x04, 0x28
        /*00e2*/ 	.short	(.L_2741 - .L_2740)


	//   ....[0]....
.L_2740:
        /*00e4*/ 	.word	0x00001a60


	//   ....[1]....
        /*00e8*/ 	.word	0x00001b00


	//   ....[2]....
        /*00ec*/ 	.word	0x00001b20


	//   ....[3]....
        /*00f0*/ 	.word	0x00001b50


	//   ....[4]....
        /*00f4*/ 	.word	0x00001b60


	//   ....[5]....
        /*00f8*/ 	.word	0x00001b80


	//   ....[6]....
        /*00fc*/ 	.word	0x00001bd0


	//   ....[7]....
        /*0100*/ 	.word	0x00001bf0


	//   ....[8]....
        /*0104*/ 	.word	0x00001c70


	//   ....[9]....
        /*0108*/ 	.word	0x00001c80


	//   ....[10]....
        /*010c*/ 	.word	0x000027e0


	//   ....[11]....
        /*0110*/ 	.word	0x000027f0


	//   ....[12]....
        /*0114*/ 	.word	0x00002820


	//   ....[13]....
        /*0118*/ 	.word	0x00002830


	//   ....[14]....
        /*011c*/ 	.word	0x00002860


	//   ....[15]....
        /*0120*/ 	.word	0x00002870


	//   ....[16]....
        /*0124*/ 	.word	0x000028a0


	//   ....[17]....
        /*0128*/ 	.word	0x000028b0


	//   ....[18]....
        /*012c*/ 	.word	0x000028e0


	//   ....[19]....
        /*0130*/ 	.word	0x000028f0


	//----- nvinfo : EIATTR_VRC_CTA_INIT_COUNT
	.align		4
.L_2741:
        /*0134*/ 	.byte	0x02, 0x4a
	.zero		1
	.zero		1


	//----- nvinfo : EIATTR_EXIT_INSTR_OFFSETS
	.align		4
        /*0138*/ 	.byte	0x04, 0x1c
        /*013a*/ 	.short	(.L_2743 - .L_2742)


	//   ....[0]....
.L_2742:
        /*013c*/ 	.word	0x00003a30


	//----- nvinfo : EIATTR_MAX_THREADS
	.align		4
.L_2743:
        /*0140*/ 	.byte	0x04, 0x05
        /*0142*/ 	.short	(.L_2745 - .L_2744)
.L_2744:
        /*0144*/ 	.word	0x00000100
        /*0148*/ 	.word	0x00000001
        /*014c*/ 	.word	0x00000001


	//----- nvinfo : EIATTR_CRS_STACK_SIZE
	.align		4
.L_2745:
        /*0150*/ 	.byte	0x04, 0x1e
        /*0152*/ 	.short	(.L_2747 - .L_2746)
.L_2746:
        /*0154*/ 	.word	0x00000000


	//----- nvinfo : EIATTR_CBANK_PARAM_SIZE
	.align		4
.L_2747:
        /*0158*/ 	.byte	0x03, 0x19
        /*015a*/ 	.short	0x0080


	//----- nvinfo : EIATTR_PARAM_CBANK
	.align		4
        /*015c*/ 	.byte	0x04, 0x0a
        /*015e*/ 	.short	(.L_2749 - .L_2748)
	.align		4
.L_2748:
        /*0160*/ 	.word	index@(.nv.constant0._ZN18transformer_engine13normalization19ln_bwd_tuned_kernelINS0_13Kernel_traitsIffffjLj40960ELj4ELj1ELj8ELj16ENS0_18Kernel_traits_baseILj40960EffffjLj256EEEEEEEvNS0_20BackwardKernelParamsE)
        /*0164*/ 	.short	0x0380
        /*0166*/ 	.short	0x0080


	//----- nvinfo : EIATTR_SW_WAR
	.align		4
.L_2749:
        /*0168*/ 	.byte	0x04, 0x36
        /*016a*/ 	.short	(.L_2751 - .L_2750)
.L_2750:
        /*016c*/ 	.word	0x00000008
.L_2751:


//--------------------- .nv.info._ZN18transformer_engine13normalization28ln_bwd_finalize_tuned_kernelINS0_22Kernel_traits_finalizeILj32768E13__nv_bfloat16fS3_fjLj1024ELj4ENS0_18Kernel_traits_baseILj32768ES3_fS3_fjLj1024EEEEEEEvNS0_20BackwardKernelParamsE --------------------------
	.section	.nv.info._ZN18transformer_engine13normalization28ln_bwd_finalize_tuned_kernelINS0_22Kernel_traits_finalizeILj32768E13__nv_bfloat16fS3_fjLj1024ELj4ENS0_18Kernel_traits_baseILj32768ES3_fS3_fjLj1024EEEEEEEvNS0_20BackwardKernelParamsE,"",@"SHT_CUDA_INFO"
	.sectionflags	@""
	.align	4


	//----- nvinfo : EIATTR_CUDA_API_VERSION
	.align		4
        /*0000*/ 	.byte	0x04, 0x37
        /*0002*/ 	.short	(.L_2753 - .L_2752)
.L_2752:
        /*0004*/ 	.word	0x00000082


	//----- nvinfo : EIATTR_KPARAM_INFO
	.align		4
.L_2753:
        /*0008*/ 	.byte	0x04, 0x17
        /*000a*/ 	.short	(.L_2755 - .L_2754)
.L_2754:
        /*000c*/ 	.word	0x00000000
        /*0010*/ 	.short	0x0000
        /*0012*/ 	.short	0x0000
        /*0014*/ 	.byte	0x00, 0xf0, 0x01, 0x02


	//----- nvinfo : EIATTR_SPARSE_MMA_MASK
	.align		4
.L_2755:
        /*0018*/ 	.byte	0x03, 0x50
        /*001a*/ 	.short	0x0000


	//----- nvinfo : EIATTR_MAXREG_COUNT
	.align		4
        /*001c*/ 	.byte	0x03, 0x1b
        /*001e*/ 	.short	0x0040


	//----- nvinfo : EIATTR_NUM_BARRIERS
	.align		4
        /*0020*/ 	.byte	0x02, 0x4c
        /*0022*/ 	.byte	0x01
	.zero		1


	//----- nvinfo : EIATTR_MERCURY_ISA_VERSION
	.align		4
        /*0024*/ 	.byte	0x03, 0x5f
        /*0026*/ 	.short	0x0101


	//----- nvinfo : EIATTR_COOP_GROUP_MASK_REGIDS
	.align		4
        /*0028*/ 	.byte	0x04, 0x29
        /*002a*/ 	.short	(.L_2757 - .L_2756)


	//   ....[0]....
.L_2756:
        /*002c*/ 	.word	0xffffffff


	//   ....[1]....
        /*0030*/ 	.word	0xffffffff


	//   ....[2]....
        /*0034*/ 	.word	0xffffffff


	//   ....[3]....
        /*0038*/ 	.word	0xffffffff


	//   ....[4]....
        /*003c*/ 	.word	0xffffffff


	//   ....[5]....
        /*0040*/ 	.word	0xffffffff


	//   ....[6]....
        /*0044*/ 	.word	0xffffffff


	//   ....[7]....
        /*0048*/ 	.word	0xffffffff


	//   ....[8]....
        /*004c*/ 	.word	0xffffffff


	//   ....[9]....
        /*0050*/ 	.word	0xffffffff


	//----- nvinfo : EIATTR_COOP_GROUP_INSTR_OFFSETS
	.align		4
.L_2757:
        /*0054*/ 	.byte	0x04, 0x28
        /*0056*/ 	.short	(.L_2759 - .L_2758)


	//   ....[0]....
.L_2758:
        /*0058*/ 	.word	0x00001250


	//   ....[1]....
        /*005c*/ 	.word	0x00001260


	//   ....[2]....
        /*0060*/ 	.word	0x00001290


	//   ....[3]....
        /*0064*/ 	.word	0x000012a0


	//   ....[4]....
        /*0068*/ 	.word	0x000012d0


	//   ....[5]....
        /*006c*/ 	.word	0x000012e0


	//   ....[6]....
        /*0070*/ 	.word	0x00001310


	//   ....[7]....
        /*0074*/ 	.word	0x00001320


	//   ....[8]....
        /*0078*/ 	.word	0x00001350


	//   ....[9]....
        /*007c*/ 	.word	0x00001360


	//----- nvinfo : EIATTR_VRC_CTA_INIT_COUNT
	.align		4
.L_2759:
        /*0080*/ 	.byte	0x02, 0x4a
	.zero		1
	.zero		1


	//----- nvinfo : EIATTR_EXIT_INSTR_OFFSETS
	.align		4
        /*0084*/ 	.byte	0x04, 0x1c
        /*0086*/ 	.short	(.L_2761 - .L_2760)


	//   ....[0]....
.L_2760:
        /*0088*/ 	.word	0x00000060


	//   ....[1]....
        /*008c*/ 	.word	0x000013c0


	//   ....[2]....
        /*0090*/ 	.word	0x00001490


	//----- nvinfo : EIATTR_MAX_THREADS
	.align		4
.L_2761:
        /*0094*/ 	.byte	0x04, 0x05
        /*0096*/ 	.short	(.L_2763 - .L_2762)
.L_2762:
        /*0098*/ 	.word	0x00000400
        /*009c*/ 	.word	0x00000001
        /*00a0*/ 	.word	0x00000001


	//----- nvinfo : EIATTR_CRS_STACK_SIZE
	.align		4
.L_2763:
        /*00a4*/ 	.byte	0x04, 0x1e
        /*00a6*/ 	.short	(.L_2765 - .L_2764)
.L_2764:
        /*00a8*/ 	.word	0x00000000


	//----- nvinfo : EIATTR_CBANK_PARAM_SIZE
	.align		4
.L_2765:
        /*00ac*/ 	.byte	0x03, 0x19
        /*00ae*/ 	.short	0x0080


	//----- nvinfo : EIATTR_PARAM_CBANK
	.align		4
        /*00b0*/ 	.byte	0x04, 0x0a
        /*00b2*/ 	.short	(.L_2767 - .L_2766)
	.align		4
.L_2766:
        /*00b4*/ 	.word	index@(.nv.constant0._ZN18transformer_engine13normalization28ln_bwd_finalize_tuned_kernelINS0_22Kernel_traits_finalizeILj32768E13__nv_bfloat16fS3_fjLj1024ELj4ENS0_18Kernel_traits_baseILj32768ES3_fS3_fjLj1024EEEEEEEvNS0_20BackwardKernelParamsE)
        /*00b8*/ 	.short	0x0380
        /*00ba*/ 	.short	0x0080


	//----- nvinfo : EIATTR_SW_WAR
	.align		4
.L_2767:
        /*00bc*/ 	.byte	0x04, 0x36
        /*00be*/ 	.short	(.L_2769 - .L_2768)
.L_2768:
        /*00c0*/ 	.word	0x00000008
.L_2769:


//--------------------- .nv.info._ZN18transformer_engine13normalization19ln_bwd_tuned_kernelINS0_13Kernel_traitsI13__nv_bfloat16fS3_fjLj32768ELj4ELj1ELj8ELj16ENS0_18Kernel_traits_baseILj32768ES3_fS3_fjLj256EEEEEEEvNS0_20BackwardKernelParamsE --------------------------
	.section	.nv.info._ZN18transformer_engine13normalization19ln_bwd_tuned_kernelINS0_13Kernel_traitsI13__nv_bfloat16fS3_fjLj32768ELj4ELj1ELj8ELj16ENS0_18Kernel_traits_baseILj32768ES3_fS3_fjLj256EEEEEEEvNS0_20BackwardKernelParamsE,"",@"SHT_CUDA_INFO"
	.sectionflags	@""
	.align	4


	//----- nvinfo : EIATTR_CUDA_API_VERSION
	.align		4
        /*0000*/ 	.byte	0x04, 0x37
        /*0002*/ 	.short	(.L_2771 - .L_2770)
.L_2770:
        /*0004*/ 	.word	0x00000082


	//----- nvinfo : EIATTR_KPARAM_INFO
	.align		4
.L_2771:
        /*0008*/ 	.byte	0x04, 0x17
        /*000a*/ 	.short	(.L_2773 - .L_2772)
.L_2772:
        /*000c*/ 	.word	0x00000000
        /*0010*/ 	.short	0x0000
        /*0012*/ 	.short	0x0000
        /*0014*/ 	.byte	0x00, 0xf0, 0x01, 0x02


	//----- nvinfo : EIATTR_SPARSE_MMA_MASK
	.align		4
.L_2773:
        /*0018*/ 	.byte	0x03, 0x50
        /*001a*/ 	.short	0x0000


	//----- nvinfo : EIATTR_MAXREG_COUNT
	.align		4
        /*001c*/ 	.byte	0x03, 0x1b
        /*001e*/ 	.short	0x00ff


	//----- nvinfo : EIATTR_NUM_BARRIERS
	.align		4
        /*0020*/ 	.byte	0x02, 0x4c
        /*0022*/ 	.byte	0x01
	.zero		1


	//----- nvinfo : EIATTR_MERCURY_ISA_VERSION
	.align		4
        /*0024*/ 	.byte	0x03, 0x5f
        /*0026*/ 	.short	0x0101


	//----- nvinfo : EIATTR_COOP_GROUP_MASK_REGIDS
	.align		4
        /*0028*/ 	.byte	0x04, 0x29
        /*002a*/ 	.short	(.L_2775 - .L_2774)


	//   ....[0]....
.L_2774:
        /*002c*/ 	.word	0xffffffff


	//   ....[1]....
        /*0030*/ 	.word	0xffffffff


	//   ....[2]....
        /*0034*/ 	.word	0xffffffff


	//   ....[3]....
        /*0038*/ 	.word	0xffffffff


	//   ....[4]....
        /*003c*/ 	.word	0xffffffff


	//   ....[5]....
        /*0040*/ 	.word	0xffffffff


	//   ....[6]....
        /*0044*/ 	.word	0xffffffff


	//   ....[7]....
        /*0048*/ 	.word	0xffffffff


	//   ....[8]....
        /*004c*/ 	.word	0xffffffff


	//   ....[9]....
        /*0050*/ 	.word	0xffffffff


	//   ....[10]....
        /*0054*/ 	.word	0xffffffff


	//   ....[11]....
        /*0058*/ 	.word	0xffffffff


	//   ....[12]....
        /*005c*/ 	.word	0xffffffff


	//   ....[13]....
        /*0060*/ 	.word	0xffffffff


	//   ....[14]....
        /*0064*/ 	.word	0xffffffff


	//   ....[15]....
        /*0068*/ 	.word	0xffffffff


	//   ....[16]....
        /*006c*/ 	.word	0xffffffff


	//   ....[17]....
        /*0070*/ 	.word	0xffffffff


	//   ....[18]....
        /*0074*/ 	.word	0xffffffff


	//   ....[19]....
        /*0078*/ 	.word	0xffffffff


	//----- nvinfo : EIATTR_COOP_GROUP_INSTR_OFFSETS
	.align		4
.L_2775:
        /*007c*/ 	.byte	0x04, 0x28
        /*007e*/ 	.short	(.L_2777 - .L_2776)


	//   ....[0]....
.L_2776:
        /*0080*/ 	.word	0x000019b0


	//   ....[1]....
        /*0084*/ 	.word	0x000019c0


	//   ....[2]....
        /*0088*/ 	.word	0x000019f0


	//   ....[3]....
        /*008c*/ 	.word	0x00001a00


	//   ....[4]....
        /*0090*/ 	.word	0x00001a30


	//   ....[5]....
        /*0094*/ 	.word	0x00001a40


	//   ....[6]....
        /*0098*/ 	.word	0x00001ab0


	//   ....[7]....
        /*009c*/ 	.word	0x00001ac0


	//   ....[8]....
        /*00a0*/ 	.word	0x00001b60


	//   ....[9]....
        /*00a4*/ 	.word	0x00001b70


	//   ....[10]....
        /*00a8*/ 	.word	0x00002600


	//   ....[11]....
        /*00ac*/ 	.word	0x00002610


	//   ....[12]....
        /*00b0*/ 	.word	0x00002640


	//   ....[13]....
        /*00b4*/ 	.word	0x00002650


	//   ....[14]....
        /*00b8*/ 	.word	0x00002680


	//   ....[15]....
        /*00bc*/ 	.word	0x00002690


	//   ....[16]....
        /*00c0*/ 	.word	0x000026c0


	//   ....[17]....
        /*00c4*/ 	.word	0x000026d0


	//   ....[18]....
        /*00c8*/ 	.word	0x00002700


	//   ....[19]....
        /*00cc*/ 	.word	0x00002710


	//----- nvinfo : EIATTR_VRC_CTA_INIT_COUNT
	.align		4
.L_2777:
        /*00d0*/ 	.byte	0x02, 0x4a
	.zero		1
	.zero		1


	//----- nvinfo : EIATTR_EXIT_INSTR_OFFSETS
	.align		4
        /*00d4*/ 	.byte	0x04, 0x1c
        /*00d6*/ 	.short	(.L_2779 - .L_2778)


	//   ....[0]....
.L_2778:
        /*00d8*/ 	.word	0x00003370


	//----- nvinfo : EIATTR_MAX_THREADS
	.align		4
.L_2779:
        /*00dc*/ 	.byte	0x04, 0x05
        /*00de*/ 	.short	(.L_2781 - .L_2780)
.L_2780:
        /*00e0*/ 	.word	0x00000100
        /*00e4*/ 	.word	0x00000001
        /*00e8*/ 	.word	0x00000001


	//----- nvinfo : EIATTR_CRS_STACK_SIZE
	.align		4
.L_2781:
        /*00ec*/ 	.byte	0x04, 0x1e
        /*00ee*/ 	.short	(.L_2783 - .L_2782)
.L_2782:
        /*00f0*/ 	.word	0x00000000


	//----- nvinfo : EIATTR_CBANK_PARAM_SIZE
	.align		4
.L_2783:
        /*00f4*/ 	.byte	0x03, 0x19
        /*00f6*/ 	.short	0x0080


	//----- nvinfo : EIATTR_PARAM_CBANK
	.align		4
        /*00f8*/ 	.byte	0x04, 0x0a
        /*00fa*/ 	.short	(.L_2785 - .L_2784)
	.align		4
.L_2784:
        /*00fc*/ 	.word	index@(.nv.constant0._ZN18transformer_engine13normalization19ln_bwd_tuned_kernelINS0_13Kernel_traitsI13__nv_bfloat16fS3_fjLj32768ELj4ELj1ELj8ELj16ENS0_18Kernel_traits_baseILj32768ES3_fS3_fjLj256EEEEEEEvNS0_20BackwardKernelParamsE)
        /*0100*/ 	.short	0x0380
        /*0102*/ 	.short	0x0080


	//----- nvinfo : EIATTR_SW_WAR
	.align		4
.L_2785:
        /*0104*/ 	.byte	0x04, 0x36
        /*0106*/ 	.short	(.L_2787 - .L_2786)
.L_2786:
        /*0108*/ 	.word	0x00000008
.L_2787:


//--------------------- .nv.info._ZN18transformer_engine13normalization28ln_bwd_finalize_tuned_kernelINS0_22Kernel_traits_finalizeILj32768E13__nv_bfloat16S3_S3_fjLj1024ELj4ENS0_18Kernel_traits_baseILj32768ES3_S3_S3_fjLj1024EEEEEEEvNS0_20BackwardKernelParamsE --------------------------
	.section	.nv.info._ZN18transformer_engine13normalization28ln_bwd_finalize_tuned_kernelINS0_22Kernel_traits_finalizeILj32768E13__nv_bfloat16S3_S3_fjLj1024ELj4ENS0_18Kernel_traits_baseILj32768ES3_S3_S3_fjLj1024EEEEEEEvNS0_20BackwardKernelParamsE,"",@"SHT_CUDA_INFO"
	.sectionflags	@""
	.align	4


	//----- nvinfo : EIATTR_CUDA_API_VERSION
	.align		4
        /*0000*/ 	.byte	0x04, 0x37
        /*0002*/ 	.short	(.L_2789 - .L_2788)
.L_2788:
        /*0004*/ 	.word	0x00000082


	//----- nvinfo : EIATTR_KPARAM_INFO
	.align		4
.L_2789:
        /*0008*/ 	.byte	0x04, 0x17
        /*000a*/ 	.short	(.L_2791 - .L_2790)
.L_2790:
        /*000c*/ 	.word	0x00000000
        /*0010*/ 	.short	0x0000
        /*0012*/ 	.short	0x0000
        /*0014*/ 	.byte	0x00, 0xf0, 0x01, 0x02


	//----- nvinfo : EIATTR_SPARSE_MMA_MASK
	.align		4
.L_2791:
        /*0018*/ 	.byte	0x03, 0x50
        /*001a*/ 	.short	0x0000


	//----- nvinfo : EIATTR_MAXREG_COUNT
	.align		4
        /*001c*/ 	.byte	0x03, 0x1b
        /*001e*/ 	.short	0x0040


	//----- nvinfo : EIATTR_NUM_BARRIERS
	.align		4
        /*0020*/ 	.byte	0x02, 0x4c
        /*0022*/ 	.byte	0x01
	.zero		1


	//----- nvinfo : EIATTR_MERCURY_ISA_VERSION
	.align		4
        /*0024*/ 	.byte	0x03, 0x5f
        /*0026*/ 	.short	0x0101


	//----- nvinfo : EIATTR_COOP_GROUP_MASK_REGIDS
	.align		4
        /*0028*/ 	.byte	0x04, 0x29
        /*002a*/ 	.short	(.L_2793 - .L_2792)


	//   ....[0]....
.L_2792:
        /*002c*/ 	.word	0xffffffff


	//   ....[1]....
        /*0030*/ 	.word	0xffffffff


	//   ....[2]....
        /*0034*/ 	.word	0xffffffff


	//   ....[3]....
        /*0038*/ 	.word	0xffffffff


	//   ....[4]....
        /*003c*/ 	.word	0xffffffff


	//   ....[5]....
        /*0040*/ 	.word	0xffffffff


	//   ....[6]....
        /*0044*/ 	.word	0xffffffff


	//   ....[7]....
        /*0048*/ 	.word	0xffffffff


	//   ....[8]....
        /*004c*/ 	.word	0xffffffff


	//   ....[9]....
        /*0050*/ 	.word	0xffffffff


	//----- nvinfo : EIATTR_COOP_GROUP_INSTR_OFFSETS
	.align		4
.L_2793:
        /*0054*/ 	.byte	0x04, 0x28
        /*0056*/ 	.short	(.L_2795 - .L_2794)


	//   ....[0]....
.L_2794:
        /*0058*/ 	.word	0x00001250


	//   ....[1]....
        /*005c*/ 	.word	0x00001260


	//   ....[2]....
        /*0060*/ 	.word	0x00001290


	//   ....[3]....
        /*0064*/ 	.word	0x000012a0


	//   ....[4]....
        /*0068*/ 	.word	0x000012d0


	//   ....[5]....
        /*006c*/ 	.word	0x000012e0


	//   ....[6]....
        /*0070*/ 	.word	0x00001310


	//   ....[7]....
        /*0074*/ 	.word	0x00001320


	//   ....[8]....
        /*0078*/ 	.word	0x00001350


	//   ....[9]....
        /*007c*/ 	.word	0x00001360


	//----- nvinfo : EIATTR_VRC_CTA_INIT_COUNT
	.align		4
.L_2795:
        /*0080*/ 	.byte	0x02, 0x4a
	.zero		1
	.zero		1


	//----- nvinfo : EIATTR_EXIT_INSTR_OFFSETS
	.align		4
        /*0084*/ 	.byte	0x04, 0x1c
        /*0086*/ 	.short	(.L_2797 - .L_2796)


	//   ....[0]....
.L_2796:
        /*0088*/ 	.word	0x00000060


	//   ....[1]....
        /*008c*/ 	.word	0x000013c0


	//   ....[2]....
        /*0090*/ 	.word	0x00001490


	//----- nvinfo : EIATTR_MAX_THREADS
	.align		4
.L_2797:
        /*0094*/ 	.byte	0x04, 0x05
        /*0096*/ 	.short	(.L_2799 - .L_2798)
.L_2798:
        /*0098*/ 	.word	0x00000400
        /*009c*/ 	.word	0x00000001
        /*00a0*/ 	.word	0x00000001


	//----- nvinfo : EIATTR_CRS_STACK_SIZE
	.align		4
.L_2799:
        /*00a4*/ 	.byte	0x04, 0x1e
        /*00a6*/ 	.short	(.L_2801 - .L_2800)
.L_2800:
        /*00a8*/ 	.word	0x00000000


	//----- nvinfo : EIATTR_CBANK_PARAM_SIZE
	.align		4
.L_2801:
        /*00ac*/ 	.byte	0x03, 0x19
        /*00ae*/ 	.short	0x0080


	//----- nvinfo : EIATTR_PARAM_CBANK
	.align		4
        /*00b0*/ 	.byte	0x04, 0x0a
        /*00b2*/ 	.short	(.L_2803 - .L_2802)
	.align		4
.L_2802:
        /*00b4*/ 	.word	index@(.nv.constant0._ZN18transformer_engine13normalization28ln_bwd_finalize_tuned_kernelINS0_22Kernel_traits_finalizeILj32768E13__nv_bfloat16S3_S3_fjLj1024ELj4ENS0_18Kernel_traits_baseILj32768ES3_S3_S3_fjLj1024EEEEEEEvNS0_20BackwardKernelParamsE)
        /*00b8*/ 	.short	0x0380
        /*00ba*/ 	.short	0x0080


	//----- nvinfo : EIATTR_SW_WAR
	.align		4
.L_2803:
        /*00bc*/ 	.byte	0x04, 0x36
        /*00be*/ 	.short	(.L_2805 - .L_2804)
.L_2804:
        /*00c0*/ 	.word	0x00000008
.L_2805:


//--------------------- .nv.info._ZN18transformer_engine13normalization19ln_bwd_tuned_kernelINS0_13Kernel_traitsI13__nv_bfloat16S3_S3_fjLj32768ELj4ELj1ELj8ELj16ENS0_18Kernel_traits_baseILj32768ES3_S3_S3_fjLj256EEEEEEEvNS0_20BackwardKernelParamsE --------------------------
	.section	.nv.info._ZN18transformer_engine13normalization19ln_bwd_tuned_kernelINS0_13Kernel_traitsI13__nv_bfloat16S3_S3_fjLj32768ELj4ELj1ELj8ELj16ENS0_18Kernel_traits_baseILj32768ES3_S3_S3_fjLj256EEEEEEEvNS0_20BackwardKernelParamsE,"",@"SHT_CUDA_INFO"
	.sectionflags	@""
	.align	4


	//----- nvinfo : EIATTR_CUDA_API_VERSION
	.align		4
        /*0000*/ 	.byte	0x04, 0x37
        /*0002*/ 	.short	(.L_2807 - .L_2806)
.L_2806:
        /*0004*/ 	.word	0x00000082


	//----- nvinfo : EIATTR_KPARAM_INFO
	.align		4
.L_2807:
        /*0008*/ 	.byte	0x04, 0x17
        /*000a*/ 	.short	(.L_2809 - .L_2808)
.L_2808:
        /*000c*/ 	.word	0x00000000
        /*0010*/ 	.short	0x0000
        /*0012*/ 	.short	0x0000
        /*0014*/ 	.byte	0x00, 0xf0, 0x01, 0x02


	//----- nvinfo : EIATTR_SPARSE_MMA_MASK
	.align		4
.L_2809:
        /*0018*/ 	.byte	0x03, 0x50
        /*001a*/ 	.short	0x0000


	//----- nvinfo : EIATTR_MAXREG_COUNT
	.align		4
        /*001c*/ 	.byte	0x03, 0x1b
        /*001e*/ 	.short	0x00ff


	//----- nvinfo : EIATTR_NUM_BARRIERS
	.align		4
        /*0020*/ 	.byte	0x02, 0x4c
        /*0022*/ 	.byte	0x01
	.zero		1


	//----- nvinfo : EIATTR_MERCURY_ISA_VERSION
	.align		4
        /*0024*/ 	.byte	0x03, 0x5f
        /*0026*/ 	.short	0x0101


	//----- nvinfo : EIATTR_COOP_GROUP_MASK_REGIDS
	.align		4
        /*0028*/ 	.byte	0x04, 0x29
        /*002a*/ 	.short	(.L_2811 - .L_2810)


	//   ....[0]....
.L_2810:
        /*002c*/ 	.word	0xffffffff


	//   ....[1]....
        /*0030*/ 	.word	0xffffffff


	//   ....[2]....
        /*0034*/ 	.word	0xffffffff


	//   ....[3]....
        /*0038*/ 	.word	0xffffffff


	//   ....[4]....
        /*003c*/ 	.word	0xffffffff


	//   ....[5]....
        /*0040*/ 	.word	0xffffffff


	//   ....[6]....
        /*0044*/ 	.word	0xffffffff


	//   ....[7]....
        /*0048*/ 	.word	0xffffffff


	//   ....[8]....
        /*004c*/ 	.word	0xffffffff


	//   ....[9]....
        /*0050*/ 	.word	0xffffffff


	//   ....[10]....
        /*0054*/ 	.word	0xffffffff


	//   ....[11]....
        /*0058*/ 	.word	0xffffffff


	//   ....[12]....
        /*005c*/ 	.word	0xffffffff


	//   ....[13]....
        /*0060*/ 	.word	0xffffffff


	//   ....[14]....
        /*0064*/ 	.word	0xffffffff


	//   ....[15]....
        /*0068*/ 	.word	0xffffffff


	//   ....[16]....
        /*006c*/ 	.word	0xffffffff


	//   ....[17]....
        /*0070*/ 	.word	0xffffffff


	//   ....[18]....
        /*0074*/ 	.word	0xffffffff


	//   ....[19]....
        /*0078*/ 	.word	0xffffffff


	//----- nvinfo : EIATTR_COOP_GROUP_INSTR_OFFSETS
	.align		4
.L_2811:
        /*007c*/ 	.byte	0x04, 0x28
        /*007e*/ 	.short	(.L_2813 - .L_2812)


	//   ....[0]....
.L_2812:
        /*0080*/ 	.word	0x00001c00


	//   ....[1]....
        /*0084*/ 	.word	0x00001c10


	//   ....[2]....
        /*0088*/ 	.word	0x00001c40


	//   ....[3]....
        /*008c*/ 	.word	0x00001c50


	//   ....[4]....
        /*0090*/ 	.word	0x00001c80


	//   ....[5]....
        /*0094*/ 	.word	0x00001c90


	//   ....[6]....
        /*0098*/ 	.word	0x00001d00


	//   ....[7]....
        /*009c*/ 	.word	0x00001d10


	//   ....[8]....
        /*00a0*/ 	.word	0x00001d90


	//   ....[9]....
        /*00a4*/ 	.word	0x00001da0


	//   ....[10]....
        /*00a8*/ 	.word	0x00002850


	//   ....[11]....
        /*00ac*/ 	.word	0x00002860


	//   ....[12]....
        /*00b0*/ 	.word	0x00002890


	//   ....[13]....
        /*00b4*/ 	.word	0x000028a0


	//   ....[14]....
        /*00b8*/ 	.word	0x000028d0


	//   ....[15]....
        /*00bc*/ 	.word	0x000028e0


	//   ....[16]....
        /*00c0*/ 	.word	0x00002910


	//   ....[17]....
        /*00c4*/ 	.word	0x00002920


	//   ....[18]....
        /*00c8*/ 	.word	0x00002950


	//   ....[19]....
        /*00cc*/ 	.word	0x00002960


	//----- nvinfo : EIATTR_VRC_CTA_INIT_COUNT
	.align		4
.L_2813:
        /*00d0*/ 	.byte	0x02, 0x4a
	.zero		1
	.zero		1


	//----- nvinfo : EIATTR_EXIT_INSTR_OFFSETS
	.align		4
        /*00d4*/ 	.byte	0x04, 0x1c
        /*00d6*/ 	.short	(.L_2815 - .L_2814)


	//   ....[0]....
.L_2814:
        /*00d8*/ 	.word	0x00003650


	//----- nvinfo : EIATTR_MAX_THREADS
	.align		4
.L_2815:
        /*00dc*/ 	.byte	0x04, 0x05
        /*00de*/ 	.short	(.L_2817 - .L_2816)
.L_2816:
        /*00e0*/ 	.word	0x00000100
        /*00e4*/ 	.word	0x00000001
        /*00e8*/ 	.word	0x00000001


	//----- nvinfo : EIATTR_CRS_STACK_SIZE
	.align		4
.L_2817:
        /*00ec*/ 	.byte	0x04, 0x1e
        /*00ee*/ 	.short	(.L_2819 - .L_2818)
.L_2818:
        /*00f0*/ 	.word	0x00000000


	//----- nvinfo : EIATTR_CBANK_PARAM_SIZE
	.align		4
.L_2819:
        /*00f4*/ 	.byte	0x03, 0x19
        /*00f6*/ 	.short	0x0080


	//----- nvinfo : EIATTR_PARAM_CBANK
	.align		4
        /*00f8*/ 	.byte	0x04, 0x0a
        /*00fa*/ 	.short	(.L_2821 - .L_2820)
	.align		4
.L_2820:
        /*00fc*/ 	.word	index@(.nv.constant0._ZN18transformer_engine13normalization19ln_bwd_tuned_kernelINS0_13Kernel_traitsI13__nv_bfloat16S3_S3_fjLj32768ELj4ELj1ELj8ELj16ENS0_18Kernel_traits_baseILj32768ES3_S3_S3_fjLj256EEEEEEEvNS0_20BackwardKernelParamsE)
        /*0100*/ 	.short	0x0380
        /*0102*/ 	.short	0x0080


	//----- nvinfo : EIATTR_SW_WAR
	.align		4
.L_2821:
        /*0104*/ 	.byte	0x04, 0x36
        /*0106*/ 	.short	(.L_2823 - .L_2822)
.L_2822:
        /*0108*/ 	.word	0x00000008
.L_2823:


//--------------------- .nv.info._ZN18transformer_engine13normalization28ln_bwd_finalize_tuned_kernelINS0_22Kernel_traits_finalizeILj32768E6__halffS3_fjLj1024ELj4ENS0_18Kernel_traits_baseILj32768ES3_fS3_fjLj1024EEEEEEEvNS0_20BackwardKernelParamsE --------------------------
	.section	.nv.info._ZN18transformer_engine13normalization28ln_bwd_finalize_tuned_kernelINS0_22Kernel_traits_finalizeILj32768E6__halffS3_fjLj1024ELj4ENS0_18Kernel_traits_baseILj32768ES3_fS3_fjLj1024EEEEEEEvNS0_20BackwardKernelParamsE,"",@"SHT_CUDA_INFO"
	.sectionflags	@""
	.align	4


	//----- nvinfo : EIATTR_CUDA_API_VERSION
	.align		4
        /*0000*/ 	.byte	0x04, 0x37
        /*0002*/ 	.short	(.L_2825 - .L_2824)
.L_2824:
        /*0004*/ 	.word	0x00000082


	//----- nvinfo : EIATTR_KPARAM_INFO
	.align		4
.L_2825:
        /*0008*/ 	.byte	0x04, 0x17
        /*000a*/ 	.short	(.L_2827 - .L_2826)
.L_2826:
        /*000c*/ 	.word	0x00000000
        /*0010*/ 	.short	0x0000
        /*0012*/ 	.short	0x0000
        /*0014*/ 	.byte	0x00, 0xf0, 0x01, 0x02


	//----- nvinfo : EIATTR_SPARSE_MMA_MASK
	.align		4
.L_2827:
        /*0018*/ 	.byte	0x03, 0x50
        /*001a*/ 	.short	0x0000


	//----- nvinfo : EIATTR_MAXREG_COUNT
	.align		4
        /*001c*/ 	.byte	0x03, 0x1b
        /*001e*/ 	.short	0x0040


	//----- nvinfo : EIATTR_NUM_BARRIERS
	.align		4
        /*0020*/ 	.byte	0x02, 0x4c
        /*0022*/ 	.byte	0x01
	.zero		1


	//----- nvinfo : EIATTR_MERCURY_ISA_VERSION
	.align		4
        /*0024*/ 	.byte	0x03, 0x5f
        /*0026*/ 	.short	0x0101


	//----- nvinfo : EIATTR_COOP_GROUP_MASK_REGIDS
	.align		4
        /*0028*/ 	.byte	0x04, 0x29
        /*002a*/ 	.short	(.L_2829 - .L_2828)


	//   ....[0]....
.L_2828:
        /*002c*/ 	.word	0xffffffff


	//   ....[1]....
        /*0030*/ 	.word	0xffffffff


	//   ....[2]....
        /*0034*/ 	.word	0xffffffff


	//   ....[3]....
        /*0038*/ 	.word	0xffffffff


	//   ....[4]....
        /*003c*/ 	.word	0xffffffff


	//   ....[5]....
        /*0040*/ 	.word	0xffffffff


	//   ....[6]....
        /*0044*/ 	.word	0xffffffff


	//   ....[7]....
        /*0048*/ 	.word	0xffffffff


	//   ....[8]....
        /*004c*/ 	.word	0xffffffff


	//   ....[9]....
        /*0050*/ 	.word	0xffffffff


	//----- nvinfo : EIATTR_COOP_GROUP_INSTR_OFFSETS
	.align		4
.L_2829:
        /*0054*/ 	.byte	0x04, 0x28
        /*0056*/ 	.short	(.L_2831 - .L_2830)


	//   ....[0]....
.L_2830:
        /*0058*/ 	.word	0x00001250


	//   ....[1]....
        /*005c*/ 	.word	0x00001260


	//   ....[2]....
        /*0060*/ 	.word	0x00001290


	//   ....[3]....
        /*0064*/ 	.word	0x000012a0


	//   ....[4]....
        /*0068*/ 	.word	0x000012d0


	//   ....[5]....
        /*006c*/ 	.word	0x000012e0


	//   ....[6]....
        /*0070*/ 	.word	0x00001310


	//   ....[7]....
        /*0074*/ 	.word	0x00001320


	//   ....[8]....
        /*0078*/ 	.word	0x00001350


	//   ....[9]....
        /*007c*/ 	.word	0x00001360


	//----- nvinfo : EIATTR_VRC_CTA_INIT_COUNT
	.align		4
.L_2831:
        /*0080*/ 	.byte	0x02, 0x4a
	.zero		1
	.zero		1


	//----- nvinfo : EIATTR_EXIT_INSTR_OFFSETS
	.align		4
        /*0084*/ 	.byte	0x04, 0x1c
        /*0086*/ 	.short	(.L_2833 - .L_2832)


	//   ....[0]....
.L_2832:
        /*0088*/ 	.word	0x00000060


	//   ....[1]....
        /*008c*/ 	.word	0x000013c0


	//   ....[2]....
        /*0090*/ 	.word	0x00001490


	//----- nvinfo : EIATTR_MAX_THREADS
	.align		4
.L_2833:
        /*0094*/ 	.byte	0x04, 0x05
        /*0096*/ 	.short	(.L_2835 - .L_2834)
.L_2834:
        /*0098*/ 	.word	0x00000400
        /*009c*/ 	.word	0x00000001
        /*00a0*/ 	.word	0x00000001


	//----- nvinfo : EIATTR_CRS_STACK_SIZE
	.align		4
.L_2835:
        /*00a4*/ 	.byte	0x04, 0x1e
        /*00a6*/ 	.short	(.L_2837 - .L_2836)
.L_2836:
        /*00a8*/ 	.word	0x00000000


	//----- nvinfo : EIATTR_CBANK_PARAM_SIZE
	.align		4
.L_2837:
        /*00ac*/ 	.byte	0x03, 0x19
        /*00ae*/ 	.short	0x0080


	//----- nvinfo : EIATTR_PARAM_CBANK
	.align		4
        /*00b0*/ 	.byte	0x04, 0x0a
        /*00b2*/ 	.short	(.L_2839 - .L_2838)
	.align		4
.L_2838:
        /*00b4*/ 	.word	index@(.nv.constant0._ZN18transformer_engine13normalization28ln_bwd_finalize_tuned_kernelINS0_22Kernel_traits_finalizeILj32768E6__halffS3_fjLj1024ELj4ENS0_18Kernel_traits_baseILj32768ES3_fS3_fjLj1024EEEEEEEvNS0_20BackwardKernelParamsE)
        /*00b8*/ 	.short	0x0380
        /*00ba*/ 	.short	0x0080


	//----- nvinfo : EIATTR_SW_WAR
	.align		4
.L_2839:
        /*00bc*/ 	.byte	0x04, 0x36
        /*00be*/ 	.short	(.L_2841 - .L_2840)
.L_2840:
        /*00c0*/ 	.word	0x00000008
.L_2841:


//--------------------- .nv.info._ZN18transformer_engine13normalization19ln_bwd_tuned_kernelINS0_13Kernel_traitsI6__halffS3_fjLj32768ELj4ELj1ELj8ELj16ENS0_18Kernel_traits_baseILj32768ES3_fS3_fjLj256EEEEEEEvNS0_20BackwardKernelParamsE --------------------------
	.section	.nv.info._ZN18transformer_engine13normalization19ln_bwd_tuned_kernelINS0_13Kernel_traitsI6__halffS3_fjLj32768ELj4ELj1ELj8ELj16ENS0_18Kernel_traits_baseILj32768ES3_fS3_fjLj256EEEEEEEvNS0_20BackwardKernelParamsE,"",@"SHT_CUDA_INFO"
	.sectionflags	@""
	.align	4


	//----- nvinfo : EIATTR_CUDA_API_VERSION
	.align		4
        /*0000*/ 	.byte	0x04, 0x37
        /*0002*/ 	.short	(.L_2843 - .L_2842)
.L_2842:
        /*0004*/ 	.word	0x00000082


	//----- nvinfo : EIATTR_KPARAM_INFO
	.align		4
.L_2843:
        /*0008*/ 	.byte	0x04, 0x17
        /*000a*/ 	.short	(.L_2845 - .L_2844)
.L_2844:
        /*000c*/ 	.word	0x00000000
        /*0010*/ 	.short	0x0000
        /*0012*/ 	.short	0x0000
        /*0014*/ 	.byte	0x00, 0xf0, 0x01, 0x02


	//----- nvinfo : EIATTR_SPARSE_MMA_MASK
	.align		4
.L_2845:
        /*0018*/ 	.byte	0x03, 0x50
        /*001a*/ 	.short	0x0000


	//----- nvinfo : EIATTR_MAXREG_COUNT
	.align		4
        /*001c*/ 	.byte	0x03, 0x1b
        /*001e*/ 	.short	0x00ff


	//----- nvinfo : EIATTR_NUM_BARRIERS
	.align		4
        /*0020*/ 	.byte	0x02, 0x4c
        /*0022*/ 	.byte	0x01
	.zero		1


	//----- nvinfo : EIATTR_MERCURY_ISA_VERSION
	.align		4
        /*0024*/ 	.byte	0x03, 0x5f
        /*0026*/ 	.short	0x0101


	//----- nvinfo : EIATTR_COOP_GROUP_MASK_REGIDS
	.align		4
        /*0028*/ 	.byte	0x04, 0x29
        /*002a*/ 	.short	(.L_2847 - .L_2846)


	//   ....[0]....
.L_2846:
        /*002c*/ 	.word	0xffffffff


	//   ....[1]....
        /*0030*/ 	.word	0xffffffff


	//   ....[2]....
        /*0034*/ 	.word	0xffffffff


	//   ....[3]....
        /*0038*/ 	.word	0xffffffff


	//   ....[4]....
        /*003c*/ 	.word	0xffffffff


	//   ....[5]....
        /*0040*/ 	.word	0xffffffff


	//   ....[6]....
        /*0044*/ 	.word	0xffffffff


	//   ....[7]....
        /*0048*/ 	.word	0xffffffff


	//   ....[8]....
        /*004c*/ 	.word	0xffffffff


	//   ....[9]....
        /*0050*/ 	.word	0xffffffff


	//   ....[10]....
        /*0054*/ 	.word	0xffffffff


	//   ....[11]....
        /*0058*/ 	.word	0xffffffff


	//   ....[12]....
        /*005c*/ 	.word	0xffffffff


	//   ....[13]....
        /*0060*/ 	.word	0xffffffff


	//   ....[14]....
        /*0064*/ 	.word	0xffffffff


	//   ....[15]....
        /*0068*/ 	.word	0xffffffff


	//   ....[16]....
        /*006c*/ 	.word	0xffffffff


	//   ....[17]....
        /*0070*/ 	.word	0xffffffff


	//   ....[18]....
        /*0074*/ 	.word	0xffffffff


	//   ....[19]....
        /*0078*/ 	.word	0xffffffff


	//----- nvinfo : EIATTR_COOP_GROUP_INSTR_OFFSETS
	.align		4
.L_2847:
        /*007c*/ 	.byte	0x04, 0x28
        /*007e*/ 	.short	(.L_2849 - .L_2848)


	//   ....[0]....
.L_2848:
        /*0080*/ 	.word	0x000019b0


	//   ....[1]....
        /*0084*/ 	.word	0x000019c0


	//   ....[2]....
        /*0088*/ 	.word	0x000019f0


	//   ....[3]....
        /*008c*/ 	.word	0x00001a00


	//   ....[4]....
        /*0090*/ 	.word	0x00001a30


	//   ....[5]....
        /*0094*/ 	.word	0x00001a40


	//   ....[6]....
        /*0098*/ 	.word	0x00001ab0


	//   ....[7]....
        /*009c*/ 	.word	0x00001ac0


	//   ....[8]....
        /*00a0*/ 	.word	0x00001b60


	//   ....[9]....
        /*00a4*/ 	.word	0x00001b70


	//   ....[10]....
        /*00a8*/ 	.word	0x00002600


	//   ....[11]....
        /*00ac*/ 	.word	0x00002610


	//   ....[12]....
        /*00b0*/ 	.word	0x00002640


	//   ....[13]....
        /*00b4*/ 	.word	0x00002650


	//   ....[14]....
        /*00b8*/ 	.word	0x00002680


	//   ....[15]....
        /*00bc*/ 	.word	0x00002690


	//   ....[16]....
        /*00c0*/ 	.word	0x000026c0


	//   ....[17]....
        /*00c4*/ 	.word	0x000026d0


	//   ....[18]....
        /*00c8*/ 	.word	0x00002700


	//   ....[19]....
        /*00cc*/ 	.word	0x00002710


	//----- nvinfo : EIATTR_VRC_CTA_INIT_COUNT
	.align		4
.L_2849:
        /*00d0*/ 	.byte	0x02, 0x4a
	.zero		1
	.zero		1


	//----- nvinfo : EIATTR_EXIT_INSTR_OFFSETS
	.align		4
        /*00d4*/ 	.byte	0x04, 0x1c
        /*00d6*/ 	.short	(.L_2851 - .L_2850)


	//   ....[0]....
.L_2850:
        /*00d8*/ 	.word	0x00003370


	//----- nvinfo : EIATTR_MAX_THREADS
	.align		4
.L_2851:
        /*00dc*/ 	.byte	0x04, 0x05
        /*00de*/ 	.short	(.L_2853 - .L_2852)
.L_2852:
        /*00e0*/ 	.word	0x00000100
        /*00e4*/ 	.word	0x00000001
        /*00e8*/ 	.word	0x00000001


	//----- nvinfo : EIATTR_CRS_STACK_SIZE
	.align		4
.L_2853:
        /*00ec*/ 	.byte	0x04, 0x1e
        /*00ee*/ 	.short	(.L_2855 - .L_2854)
.L_2854:
        /*00f0*/ 	.word	0x00000000


	//----- nvinfo : EIATTR_CBANK_PARAM_SIZE
	.align		4
.L_2855:
        /*00f4*/ 	.byte	0x03, 0x19
        /*00f6*/ 	.short	0x0080


	//----- nvinfo : EIATTR_PARAM_CBANK
	.align		4
        /*00f8*/ 	.byte	0x04, 0x0a
        /*00fa*/ 	.short	(.L_2857 - .L_2856)
	.align		4
.L_2856:
        /*00fc*/ 	.word	index@(.nv.constant0._ZN18transformer_engine13normalization19ln_bwd_tuned_kernelINS0_13Kernel_traitsI6__halffS3_fjLj32768ELj4ELj1ELj8ELj16ENS0_18Kernel_traits_baseILj32768ES3_fS3_fjLj256EEEEEEEvNS0_20BackwardKernelParamsE)
        /*0100*/ 	.short	0x0380
        /*0102*/ 	.short	0x0080


	//----- nvinfo : EIATTR_SW_WAR
	.align		4
.L_2857:
        /*0104*/ 	.byte	0x04, 0x36
        /*0106*/ 	.short	(.L_2859 - .L_2858)
.L_2858:
        /*0108*/ 	.word	0x00000008
.L_2859:


//--------------------- .nv.info._ZN18transformer_engine13normalization28ln_bwd_finalize_tuned_kernelINS0_22Kernel_traits_finalizeILj32768E6__halfS3_S3_fjLj1024ELj4ENS0_18Kernel_traits_baseILj32768ES3_S3_S3_fjLj1024EEEEEEEvNS0_20BackwardKernelParamsE --------------------------
	.section	.nv.info._ZN18transformer_engine13normalization28ln_bwd_finalize_tuned_kernelINS0_22Kernel_traits_finalizeILj32768E6__halfS3_S3_fjLj1024ELj4ENS0_18Kernel_traits_baseILj32768ES3_S3_S3_fjLj1024EEEEEEEvNS0_20BackwardKernelParamsE,"",@"SHT_CUDA_INFO"
	.sectionflags	@""
	.align	4


	//----- nvinfo : EIATTR_CUDA_API_VERSION
	.align		4
        /*0000*/ 	.byte	0x04, 0x37
        /*0002*/ 	.short	(.L_2861 - .L_2860)
.L_2860:
        /*0004*/ 	.word	0x00000082


	//----- nvinfo : EIATTR_KPARAM_INFO
	.align		4
.L_2861:
        /*0008*/ 	.byte	0x04, 0x17
        /*000a*/ 	.short	(.L_2863 - .L_2862)
.L_2862:
        /*000c*/ 	.word	0x00000000
        /*0010*/ 	.short	0x0000
        /*0012*/ 	.short	0x0000
        /*0014*/ 	.byte	0x00, 0xf0, 0x01, 0x02


	//----- nvinfo : EIATTR_SPARSE_MMA_MASK
	.align		4
.L_2863:
        /*0018*/ 	.byte	0x03, 0x50
        /*001a*/ 	.short	0x0000


	//----- nvinfo : EIATTR_MAXREG_COUNT
	.align		4
        /*001c*/ 	.byte	0x03, 0x1b
        /*001e*/ 	.short	0x0040


	//----- nvinfo : EIATTR_NUM_BARRIERS
	.align		4
        /*0020*/ 	.byte	0x02, 0x4c
        /*0022*/ 	.byte	0x01
	.zero		1


	//----- nvinfo : EIATTR_MERCURY_ISA_VERSION
	.align		4
        /*0024*/ 	.byte	0x03, 0x5f
        /*0026*/ 	.short	0x0101


	//----- nvinfo : EIATTR_COOP_GROUP_MASK_REGIDS
	.align		4
        /*0028*/ 	.byte	0x04, 0x29
        /*002a*/ 	.short	(.L_2865 - .L_2864)


	//   ....[0]....
.L_2864:
        /*002c*/ 	.word	0xffffffff


	//   ....[1]....
        /*0030*/ 	.word	0xffffffff


	//   ....[2]....
        /*0034*/ 	.word	0xffffffff


	//   ....[3]....
        /*0038*/ 	.word	0xffffffff


	//   ....[4]....
        /*003c*/ 	.word	0xffffffff


	//   ....[5]....
        /*0040*/ 	.word	0xffffffff


	//   ....[6]....
        /*0044*/ 	.word	0xffffffff


	//   ....[7]....
        /*0048*/ 	.word	0xffffffff


	//   ....[8]....
        /*004c*/ 	.word	0xffffffff


	//   ....[9]....
        /*0050*/ 	.word	0xffffffff


	//----- nvinfo : EIATTR_COOP_GROUP_INSTR_OFFSETS
	.align		4
.L_2865:
        /*0054*/ 	.byte	0x04, 0x28
        /*0056*/ 	.short	(.L_2867 - .L_2866)


	//   ....[0]....
.L_2866:
        /*0058*/ 	.word	0x00001250


	//   ....[1]....
        /*005c*/ 	.word	0x00001260


	//   ....[2]....
        /*0060*/ 	.word	0x00001290


	//   ....[3]....
        /*0064*/ 	.word	0x000012a0


	//   ....[4]....
        /*0068*/ 	.word	0x000012d0


	//   ....[5]....
        /*006c*/ 	.word	0x000012e0


	//   ....[6]....
        /*0070*/ 	.word	0x00001310


	//   ....[7]....
        /*0074*/ 	.word	0x00001320


	//   ....[8]....
        /*0078*/ 	.word	0x00001350


	//   ....[9]....
        /*007c*/ 	.word	0x00001360


	//----- nvinfo : EIATTR_VRC_CTA_INIT_COUNT
	.align		4
.L_2867:
        /*0080*/ 	.byte	0x02, 0x4a
	.zero		1
	.zero		1


	//----- nvinfo : EIATTR_EXIT_INSTR_OFFSETS
	.align		4
        /*0084*/ 	.byte	0x04, 0x1c
        /*0086*/ 	.short	(.L_2869 - .L_2868)


	//   ....[0]....
.L_2868:
        /*0088*/ 	.word	0x00000060


	//   ....[1]....
        /*008c*/ 	.word	0x000013c0


	//   ....[2]....
        /*0090*/ 	.word	0x00001490


	//----- nvinfo : EIATTR_MAX_THREADS
	.align		4
.L_2869:
        /*0094*/ 	.byte	0x04, 0x05
        /*0096*/ 	.short	(.L_2871 - .L_2870)
.L_2870:
        /*0098*/ 	.word	0x00000400
        /*009c*/ 	.word	0x00000001
        /*00a0*/ 	.word	0x00000001


	//----- nvinfo : EIATTR_CRS_STACK_SIZE
	.align		4
.L_2871:
        /*00a4*/ 	.byte	0x04, 0x1e
        /*00a6*/ 	.short	(.L_2873 - .L_2872)
.L_2872:
        /*00a8*/ 	.word	0x00000000


	//----- nvinfo : EIATTR_CBANK_PARAM_SIZE
	.align		4
.L_2873:
        /*00ac*/ 	.byte	0x03, 0x19
        /*00ae*/ 	.short	0x0080


	//----- nvinfo : EIATTR_PARAM_CBANK
	.align		4
        /*00b0*/ 	.byte	0x04, 0x0a
        /*00b2*/ 	.short	(.L_2875 - .L_2874)
	.align		4
.L_2874:
        /*00b4*/ 	.word	index@(.nv.constant0._ZN18transformer_engine13normalization28ln_bwd_finalize_tuned_kernelINS0_22Kernel_traits_finalizeILj32768E6__halfS3_S3_fjLj1024ELj4ENS0_18Kernel_traits_baseILj32768ES3_S3_S3_fjLj1024EEEEEEEvNS0_20BackwardKernelParamsE)
        /*00b8*/ 	.short	0x0380
        /*00ba*/ 	.short	0x0080


	//----- nvinfo : EIATTR_SW_WAR
	.align		4
.L_2875:
        /*00bc*/ 	.byte	0x04, 0x36
        /*00be*/ 	.short	(.L_2877 - .L_2876)
.L_2876:
        /*00c0*/ 	.word	0x00000008
.L_2877:


//--------------------- .nv.info._ZN18transformer_engine13normalization19ln_bwd_tuned_kernelINS0_13Kernel_traitsI6__halfS3_S3_fjLj32768ELj4ELj1ELj8ELj16ENS0_18Kernel_traits_baseILj32768ES3_S3_S3_fjLj256EEEEEEEvNS0_20BackwardKernelParamsE --------------------------
	.section	.nv.info._ZN18transformer_engine13normalization19ln_bwd_tuned_kernelINS0_13Kernel_traitsI6__halfS3_S3_fjLj32768ELj4ELj1ELj8ELj16ENS0_18Kernel_traits_baseILj32768ES3_S3_S3_fjLj256EEEEEEEvNS0_20BackwardKernelParamsE,"",@"SHT_CUDA_INFO"
	.sectionflags	@""
	.align	4


	//----- nvinfo : EIATTR_CUDA_API_VERSION
	.align		4
        /*0000*/ 	.byte	0x04, 0x37
        /*0002*/ 	.short	(.L_2879 - .L_2878)
.L_2878:
        /*0004*/ 	.word	0x00000082


	//----- nvinfo : EIATTR_KPARAM_INFO
	.align		4
.L_2879:
        /*0008*/ 	.byte	0x04, 0x17
        /*000a*/ 	.short	(.L_2881 - .L_2880)
.L_2880:
        /*000c*/ 	.word	0x00000000
        /*0010*/ 	.short	0x0000
        /*0012*/ 	.short	0x0000
        /*0014*/ 	.byte	0x00, 0xf0, 0x01, 0x02


	//----- nvinfo : EIATTR_SPARSE_MMA_MASK
	.align		4
.L_2881:
        /*0018*/ 	.byte	0x03, 0x50
        /*001a*/ 	.short	0x0000


	//----- nvinfo : EIATTR_MAXREG_COUNT
	.align		4
        /*001c*/ 	.byte	0x03, 0x1b
        /*001e*/ 	.short	0x00ff


	//----- nvinfo : EIATTR_NUM_BARRIERS
	.align		4
        /*0020*/ 	.byte	0x02, 0x4c
        /*0022*/ 	.byte	0x01
	.zero		1


	//----- nvinfo : EIATTR_MERCURY_ISA_VERSION
	.align		4
        /*0024*/ 	.byte	0x03, 0x5f
        /*0026*/ 	.short	0x0101


	//----- nvinfo : EIATTR_COOP_GROUP_MASK_REGIDS
	.align		4
        /*0028*/ 	.byte	0x04, 0x29
        /*002a*/ 	.short	(.L_2883 - .L_2882)


	//   ....[0]....
.L_2882:
        /*002c*/ 	.word	0xffffffff


	//   ....[1]....
        /*0030*/ 	.word	0xffffffff


	//   ....[2]....
        /*0034*/ 	.word	0xffffffff


	//   ....[3]....
        /*0038*/ 	.word	0xffffffff


	//   ....[4]....
        /*003c*/ 	.word	0xffffffff


	//   ....[5]....
        /*0040*/ 	.word	0xffffffff


	//   ....[6]....
        /*0044*/ 	.word	0xffffffff


	//   ....[7]....
        /*0048*/ 	.word	0xffffffff


	//   ....[8]....
        /*004c*/ 	.word	0xffffffff


	//   ....[9]....
        /*0050*/ 	.word	0xffffffff


	//   ....[10]....
        /*0054*/ 	.word	0xffffffff


	//   ....[11]....
        /*0058*/ 	.word	0xffffffff


	//   ....[12]....
        /*005c*/ 	.word	0xffffffff


	//   ....[13]....
        /*0060*/ 	.word	0xffffffff


	//   ....[14]....
        /*0064*/ 	.word	0xffffffff


	//   ....[15]....
        /*0068*/ 	.word	0xffffffff


	//   ....[16]....
        /*006c*/ 	.word	0xffffffff


	//   ....[17]....
        /*0070*/ 	.word	0xffffffff


	//   ....[18]....
        /*0074*/ 	.word	0xffffffff


	//   ....[19]....
        /*0078*/ 	.word	0xffffffff


	//----- nvinfo : EIATTR_COOP_GROUP_INSTR_OFFSETS
	.align		4
.L_2883:
        /*007c*/ 	.byte	0x04, 0x28
        /*007e*/ 	.short	(.L_2885 - .L_2884)


	//   ....[0]....
.L_2884:
        /*0080*/ 	.word	0x000018f0


	//   ....[1]....
        /*0084*/ 	.word	0x00001900


	//   ....[2]....
        /*0088*/ 	.word	0x00001930


	//   ....[3]....
        /*008c*/ 	.word	0x00001940


	//   ....[4]....
        /*0090*/ 	.word	0x00001970


	//   ....[5]....
        /*0094*/ 	.word	0x00001980


	//   ....[6]....
        /*0098*/ 	.word	0x000019f0


	//   ....[7]....
        /*009c*/ 	.word	0x00001a00


	//   ....[8]....
        /*00a0*/ 	.word	0x00001aa0


	//   ....[9]....
        /*00a4*/ 	.word	0x00001ab0


	//   ....[10]....
        /*00a8*/ 	.word	0x00002540


	//   ....[11]....
        /*00ac*/ 	.word	0x00002550


	//   ....[12]....
        /*00b0*/ 	.word	0x00002580


	//   ....[13]....
        /*00b4*/ 	.word	0x00002590


	//   ....[14]....
        /*00b8*/ 	.word	0x000025c0


	//   ....[15]....
        /*00bc*/ 	.word	0x000025d0


	//   ....[16]....
        /*00c0*/ 	.word	0x00002600


	//   ....[17]....
        /*00c4*/ 	.word	0x00002610


	//   ....[18]....
        /*00c8*/ 	.word	0x00002640


	//   ....[19]....
        /*00cc*/ 	.word	0x00002650


	//----- nvinfo : EIATTR_VRC_CTA_INIT_COUNT
	.align		4
.L_2885:
        /*00d0*/ 	.byte	0x02, 0x4a
	.zero		1
	.zero		1


	//----- nvinfo : EIATTR_EXIT_INSTR_OFFSETS
	.align		4
        /*00d4*/ 	.byte	0x04, 0x1c
        /*00d6*/ 	.short	(.L_2887 - .L_2886)


	//   ....[0]....
.L_2886:
        /*00d8*/ 	.word	0x00003370


	//----- nvinfo : EIATTR_MAX_THREADS
	.align		4
.L_2887:
        /*00dc*/ 	.byte	0x04, 0x05
        /*00de*/ 	.short	(.L_2889 - .L_2888)
.L_2888:
        /*00e0*/ 	.word	0x00000100
        /*00e4*/ 	.word	0x00000001
        /*00e8*/ 	.word	0x00000001


	//----- nvinfo : EIATTR_CRS_STACK_SIZE
	.align		4
.L_2889:
        /*00ec*/ 	.byte	0x04, 0x1e
        /*00ee*/ 	.short	(.L_2891 - .L_2890)
.L_2890:
        /*00f0*/ 	.word	0x00000000


	//----- nvinfo : EIATTR_CBANK_PARAM_SIZE
	.align		4
.L_2891:
        /*00f4*/ 	.byte	0x03, 0x19
        /*00f6*/ 	.short	0x0080


	//----- nvinfo : EIATTR_PARAM_CBANK
	.align		4
        /*00f8*/ 	.byte	0x04, 0x0a
        /*00fa*/ 	.short	(.L_2893 - .L_2892)
	.align		4
.L_2892:
        /*00fc*/ 	.word	index@(.nv.constant0._ZN18transformer_engine13normalization19ln_bwd_tuned_kernelINS0_13Kernel_traitsI6__halfS3_S3_fjLj32768ELj4ELj1ELj8ELj16ENS0_18Kernel_traits_baseILj32768ES3_S3_S3_fjLj256EEEEEEEvNS0_20BackwardKernelParamsE)
        /*0100*/ 	.short	0x0380
        /*0102*/ 	.short	0x0080


	//----- nvinfo : EIATTR_SW_WAR
	.align		4
.L_2893:
        /*0104*/ 	.byte	0x04, 0x36
        /*0106*/ 	.short	(.L_2895 - .L_2894)
.L_2894:
        /*0108*/ 	.word	0x00000008
.L_2895:


//--------------------- .nv.info._ZN18transformer_engine13normalization28ln_bwd_finalize_tuned_kernelINS0_22Kernel_traits_finalizeILj32768EffffjLj1024ELj4ENS0_18Kernel_traits_baseILj32768EffffjLj1024EEEEEEEvNS0_20BackwardKernelParamsE --------------------------
	.section	.nv.info._ZN18transformer_engine13normalization28ln_bwd_finalize_tuned_kernelINS0_22Kernel_traits_finalizeILj32768EffffjLj1024ELj4ENS0_18Kernel_traits_baseILj32768EffffjLj1024EEEEEEEvNS0_20BackwardKernelParamsE,"",@"SHT_CUDA_INFO"
	.sectionflags	@""
	.align	4


	//----- nvinfo : EIATTR_CUDA_API_VERSION
	.align		4
        /*0000*/ 	.byte	0x04, 0x37
        /*0002*/ 	.short	(.L_2897 - .L_2896)
.L_2896:
        /*0004*/ 	.word	0x00000082


	//----- nvinfo : EIATTR_KPARAM_INFO
	.align		4
.L_2897:
        /*0008*/ 	.byte	0x04, 0x17
        /*000a*/ 	.short	(.L_2899 - .L_2898)
.L_2898:
        /*000c*/ 	.word	0x00000000
        /*0010*/ 	.short	0x0000
        /*0012*/ 	.short	0x0000
        /*0014*/ 	.byte	0x00, 0xf0, 0x01, 0x02


	//----- nvinfo : EIATTR_SPARSE_MMA_MASK
	.align		4
.L_2899:
        /*0018*/ 	.byte	0x03, 0x50
        /*001a*/ 	.short	0x0000


	//----- nvinfo : EIATTR_MAXREG_COUNT
	.align		4
        /*001c*/ 	.byte	0x03, 0x1b
        /*001e*/ 	.short	0x0040


	//----- nvinfo : EIATTR_NUM_BARRIERS
	.align		4
        /*0020*/ 	.byte	0x02, 0x4c
        /*0022*/ 	.byte	0x01
	.zero		1


	//----- nvinfo : EIATTR_MERCURY_ISA_VERSION
	.align		4
        /*0024*/ 	.byte	0x03, 0x5f
        /*0026*/ 	.short	0x0101


	//----- nvinfo : EIATTR_COOP_GROUP_MASK_REGIDS
	.align		4
        /*0028*/ 	.byte	0x04, 0x29
        /*002a*/ 	.short	(.L_2901 - .L_2900)


	//   ....[0]....
.L_2900:
        /*002c*/ 	.word	0xffffffff


	//   ....[1]....
        /*0030*/ 	.word	0xffffffff


	//   ....[2]....
        /*0034*/ 	.word	0xffffffff


	//   ....[3]....
        /*0038*/ 	.word	0xffffffff


	//   ....[4]....
        /*003c*/ 	.word	0xffffffff


	//   ....[5]....
        /*0040*/ 	.word	0xffffffff


	//   ....[6]....
        /*0044*/ 	.word	0xffffffff


	//   ....[7]....
        /*0048*/ 	.word	0xffffffff


	//   ....[8]....
        /*004c*/ 	.word	0xffffffff


	//   ....[9]....
        /*0050*/ 	.word	0xffffffff


	//----- nvinfo : EIATTR_COOP_GROUP_INSTR_OFFSETS
	.align		4
.L_2901:
        /*0054*/ 	.byte	0x04, 0x28
        /*0056*/ 	.short	(.L_2903 - .L_2902)


	//   ....[0]....
.L_2902:
        /*0058*/ 	.word	0x00001250


	//   ....[1]....
        /*005c*/ 	.word	0x00001260


	//   ....[2]....
        /*0060*/ 	.word	0x00001290


	//   ....[3]....
        /*0064*/ 	.word	0x000012a0


	//   ....[4]....
        /*0068*/ 	.word	0x000012d0


	//   ....[5]....
        /*006c*/ 	.word	0x000012e0


	//   ....[6]....
        /*0070*/ 	.word	0x00001310


	//   ....[7]....
        /*0074*/ 	.word	0x00001320


	//   ....[8]....
        /*0078*/ 	.word	0x00001350


	//   ....[9]....
        /*007c*/ 	.word	0x00001360


	//----- nvinfo : EIATTR_VRC_CTA_INIT_COUNT
	.align		4
.L_2903:
        /*0080*/ 	.byte	0x02, 0x4a
	.zero		1
	.zero		1


	//----- nvinfo : EIATTR_EXIT_INSTR_OFFSETS
	.align		4
        /*0084*/ 	.byte	0x04, 0x1c
        /*0086*/ 	.short	(.L_2905 - .L_2904)


	//   ....[0]....
.L_2904:
        /*0088*/ 	.word	0x00000060


	//   ....[1]....
        /*008c*/ 	.word	0x000013c0


	//   ....[2]....
        /*0090*/ 	.word	0x00001470


	//----- nvinfo : EIATTR_MAX_THREADS
	.align		4
.L_2905:
        /*0094*/ 	.byte	0x04, 0x05
        /*0096*/ 	.short	(.L_2907 - .L_2906)
.L_2906:
        /*0098*/ 	.word	0x00000400
        /*009c*/ 	.word	0x00000001
        /*00a0*/ 	.word	0x00000001


	//----- nvinfo : EIATTR_CRS_STACK_SIZE
	.align		4
.L_2907:
        /*00a4*/ 	.byte	0x04, 0x1e
        /*00a6*/ 	.short	(.L_2909 - .L_2908)
.L_2908:
        /*00a8*/ 	.word	0x00000000


	//----- nvinfo : EIATTR_CBANK_PARAM_SIZE
	.align		4
.L_2909:
        /*00ac*/ 	.byte	0x03, 0x19
        /*00ae*/ 	.short	0x0080


	//----- nvinfo : EIATTR_PARAM_CBANK
	.align		4
        /*00b0*/ 	.byte	0x04, 0x0a
        /*00b2*/ 	.short	(.L_2911 - .L_2910)
	.align		4
.L_2910:
        /*00b4*/ 	.word	index@(.nv.constant0._ZN18transformer_engine13normalization28ln_bwd_finalize_tuned_kernelINS0_22Kernel_traits_finalizeILj32768EffffjLj1024ELj4ENS0_18Kernel_traits_baseILj32768EffffjLj1024EEEEEEEvNS0_20BackwardKernelParamsE)
        /*00b8*/ 	.short	0x0380
        /*00ba*/ 	.short	0x0080


	//----- nvinfo : EIATTR_SW_WAR
	.align		4
.L_2911:
        /*00bc*/ 	.byte	0x04, 0x36
        /*00be*/ 	.short	(.L_2913 - .L_2912)
.L_2912:
        /*00c0*/ 	.word	0x00000008
.L_2913:


//--------------------- .nv.info._ZN18transformer_engine13normalization19ln_bwd_tuned_kernelINS0_13Kernel_traitsIffffjLj32768ELj4ELj1ELj8ELj16ENS0_18Kernel_traits_baseILj32768EffffjLj256EEEEEEEvNS0_20BackwardKernelParamsE --------------------------
	.section	.nv.info._ZN18transformer_engine13normalization19ln_bwd_tuned_kernelINS0_13Kernel_traitsIffffjLj32768ELj4ELj1ELj8ELj16ENS0_18Kernel_traits_baseILj32768EffffjLj256EEEEEEEvNS0_20BackwardKernelParamsE,"",@"SHT_CUDA_INFO"
	.sectionflags	@""
	.align	4


	//----- nvinfo : EIATTR_CUDA_API_VERSION
	.align		4
        /*0000*/ 	.byte	0x04, 0x37
        /*0002*/ 	.short	(.L_2915 - .L_2914)
.L_2914:
        /*0004*/ 	.word	0x00000082


	//----- nvinfo : EIATTR_KPARAM_INFO
	.align		4
.L_2915:
        /*0008*/ 	.byte	0x04, 0x17
        /*000a*/ 	.short	(.L_2917 - .L_2916)
.L_2916:
        /*000c*/ 	.word	0x00000000
        /*0010*/ 	.short	0x0000
        /*0012*/ 	.short	0x0000
        /*0014*/ 	.byte	0x00, 0xf0, 0x01, 0x02


	//----- nvinfo : EIATTR_SPARSE_MMA_MASK
	.align		4
.L_2917:
        /*0018*/ 	.byte	0x03, 0x50
        /*001a*/ 	.short	0x0000


	//----- nvinfo : EIATTR_MAXREG_COUNT
	.align		4
        /*001c*/ 	.byte	0x03, 0x1b
        /*001e*/ 	.short	0x00ff


	//----- nvinfo : EIATTR_NUM_BARRIERS
	.align		4
        /*0020*/ 	.byte	0x02, 0x4c
        /*0022*/ 	.byte	0x01
	.zero		1


	//----- nvinfo : EIATTR_MERCURY_ISA_VERSION
	.align		4
        /*0024*/ 	.byte	0x03, 0x5f
        /*0026*/ 	.short	0x0101


	//----- nvinfo : EIATTR_COOP_GROUP_MASK_REGIDS
	.align		4
        /*0028*/ 	.byte	0x04, 0x29
        /*002a*/ 	.short	(.L_2919 - .L_2918)


	//   ....[0]....
.L_2918:
        /*002c*/ 	.word	0xffffffff


	//   ....[1]....
        /*0030*/ 	.word	0xffffffff


	//   ....[2]....
        /*0034*/ 	.word	0xffffffff


	//   ....[3]....
        /*0038*/ 	.word	0xffffffff


	//   ....[4]....
        /*003c*/ 	.word	0xffffffff


	//   ....[5]....
        /*0040*/ 	.word	0xffffffff


	//   ....[6]....
        /*0044*/ 	.word	0xffffffff


	//   ....[7]....
        /*0048*/ 	.word	0xffffffff


	//   ....[8]....
        /*004c*/ 	.word	0xffffffff


	//   ....[9]....
        /*0050*/ 	.word	0xffffffff


	//   ....[10]....
        /*0054*/ 	.word	0xffffffff


	//   ....[11]....
        /*0058*/ 	.word	0xffffffff


	//   ....[12]....
        /*005c*/ 	.word	0xffffffff


	//   ....[13]....
        /*0060*/ 	.word	0xffffffff


	//   ....[14]....
        /*0064*/ 	.word	0xffffffff


	//   ....[15]....
        /*0068*/ 	.word	0xffffffff


	//   ....[16]....
        /*006c*/ 	.word	0xffffffff


	//   ....[17]....
        /*0070*/ 	.word	0xffffffff


	//   ....[18]....
        /*0074*/ 	.word	0xffffffff


	//   ....[19]....
        /*0078*/ 	.word	0xffffffff


	//----- nvinfo : EIATTR_COOP_GROUP_INSTR_OFFSETS
	.align		4
.L_2919:
        /*007c*/ 	.byte	0x04, 0x28
        /*007e*/ 	.short	(.L_2921 - .L_2920)


	//   ....[0]....
.L_2920:
        /*0080*/ 	.word	0x000013b0


	//   ....[1]....
        /*0084*/ 	.word	0x000013c0


	//   ....[2]....
        /*0088*/ 	.word	0x000013f0


	//   ....[3]....
        /*008c*/ 	.word	0x00001400


	//   ....[4]....
        /*0090*/ 	.word	0x00001430


	//   ....[5]....
        /*0094*/ 	.word	0x00001440


	//   ....[6]....
        /*0098*/ 	.word	0x000014b0


	//   ....[7]....
        /*009c*/ 	.word	0x000014c0


	//   ....[8]....
        /*00a0*/ 	.word	0x00001560


	//   ....[9]....
        /*00a4*/ 	.word	0x00001570


	//   ....[10]....
        /*00a8*/ 	.word	0x00002000


	//   ....[11]....
        /*00ac*/ 	.word	0x00002010


	//   ....[12]....
        /*00b0*/ 	.word	0x00002040


	//   ....[13]....
        /*00b4*/ 	.word	0x00002050


	//   ....[14]....
        /*00b8*/ 	.word	0x00002080


	//   ....[15]....
        /*00bc*/ 	.word	0x00002090


	//   ....[16]....
        /*00c0*/ 	.word	0x000020c0


	//   ....[17]....
        /*00c4*/ 	.word	0x000020d0


	//   ....[18]....
        /*00c8*/ 	.word	0x00002100


	//   ....[19]....
        /*00cc*/ 	.word	0x00002110


	//----- nvinfo : EIATTR_VRC_CTA_INIT_COUNT
	.align		4
.L_2921:
        /*00d0*/ 	.byte	0x02, 0x4a
	.zero		1
	.zero		1


	//----- nvinfo : EIATTR_EXIT_INSTR_OFFSETS
	.align		4
        /*00d4*/ 	.byte	0x04, 0x1c
        /*00d6*/ 	.short	(.L_2923 - .L_2922)


	//   ....[0]....
.L_2922:
        /*00d8*/ 	.word	0x00002d70


	//----- nvinfo : EIATTR_MAX_THREADS
	.align		4
.L_2923:
        /*00dc*/ 	.byte	0x04, 0x05
        /*00de*/ 	.short	(.L_2925 - .L_2924)
.L_2924:
        /*00e0*/ 	.word	0x00000100
        /*00e4*/ 	.word	0x00000001
        /*00e8*/ 	.word	0x00000001


	//----- nvinfo : EIATTR_CRS_STACK_SIZE
	.align		4
.L_2925:
        /*00ec*/ 	.byte	0x04, 0x1e
        /*00ee*/ 	.short	(.L_2927 - .L_2926)
.L_2926:
        /*00f0*/ 	.word	0x00000000


	//----- nvinfo : EIATTR_CBANK_PARAM_SIZE
	.align		4
.L_2927:
        /*00f4*/ 	.byte	0x03, 0x19
        /*00f6*/ 	.short	0x0080


	//----- nvinfo : EIATTR_PARAM_CBANK
	.align		4
        /*00f8*/ 	.byte	0x04, 0x0a
        /*00fa*/ 	.short	(.L_2929 - .L_2928)
	.align		4
.L_2928:
        /*00fc*/ 	.word	index@(.nv.constant0._ZN18transformer_engine13normalization19ln_bwd_tuned_kernelINS0_13Kernel_traitsIffffjLj32768ELj4ELj1ELj8ELj16ENS0_18Kernel_traits_baseILj32768EffffjLj256EEEEEEEvNS0_20BackwardKernelParamsE)
        /*0100*/ 	.short	0x0380
        /*0102*/ 	.short	0x0080


	//----- nvinfo : EIATTR_SW_WAR
	.align		4
.L_2929:
        /*0104*/ 	.byte	0x04, 0x36
        /*0106*/ 	.short	(.L_2931 - .L_2930)
.L_2930:
        /*0108*/ 	.word	0x00000008
.L_2931:


//--------------------- .nv.info._ZN18transformer_engine13normalization28ln_bwd_finalize_tuned_kernelINS0_22Kernel_traits_finalizeILj30720E13__nv_bfloat16fS3_fjLj1024ELj4ENS0_18Kernel_traits_baseILj30720ES3_fS3_fjLj1024EEEEEEEvNS0_20BackwardKernelParamsE --------------------------
	.section	.nv.info._ZN18transformer_engine13normalization28ln_bwd_finalize_tuned_kernelINS0_22Kernel_traits_finalizeILj30720E13__nv_bfloat16fS3_fjLj1024ELj4ENS0_18Kernel_traits_baseILj30720ES3_fS3_fjLj1024EEEEEEEvNS0_20BackwardKernelParamsE,"",@"SHT_CUDA_INFO"
	.sectionflags	@""
	.align	4


	//----- nvinfo : EIATTR_CUDA_API_VERSION
	.align		4
        /*0000*/ 	.byte	0x04, 0x37
        /*0002*/ 	.short	(.L_2933 - .L_2932)
.L_2932:
        /*0004*/ 	.word	0x00000082


	//----- nvinfo : EIATTR_KPARAM_INFO
	.align		4
.L_2933:
        /*0008*/ 	.byte	0x04, 0x17
        /*000a*/ 	.short	(.L_2935 - .L_2934)
.L_2934:
        /*000c*/ 	.word	0x00000000
        /*0010*/ 	.short	0x0000
        /*0012*/ 	.short	0x0000
        /*0014*/ 	.byte	0x00, 0xf0, 0x01, 0x02


	//----- nvinfo : EIATTR_SPARSE_MMA_MASK
	.align		4
.L_2935:
        /*0018*/ 	.byte	0x03, 0x50
        /*001a*/ 	.short	0x0000


	//----- nvinfo : EIATTR_MAXREG_COUNT
	.align		4
        /*001c*/ 	.byte	0x03, 0x1b
        /*001e*/ 	.short	0x0040


	//----- nvinfo : EIATTR_NUM_BARRIERS
	.align		4
        /*0020*/ 	.byte	0x02, 0x4c
        /*0022*/ 	.byte	0x01
	.zero		1


	//----- nvinfo : EIATTR_MERCURY_ISA_VERSION
	.align		4
        /*0024*/ 	.byte	0x03, 0x5f
        /*0026*/ 	.short	0x0101


	//----- nvinfo : EIATTR_COOP_GROUP_MASK_REGIDS
	.align		4
        /*0028*/ 	.byte	0x04, 0x29
        /*002a*/ 	.short	(.L_2937 - .L_2936)


	//   ....[0]....
.L_2936:
        /*002c*/ 	.word	0xffffffff


	//   ....[1]....
        /*0030*/ 	.word	0xffffffff


	//   ....[2]....
        /*0034*/ 	.word	0xffffffff


	//   ....[3]....
        /*0038*/ 	.word	0xffffffff


	//   ....[4]....
        /*003c*/ 	.word	0xffffffff


	//   ....[5]....
        /*0040*/ 	.word	0xffffffff


	//   ....[6]....
        /*0044*/ 	.word	0xffffffff


	//   ....[7]....
        /*0048*/ 	.word	0xffffffff


	//   ....[8]....
        /*004c*/ 	.word	0xffffffff


	//   ....[9]....
        /*0050*/ 	.word	0xffffffff


	//----- nvinfo : EIATTR_COOP_GROUP_INSTR_OFFSETS
	.align		4
.L_2937:
        /*0054*/ 	.byte	0x04, 0x28
        /*0056*/ 	.short	(.L_2939 - .L_2938)


	//   ....[0]....
.L_2938:
        /*0058*/ 	.word	0x00001250


	//   ....[1]....
        /*005c*/ 	.word	0x00001260


	//   ....[2]....
        /*0060*/ 	.word	0x00001290


	//   ....[3]....
        /*0064*/ 	.word	0x000012a0


	//   ....[4]....
        /*0068*/ 	.word	0x000012d0


	//   ....[5]....
        /*006c*/ 	.word	0x000012e0


	//   ....[6]....
        /*0070*/ 	.word	0x00001310


	//   ....[7]....
        /*0074*/ 	.word	0x00001320


	//   ....[8]....
        /*0078*/ 	.word	0x00001350


	//   ....[9]....
        /*007c*/ 	.word	0x00001360


	//----- nvinfo : EIATTR_VRC_CTA_INIT_COUNT
	.align		4
.L_2939:
        /*0080*/ 	.byte	0x02, 0x4a
	.zero		1
	.zero		1


	//----- nvinfo : EIATTR_EXIT_INSTR_OFFSETS
	.align		4
        /*0084*/ 	.byte	0x04, 0x1c
        /*0086*/ 	.short	(.L_2941 - .L_2940)


	//   ....[0]....
.L_2940:
        /*0088*/ 	.word	0x00000060


	//   ....[1]....
        /*008c*/ 	.word	0x000013c0


	//   ....[2]....
        /*0090*/ 	.word	0x00001490


	//----- nvinfo : EIATTR_MAX_THREADS
	.align		4
.L_2941:
        /*0094*/ 	.byte	0x04, 0x05
        /*0096*/ 	.short	(.L_2943 - .L_2942)
.L_2942:
        /*0098*/ 	.word	0x00000400
        /*009c*/ 	.word	0x00000001
        /*00a0*/ 	.word	0x00000001


	//----- nvinfo : EIATTR_CRS_STACK_SIZE
	.align		4
.L_2943:
        /*00a4*/ 	.byte	0x04, 0x1e
        /*00a6*/ 	.short	(.L_2945 - .L_2944)
.L_2944:
        /*00a8*/ 	.word	0x00000000


	//----- nvinfo : EIATTR_CBANK_PARAM_SIZE
	.align		4
.L_2945:
        /*00ac*/ 	.byte	0x03, 0x19
        /*00ae*/ 	.short	0x0080


	//----- nvinfo : EIATTR_PARAM_CBANK
	.align		4
        /*00b0*/ 	.byte	0x04, 0x0a
        /*00b2*/ 	.short	(.L_2947 - .L_2946)
	.align		4
.L_2946:
        /*00b4*/ 	.word	index@(.nv.constant0._ZN18transformer_engine13normalization28ln_bwd_finalize_tuned_kernelINS0_22Kernel_traits_finalizeILj30720E13__nv_bfloat16fS3_fjLj1024ELj4ENS0_18Kernel_traits_baseILj30720ES3_fS3_fjLj1024EEEEEEEvNS0_20BackwardKernelParamsE)
        /*00b8*/ 	.short	0x0380
        /*00ba*/ 	.short	0x0080


	//----- nvinfo : EIATTR_SW_WAR
	.align		4
.L_2947:
        /*00bc*/ 	.byte	0x04, 0x36
        /*00be*/ 	.short	(.L_2949 - .L_2948)
.L_2948:
        /*00c0*/ 	.word	0x00000008
.L_2949:


//--------------------- .nv.info._ZN18transformer_engine13normalization19ln_bwd_tuned_kernelINS0_13Kernel_traitsI13__nv_bfloat16fS3_fjLj30720ELj4ELj1ELj8ELj8ENS0_18Kernel_traits_baseILj30720ES3_fS3_fjLj256EEEEEEEvNS0_20BackwardKernelParamsE --------------------------
	.section	.nv.info._ZN18transformer_engine13normalization19ln_bwd_tuned_kernelINS0_13Kernel_traitsI13__nv_bfloat16fS3_fjLj30720ELj4ELj1ELj8ELj8ENS0_18Kernel_traits_baseILj30720ES3_fS3_fjLj256EEEEEEEvNS0_20BackwardKernelParamsE,"",@"SHT_CUDA_INFO"
	.sectionflags	@""
	.align	4


	//----- nvinfo : EIATTR_CUDA_API_VERSION
	.align		4
        /*0000*/ 	.byte	0x04, 0x37
        /*0002*/ 	.short	(.L_2951 - .L_2950)
.L_2950:
        /*0004*/ 	.word	0x00000082


	//----- nvinfo : EIATTR_KPARAM_INFO
	.align		4
.L_2951:
        /*0008*/ 	.byte	0x04, 0x17
        /*000a*/ 	.short	(.L_2953 - .L_2952)
.L_2952:
        /*000c*/ 	.word	0x00000000
        /*0010*/ 	.short	0x0000
        /*0012*/ 	.short	0x0000
        /*0014*/ 	.byte	0x00, 0xf0, 0x01, 0x02


	//----- nvinfo : EIATTR_SPARSE_MMA_MASK
	.align		4
.L_2953:
        /*0018*/ 	.byte	0x03, 0x50
        /*001a*/ 	.short	0x0000


	//----- nvinfo : EIATTR_MAXREG_COUNT
	.align		4
        /*001c*/ 	.byte	0x03, 0x1b
        /*001e*/ 	.short	0x00ff


	//----- nvinfo : EIATTR_NUM_BARRIERS
	.align		4
        /*0020*/ 	.byte	0x02, 0x4c
        /*0022*/ 	.byte	0x01
	.zero		1


	//----- nvinfo : EIATTR_MERCURY_ISA_VERSION
	.align		4
        /*0024*/ 	.byte	0x03, 0x5f
        /*0026*/ 	.short	0x0101


	//----- nvinfo : EIATTR_COOP_GROUP_MASK_REGIDS
	.align		4
        /*0028*/ 	.byte	0x04, 0x29
        /*002a*/ 	.short	(.L_2955 - .L_2954)


	//   ....[0]....
.L_2954:
        /*002c*/ 	.word	0xffffffff


	//   ....[1]....
        /*0030*/ 	.word	0xffffffff


	//   ....[2]....
        /*0034*/ 	.word	0xffffffff


	//   ....[3]....
        /*0038*/ 	.word	0xffffffff


	//   ....[4]....
        /*003c*/ 	.word	0xffffffff


	//   ....[5]....
        /*0040*/ 	.word	0xffffffff


	//   ....[6]....
        /*0044*/ 	.word	0xffffffff


	//   ....[7]....
        /*0048*/ 	.word	0xffffffff


	//   ....[8]....
        /*004c*/ 	.word	0xffffffff


	//   ....[9]....
        /*0050*/ 	.word	0xffffffff


	//   ....[10]....
        /*0054*/ 	.word	0xffffffff


	//   ....[11]....
        /*0058*/ 	.word	0xffffffff


	//   ....[12]....
        /*005c*/ 	.word	0xffffffff


	//   ....[13]....
        /*0060*/ 	.word	0xffffffff


	//   ....[14]....
        /*0064*/ 	.word	0xffffffff


	//   ....[15]....
        /*0068*/ 	.word	0xffffffff


	//   ....[16]....
        /*006c*/ 	.word	0xffffffff


	//   ....[17]....
        /*0070*/ 	.word	0xffffffff


	//   ....[18]....
        /*0074*/ 	.word	0xffffffff


	//   ....[19]....
        /*0078*/ 	.word	0xffffffff


	//----- nvinfo : EIATTR_COOP_GROUP_INSTR_OFFSETS
	.align		4
.L_2955:
        /*007c*/ 	.byte	0x04, 0x28
        /*007e*/ 	.short	(.L_2957 - .L_2956)


	//   ....[0]....
.L_2956:
        /*0080*/ 	.word	0x00001c40


	//   ....[1]....
        /*0084*/ 	.word	0x00001c50


	//   ....[2]....
        /*0088*/ 	.word	0x00001c80


	//   ....[3]....
        /*008c*/ 	.word	0x00001cc0


	//   ....[4]....
        /*0090*/ 	.word	0x00001d30


	//   ....[5]....
        /*0094*/ 	.word	0x00001d40


	//   ....[6]....
        /*0098*/ 	.word	0x00001d70


	//   ....[7]....
        /*009c*/ 	.word	0x00001d80


	//   ....[8]....
        /*00a0*/ 	.word	0x00001dc0


	//   ....[9]....
        /*00a4*/ 	.word	0x00001dd0


	//   ....[10]....
        /*00a8*/ 	.word	0x00002850


	//   ....[11]....
        /*00ac*/ 	.word	0x00002860


	//   ....[12]....
        /*00b0*/ 	.word	0x00002890


	//   ....[13]....
        /*00b4*/ 	.word	0x000028a0


	//   ....[14]....
        /*00b8*/ 	.word	0x000028d0


	//   ....[15]....
        /*00bc*/ 	.word	0x000028e0


	//   ....[16]....
        /*00c0*/ 	.word	0x00002910


	//   ....[17]....
        /*00c4*/ 	.word	0x00002920


	//   ....[18]....
        /*00c8*/ 	.word	0x00002950


	//   ....[19]....
        /*00cc*/ 	.word	0x00002960


	//----- nvinfo : EIATTR_VRC_CTA_INIT_COUNT
	.align		4
.L_2957:
        /*00d0*/ 	.byte	0x02, 0x4a
	.zero		1
	.zero		1


	//----- nvinfo : EIATTR_EXIT_INSTR_OFFSETS
	.align		4
        /*00d4*/ 	.byte	0x04, 0x1c
        /*00d6*/ 	.short	(.L_2959 - .L_2958)


	//   ....[0]....
.L_2958:
        /*00d8*/ 	.word	0x000039f0


	//----- nvinfo : EIATTR_MAX_THREADS
	.align		4
.L_2959:
        /*00dc*/ 	.byte	0x04, 0x05
        /*00de*/ 	.short	(.L_2961 - .L_2960)
.L_2960:
        /*00e0*/ 	.word	0x00000100
        /*00e4*/ 	.word	0x00000001
        /*00e8*/ 	.word	0x00000001


	//----- nvinfo : EIATTR_CRS_STACK_SIZE
	.align		4
.L_2961:
        /*00ec*/ 	.byte	0x04, 0x1e
        /*00ee*/ 	.short	(.L_2963 - .L_2962)
.L_2962:
        /*00f0*/ 	.word	0x00000000


	//----- nvinfo : EIATTR_CBANK_PARAM_SIZE
	.align		4
.L_2963:
        /*00f4*/ 	.byte	0x03, 0x19
        /*00f6*/ 	.short	0x0080


	//----- nvinfo : EIATTR_PARAM_CBANK
	.align		4
        /*00f8*/ 	.byte	0x04, 0x0a
        /*00fa*/ 	.short	(.L_2965 - .L_2964)
	.align		4
.L_2964:
        /*00fc*/ 	.word	index@(.nv.constant0._ZN18transformer_engine13normalization19ln_bwd_tuned_kernelINS0_13Kernel_traitsI13__nv_bfloat16fS3_fjLj30720ELj4ELj1ELj8ELj8ENS0_18Kernel_traits_baseILj30720ES3_fS3_fjLj256EEEEEEEvNS0_20BackwardKernelParamsE)
        /*0100*/ 	.short	0x0380
        /*0102*/ 	.short	0x0080


	//----- nvinfo : EIATTR_SW_WAR
	.align		4
.L_2965:
        /*0104*/ 	.byte	0x04, 0x36
        /*0106*/ 	.short	(.L_2967 - .L_2966)
.L_2966:
        /*0108*/ 	.word	0x00000008
.L_2967:


//--------------------- .nv.info._ZN18transformer_engine13normalization28ln_bwd_finalize_tuned_kernelINS0_22Kernel_traits_finalizeILj30720E13__nv_bfloat16S3_S3_fjLj1024ELj4ENS0_18Kernel_traits_baseILj30720ES3_S3_S3_fjLj1024EEEEEEEvNS0_20BackwardKernelParamsE --------------------------
	.section	.nv.info._ZN18transformer_engine13normalization28ln_bwd_finalize_tuned_kernelINS0_22Kernel_traits_finalizeILj30720E13__nv_bfloat16S3_S3_fjLj1024ELj4ENS0_18Kernel_traits_baseILj30720ES3_S3_S3_fjLj1024EEEEEEEvNS0_20BackwardKernelParamsE,"",@"SHT_CUDA_INFO"
	.sectionflags	@""
	.align	4


	//----- nvinfo : EIATTR_CUDA_API_VERSION
	.align		4
        /*0000*/ 	.byte	0x04, 0x37
        /*0002*/ 	.short	(.L_2969 - .L_2968)
.L_2968:
        /*0004*/ 	.word	0x00000082


	//----- nvinfo : EIATTR_KPARAM_INFO
	.align		4
.L_2969:
        /*0008*/ 	.byte	0x04, 0x17
        /*000a*/ 	.short	(.L_2971 - .L_2970)
.L_2970:
        /*000c*/ 	.word	0x00000000
        /*0010*/ 	.short	0x0000
        /*0012*/ 	.short	0x0000
        /*0014*/ 	.byte	0x00, 0xf0, 0x01, 0x02


	//----- nvinfo : EIATTR_SPARSE_MMA_MASK
	.align		4
.L_2971:
        /*0018*/ 	.byte	0x03, 0x50
        /*001a*/ 	.short	0x0000


	//----- nvinfo : EIATTR_MAXREG_COUNT
	.align		4
        /*001c*/ 	.byte	0x03, 0x1b
        /*001e*/ 	.short	0x0040


	//----- nvinfo : EIATTR_NUM_BARRIERS
	.align		4
        /*0020*/ 	.byte	0x02, 0x4c
        /*0022*/ 	.byte	0x01
	.zero		1


	//----- nvinfo : EIATTR_MERCURY_ISA_VERSION
	.align		4
        /*0024*/ 	.byte	0x03, 0x5f
        /*0026*/ 	.short	0x0101


	//----- nvinfo : EIATTR_COOP_GROUP_MASK_REGIDS
	.align		4
        /*0028*/ 	.byte	0x04, 0x29
        /*002a*/ 	.short	(.L_2973 - .L_2972)


	//   ....[0]....
.L_2972:
        /*002c*/ 	.word	0xffffffff


	//   ....[1]....
        /*0030*/ 	.word	0xffffffff


	//   ....[2]....
        /*0034*/ 	.word	0xffffffff


	//   ....[3]....
        /*0038*/ 	.word	0xffffffff


	//   ....[4]....
        /*003c*/ 	.word	0xffffffff


	//   ....[5]....
        /*0040*/ 	.word	0xffffffff


	//   ....[6]....
        /*0044*/ 	.word	0xffffffff


	//   ....[7]....
        /*0048*/ 	.word	0xffffffff


	//   ....[8]....
        /*004c*/ 	.word	0xffffffff


	//   ....[9]....
        /*0050*/ 	.word	0xffffffff


	//----- nvinfo : EIATTR_COOP_GROUP_INSTR_OFFSETS
	.align		4
.L_2973:
        /*0054*/ 	.byte	0x04, 0x28
        /*0056*/ 	.short	(.L_2975 - .L_2974)


	//   ....[0]....
.L_2974:
        /*0058*/ 	.word	0x00001250


	//   ....[1]....
        /*005c*/ 	.word	0x00001260


	//   ....[2]....
        /*0060*/ 	.word	0x00001290


	//   ....[3]....
        /*0064*/ 	.word	0x000012a0


	//   ....[4]....
        /*0068*/ 	.word	0x000012d0


	//   ....[5]....
        /*006c*/ 	.word	0x000012e0


	//   ....[6]....
        /*0070*/ 	.word	0x00001310


	//   ....[7]....
        /*0074*/ 	.word	0x00001320


	//   ....[8]....
        /*0078*/ 	.word	0x00001350


	//   ....[9]....
        /*007c*/ 	.word	0x00001360


	//----- nvinfo : EIATTR_VRC_CTA_INIT_COUNT
	.align		4
.L_2975:
        /*0080*/ 	.byte	0x02, 0x4a
	.zero		1
	.zero		1


	//----- nvinfo : EIATTR_EXIT_INSTR_OFFSETS
	.align		4
        /*0084*/ 	.byte	0x04, 0x1c
        /*0086*/ 	.short	(.L_2977 - .L_2976)


	//   ....[0]....
.L_2976:
        /*0088*/ 	.word	0x00000060


	//   ....[1]....
        /*008c*/ 	.word	0x000013c0


	//   ....[2]....
        /*0090*/ 	.word	0x00001490


	//----- nvinfo : EIATTR_MAX_THREADS
	.align		4
.L_2977:
        /*0094*/ 	.byte	0x04, 0x05
        /*0096*/ 	.short	(.L_2979 - .L_2978)
.L_2978:
        /*0098*/ 	.word	0x00000400
        /*009c*/ 	.word	0x00000001
        /*00a0*/ 	.word	0x00000001


	//----- nvinfo : EIATTR_CRS_STACK_SIZE
	.align		4
.L_2979:
        /*00a4*/ 	.byte	0x04, 0x1e
        /*00a6*/ 	.short	(.L_2981 - .L_2980)
.L_2980:
        /*00a8*/ 	.word	0x00000000


	//----- nvinfo : EIATTR_CBANK_PARAM_SIZE
	.align		4
.L_2981:
        /*00ac*/ 	.byte	0x03, 0x19
        /*00ae*/ 	.short	0x0080


	//----- nvinfo : EIATTR_PARAM_CBANK
	.align		4
        /*00b0*/ 	.byte	0x04, 0x0a
        /*00b2*/ 	.short	(.L_2983 - .L_2982)
	.align		4
.L_2982:
        /*00b4*/ 	.word	index@(.nv.constant0._ZN18transformer_engine13normalization28ln_bwd_finalize_tuned_kernelINS0_22Kernel_traits_finalizeILj30720E13__nv_bfloat16S3_S3_fjLj1024ELj4ENS0_18Kernel_traits_baseILj30720ES3_S3_S3_fjLj1024EEEEEEEvNS0_20BackwardKernelParamsE)
        /*00b8*/ 	.short	0x0380
        /*00ba*/ 	.short	0x0080


	//----- nvinfo : EIATTR_SW_WAR
	.align		4
.L_2983:
        /*00bc*/ 	.byte	0x04, 0x36
        /*00be*/ 	.short	(.L_2985 - .L_2984)
.L_2984:
        /*00c0*/ 	.word	0x00000008
.L_2985:


//--------------------- .nv.info._ZN18transformer_engine13normalization19ln_bwd_tuned_kernelINS0_13Kernel_traitsI13__nv_bfloat16S3_S3_fjLj30720ELj4ELj1ELj8ELj4ENS0_18Kernel_traits_baseILj30720ES3_S3_S3_fjLj256EEEEEEEvNS0_20BackwardKernelParamsE --------------------------
	.section	.nv.info._ZN18transformer_engine13normalization19ln_bwd_tuned_kernelINS0_13Kernel_traitsI13__nv_bfloat16S3_S3_fjLj30720ELj4ELj1ELj8ELj4ENS0_18Kernel_traits_baseILj30720ES3_S3_S3_fjLj256EEEEEEEvNS0_20BackwardKernelParamsE,"",@"SHT_CUDA_INFO"
	.sectionflags	@""
	.align	4


	//----- nvinfo : EIATTR_CUDA_API_VERSION
	.align		4
        /*0000*/ 	.byte	0x04, 0x37
        /*0002*/ 	.short	(.L_2987 - .L_2986)
.L_2986:
        /*0004*/ 	.word	0x00000082


	//----- nvinfo : EIATTR_KPARAM_INFO
	.align		4
.L_2987:
        /*0008*/ 	.byte	0x04, 0x17
        /*000a*/ 	.short	(.L_2989 - .L_2988)
.L_2988:
        /*000c*/ 	.word	0x00000000
        /*0010*/ 	.short	0x0000
        /*0012*/ 	.short	0x0000
        /*0014*/ 	.byte	0x00, 0xf0, 0x01, 0x02


	//----- nvinfo : EIATTR_SPARSE_MMA_MASK
	.align		4
.L_2989:
        /*0018*/ 	.byte	0x03, 0x50
        /*001a*/ 	.short	0x0000


	//----- nvinfo : EIATTR_MAXREG_COUNT
	.align		4
        /*001c*/ 	.byte	0x03, 0x1b
        /*001e*/ 	.short	0x00ff


	//----- nvinfo : EIATTR_NUM_BARRIERS
	.align		4
        /*0020*/ 	.byte	0x02, 0x4c
        /*0022*/ 	.byte	0x01
	.zero		1


	//----- nvinfo : EIATTR_MERCURY_ISA_VERSION
	.align		4
        /*0024*/ 	.byte	0x03, 0x5f
        /*0026*/ 	.short	0x0101


	//----- nvinfo : EIATTR_COOP_GROUP_MASK_REGIDS
	.align		4
        /*0028*/ 	.byte	0x04, 0x29
        /*002a*/ 	.short	(.L_2991 - .L_2990)


	//   ....[0]....
.L_2990:
        /*002c*/ 	.word	0xffffffff


	//   ....[1]....
        /*0030*/ 	.word	0xffffffff


	//   ....[2]....
        /*0034*/ 	.word	0xffffffff


	//   ....[3]....
        /*0038*/ 	.word	0xffffffff


	//   ....[4]....
        /*003c*/ 	.word	0xffffffff


	//   ....[5]....
        /*0040*/ 	.word	0xffffffff


	//   ....[6]....
        /*0044*/ 	.word	0xffffffff


	//   ....[7]....
        /*0048*/ 	.word	0xffffffff


	//   ....[8]....
        /*004c*/ 	.word	0xffffffff


	//   ....[9]....
        /*0050*/ 	.word	0xffffffff


	//   ....[10]....
        /*0054*/ 	.word	0xffffffff


	//   ....[11]....
        /*0058*/ 	.word	0xffffffff


	//   ....[12]....
        /*005c*/ 	.word	0xffffffff


	//   ....[13]....
        /*0060*/ 	.word	0xffffffff


	//   ....[14]....
        /*0064*/ 	.word	0xffffffff


	//   ....[15]....
        /*0068*/ 	.word	0xffffffff


	//   ....[16]....
        /*006c*/ 	.word	0xffffffff


	//   ....[17]....
        /*0070*/ 	.word	0xffffffff


	//   ....[18]....
        /*0074*/ 	.word	0xffffffff


	//   ....[19]....
        /*0078*/ 	.word	0xffffffff


	//----- nvinfo : EIATTR_COOP_GROUP_INSTR_OFFSETS
	.align		4
.L_2991:
        /*007c*/ 	.byte	0x04, 0x28
        /*007e*/ 	.short	(.L_2993 - .L_2992)


	//   ....[0]....
.L_2992:
        /*0080*/ 	.word	0x00001e10


	//   ....[1]....
        /*0084*/ 	.word	0x00001f40


	//   ....[2]....
        /*0088*/ 	.word	0x00001f50


	//   ....[3]....
        /*008c*/ 	.word	0x00001f80


	//   ....[4]....
        /*0090*/ 	.word	0x00001f90


	//   ....[5]....
        /*0094*/ 	.word	0x00001fb0


	//   ....[6]....
        /*0098*/ 	.word	0x00001ff0


	//   ....[7]....
        /*009c*/ 	.word	0x00002010


	//   ....[8]....
        /*00a0*/ 	.word	0x000020a0


	//   ....[9]....
        /*00a4*/ 	.word	0x000020b0


	//   ....[10]....
        /*00a8*/ 	.word	0x00002b30


	//   ....[11]....
        /*00ac*/ 	.word	0x00002b40


	//   ....[12]....
        /*00b0*/ 	.word	0x00002b70


	//   ....[13]....
        /*00b4*/ 	.word	0x00002b80


	//   ....[14]....
        /*00b8*/ 	.word	0x00002bb0


	//   ....[15]....
        /*00bc*/ 	.word	0x00002bc0


	//   ....[16]....
        /*00c0*/ 	.word	0x00002bf0


	//   ....[17]....
        /*00c4*/ 	.word	0x00002c00


	//   ....[18]....
        /*00c8*/ 	.word	0x00002c30


	//   ....[19]....
        /*00cc*/ 	.word	0x00002c40


	//----- nvinfo : EIATTR_VRC_CTA_INIT_COUNT
	.align		4
.L_2993:
        /*00d0*/ 	.byte	0x02, 0x4a
	.zero		1
	.zero		1


	//----- nvinfo : EIATTR_EXIT_INSTR_OFFSETS
	.align		4
        /*00d4*/ 	.byte	0x04, 0x1c
        /*00d6*/ 	.short	(.L_2995 - .L_2994)


	//   ....[0]....
.L_2994:
        /*00d8*/ 	.word	0x00003ce0


	//----- nvinfo : EIATTR_MAX_THREADS
	.align		4
.L_2995:
        /*00dc*/ 	.byte	0x04, 0x05
        /*00de*/ 	.short	(.L_2997 - .L_2996)
.L_2996:
        /*00e0*/ 	.word	0x00000100
        /*00e4*/ 	.word	0x00000001
        /*00e8*/ 	.word	0x00000001


	//----- nvinfo : EIATTR_CRS_STACK_SIZE
	.align		4
.L_2997:
        /*00ec*/ 	.byte	0x04, 0x1e
        /*00ee*/ 	.short	(.L_2999 - .L_2998)
.L_2998:
        /*00f0*/ 	.word	0x00000000


	//----- nvinfo : EIATTR_CBANK_PARAM_SIZE
	.align		4
.L_2999:
        /*00f4*/ 	.byte	0x03, 0x19
        /*00f6*/ 	.short	0x0080


	//----- nvinfo : EIATTR_PARAM_CBANK
	.align		4
        /*00f8*/ 	.byte	0x04, 0x0a
        /*00fa*/ 	.short	(.L_3001 - .L_3000)
	.align		4
.L_3000:
        /*00fc*/ 	.word	index@(.nv.constant0._ZN18transformer_engine13normalization19ln_bwd_tuned_kernelINS0_13Kernel_traitsI13__nv_bfloat16S3_S3_fjLj30720ELj4ELj1ELj8ELj4ENS0_18Kernel_traits_baseILj30720ES3_S3_S3_fjLj256EEEEEEEvNS0_20BackwardKernelParamsE)
        /*0100*/ 	.short	0x0380
        /*0102*/ 	.short	0x0080


	//----- nvinfo : EIATTR_SW_WAR
	.align		4
.L_3001:
        /*0104*/ 	.byte	0x04, 0x36
        /*0106*/ 	.short	(.L_3003 - .L_3002)
.L_3002:
        /*0108*/ 	.word	0x00000008
.L_3003:


//--------------------- .nv.info._ZN18transformer_engine13normalization28ln_bwd_finalize_tuned_kernelINS0_22Kernel_traits_finalizeILj30720E6__halffS3_fjLj1024ELj4ENS0_18Kernel_traits_baseILj30720ES3_fS3_fjLj1024EEEEEEEvNS0_20BackwardKernelParamsE --------------------------
	.section	.nv.info._ZN18transformer_engine13normalization28ln_bwd_finalize_tuned_kernelINS0_22Kernel_traits_finalizeILj30720E6__halffS3_fjLj1024ELj4ENS0_18Kernel_traits_baseILj30720ES3_fS3_fjLj1024EEEEEEEvNS0_20BackwardKernelParamsE,"",@"SHT_CUDA_INFO"
	.sectionflags	@""
	.align	4


	//----- nvinfo : EIATTR_CUDA_API_VERSION
	.align		4
        /*0000*/ 	.byte	0x04, 0x37
        /*0002*/ 	.short	(.L_3005 - .L_3004)
.L_3004:
        /*0004*/ 	.word	0x00000082


	//----- nvinfo : EIATTR_KPARAM_INFO
	.align		4
.L_3005:
        /*0008*/ 	.byte	0x04, 0x17
        /*000a*/ 	.short	(.L_3007 - .L_3006)
.L_3006:
        /*000c*/ 	.word	0x00000000
        /*0010*/ 	.short	0x0000
        /*0012*/ 	.short	0x0000
        /*0014*/ 	.byte	0x00, 0xf0, 0x01, 0x02


	//----- nvinfo : EIATTR_SPARSE_MMA_MASK
	.align		4
.L_3007:
        /*0018*/ 	.byte	0x03, 0x50
        /*001a*/ 	.short	0x0000


	//----- nvinfo : EIATTR_MAXREG_COUNT
	.align		4
        /*001c*/ 	.byte	0x03, 0x1b
        /*001e*/ 	.short	0x0040


	//----- nvinfo : EIATTR_NUM_BARRIERS
	.align		4
        /*0020*/ 	.byte	0x02, 0x4c
        /*0022*/ 	.byte	0x01
	.zero		1


	//----- nvinfo : EIATTR_MERCURY_ISA_VERSION
	.align		4
        /*0024*/ 	.byte	0x03, 0x5f
        /*0026*/ 	.short	0x0101


	//----- nvinfo : EIATTR_COOP_GROUP_MASK_REGIDS
	.align		4
        /*0028*/ 	.byte	0x04, 0x29
        /*002a*/ 	.short	(.L_3009 - .L_3008)


	//   ....[0]....
.L_3008:
        /*002c*/ 	.word	0xffffffff


	//   ....[1]....
        /*0030*/ 	.word	0xffffffff


	//   ....[2]....
        /*0034*/ 	.word	0xffffffff


	//   ....[3]....
        /*0038*/ 	.word	0xffffffff


	//   ....[4]....
        /*003c*/ 	.word	0xffffffff


	//   ....[5]....
        /*0040*/ 	.word	0xffffffff


	//   ....[6]....
        /*0044*/ 	.word	0xffffffff


	//   ....[7]....
        /*0048*/ 	.word	0xffffffff


	//   ....[8]....
        /*004c*/ 	.word	0xffffffff


	//   ....[9]....
        /*0050*/ 	.word	0xffffffff


	//----- nvinfo : EIATTR_COOP_GROUP_INSTR_OFFSETS
	.align		4
.L_3009:
        /*0054*/ 	.byte	0x04, 0x28
        /*0056*/ 	.short	(.L_3011 - .L_3010)


	//   ....[0]....
.L_3010:
        /*0058*/ 	.word	0x00001250


	//   ....[1]....
        /*005c*/ 	.word	0x00001260


	//   ....[2]....
        /*0060*/ 	.word	0x00001290


	//   ....[3]....
        /*0064*/ 	.word	0x000012a0


	//   ....[4]....
        /*0068*/ 	.word	0x000012d0


	//   ....[5]....
        /*006c*/ 	.word	0x000012e0


	//   ....[6]....
        /*0070*/ 	.word	0x00001310


	//   ....[7]....
        /*0074*/ 	.word	0x00001320


	//   ....[8]....
        /*0078*/ 	.word	0x00001350


	//   ....[9]....
        /*007c*/ 	.word	0x00001360


	//----- nvinfo : EIATTR_VRC_CTA_INIT_COUNT
	.align		4
.L_3011:
        /*0080*/ 	.byte	0x02, 0x4a
	.zero		1
	.zero		1


	//----- nvinfo : EIATTR_EXIT_INSTR_OFFSETS
	.align		4
        /*0084*/ 	.byte	0x04, 0x1c
        /*0086*/ 	.short	(.L_3013 - .L_3012)


	//   ....[0]....
.L_3012:
        /*0088*/ 	.word	0x00000060


	//   ....[1]....
        /*008c*/ 	.word	0x000013c0


	//   ....[2]....
        /*0090*/ 	.word	0x00001490


	//----- nvinfo : EIATTR_MAX_THREADS
	.align		4
.L_3013:
        /*0094*/ 	.byte	0x04, 0x05
        /*0096*/ 	.short	(.L_3015 - .L_3014)
.L_3014:
        /*0098*/ 	.word	0x00000400
        /*009c*/ 	.word	0x00000001
        /*00a0*/ 	.word	0x00000001


	//----- nvinfo : EIATTR_CRS_STACK_SIZE
	.align		4
.L_3015:
        /*00a4*/ 	.byte	0x04, 0x1e
        /*00a6*/ 	.short	(.L_3017 - .L_3016)
.L_3016:
        /*00a8*/ 	.word	0x00000000


	//----- nvinfo : EIATTR_CBANK_PARAM_SIZE
	.align		4
.L_3017:
        /*00ac*/ 	.byte	0x03, 0x19
        /*00ae*/ 	.short	0x0080


	//----- nvinfo : EIATTR_PARAM_CBANK
	.align		4
        /*00b0*/ 	.byte	0x04, 0x0a
        /*00b2*/ 	.short	(.L_3019 - .L_3018)
	.align		4
.L_3018:
        /*00b4*/ 	.word	index@(.nv.constant0._ZN18transformer_engine13normalization28ln_bwd_finalize_tuned_kernelINS0_22Kernel_traits_finalizeILj30720E6__halffS3_fjLj1024ELj4ENS0_18Kernel_traits_baseILj30720ES3_fS3_fjLj1024EEEEEEEvNS0_20BackwardKernelParamsE)
        /*00b8*/ 	.short	0x0380
        /*00ba*/ 	.short	0x0080


	//----- nvinfo : EIATTR_SW_WAR
	.align		4
.L_3019:
        /*00bc*/ 	.byte	0x04, 0x36
        /*00be*/ 	.short	(.L_3021 - .L_3020)
.L_3020:
        /*00c0*/ 	.word	0x00000008
.L_3021:


//--------------------- .nv.info._ZN18transformer_engine13normalization19ln_bwd_tuned_kernelINS0_13Kernel_traitsI6__halffS3_fjLj30720ELj4ELj1ELj8ELj8ENS0_18Kernel_traits_baseILj30720ES3_fS3_fjLj256EEEEEEEvNS0_20BackwardKernelParamsE --------------------------
	.section	.nv.info._ZN18transformer_engine13normalization19ln_bwd_tuned_kernelINS0_13Kernel_traitsI6__halffS3_fjLj30720ELj4ELj1ELj8ELj8ENS0_18Kernel_traits_baseILj30720ES3_fS3_fjLj256EEEEEEEvNS0_20BackwardKernelParamsE,"",@"SHT_CUDA_INFO"
	.sectionflags	@""
	.align	4


	//----- nvinfo : EIATTR_CUDA_API_VERSION
	.align		4
        /*0000*/ 	.byte	0x04, 0x37
        /*0002*/ 	.short	(.L_3023 - .L_3022)
.L_3022:
        /*0004*/ 	.word	0x00000082


	//----- nvinfo : EIATTR_KPARAM_INFO
	.align		4
.L_3023:
        /*0008*/ 	.byte	0x04, 0x17
        /*000a*/ 	.short	(.L_3025 - .L_3024)
.L_3024:
        /*000c*/ 	.word	0x00000000
        /*0010*/ 	.short	0x0000
        /*0012*/ 	.short	0x0000
        /*0014*/ 	.byte	0x00, 0xf0, 0x01, 0x02


	//----- nvinfo : EIATTR_SPARSE_MMA_MASK
	.align		4
.L_3025:
        /*0018*/ 	.byte	0x03, 0x50
        /*001a*/ 	.short	0x0000


	//----- nvinfo : EIATTR_MAXREG_COUNT
	.align		4
        /*001c*/ 	.byte	0x03, 0x1b
        /*001e*/ 	.short	0x00ff


	//----- nvinfo : EIATTR_NUM_BARRIERS
	.align		4
        /*0020*/ 	.byte	0x02, 0x4c
        /*0022*/ 	.byte	0x01
	.zero		1


	//----- nvinfo : EIATTR_MERCURY_ISA_VERSION
	.align		4
        /*0024*/ 	.byte	0x03, 0x5f
        /*0026*/ 	.short	0x0101


	//----- nvinfo : EIATTR_COOP_GROUP_MASK_REGIDS
	.align		4
        /*0028*/ 	.byte	0x04, 0x29
        /*002a*/ 	.short	(.L_3027 - .L_3026)


	//   ....[0]....
.L_3026:
        /*002c*/ 	.word	0xffffffff


	//   ....[1]....
        /*0030*/ 	.word	0xffffffff


	//   ....[2]....
        /*0034*/ 	.word	0xffffffff


	//   ....[3]....
        /*0038*/ 	.word	0xffffffff


	//   ....[4]....
        /*003c*/ 	.word	0xffffffff


	//   ....[5]....
        /*0040*/ 	.word	0xffffffff


	//   ....[6]....
        /*0044*/ 	.word	0xffffffff


	//   ....[7]....
        /*0048*/ 	.word	0xffffffff


	//   ....[8]....
        /*004c*/ 	.word	0xffffffff


	//   ....[9]....
        /*0050*/ 	.word	0xffffffff


	//   ....[10]....
        /*0054*/ 	.word	0xffffffff


	//   ....[11]....
        /*0058*/ 	.word	0xffffffff


	//   ....[12]....
        /*005c*/ 	.word	0xffffffff


	//   ....[13]....
        /*0060*/ 	.word	0xffffffff


	//   ....[14]....
        /*0064*/ 	.word	0xffffffff


	//   ....[15]....
        /*0068*/ 	.word	0xffffffff


	//   ....[16]....
        /*006c*/ 	.word	0xffffffff


	//   ....[17]....
        /*0070*/ 	.word	0xffffffff


	//   ....[18]....
        /*0074*/ 	.word	0xffffffff


	//   ....[19]....
        /*0078*/ 	.word	0xffffffff


	//----- nvinfo : EIATTR_COOP_GROUP_INSTR_OFFSETS
	.align		4
.L_3027:
        /*007c*/ 	.byte	0x04, 0x28
        /*007e*/ 	.short	(.L_3029 - .L_3028)


	//   ....[0]....
.L_3028:
        /*0080*/ 	.word	0x00001980


	//   ....[1]....
        /*0084*/ 	.word	0x00001a80


	//   ....[2]....
        /*0088*/ 	.word	0x00001a90


	//   ....[3]....
        /*008c*/ 	.word	0x00001b00


	//   ....[4]....
        /*0090*/ 	.word	0x00001b40


	//   ....[5]....
        /*0094*/ 	.word	0x00001b60


	//   ....[6]....
        /*0098*/ 	.word	0x00001b80


	//   ....[7]....
        /*009c*/ 	.word	0x00001ba0


	//   ....[8]....
        /*00a0*/ 	.word	0x00001be0


	//   ....[9]....
        /*00a4*/ 	.word	0x00001bf0


	//   ....[10]....
        /*00a8*/ 	.word	0x00002670


	//   ....[11]....
        /*00ac*/ 	.word	0x00002680


	//   ....[12]....
        /*00b0*/ 	.word	0x000026b0


	//   ....[13]....
        /*00b4*/ 	.word	0x000026c0


	//   ....[14]....
        /*00b8*/ 	.word	0x000026f0


	//   ....[15]....
        /*00bc*/ 	.word	0x00002700


	//   ....[16]....
        /*00c0*/ 	.word	0x00002730


	//   ....[17]....
        /*00c4*/ 	.word	0x00002740


	//   ....[18]....
        /*00c8*/ 	.word	0x00002770


	//   ....[19]....
        /*00cc*/ 	.word	0x00002780


	//----- nvinfo : EIATTR_VRC_CTA_INIT_COUNT
	.align		4
.L_3029:
        /*00d0*/ 	.byte	0x02, 0x4a
	.zero		1
	.zero		1


	//----- nvinfo : EIATTR_EXIT_INSTR_OFFSETS
	.align		4
        /*00d4*/ 	.byte	0x04, 0x1c
        /*00d6*/ 	.short	(.L_3031 - .L_3030)


	//   ....[0]....
.L_3030:
        /*00d8*/ 	.word	0x00003810


	//----- nvinfo : EIATTR_MAX_THREADS
	.align		4
.L_3031:
        /*00dc*/ 	.byte	0x04, 0x05
        /*00de*/ 	.short	(.L_3033 - .L_3032)
.L_3032:
        /*00e0*/ 	.word	0x00000100
        /*00e4*/ 	.word	0x00000001
        /*00e8*/ 	.word	0x00000001


	//----- nvinfo : EIATTR_CRS_STACK_SIZE
	.align		4
.L_3033:
        /*00ec*/ 	.byte	0x04, 0x1e
        /*00ee*/ 	.short	(.L_3035 - .L_3034)
.L_3034:
        /*00f0*/ 	.word	0x00000000


	//----- nvinfo : EIATTR_CBANK_PARAM_SIZE
	.align		4
.L_3035:
        /*00f4*/ 	.byte	0x03, 0x19
        /*00f6*/ 	.short	0x0080


	//----- nvinfo : EIATTR_PARAM_CBANK
	.align		4
        /*00f8*/ 	.byte	0x04, 0x0a
        /*00fa*/ 	.short	(.L_3037 - .L_3036)
	.align		4
.L_3036:
        /*00fc*/ 	.word	index@(.nv.constant0._ZN18transformer_engine13normalization19ln_bwd_tuned_kernelINS0_13Kernel_traitsI6__halffS3_fjLj30720ELj4ELj1ELj8ELj8ENS0_18Kernel_traits_baseILj30720ES3_fS3_fjLj256EEEEEEEvNS0_20BackwardKernelParamsE)
        /*0100*/ 	.short	0x0380
        /*0102*/ 	.short	0x0080


	//----- nvinfo : EIATTR_SW_WAR
	.align		4
.L_3037:
        /*0104*/ 	.byte	0x04, 0x36
        /*0106*/ 	.short	(.L_3039 - .L_3038)
.L_3038:
        /*0108*/ 	.word	0x00000008
.L_3039:


//--------------------- .nv.info._ZN18transformer_engine13normalization28ln_bwd_finalize_tuned_kernelINS0_22Kernel_traits_finalizeILj30720E6__halfS3_S3_fjLj1024ELj4ENS0_18Kernel_traits_baseILj30720ES3_S3_S3_fjLj1024EEEEEEEvNS0_20BackwardKernelParamsE --------------------------
	.section	.nv.info._ZN18transformer_engine13normalization28ln_bwd_finalize_tuned_kernelINS0_22Kernel_traits_finalizeILj30720E6__halfS3_S3_fjLj1024ELj4ENS0_18Kernel_traits_baseILj30720ES3_S3_S3_fjLj1024EEEEEEEvNS0_20BackwardKernelParamsE,"",@"SHT_CUDA_INFO"
	.sectionflags	@""
	.align	4


	//----- nvinfo : EIATTR_CUDA_API_VERSION
	.align		4
        /*0000*/ 	.byte	0x04, 0x37
        /*0002*/ 	.short	(.L_3041 - .L_3040)
.L_3040:
        /*0004*/ 	.word	0x00000082


	//----- nvinfo : EIATTR_KPARAM_INFO
	.align		4
.L_3041:
        /*0008*/ 	.byte	0x04, 0x17
        /*000a*/ 	.short	(.L_3043 - .L_3042)
.L_3042:
        /*000c*/ 	.word	0x00000000
        /*0010*/ 	.short	0x0000
        /*0012*/ 	.short	0x0000
        /*0014*/ 	.byte	0x00, 0xf0, 0x01, 0x02


	//----- nvinfo : EIATTR_SPARSE_MMA_MASK
	.align		4
.L_3043:
        /*0018*/ 	.byte	0x03, 0x50
        /*001a*/ 	.short	0x0000


	//----- nvinfo : EIATTR_MAXREG_COUNT
	.align		4
        /*001c*/ 	.byte	0x03, 0x1b
        /*001e*/ 	.short	0x0040


	//----- nvinfo : EIATTR_NUM_BARRIERS
	.align		4
        /*0020*/ 	.byte	0x02, 0x4c
        /*0022*/ 	.byte	0x01
	.zero		1


	//----- nvinfo : EIATTR_MERCURY_ISA_VERSION
	.align		4
        /*0024*/ 	.byte	0x03, 0x5f
        /*0026*/ 	.short	0x0101


	//----- nvinfo : EIATTR_COOP_GROUP_MASK_REGIDS
	.align		4
        /*0028*/ 	.byte	0x04, 0x29
        /*002a*/ 	.short	(.L_3045 - .L_3044)


	//   ....[0]....
.L_3044:
        /*002c*/ 	.word	0xffffffff


	//   ....[1]....
        /*0030*/ 	.word	0xffffffff


	//   ....[2]....
        /*0034*/ 	.word	0xffffffff


	//   ....[3]....
        /*0038*/ 	.word	0xffffffff


	//   ....[4]....
        /*003c*/ 	.word	0xffffffff


	//   ....[5]....
        /*0040*/ 	.word	0xffffffff


	//   ....[6]....
        /*0044*/ 	.word	0xffffffff


	//   ....[7]....
        /*0048*/ 	.word	0xffffffff


	//   ....[8]....
        /*004c*/ 	.word	0xffffffff


	//   ....[9]....
        /*0050*/ 	.word	0xffffffff


	//----- nvinfo : EIATTR_COOP_GROUP_INSTR_OFFSETS
	.align		4
.L_3045:
        /*0054*/ 	.byte	0x04, 0x28
        /*0056*/ 	.short	(.L_3047 - .L_3046)


	//   ....[0]....
.L_3046:
        /*0058*/ 	.word	0x00001250


	//   ....[1]....
        /*005c*/ 	.word	0x00001260


	//   ....[2]....
        /*0060*/ 	.word	0x00001290


	//   ....[3]....
        /*0064*/ 	.word	0x000012a0


	//   ....[4]....
        /*0068*/ 	.word	0x000012d0


	//   ....[5]....
        /*006c*/ 	.word	0x000012e0


	//   ....[6]....
        /*0070*/ 	.word	0x00001310


	//   ....[7]....
        /*0074*/ 	.word	0x00001320


	//   ....[8]....
        /*0078*/ 	.word	0x00001350


	//   ....[9]....
        /*007c*/ 	.word	0x00001360


	//----- nvinfo : EIATTR_VRC_CTA_INIT_COUNT
	.align		4
.L_3047:
        /*0080*/ 	.byte	0x02, 0x4a
	.zero		1
	.zero		1


	//----- nvinfo : EIATTR_EXIT_INSTR_OFFSETS
	.align		4
        /*0084*/ 	.byte	0x04, 0x1c
        /*0086*/ 	.short	(.L_3049 - .L_3048)


	//   ....[0]....
.L_3048:
        /*0088*/ 	.word	0x00000060


	//   ....[1]....
        /*008c*/ 	.word	0x000013c0


	//   ....[2]....
        /*0090*/ 	.word	0x00001490


	//----- nvinfo : EIATTR_MAX_THREADS
	.align		4
.L_3049:
        /*0094*/ 	.byte	0x04, 0x05
        /*0096*/ 	.short	(.L_3051 - .L_3050)
.L_3050:
        /*0098*/ 	.word	0x00000400
        /*009c*/ 	.word	0x00000001
        /*00a0*/ 	.word	0x00000001


	//----- nvinfo : EIATTR_CRS_STACK_SIZE
	.align		4
.L_3051:
        /*00a4*/ 	.byte	0x04, 0x1e
        /*00a6*/ 	.short	(.L_3053 - .L_3052)
.L_3052:
        /*00a8*/ 	.word	0x00000000


	//----- nvinfo : EIATTR_CBANK_PARAM_SIZE
	.align		4
.L_3053:
        /*00ac*/ 	.byte	0x03, 0x19
        /*00ae*/ 	.short	0x0080


	//----- nvinfo : EIATTR_PARAM_CBANK
	.align		4
        /*00b0*/ 	.byte	0x04, 0x0a
        /*00b2*/ 	.short	(.L_3055 - .L_3054)
	.align		4
.L_3054:
        /*00b4*/ 	.word	index@(.nv.constant0._ZN18transformer_engine13normalization28ln_bwd_finalize_tuned_kernelINS0_22Kernel_traits_finalizeILj30720E6__halfS3_S3_fjLj1024ELj4ENS0_18Kernel_traits_baseILj30720ES3_S3_S3_fjLj1024EEEEEEEvNS0_20BackwardKernelParamsE)
        /*00b8*/ 	.short	0x0380
        /*00ba*/ 	.short	0x0080


	//----- nvinfo : EIATTR_SW_WAR
	.align		4
.L_3055:
        /*00bc*/ 	.byte	0x04, 0x36
        /*00be*/ 	.short	(.L_3057 - .L_3056)
.L_3056:
        /*00c0*/ 	.word	0x00000008
.L_3057:


//--------------------- .nv.info._ZN18transformer_engine13normalization19ln_bwd_tuned_kernelINS0_13Kernel_traitsI6__halfS3_S3_fjLj30720ELj4ELj1ELj8ELj4ENS0_18Kernel_traits_baseILj30720ES3_S3_S3_fjLj256EEEEEEEvNS0_20BackwardKernelParamsE --------------------------
	.section	.nv.info._ZN18transformer_engine13normalization19ln_bwd_tuned_kernelINS0_13Kernel_traitsI6__halfS3_S3_fjLj30720ELj4ELj1ELj8ELj4ENS0_18Kernel_traits_baseILj30720ES3_S3_S3_fjLj256EEEEEEEvNS0_20BackwardKernelParamsE,"",@"SHT_CUDA_INFO"
	.sectionflags	@""
	.align	4


	//----- nvinfo : EIATTR_CUDA_API_VERSION
	.align		4
        /*0000*/ 	.byte	0x04, 0x37
        /*0002*/ 	.short	(.L_3059 - .L_3058)
.L_3058:
        /*0004*/ 	.word	0x00000082


	//----- nvinfo : EIATTR_KPARAM_INFO
	.align		4
.L_3059:
        /*0008*/ 	.byte	0x04, 0x17
        /*000a*/ 	.short	(.L_3061 - .L_3060)
.L_3060:
        /*000c*/ 	.word	0x00000000
        /*0010*/ 	.short	0x0000
        /*0012*/ 	.short	0x0000
        /*0014*/ 	.byte	0x00, 0xf0, 0x01, 0x02


	//----- nvinfo : EIATTR_SPARSE_MMA_MASK
	.align		4
.L_3061:
        /*0018*/ 	.byte	0x03, 0x50
        /*001a*/ 	.short	0x0000


	//----- nvinfo : EIATTR_MAXREG_COUNT
	.align		4
        /*001c*/ 	.byte	0x03, 0x1b
        /*001e*/ 	.short	0x00ff


	//----- nvinfo : EIATTR_NUM_BARRIERS
	.align		4
        /*0020*/ 	.byte	0x02, 0x4c
        /*0022*/ 	.byte	0x01
	.zero		1


	//----- nvinfo : EIATTR_MERCURY_ISA_VERSION
	.align		4
        /*0024*/ 	.byte	0x03, 0x5f
        /*0026*/ 	.short	0x0101


	//----- nvinfo : EIATTR_COOP_GROUP_MASK_REGIDS
	.align		4
        /*0028*/ 	.byte	0x04, 0x29
        /*002a*/ 	.short	(.L_3063 - .L_3062)


	//   ....[0]....
.L_3062:
        /*002c*/ 	.word	0xffffffff


	//   ....[1]....
        /*0030*/ 	.word	0xffffffff


	//   ....[2]....
        /*0034*/ 	.word	0xffffffff


	//   ....[3]....
        /*0038*/ 	.word	0xffffffff


	//   ....[4]....
        /*003c*/ 	.word	0xffffffff


	//   ....[5]....
        /*0040*/ 	.word	0xffffffff


	//   ....[6]....
        /*0044*/ 	.word	0xffffffff


	//   ....[7]....
        /*0048*/ 	.word	0xffffffff


	//   ....[8]....
        /*004c*/ 	.word	0xffffffff


	//   ....[9]....
        /*0050*/ 	.word	0xffffffff


	//   ....[10]....
        /*0054*/ 	.word	0xffffffff


	//   ....[11]....
        /*0058*/ 	.word	0xffffffff


	//   ....[12]....
        /*005c*/ 	.word	0xffffffff


	//   ....[13]....
        /*0060*/ 	.word	0xffffffff


	//   ....[14]....
        /*0064*/ 	.word	0xffffffff


	//   ....[15]....
        /*0068*/ 	.word	0xffffffff


	//   ....[16]....
        /*006c*/ 	.word	0xffffffff


	//   ....[17]....
        /*0070*/ 	.word	0xffffffff


	//   ....[18]....
        /*0074*/ 	.word	0xffffffff


	//   ....[19]....
        /*0078*/ 	.word	0xffffffff


	//----- nvinfo : EIATTR_COOP_GROUP_INSTR_OFFSETS
	.align		4
.L_3063:
        /*007c*/ 	.byte	0x04, 0x28
        /*007e*/ 	.short	(.L_3065 - .L_3064)


	//   ....[0]....
.L_3064:
        /*0080*/ 	.word	0x00001aa0


	//   ....[1]....
        /*0084*/ 	.word	0x00001c90


	//   ....[2]....
        /*0088*/ 	.word	0x00001ca0


	//   ....[3]....
        /*008c*/ 	.word	0x00001cd0


	//   ....[4]....
        /*0090*/ 	.word	0x00001ce0


	//   ....[5]....
        /*0094*/ 	.word	0x00001d10


	//   ....[6]....
        /*0098*/ 	.word	0x00001d40


	//   ....[7]....
        /*009c*/ 	.word	0x00001d60


	//   ....[8]....
        /*00a0*/ 	.word	0x00001df0


	//   ....[9]....
        /*00a4*/ 	.word	0x00001e00


	//   ....[10]....
        /*00a8*/ 	.word	0x00002880


	//   ....[11]....
        /*00ac*/ 	.word	0x00002890


	//   ....[12]....
        /*00b0*/ 	.word	0x000028c0


	//   ....[13]....
        /*00b4*/ 	.word	0x000028d0


	//   ....[14]....
        /*00b8*/ 	.word	0x00002900


	//   ....[15]....
        /*00bc*/ 	.word	0x00002910


	//   ....[16]....
        /*00c0*/ 	.word	0x00002940


	//   ....[17]....
        /*00c4*/ 	.word	0x00002950


	//   ....[18]....
        /*00c8*/ 	.word	0x00002980


	//   ....[19]....
        /*00cc*/ 	.word	0x00002990


	//----- nvinfo : EIATTR_VRC_CTA_INIT_COUNT
	.align		4
.L_3065:
        /*00d0*/ 	.byte	0x02, 0x4a
	.zero		1
	.zero		1


	//----- nvinfo : EIATTR_EXIT_INSTR_OFFSETS
	.align		4
        /*00d4*/ 	.byte	0x04, 0x1c
        /*00d6*/ 	.short	(.L_3067 - .L_3066)


	//   ....[0]....
.L_3066:
        /*00d8*/ 	.word	0x00003a60


	//----- nvinfo : EIATTR_MAX_THREADS
	.align		4
.L_3067:
        /*00dc*/ 	.byte	0x04, 0x05
        /*00de*/ 	.short	(.L_3069 - .L_3068)
.L_3068:
        /*00e0*/ 	.word	0x00000100
        /*00e4*/ 	.word	0x00000001
        /*00e8*/ 	.word	0x00000001


	//----- nvinfo : EIATTR_CRS_STACK_SIZE
	.align		4
.L_3069:
        /*00ec*/ 	.byte	0x04, 0x1e
        /*00ee*/ 	.short	(.L_3071 - .L_3070)
.L_3070:
        /*00f0*/ 	.word	0x00000000


	//----- nvinfo : EIATTR_CBANK_PARAM_SIZE
	.align		4
.L_3071:
        /*00f4*/ 	.byte	0x03, 0x19
        /*00f6*/ 	.short	0x0080


	//----- nvinfo : EIATTR_PARAM_CBANK
	.align		4
        /*00f8*/ 	.byte	0x04, 0x0a
        /*00fa*/ 	.short	(.L_3073 - .L_3072)
	.align		4
.L_3072:
        /*00fc*/ 	.word	index@(.nv.constant0._ZN18transformer_engine13normalization19ln_bwd_tuned_kernelINS0_13Kernel_traitsI6__halfS3_S3_fjLj30720ELj4ELj1ELj8ELj4ENS0_18Kernel_traits_baseILj30720ES3_S3_S3_fjLj256EEEEEEEvNS0_20BackwardKernelParamsE)
        /*0100*/ 	.short	0x0380
        /*0102*/ 	.short	0x0080


	//----- nvinfo : EIATTR_SW_WAR
	.align		4
.L_3073:
        /*0104*/ 	.byte	0x04, 0x36
        /*0106*/ 	.short	(.L_3075 - .L_3074)
.L_3074:
        /*0108*/ 	.word	0x00000008
.L_3075:


//--------------------- .nv.info._ZN18transformer_engine13normalization28ln_bwd_finalize_tuned_kernelINS0_22Kernel_traits_finalizeILj30720EffffjLj1024ELj4ENS0_18Kernel_traits_baseILj30720EffffjLj1024EEEEEEEvNS0_20BackwardKernelParamsE --------------------------
	.section	.nv.info._ZN18transformer_engine13normalization28ln_bwd_finalize_tuned_kernelINS0_22Kernel_traits_finalizeILj30720EffffjLj1024ELj4ENS0_18Kernel_traits_baseILj30720EffffjLj1024EEEEEEEvNS0_20BackwardKernelParamsE,"",@"SHT_CUDA_INFO"
	.sectionflags	@""
	.align	4


	//----- nvinfo : EIATTR_CUDA_API_VERSION
	.align		4
        /*0000*/ 	.byte	0x04, 0x37
        /*0002*/ 	.short	(.L_3077 - .L_3076)
.L_3076:
        /*0004*/ 	.word	0x00000082


	//----- nvinfo : EIATTR_KPARAM_INFO
	.align		4
.L_3077:
        /*0008*/ 	.byte	0x04, 0x17
        /*000a*/ 	.short	(.L_3079 - .L_3078)
.L_3078:
        /*000c*/ 	.word	0x00000000
        /*0010*/ 	.short	0x0000
        /*0012*/ 	.short	0x0000
        /*0014*/ 	.byte	0x00, 0xf0, 0x01, 0x02


	//----- nvinfo : EIATTR_SPARSE_MMA_MASK
	.align		4
.L_3079:
        /*0018*/ 	.byte	0x03, 0x50
        /*001a*/ 	.short	0x0000


	//----- nvinfo : EIATTR_MAXREG_COUNT
	.align		4
        /*001c*/ 	.byte	0x03, 0x1b
        /*001e*/ 	.short	0x0040


	//----- nvinfo : EIATTR_NUM_BARRIERS
	.align		4
        /*0020*/ 	.byte	0x02, 0x4c
        /*0022*/ 	.byte	0x01
	.zero		1


	//----- nvinfo : EIATTR_MERCURY_ISA_VERSION
	.align		4
        /*0024*/ 	.byte	0x03, 0x5f
        /*0026*/ 	.short	0x0101


	//----- nvinfo : EIATTR_COOP_GROUP_MASK_REGIDS
	.align		4
        /*0028*/ 	.byte	0x04, 0x29
        /*002a*/ 	.short	(.L_3081 - .L_3080)


	//   ....[0]....
.L_3080:
        /*002c*/ 	.word	0xffffffff


	//   ....[1]....
        /*0030*/ 	.word	0xffffffff


	//   ....[2]....
        /*0034*/ 	.word	0xffffffff


	//   ....[3]....
        /*0038*/ 	.word	0xffffffff


	//   ....[4]....
        /*003c*/ 	.word	0xffffffff


	//   ....[5]....
        /*0040*/ 	.word	0xffffffff


	//   ....[6]....
        /*0044*/ 	.word	0xffffffff


	//   ....[7]....
        /*0048*/ 	.word	0xffffffff


	//   ....[8]....
        /*004c*/ 	.word	0xffffffff


	//   ....[9]....
        /*0050*/ 	.word	0xffffffff


	//----- nvinfo : EIATTR_COOP_GROUP_INSTR_OFFSETS
	.align		4
.L_3081:
        /*0054*/ 	.byte	0x04, 0x28
        /*0056*/ 	.short	(.L_3083 - .L_3082)


	//   ....[0]....
.L_3082:
        /*0058*/ 	.word	0x00001250


	//   ....[1]....
        /*005c*/ 	.word	0x00001260


	//   ....[2]....
        /*0060*/ 	.word	0x00001290


	//   ....[3]....
        /*0064*/ 	.word	0x000012a0


	//   ....[4]....
        /*0068*/ 	.word	0x000012d0


	//   ....[5]....
        /*006c*/ 	.word	0x000012e0


	//   ....[6]....
        /*0070*/ 	.word	0x00001310


	//   ....[7]....
        /*0074*/ 	.word	0x00001320


	//   ....[8]....
        /*0078*/ 	.word	0x00001350


	//   ....[9]....
        /*007c*/ 	.word	0x00001360


	//----- nvinfo : EIATTR_VRC_CTA_INIT_COUNT
	.align		4
.L_3083:
        /*0080*/ 	.byte	0x02, 0x4a
	.zero		1
	.zero		1


	//----- nvinfo : EIATTR_EXIT_INSTR_OFFSETS
	.align		4
        /*0084*/ 	.byte	0x04, 0x1c
        /*0086*/ 	.short	(.L_3085 - .L_3084)


	//   ....[0]....
.L_3084:
        /*0088*/ 	.word	0x00000060


	//   ....[1]....
        /*008c*/ 	.word	0x000013c0


	//   ....[2]....
        /*0090*/ 	.word	0x00001470


	//----- nvinfo : EIATTR_MAX_THREADS
	.align		4
.L_3085:
        /*0094*/ 	.byte	0x04, 0x05
        /*0096*/ 	.short	(.L_3087 - .L_3086)
.L_3086:
        /*0098*/ 	.word	0x00000400
        /*009c*/ 	.word	0x00000001
        /*00a0*/ 	.word	0x00000001


	//----- nvinfo : EIATTR_CRS_STACK_SIZE
	.align		4
.L_3087:
        /*00a4*/ 	.byte	0x04, 0x1e
        /*00a6*/ 	.short	(.L_3089 - .L_3088)
.L_3088:
        /*00a8*/ 	.word	0x00000000


	//----- nvinfo : EIATTR_CBANK_PARAM_SIZE
	.align		4
.L_3089:
        /*00ac*/ 	.byte	0x03, 0x19
        /*00ae*/ 	.short	0x0080


	//----- nvinfo : EIATTR_PARAM_CBANK
	.align		4
        /*00b0*/ 	.byte	0x04, 0x0a
        /*00b2*/ 	.short	(.L_3091 - .L_3090)
	.align		4
.L_3090:
        /*00b4*/ 	.word	index@(.nv.constant0._ZN18transformer_engine13normalization28ln_bwd_finalize_tuned_kernelINS0_22Kernel_traits_finalizeILj30720EffffjLj1024ELj4ENS0_18Kernel_traits_baseILj30720EffffjLj1024EEEEEEEvNS0_20BackwardKernelParamsE)
        /*00b8*/ 	.short	0x0380
        /*00ba*/ 	.short	0x0080


	//----- nvinfo : EIATTR_SW_WAR
	.align		4
.L_3091:
        /*00bc*/ 	.byte	0x04, 0x36
        /*00be*/ 	.short	(.L_3093 - .L_3092)
.L_3092:
        /*00c0*/ 	.word	0x00000008
.L_3093:


//--------------------- .nv.info._ZN18transformer_engine13normalization19ln_bwd_tuned_kernelINS0_13Kernel_traitsIffffjLj30720ELj4ELj1ELj8ELj8ENS0_18Kernel_traits_baseILj30720EffffjLj256EEEEEEEvNS0_20BackwardKernelParamsE --------------------------
	.section	.nv.info._ZN18transformer_engine13normalization19ln_bwd_tuned_kernelINS0_13Kernel_traitsIffffjLj30720ELj4ELj1ELj8ELj8ENS0_18Kernel_traits_baseILj30720EffffjLj256EEEEEEEvNS0_20BackwardKernelParamsE,"",@"SHT_CUDA_INFO"
	.sectionflags	@""
	.align	4


	//----- nvinfo : EIATTR_CUDA_API_VERSION
	.align		4
        /*0000*/ 	.byte	0x04, 0x37
        /*0002*/ 	.short	(.L_3095 - .L_3094)
.L_3094:
        /*0004*/ 	.word	0x00000082


	//----- nvinfo : EIATTR_KPARAM_INFO
	.align		4
.L_3095:
        /*0008*/ 	.byte	0x04, 0x17
        /*000a*/ 	.short	(.L_3097 - .L_3096)
.L_3096:
        /*000c*/ 	.word	0x00000000
        /*0010*/ 	.short	0x0000
        /*0012*/ 	.short	0x0000
        /*0014*/ 	.byte	0x00, 0xf0, 0x01, 0x02


	//----- nvinfo : EIATTR_SPARSE_MMA_MASK
	.align		4
.L_3097:
        /*0018*/ 	.byte	0x03, 0x50
        /*001a*/ 	.short	0x0000


	//----- nvinfo : EIATTR_MAXREG_COUNT
	.align		4
        /*001c*/ 	.byte	0x03, 0x1b
        /*001e*/ 	.short	0x00ff


	//----- nvinfo : EIATTR_NUM_BARRIERS
	.align		4
        /*0020*/ 	.byte	0x02, 0x4c
        /*0022*/ 	.byte	0x01
	.zero		1


	//----- nvinfo : EIATTR_MERCURY_ISA_VERSION
	.align		4
        /*0024*/ 	.byte	0x03, 0x5f
        /*0026*/ 	.short	0x0101


	//----- nvinfo : EIATTR_COOP_GROUP_MASK_REGIDS
	.align		4
        /*0028*/ 	.byte	0x04, 0x29
        /*002a*/ 	.short	(.L_3099 - .L_3098)


	//   ....[0]....
.L_3098:
        /*002c*/ 	.word	0xffffffff


	//   ....[1]....
        /*0030*/ 	.word	0xffffffff


	//   ....[2]....
        /*0034*/ 	.word	0xffffffff


	//   ....[3]....
        /*0038*/ 	.word	0xffffffff


	//   ....[4]....
        /*003c*/ 	.word	0xffffffff


	//   ....[5]....
        /*0040*/ 	.word	0xffffffff


	//   ....[6]....
        /*0044*/ 	.word	0xffffffff


	//   ....[7]....
        /*0048*/ 	.word	0xffffffff


	//   ....[8]....
        /*004c*/ 	.word	0xffffffff


	//   ....[9]....
        /*0050*/ 	.word	0xffffffff


	//   ....[10]....
        /*0054*/ 	.word	0xffffffff


	//   ....[11]....
        /*0058*/ 	.word	0xffffffff


	//   ....[12]....
        /*005c*/ 	.word	0xffffffff


	//   ....[13]....
        /*0060*/ 	.word	0xffffffff


	//   ....[14]....
        /*0064*/ 	.word	0xffffffff


	//   ....[15]....
        /*0068*/ 	.word	0xffffffff


	//   ....[16]....
        /*006c*/ 	.word	0xffffffff


	//   ....[17]....
        /*0070*/ 	.word	0xffffffff


	//   ....[18]....
        /*0074*/ 	.word	0xffffffff


	//   ....[19]....
        /*0078*/ 	.word	0xffffffff


	//----- nvinfo : EIATTR_COOP_GROUP_INSTR_OFFSETS
	.align		4
.L_3099:
        /*007c*/ 	.byte	0x04, 0x28
        /*007e*/ 	.short	(.L_3101 - .L_3100)


	//   ....[0]....
.L_3100:
        /*0080*/ 	.word	0x000016b0


	//   ....[1]....
        /*0084*/ 	.word	0x000016c0


	//   ....[2]....
        /*0088*/ 	.word	0x000016f0


	//   ....[3]....
        /*008c*/ 	.word	0x00001700


	//   ....[4]....
        /*0090*/ 	.word	0x00001730


	//   ....[5]....
        /*0094*/ 	.word	0x00001740


	//   ....[6]....
        /*0098*/ 	.word	0x00001770


	//   ....[7]....
        /*009c*/ 	.word	0x00001780


	//   ....[8]....
        /*00a0*/ 	.word	0x000017c0


	//   ....[9]....
        /*00a4*/ 	.word	0x000017d0


	//   ....[10]....
        /*00a8*/ 	.word	0x000022b0


	//   ....[11]....
        /*00ac*/ 	.word	0x000022c0


	//   ....[12]....
        /*00b0*/ 	.word	0x000022f0


	//   ....[13]....
        /*00b4*/ 	.word	0x00002300


	//   ....[14]....
        /*00b8*/ 	.word	0x00002330


	//   ....[15]....
        /*00bc*/ 	.word	0x00002340


	//   ....[16]....
        /*00c0*/ 	.word	0x00002370


	//   ....[17]....
        /*00c4*/ 	.word	0x00002380


	//   ....[18]....
        /*00c8*/ 	.word	0x000023b0


	//   ....[19]....
        /*00cc*/ 	.word	0x000023c0


	//----- nvinfo : EIATTR_VRC_CTA_INIT_COUNT
	.align		4
.L_3101:
        /*00d0*/ 	.byte	0x02, 0x4a
	.zero		1
	.zero		1


	//----- nvinfo : EIATTR_EXIT_INSTR_OFFSETS
	.align		4
        /*00d4*/ 	.byte	0x04, 0x1c
        /*00d6*/ 	.short	(.L_3103 - .L_3102)


	//   ....[0]....
.L_3102:
        /*00d8*/ 	.word	0x00003450


	//----- nvinfo : EIATTR_MAX_THREADS
	.align		4
.L_3103:
        /*00dc*/ 	.byte	0x04, 0x05
        /*00de*/ 	.short	(.L_3105 - .L_3104)
.L_3104:
        /*00e0*/ 	.word	0x00000100
        /*00e4*/ 	.word	0x00000001
        /*00e8*/ 	.word	0x00000001


	//----- nvinfo : EIATTR_CRS_STACK_SIZE
	.align		4
.L_3105:
        /*00ec*/ 	.byte	0x04, 0x1e
        /*00ee*/ 	.short	(.L_3107 - .L_3106)
.L_3106:
        /*00f0*/ 	.word	0x00000000


	//----- nvinfo : EIATTR_CBANK_PARAM_SIZE
	.align		4
.L_3107:
        /*00f4*/ 	.byte	0x03, 0x19
        /*00f6*/ 	.short	0x0080


	//----- nvinfo : EIATTR_PARAM_CBANK
	.align		4
        /*00f8*/ 	.byte	0x04, 0x0a
        /*00fa*/ 	.short	(.L_3109 - .L_3108)
	.align		4
.L_3108:
        /*00fc*/ 	.word	index@(.nv.constant0._ZN18transformer_engine13normalization19ln_bwd_tuned_kernelINS0_13Kernel_traitsIffffjLj30720ELj4ELj1ELj8ELj8ENS0_18Kernel_traits_baseILj30720EffffjLj256EEEEEEEvNS0_20BackwardKernelParamsE)
        /*0100*/ 	.short	0x0380
        /*0102*/ 	.short	0x0080


	//----- nvinfo : EIATTR_SW_WAR
	.align		4
.L_3109:
        /*0104*/ 	.byte	0x04, 0x36
        /*0106*/ 	.short	(.L_3111 - .L_3110)
.L_3110:
        /*0108*/ 	.word	0x00000008
.L_3111:


//--------------------- .nv.info._ZN18transformer_engine13normalization28ln_bwd_finalize_tuned_kernelINS0_22Kernel_traits_finalizeILj25600E13__nv_bfloat16fS3_fjLj1024ELj4ENS0_18Kernel_traits_baseILj25600ES3_fS3_fjLj1024EEEEEEEvNS0_20BackwardKernelParamsE --------------------------
	.section	.nv.info._ZN18transformer_engine13normalization28ln_bwd_finalize_tuned_kernelINS0_22Kernel_traits_finalizeILj25600E13__nv_bfloat16fS3_fjLj1024ELj4ENS0_18Kernel_traits_baseILj25600ES3_fS3_fjLj1024EEEEEEEvNS0_20BackwardKernelParamsE,"",@"SHT_CUDA_INFO"
	.sectionflags	@""
	.align	4


	//----- nvinfo : EIATTR_CUDA_API_VERSION
	.align		4
        /*0000*/ 	.byte	0x04, 0x37
        /*0002*/ 	.short	(.L_3113 - .L_3112)
.L_3112:
        /*0004*/ 	.word	0x00000082


	//----- nvinfo : EIATTR_KPARAM_INFO
	.align		4
.L_3113:
        /*0008*/ 	.byte	0x04, 0x17
        /*000a*/ 	.short	(.L_3115 - .L_3114)
.L_3114:
        /*000c*/ 	.word	0x00000000
        /*0010*/ 	.short	0x0000
        /*0012*/ 	.short	0x0000
        /*0014*/ 	.byte	0x00, 0xf0, 0x01, 0x02


	//----- nvinfo : EIATTR_SPARSE_MMA_MASK
	.align		4
.L_3115:
        /*0018*/ 	.byte	0x03, 0x50
        /*001a*/ 	.short	0x0000


	//----- nvinfo : EIATTR_MAXREG_COUNT
	.align		4
        /*001c*/ 	.byte	0x03, 0x1b
        /*001e*/ 	.short	0x0040


	//----- nvinfo : EIATTR_NUM_BARRIERS
	.align		4
        /*0020*/ 	.byte	0x02, 0x4c
        /*0022*/ 	.byte	0x01
	.zero		1


	//----- nvinfo : EIATTR_MERCURY_ISA_VERSION
	.align		4
        /*0024*/ 	.byte	0x03, 0x5f
        /*0026*/ 	.short	0x0101


	//----- nvinfo : EIATTR_COOP_GROUP_MASK_REGIDS
	.align		4
        /*0028*/ 	.byte	0x04, 0x29
        /*002a*/ 	.short	(.L_3117 - .L_3116)


	//   ....[0]....
.L_3116:
        /*002c*/ 	.word	0xffffffff


	//   ....[1]....
        /*0030*/ 	.word	0xffffffff


	//   ....[2]....
        /*0034*/ 	.word	0xffffffff


	//   ....[3]....
        /*0038*/ 	.word	0xffffffff


	//   ....[4]....
        /*003c*/ 	.word	0xffffffff


	//   ....[5]....
        /*0040*/ 	.word	0xffffffff


	//   ....[6]....
        /*0044*/ 	.word	0xffffffff


	//   ....[7]....
        /*0048*/ 	.word	0xffffffff


	//   ....[8]....
        /*004c*/ 	.word	0xffffffff


	//   ....[9]....
        /*0050*/ 	.word	0xffffffff


	//----- nvinfo : EIATTR_COOP_GROUP_INSTR_OFFSETS
	.align		4
.L_3117:
        /*0054*/ 	.byte	0x04, 0x28
        /*0056*/ 	.short	(.L_3119 - .L_3118)


	//   ....[0]....
.L_3118:
        /*0058*/ 	.word	0x00001250


	//   ....[1]....
        /*005c*/ 	.word	0x00001260


	//   ....[2]....
        /*0060*/ 	.word	0x00001290


	//   ....[3]....
        /*0064*/ 	.word	0x000012a0


	//   ....[4]....
        /*0068*/ 	.word	0x000012d0


	//   ....[5]....
        /*006c*/ 	.word	0x000012e0


	//   ....[6]....
        /*0070*/ 	.word	0x00001310


	//   ....[7]....
        /*0074*/ 	.word	0x00001320


	//   ....[8]....
        /*0078*/ 	.word	0x00001350


	//   ....[9]....
        /*007c*/ 	.word	0x00001360


	//----- nvinfo : EIATTR_VRC_CTA_INIT_COUNT
	.align		4
.L_3119:
        /*0080*/ 	.byte	0x02, 0x4a
	.zero		1
	.zero		1


	//----- nvinfo : EIATTR_EXIT_INSTR_OFFSETS
	.align		4
        /*0084*/ 	.byte	0x04, 0x1c
        /*0086*/ 	.short	(.L_3121 - .L_3120)


	//   ....[0]....
.L_3120:
        /*0088*/ 	.word	0x00000060


	//   ....[1]....
        /*008c*/ 	.word	0x000013c0


	//   ....[2]....
        /*0090*/ 	.word	0x00001490


	//----- nvinfo : EIATTR_MAX_THREADS
	.align		4
.L_3121:
        /*0094*/ 	.byte	0x04, 0x05
        /*0096*/ 	.short	(.L_3123 - .L_3122)
.L_3122:
        /*0098*/ 	.word	0x00000400
        /*009c*/ 	.word	0x00000001
        /*00a0*/ 	.word	0x00000001


	//----- nvinfo : EIATTR_CRS_STACK_SIZE
	.align		4
.L_3123:
        /*00a4*/ 	.byte	0x04, 0x1e
        /*00a6*/ 	.short	(.L_3125 - .L_3124)
.L_3124:
        /*00a8*/ 	.word	0x00000000


	//----- nvinfo : EIATTR_CBANK_PARAM_SIZE
	.align		4
.L_3125:
        /*00ac*/ 	.byte	0x03, 0x19
        /*00ae*/ 	.short	0x0080


	//----- nvinfo : EIATTR_PARAM_CBANK
	.align		4
        /*00b0*/ 	.byte	0x04, 0x0a
        /*00b2*/ 	.short	(.L_3127 - .L_3126)
	.align		4
.L_3126:
        /*00b4*/ 	.word	index@(.nv.constant0._ZN18transformer_engine13normalization28ln_bwd_finalize_tuned_kernelINS0_22Kernel_traits_finalizeILj25600E13__nv_bfloat16fS3_fjLj1024ELj4ENS0_18Kernel_traits_baseILj25600ES3_fS3_fjLj1024EEEEEEEvNS0_20BackwardKernelParamsE)
        /*00b8*/ 	.short	0x0380
        /*00ba*/ 	.short	0x0080


	//----- nvinfo : EIATTR_SW_WAR
	.align		4
.L_3127:
        /*00bc*/ 	.byte	0x04, 0x36
        /*00be*/ 	.short	(.L_3129 - .L_3128)
.L_3128:
        /*00c0*/ 	.word	0x00000008
.L_3129:


//--------------------- .nv.info._ZN18transformer_engine13normalization19ln_bwd_tuned_kernelINS0_13Kernel_traitsI13__nv_bfloat16fS3_fjLj25600ELj5ELj1ELj4ELj16ENS0_18Kernel_traits_baseILj25600ES3_fS3_fjLj128EEEEEEEvNS0_20BackwardKernelParamsE --------------------------
	.section	.nv.info._ZN18transformer_engine13normalization19ln_bwd_tuned_kernelINS0_13Kernel_traitsI13__nv_bfloat16fS3_fjLj25600ELj5ELj1ELj4ELj16ENS0_18Kernel_traits_baseILj25600ES3_fS3_fjLj128EEEEEEEvNS0_20BackwardKernelParamsE,"",@"SHT_CUDA_INFO"
	.sectionflags	@""
	.align	4


	//----- nvinfo : EIATTR_CUDA_API_VERSION
	.align		4
        /*0000*/ 	.byte	0x04, 0x37
        /*0002*/ 	.short	(.L_3131 - .L_3130)
.L_3130:
        /*0004*/ 	.word	0x00000082


	//----- nvinfo : EIATTR_KPARAM_INFO
	.align		4
.L_3131:
        /*0008*/ 	.byte	0x04, 0x17
        /*000a*/ 	.short	(.L_3133 - .L_3132)
.L_3132:
        /*000c*/ 	.word	0x00000000
        /*0010*/ 	.short	0x0000
        /*0012*/ 	.short	0x0000
        /*0014*/ 	.byte	0x00, 0xf0, 0x01, 0x02


	//----- nvinfo : EIATTR_SPARSE_MMA_MASK
	.align		4
.L_3133:
        /*0018*/ 	.byte	0x03, 0x50
        /*001a*/ 	.short	0x0000


	//----- nvinfo : EIATTR_MAXREG_COUNT
	.align		4
        /*001c*/ 	.byte	0x03, 0x1b
        /*001e*/ 	.short	0x00ff


	//----- nvinfo : EIATTR_NUM_BARRIERS
	.align		4
        /*0020*/ 	.byte	0x02, 0x4c
        /*0022*/ 	.byte	0x01
	.zero		1


	//----- nvinfo : EIATTR_MERCURY_ISA_VERSION
	.align		4
        /*0024*/ 	.byte	0x03, 0x5f
        /*0026*/ 	.short	0x0101


	//----- nvinfo : EIATTR_COOP_GROUP_MASK_REGIDS
	.align		4
        /*0028*/ 	.byte	0x04, 0x29
        /*002a*/ 	.short	(.L_3135 - .L_3134)


	//   ....[0]....
.L_3134:
        /*002c*/ 	.word	0xffffffff


	//   ....[1]....
        /*0030*/ 	.word	0xffffffff


	//   ....[2]....
        /*0034*/ 	.word	0xffffffff


	//   ....[3]....
        /*0038*/ 	.word	0xffffffff


	//   ....[4]....
        /*003c*/ 	.word	0xffffffff


	//   ....[5]....
        /*0040*/ 	.word	0xffffffff


	//   ....[6]....
        /*0044*/ 	.word	0xffffffff


	//   ....[7]....
        /*0048*/ 	.word	0xffffffff


	//   ....[8]....
        /*004c*/ 	.word	0xffffffff


	//   ....[9]....
        /*0050*/ 	.word	0xffffffff


	//   ....[10]....
        /*0054*/ 	.word	0xffffffff


	//   ....[11]....
        /*0058*/ 	.word	0xffffffff


	//   ....[12]....
        /*005c*/ 	.word	0xffffffff


	//   ....[13]....
        /*0060*/ 	.word	0xffffffff


	//   ....[14]....
        /*0064*/ 	.word	0xffffffff


	//   ....[15]....
        /*0068*/ 	.word	0xffffffff


	//   ....[16]....
        /*006c*/ 	.word	0xffffffff


	//   ....[17]....
        /*0070*/ 	.word	0xffffffff


	//   ....[18]....
        /*0074*/ 	.word	0xffffffff


	//   ....[19]....
        /*0078*/ 	.word	0xffffffff


	//----- nvinfo : EIATTR_COOP_GROUP_INSTR_OFFSETS
	.align		4
.L_3135:
        /*007c*/ 	.byte	0x04, 0x28
        /*007e*/ 	.short	(.L_3137 - .L_3136)


	//   ....[0]....
.L_3136:
        /*0080*/ 	.word	0x000021c0


	//   ....[1]....
        /*0084*/ 	.word	0x00002270


	//   ....[2]....
        /*0088*/ 	.word	0x000022a0


	//   ....[3]....
        /*008c*/ 	.word	0x000022c0


	//   ....[4]....
        /*0090*/ 	.word	0x00002300


	//   ....[5]....
        /*0094*/ 	.word	0x00002320


	//   ....[6]....
        /*0098*/ 	.word	0x00002360


	//   ....[7]....
        /*009c*/ 	.word	0x00002390


	//   ....[8]....
        /*00a0*/ 	.word	0x000023d0


	//   ....[9]....
        /*00a4*/ 	.word	0x00002420


	//   ....[10]....
        /*00a8*/ 	.word	0x00002d60


	//   ....[11]....
        /*00ac*/ 	.word	0x00002d70


	//   ....[12]....
        /*00b0*/ 	.word	0x00002da0


	//   ....[13]....
        /*00b4*/ 	.word	0x00002db0


	//   ....[14]....
        /*00b8*/ 	.word	0x00002de0


	//   ....[15]....
        /*00bc*/ 	.word	0x00002df0


	//   ....[16]....
        /*00c0*/ 	.word	0x00002e20


	//   ....[17]....
        /*00c4*/ 	.word	0x00002e30


	//   ....[18]....
        /*00c8*/ 	.word	0x00002e60


	//   ....[19]....
        /*00cc*/ 	.word	0x00002e70


	//----- nvinfo : EIATTR_VRC_CTA_INIT_COUNT
	.align		4
.L_3137:
        /*00d0*/ 	.byte	0x02, 0x4a
	.zero		1
	.zero		1


	//----- nvinfo : EIATTR_EXIT_INSTR_OFFSETS
	.align		4
        /*00d4*/ 	.byte	0x04, 0x1c
        /*00d6*/ 	.short	(.L_3139 - .L_3138)


	//   ....[0]....
.L_3138:
        /*00d8*/ 	.word	0x00003f30


	//----- nvinfo : EIATTR_MAX_THREADS
	.align		4
.L_3139:
        /*00dc*/ 	.byte	0x04, 0x05
        /*00de*/ 	.short	(.L_3141 - .L_3140)
.L_3140:
        /*00e0*/ 	.word	0x00000080
        /*00e4*/ 	.word	0x00000001
        /*00e8*/ 	.word	0x00000001


	//----- nvinfo : EIATTR_CRS_STACK_SIZE
	.align		4
.L_3141:
        /*00ec*/ 	.byte	0x04, 0x1e
        /*00ee*/ 	.short	(.L_3143 - .L_3142)
.L_3142:
        /*00f0*/ 	.word	0x00000000


	//----- nvinfo : EIATTR_CBANK_PARAM_SIZE
	.align		4
.L_3143:
        /*00f4*/ 	.byte	0x03, 0x19
        /*00f6*/ 	.short	0x0080


	//----- nvinfo : EIATTR_PARAM_CBANK
	.align		4
        /*00f8*/ 	.byte	0x04, 0x0a
        /*00fa*/ 	.short	(.L_3145 - .L_3144)
	.align		4
.L_3144:
        /*00fc*/ 	.word	index@(.nv.constant0._ZN18transformer_engine13normalization19ln_bwd_tuned_kernelINS0_13Kernel_traitsI13__nv_bfloat16fS3_fjLj25600ELj5ELj1ELj4ELj16ENS0_18Kernel_traits_baseILj25600ES3_fS3_fjLj128EEEEEEEvNS0_20BackwardKernelParamsE)
        /*0100*/ 	.short	0x0380
        /*0102*/ 	.short	0x0080


	//----- nvinfo : EIATTR_SW_WAR
	.align		4
.L_3145:
        /*0104*/ 	.byte	0x04, 0x36
        /*0106*/ 	.short	(.L_3147 - .L_3146)
.L_3146:
        /*0108*/ 	.word	0x00000008
.L_3147:


//--------------------- .nv.info._ZN18transformer_engine13normalization28ln_bwd_finalize_tuned_kernelINS0_22Kernel_traits_finalizeILj25600E13__nv_bfloat16S3_S3_fjLj1024ELj4ENS0_18Kernel_traits_baseILj25600ES3_S3_S3_fjLj1024EEEEEEEvNS0_20BackwardKernelParamsE --------------------------
	.section	.nv.info._ZN18transformer_engine13normalization28ln_bwd_finalize_tuned_kernelINS0_22Kernel_traits_finalizeILj25600E13__nv_bfloat16S3_S3_fjLj1024ELj4ENS0_18Kernel_traits_baseILj25600ES3_S3_S3_fjLj1024EEEEEEEvNS0_20BackwardKernelParamsE,"",@"SHT_CUDA_INFO"
	.sectionflags	@""
	.align	4


	//----- nvinfo : EIATTR_CUDA_API_VERSION
	.align		4
        /*0000*/ 	.byte	0x04, 0x37
        /*0002*/ 	.short	(.L_3149 - .L_3148)
.L_3148:
        /*0004*/ 	.word	0x00000082


	//----- nvinfo : EIATTR_KPARAM_INFO
	.align		4
.L_3149:
        /*0008*/ 	.byte	0x04, 0x17
        /*000a*/ 	.short	(.L_3151 - .L_3150)
.L_3150:
        /*000c*/ 	.word	0x00000000
        /*0010*/ 	.short	0x0000
        /*0012*/ 	.short	0x0000
        /*0014*/ 	.byte	0x00, 0xf0, 0x01, 0x02


	//----- nvinfo : EIATTR_SPARSE_MMA_MASK
	.align		4
.L_3151:
        /*0018*/ 	.byte	0x03, 0x50
        /*001a*/ 	.short	0x0000


	//----- nvinfo : EIATTR_MAXREG_COUNT
	.align		4
        /*001c*/ 	.byte	0x03, 0x1b
        /*001e*/ 	.short	0x0040


	//----- nvinfo : EIATTR_NUM_BARRIERS
	.align		4
        /*0020*/ 	.byte	0x02, 0x4c
        /*0022*/ 	.byte	0x01
	.zero		1


	//----- nvinfo : EIATTR_MERCURY_ISA_VERSION
	.align		4
        /*0024*/ 	.byte	0x03, 0x5f
        /*0026*/ 	.short	0x0101


	//----- nvinfo : EIATTR_COOP_GROUP_MASK_REGIDS
	.align		4
        /*0028*/ 	.byte	0x04, 0x29
        /*002a*/ 	.short	(.L_3153 - .L_3152)


	//   ....[0]....
.L_3152:
        /*002c*/ 	.word	0xffffffff


	//   ....[1]....
        /*0030*/ 	.word	0xffffffff


	//   ....[2]....
        /*0034*/ 	.word	0xffffffff


	//   ....[3]....
        /*0038*/ 	.word	0xffffffff


	//   ....[4]....
        /*003c*/ 	.word	0xffffffff


	//   ....[5]....
        /*0040*/ 	.word	0xffffffff


	//   ....[6]....
        /*0044*/ 	.word	0xffffffff


	//   ....[7]....
        /*0048*/ 	.word	0xffffffff


	//   ....[8]....
        /*004c*/ 	.word	0xffffffff


	//   ....[9]....
        /*0050*/ 	.word	0xffffffff


	//----- nvinfo : EIATTR_COOP_GROUP_INSTR_OFFSETS
	.align		4
.L_3153:
        /*0054*/ 	.byte	0x04, 0x28
        /*0056*/ 	.short	(.L_3155 - .L_3154)


	//   ....[0]....
.L_3154:
        /*0058*/ 	.word	0x00001250


	//   ....[1]....
        /*005c*/ 	.word	0x00001260


	//   ....[2]....
        /*0060*/ 	.word	0x00001290


	//   ....[3]....
        /*0064*/ 	.word	0x000012a0


	//   ....[4]....
        /*0068*/ 	.word	0x000012d0


	//   ....[5]....
        /*006c*/ 	.word	0x000012e0


	//   ....[6]....
        /*0070*/ 	.word	0x00001310


	//   ....[7]....
        /*0074*/ 	.word	0x00001320


	//   ....[8]....
        /*0078*/ 	.word	0x00001350


	//   ....[9]....
        /*007c*/ 	.word	0x00001360


	//----- nvinfo : EIATTR_VRC_CTA_INIT_COUNT
	.align		4
.L_3155:
        /*0080*/ 	.byte	0x02, 0x4a
	.zero		1
	.zero		1


	//----- nvinfo : EIATTR_EXIT_INSTR_OFFSETS
	.align		4
        /*0084*/ 	.byte	0x04, 0x1c
        /*0086*/ 	.short	(.L_3157 - .L_3156)


	//   ....[0]....
.L_3156:
        /*0088*/ 	.word	0x00000060


	//   ....[1]....
        /*008c*/ 	.word	0x000013c0


	//   ....[2]....
        /*0090*/ 	.word	0x00001490


	//----- nvinfo : EIATTR_MAX_THREADS
	.align		4
.L_3157:
        /*0094*/ 	.byte	0x04, 0x05
        /*0096*/ 	.short	(.L_3159 - .L_3158)
.L_3158:
        /*0098*/ 	.word	0x00000400
        /*009c*/ 	.word	0x00000001
        /*00a0*/ 	.word	0x00000001


	//----- nvinfo : EIATTR_CRS_STACK_SIZE
	.align		4
.L_3159:
        /*00a4*/ 	.byte	0x04, 0x1e
        /*00a6*/ 	.short	(.L_3161 - .L_3160)
.L_3160:
        /*00a8*/ 	.word	0x00000000


	//----- nvinfo : EIATTR_CBANK_PARAM_SIZE
	.align		4
.L_3161:
        /*00ac*/ 	.byte	0x03, 0x19
        /*00ae*/ 	.short	0x0080


	//----- nvinfo : EIATTR_PARAM_CBANK
	.align		4
        /*00b0*/ 	.byte	0x04, 0x0a
        /*00b2*/ 	.short	(.L_3163 - .L_3162)
	.align		4
.L_3162:
        /*00b4*/ 	.word	index@(.nv.constant0._ZN18transformer_engine13normalization28ln_bwd_finalize_tuned_kernelINS0_22Kernel_traits_finalizeILj25600E13__nv_bfloat16S3_S3_fjLj1024ELj4ENS0_18Kernel_traits_baseILj25600ES3_S3_S3_fjLj1024EEEEEEEvNS0_20BackwardKernelParamsE)
        /*00b8*/ 	.short	0x0380
        /*00ba*/ 	.short	0x0080


	//----- nvinfo : EIATTR_SW_WAR
	.align		4
.L_3163:
        /*00bc*/ 	.byte	0x04, 0x36
        /*00be*/ 	.short	(.L_3165 - .L_3164)
.L_3164:
        /*00c0*/ 	.word	0x00000008
.L_3165:


//--------------------- .nv.info._ZN18transformer_engine13normalization19ln_bwd_tuned_kernelINS0_13Kernel_traitsI13__nv_bfloat16S3_S3_fjLj25600ELj5ELj1ELj4ELj16ENS0_18Kernel_traits_baseILj25600ES3_S3_S3_fjLj128EEEEEEEvNS0_20BackwardKernelParamsE --------------------------
	.section	.nv.info._ZN18transformer_engine13normalization19ln_bwd_tuned_kernelINS0_13Kernel_traitsI13__nv_bfloat16S3_S3_fjLj25600ELj5ELj1ELj4ELj16ENS0_18Kernel_traits_baseILj25600ES3_S3_S3_fjLj128EEEEEEEvNS0_20BackwardKernelParamsE,"",@"SHT_CUDA_INFO"
	.sectionflags	@""
	.align	4


	//----- nvinfo : EIATTR_CUDA_API_VERSION
	.align		4
        /*0000*/ 	.byte	0x04, 0x37
        /*0002*/ 	.short	(.L_3167 - .L_3166)
.L_3166:
        /*0004*/ 	.word	0x00000082


	//----- nvinfo : EIATTR_KPARAM_INFO
	.align		4
.L_3167:
        /*0008*/ 	.byte	0x04, 0x17
        /*000a*/ 	.short	(.L_3169 - .L_3168)
.L_3168:
        /*000c*/ 	.word	0x00000000
        /*0010*/ 	.short	0x0000
        /*0012*/ 	.short	0x0000
        /*0014*/ 	.byte	0x00, 0xf0, 0x01, 0x02


	//----- nvinfo : EIATTR_SPARSE_MMA_MASK
	.align		4
.L_3169:
        /*0018*/ 	.byte	0x03, 0x50
        /*001a*/ 	.short	0x0000


	//----- nvinfo : EIATTR_MAXREG_COUNT
	.align		4
        /*001c*/ 	.byte	0x03, 0x1b
        /*001e*/ 	.short	0x00ff


	//----- nvinfo : EIATTR_NUM_BARRIERS
	.align		4
        /*0020*/ 	.byte	0x02, 0x4c
        /*0022*/ 	.byte	0x01
	.zero		1


	//----- nvinfo : EIATTR_MERCURY_ISA_VERSION
	.align		4
        /*0024*/ 	.byte	0x03, 0x5f
        /*0026*/ 	.short	0x0101


	//----- nvinfo : EIATTR_COOP_GROUP_MASK_REGIDS
	.align		4
        /*0028*/ 	.byte	0x04, 0x29
        /*002a*/ 	.short	(.L_3171 - .L_3170)


	//   ....[0]....
.L_3170:
        /*002c*/ 	.word	0xffffffff


	//   ....[1]....
        /*0030*/ 	.word	0xffffffff


	//   ....[2]....
        /*0034*/ 	.word	0xffffffff


	//   ....[3]....
        /*0038*/ 	.word	0xffffffff


	//   ....[4]....
        /*003c*/ 	.word	0xffffffff


	//   ....[5]....
        /*0040*/ 	.word	0xffffffff


	//   ....[6]....
        /*0044*/ 	.word	0xffffffff


	//   ....[7]....
        /*0048*/ 	.word	0xffffffff


	//   ....[8]....
        /*004c*/ 	.word	0xffffffff


	//   ....[9]....
        /*0050*/ 	.word	0xffffffff


	//   ....[10]....
        /*0054*/ 	.word	0xffffffff


	//   ....[11]....
        /*0058*/ 	.word	0xffffffff


	//   ....[12]....
        /*005c*/ 	.word	0xffffffff


	//   ....[13]....
        /*0060*/ 	.word	0xffffffff


	//   ....[14]....
        /*0064*/ 	.word	0xffffffff


	//   ....[15]....
        /*0068*/ 	.word	0xffffffff


	//   ....[16]....
        /*006c*/ 	.word	0xffffffff


	//   ....[17]....
        /*0070*/ 	.word	0xffffffff


	//   ....[18]....
        /*0074*/ 	.word	0xffffffff


	//   ....[19]....
        /*0078*/ 	.word	0xffffffff


	//----- nvinfo : EIATTR_COOP_GROUP_INSTR_OFFSETS
	.align		4
.L_3171:
        /*007c*/ 	.byte	0x04, 0x28
        /*007e*/ 	.short	(.L_3173 - .L_3172)


	//   ....[0]....
.L_3172:
        /*0080*/ 	.word	0x00002390


	//   ....[1]....
        /*0084*/ 	.word	0x000023a0


	//   ....[2]....
        /*0088*/ 	.word	0x000023d0


	//   ....[3]....
        /*008c*/ 	.word	0x000023e0


	//   ....[4]....
        /*0090*/ 	.word	0x00002450


	//   ....[5]....
        /*0094*/ 	.word	0x00002460


	//   ....[6]....
        /*0098*/ 	.word	0x000024e0


	//   ....[7]....
        /*009c*/ 	.word	0x000024f0


	//   ....[8]....
        /*00a0*/ 	.word	0x00002550


	//   ....[9]....
        /*00a4*/ 	.word	0x00002560


	//   ....[10]....
        /*00a8*/ 	.word	0x00002f40


	//   ....[11]....
        /*00ac*/ 	.word	0x00002f50


	//   ....[12]....
        /*00b0*/ 	.word	0x00002f80


	//   ....[13]....
        /*00b4*/ 	.word	0x00002f90


	//   ....[14]....
        /*00b8*/ 	.word	0x00002fc0


	//   ....[15]....
        /*00bc*/ 	.word	0x00002fd0


	//   ....[16]....
        /*00c0*/ 	.word	0x00003000


	//   ....[17]....
        /*00c4*/ 	.word	0x00003010


	//   ....[18]....
        /*00c8*/ 	.word	0x00003040


	//   ....[19]....
        /*00cc*/ 	.word	0x00003050


	//----- nvinfo : EIATTR_VRC_CTA_INIT_COUNT
	.align		4
.L_3173:
        /*00d0*/ 	.byte	0x02, 0x4a
	.zero		1
	.zero		1


	//----- nvinfo : EIATTR_EXIT_INSTR_OFFSETS
	.align		4
        /*00d4*/ 	.byte	0x04, 0x1c
        /*00d6*/ 	.short	(.L_3175 - .L_3174)


	//   ....[0]....
.L_3174:
        /*00d8*/ 	.word	0x00004170


	//----- nvinfo : EIATTR_MAX_THREADS
	.align		4
.L_3175:
        /*00dc*/ 	.byte	0x04, 0x05
        /*00de*/ 	.short	(.L_3177 - .L_3176)
.L_3176:
        /*00e0*/ 	.word	0x00000080
        /*00e4*/ 	.word	0x00000001
        /*00e8*/ 	.word	0x00000001


	//----- nvinfo : EIATTR_CRS_STACK_SIZE
	.align		4
.L_3177:
        /*00ec*/ 	.byte	0x04, 0x1e
        /*00ee*/ 	.short	(.L_3179 - .L_3178)
.L_3178:
        /*00f0*/ 	.word	0x00000000


	//----- nvinfo : EIATTR_CBANK_PARAM_SIZE
	.align		4
.L_3179:
        /*00f4*/ 	.byte	0x03, 0x19
        /*00f6*/ 	.short	0x0080


	//----- nvinfo : EIATTR_PARAM_CBANK
	.align		4
        /*00f8*/ 	.byte	0x04, 0x0a
        /*00fa*/ 	.short	(.L_3181 - .L_3180)
	.align		4
.L_3180:
        /*00fc*/ 	.word	index@(.nv.constant0._ZN18transformer_engine13normalization19ln_bwd_tuned_kernelINS0_13Kernel_traitsI13__nv_bfloat16S3_S3_fjLj25600ELj5ELj1ELj4ELj16ENS0_18Kernel_traits_baseILj25600ES3_S3_S3_fjLj128EEEEEEEvNS0_20BackwardKernelParamsE)
        /*0100*/ 	.short	0x0380
        /*0102*/ 	.short	0x0080


	//----- nvinfo : EIATTR_SW_WAR
	.align		4
.L_3181:
        /*0104*/ 	.byte	0x04, 0x36
        /*0106*/ 	.short	(.L_3183 - .L_3182)
.L_3182:
        /*0108*/ 	.word	0x00000008
.L_3183:


//--------------------- .nv.info._ZN18transformer_engine13normalization28ln_bwd_finalize_tuned_kernelINS0_22Kernel_traits_finalizeILj25600E6__halffS3_fjLj1024ELj4ENS0_18Kernel_traits_baseILj25600ES3_fS3_fjLj1024EEEEEEEvNS0_20BackwardKernelParamsE --------------------------
	.section	.nv.info._ZN18transformer_engine13normalization28ln_bwd_finalize_tuned_kernelINS0_22Kernel_traits_finalizeILj25600E6__halffS3_fjLj1024ELj4ENS0_18Kernel_traits_baseILj25600ES3_fS3_fjLj1024EEEEEEEvNS0_20BackwardKernelParamsE,"",@"SHT_CUDA_INFO"
	.sectionflags	@""
	.align	4


	//----- nvinfo : EIATTR_CUDA_API_VERSION
	.align		4
        /*0000*/ 	.byte	0x04, 0x37
        /*0002*/ 	.short	(.L_3185 - .L_3184)
.L_3184:
        /*0004*/ 	.word	0x00000082


	//----- nvinfo : EIATTR_KPARAM_INFO
	.align		4
.L_3185:
        /*0008*/ 	.byte	0x04, 0x17
        /*000a*/ 	.short	(.L_3187 - .L_3186)
.L_3186:
        /*000c*/ 	.word	0x00000000
        /*0010*/ 	.short	0x0000
        /*0012*/ 	.short	0x0000
        /*0014*/ 	.byte	0x00, 0xf0, 0x01, 0x02


	//----- nvinfo : EIATTR_SPARSE_MMA_MASK
	.align		4
.L_3187:
        /*0018*/ 	.byte	0x03, 0x50
        /*001a*/ 	.short	0x0000


	//----- nvinfo : EIATTR_MAXREG_COUNT
	.align		4
        /*001c*/ 	.byte	0x03, 0x1b
        /*001e*/ 	.short	0x0040


	//----- nvinfo : EIATTR_NUM_BARRIERS
	.align		4
        /*0020*/ 	.byte	0x02, 0x4c
        /*0022*/ 	.byte	0x01
	.zero		1


	//----- nvinfo : EIATTR_MERCURY_ISA_VERSION
	.align		4
        /*0024*/ 	.byte	0x03, 0x5f
        /*0026*/ 	.short	0x0101


	//----- nvinfo : EIATTR_COOP_GROUP_MASK_REGIDS
	.align		4
        /*0028*/ 	.byte	0x04, 0x29
        /*002a*/ 	.short	(.L_3189 - .L_3188)


	//   ....[0]....
.L_3188:
        /*002c*/ 	.word	0xffffffff


	//   ....[1]....
        /*0030*/ 	.word	0xffffffff


	//   ....[2]....
        /*0034*/ 	.word	0xffffffff


	//   ....[3]....
        /*0038*/ 	.word	0xffffffff


	//   ....[4]....
        /*003c*/ 	.word	0xffffffff


	//   ....[5]....
        /*0040*/ 	.word	0xffffffff


	//   ....[6]....
        /*0044*/ 	.word	0xffffffff


	//   ....[7]....
        /*0048*/ 	.word	0xffffffff


	//   ....[8]....
        /*004c*/ 	.word	0xffffffff


	//   ....[9]....
        /*0050*/ 	.word	0xffffffff


	//----- nvinfo : EIATTR_COOP_GROUP_INSTR_OFFSETS
	.align		4
.L_3189:
        /*0054*/ 	.byte	0x04, 0x28
        /*0056*/ 	.short	(.L_3191 - .L_3190)


	//   ....[0]....
.L_3190:
        /*0058*/ 	.word	0x00001250


	//   ....[1]....
        /*005c*/ 	.word	0x00001260


	//   ....[2]....
        /*0060*/ 	.word	0x00001290


	//   ....[3]....
        /*0064*/ 	.word	0x000012a0


	//   ....[4]....
        /*0068*/ 	.word	0x000012d0


	//   ....[5]....
        /*006c*/ 	.word	0x000012e0


	//   ....[6]....
        /*0070*/ 	.word	0x00001310


	//   ....[7]....
        /*0074*/ 	.word	0x00001320


	//   ....[8]....
        /*0078*/ 	.word	0x00001350


	//   ....[9]....
        /*007c*/ 	.word	0x00001360


	//----- nvinfo : EIATTR_VRC_CTA_INIT_COUNT
	.align		4
.L_3191:
        /*0080*/ 	.byte	0x02, 0x4a
	.zero		1
	.zero		1


	//----- nvinfo : EIATTR_EXIT_INSTR_OFFSETS
	.align		4
        /*0084*/ 	.byte	0x04, 0x1c
        /*0086*/ 	.short	(.L_3193 - .L_3192)


	//   ....[0]....
.L_3192:
        /*0088*/ 	.word	0x00000060


	//   ....[1]....
        /*008c*/ 	.word	0x000013c0


	//   ....[2]....
        /*0090*/ 	.word	0x00001490


	//----- nvinfo : EIATTR_MAX_THREADS
	.align		4
.L_3193:
        /*0094*/ 	.byte	0x04, 0x05
        /*0096*/ 	.short	(.L_3195 - .L_3194)
.L_3194:
        /*0098*/ 	.word	0x00000400
        /*009c*/ 	.word	0x00000001
        /*00a0*/ 	.word	0x00000001


	//----- nvinfo : EIATTR_CRS_STACK_SIZE
	.align		4
.L_3195:
        /*00a4*/ 	.byte	0x04, 0x1e
        /*00a6*/ 	.short	(.L_3197 - .L_3196)
.L_3196:
        /*00a8*/ 	.word	0x00000000


	//----- nvinfo : EIATTR_CBANK_PARAM_SIZE
	.align		4
.L_3197:
        /*00ac*/ 	.byte	0x03, 0x19
        /*00ae*/ 	.short	0x0080


	//----- nvinfo : EIATTR_PARAM_CBANK
	.align		4
        /*00b0*/ 	.byte	0x04, 0x0a
        /*00b2*/ 	.short	(.L_3199 - .L_3198)
	.align		4
.L_3198:
        /*00b4*/ 	.word	index@(.nv.constant0._ZN18transformer_engine13normalization28ln_bwd_finalize_tuned_kernelINS0_22Kernel_traits_finalizeILj25600E6__halffS3_fjLj1024ELj4ENS0_18Kernel_traits_baseILj25600ES3_fS3_fjLj1024EEEEEEEvNS0_20BackwardKernelParamsE)
        /*00b8*/ 	.short	0x0380
        /*00ba*/ 	.short	0x0080


	//----- nvinfo : EIATTR_SW_WAR
	.align		4
.L_3199:
        /*00bc*/ 	.byte	0x04, 0x36
        /*00be*/ 	.short	(.L_3201 - .L_3200)
.L_3200:
        /*00c0*/ 	.word	0x00000008
.L_3201:


//--------------------- .nv.info._ZN18transformer_engine13normalization19ln_bwd_tuned_kernelINS0_13Kernel_traitsI6__halffS3_fjLj25600ELj5ELj1ELj4ELj16ENS0_18Kernel_traits_baseILj25600ES3_fS3_fjLj128EEEEEEEvNS0_20BackwardKernelParamsE --------------------------
	.section	.nv.info._ZN18transformer_engine13normalization19ln_bwd_tuned_kernelINS0_13Kernel_traitsI6__halffS3_fjLj25600ELj5ELj1ELj4ELj16ENS0_18Kernel_traits_baseILj25600ES3_fS3_fjLj128EEEEEEEvNS0_20BackwardKernelParamsE,"",@"SHT_CUDA_INFO"
	.sectionflags	@""
	.align	4


	//----- nvinfo : EIATTR_CUDA_API_VERSION
	.align		4
        /*0000*/ 	.byte	0x04, 0x37
        /*0002*/ 	.short	(.L_3203 - .L_3202)
.L_3202:
        /*0004*/ 	.word	0x00000082


	//----- nvinfo : EIATTR_KPARAM_INFO
	.align		4
.L_3203:
        /*0008*/ 	.byte	0x04, 0x17
        /*000a*/ 	.short	(.L_3205 - .L_3204)
.L_3204:
        /*000c*/ 	.word	0x00000000
        /*0010*/ 	.short	0x0000
        /*0012*/ 	.short	0x0000
        /*0014*/ 	.byte	0x00, 0xf0, 0x01, 0x02


	//----- nvinfo : EIATTR_SPARSE_MMA_MASK
	.align		4
.L_3205:
        /*0018*/ 	.byte	0x03, 0x50
        /*001a*/ 	.short	0x0000


	//----- nvinfo : EIATTR_MAXREG_COUNT
	.align		4
        /*001c*/ 	.byte	0x03, 0x1b
        /*001e*/ 	.short	0x00ff


	//----- nvinfo : EIATTR_NUM_BARRIERS
	.align		4
        /*0020*/ 	.byte	0x02, 0x4c
        /*0022*/ 	.byte	0x01
	.zero		1


	//----- nvinfo : EIATTR_MERCURY_ISA_VERSION
	.align		4
        /*0024*/ 	.byte	0x03, 0x5f
        /*0026*/ 	.short	0x0101


	//----- nvinfo : EIATTR_COOP_GROUP_MASK_REGIDS
	.align		4
        /*0028*/ 	.byte	0x04, 0x29
        /*002a*/ 	.short	(.L_3207 - .L_3206)


	//   ....[0]....
.L_3206:
        /*002c*/ 	.word	0xffffffff


	//   ....[1]....
        /*0030*/ 	.word	0xffffffff


	//   ....[2]....
        /*0034*/ 	.word	0xffffffff


	//   ....[3]....
        /*0038*/ 	.word	0xffffffff


	//   ....[4]....
        /*003c*/ 	.word	0xffffffff


	//   ....[5]....
        /*0040*/ 	.word	0xffffffff


	//   ....[6]....
        /*0044*/ 	.word	0xffffffff


	//   ....[7]....
        /*0048*/ 	.word	0xffffffff


	//   ....[8]....
        /*004c*/ 	.word	0xffffffff


	//   ....[9]....
        /*0050*/ 	.word	0xffffffff


	//   ....[10]....
        /*0054*/ 	.word	0xffffffff


	//   ....[11]....
        /*0058*/ 	.word	0xffffffff


	//   ....[12]....
        /*005c*/ 	.word	0xffffffff


	//   ....[13]....
        /*0060*/ 	.word	0xffffffff


	//   ....[14]....
        /*0064*/ 	.word	0xffffffff


	//   ....[15]....
        /*0068*/ 	.word	0xffffffff


	//   ....[16]....
        /*006c*/ 	.word	0xffffffff


	//   ....[17]....
        /*0070*/ 	.word	0xffffffff


	//   ....[18]....
        /*0074*/ 	.word	0xffffffff


	//   ....[19]....
        /*0078*/ 	.word	0xffffffff


	//----- nvinfo : EIATTR_COOP_GROUP_INSTR_OFFSETS
	.align		4
.L_3207:
        /*007c*/ 	.byte	0x04, 0x28
        /*007e*/ 	.short	(.L_3209 - .L_3208)


	//   ....[0]....
.L_3208:
        /*0080*/ 	.word	0x000021c0


	//   ....[1]....
        /*0084*/ 	.word	0x00002270


	//   ....[2]....
        /*0088*/ 	.word	0x000022a0


	//   ....[3]....
        /*008c*/ 	.word	0x000022c0


	//   ....[4]....
        /*0090*/ 	.word	0x00002300


	//   ....[5]....
        /*0094*/ 	.word	0x00002320


	//   ....[6]....
        /*0098*/ 	.word	0x00002360


	//   ....[7]....
        /*009c*/ 	.word	0x00002390


	//   ....[8]....
        /*00a0*/ 	.word	0x000023d0


	//   ....[9]....
        /*00a4*/ 	.word	0x00002420


	//   ....[10]....
        /*00a8*/ 	.word	0x00002d60


	//   ....[11]....
        /*00ac*/ 	.word	0x00002d70


	//   ....[12]....
        /*00b0*/ 	.word	0x00002da0


	//   ....[13]....
        /*00b4*/ 	.word	0x00002db0


	//   ....[14]....
        /*00b8*/ 	.word	0x00002de0


	//   ....[15]....
        /*00bc*/ 	.word	0x00002df0


	//   ....[16]....
        /*00c0*/ 	.word	0x00002e20


	//   ....[17]....
        /*00c4*/ 	.word	0x00002e30


	//   ....[18]....
        /*00c8*/ 	.word	0x00002e60


	//   ....[19]....
        /*00cc*/ 	.word	0x00002e70


	//----- nvinfo : EIATTR_VRC_CTA_INIT_COUNT
	.align		4
.L_3209:
        /*00d0*/ 	.byte	0x02, 0x4a
	.zero		1
	.zero		1


	//----- nvinfo : EIATTR_EXIT_INSTR_OFFSETS
	.align		4
        /*00d4*/ 	.byte	0x04, 0x1c
        /*00d6*/ 	.short	(.L_3211 - .L_3210)


	//   ....[0]....
.L_3210:
        /*00d8*/ 	.word	0x00003f30


	//----- nvinfo : EIATTR_MAX_THREADS
	.align		4
.L_3211:
        /*00dc*/ 	.byte	0x04, 0x05
        /*00de*/ 	.short	(.L_3213 - .L_3212)
.L_3212:
        /*00e0*/ 	.word	0x00000080
        /*00e4*/ 	.word	0x00000001
        /*00e8*/ 	.word	0x00000001


	//----- nvinfo : EIATTR_CRS_STACK_SIZE
	.align		4
.L_3213:
        /*00ec*/ 	.byte	0x04, 0x1e
        /*00ee*/ 	.short	(.L_3215 - .L_3214)
.L_3214:
        /*00f0*/ 	.word	0x00000000


	//----- nvinfo : EIATTR_CBANK_PARAM_SIZE
	.align		4
.L_3215:
        /*00f4*/ 	.byte	0x03, 0x19
        /*00f6*/ 	.short	0x0080


	//----- nvinfo : EIATTR_PARAM_CBANK
	.align		4
        /*00f8*/ 	.byte	0x04, 0x0a
        /*00fa*/ 	.short	(.L_3217 - .L_3216)
	.align		4
.L_3216:
        /*00fc*/ 	.word	index@(.nv.constant0._ZN18transformer_engine13normalization19ln_bwd_tuned_kernelINS0_13Kernel_traitsI6__halffS3_fjLj25600ELj5ELj1ELj4ELj16ENS0_18Kernel_traits_baseILj25600ES3_fS3_fjLj128EEEEEEEvNS0_20BackwardKernelParamsE)
        /*0100*/ 	.short	0x0380
        /*0102*/ 	.short	0x0080


	//----- nvinfo : EIATTR_SW_WAR
	.align		4
.L_3217:
        /*0104*/ 	.byte	0x04, 0x36
        /*0106*/ 	.short	(.L_3219 - .L_3218)
.L_3218:
        /*0108*/ 	.word	0x00000008
.L_3219:


//--------------------- .nv.info._ZN18transformer_engine13normalization28ln_bwd_finalize_tuned_kernelINS0_22Kernel_traits_finalizeILj25600E6__halfS3_S3_fjLj1024ELj4ENS0_18Kernel_traits_baseILj25600ES3_S3_S3_fjLj1024EEEEEEEvNS0_20BackwardKernelParamsE --------------------------
	.section	.nv.info._ZN18transformer_engine13normalization28ln_bwd_finalize_tuned_kernelINS0_22Kernel_traits_finalizeILj25600E6__halfS3_S3_fjLj1024ELj4ENS0_18Kernel_traits_baseILj25600ES3_S3_S3_fjLj1024EEEEEEEvNS0_20BackwardKernelParamsE,"",@"SHT_CUDA_INFO"
	.sectionflags	@""
	.align	4


	//----- nvinfo : EIATTR_CUDA_API_VERSION
	.align		4
        /*0000*/ 	.byte	0x04, 0x37
        /*0002*/ 	.short	(.L_3221 - .L_3220)
.L_3220:
        /*0004*/ 	.word	0x00000082


	//----- nvinfo : EIATTR_KPARAM_INFO
	.align		4
.L_3221:
        /*0008*/ 	.byte	0x04, 0x17
        /*000a*/ 	.short	(.L_3223 - .L_3222)
.L_3222:
        /*000c*/ 	.word	0x00000000
        /*0010*/ 	.short	0x0000
        /*0012*/ 	.short	0x0000
        /*0014*/ 	.byte	0x00, 0xf0, 0x01, 0x02


	//----- nvinfo : EIATTR_SPARSE_MMA_MASK
	.align		4
.L_3223:
        /*0018*/ 	.byte	0x03, 0x50
        /*001a*/ 	.short	0x0000


	//----- nvinfo : EIATTR_MAXREG_COUNT
	.align		4
        /*001c*/ 	.byte	0x03, 0x1b
        /*001e*/ 	.short	0x0040


	//----- nvinfo : EIATTR_NUM_BARRIERS
	.align		4
        /*0020*/ 	.byte	0x02, 0x4c
        /*0022*/ 	.byte	0x01
	.zero		1


	//----- nvinfo : EIATTR_MERCURY_ISA_VERSION
	.align		4
        /*0024*/ 	.byte	0x03, 0x5f
        /*0026*/ 	.short	0x0101


	//----- nvinfo : EIATTR_COOP_GROUP_MASK_REGIDS
	.align		4
        /*0028*/ 	.byte	0x04, 0x29
        /*002a*/ 	.short	(.L_3225 - .L_3224)


	//   ....[0]....
.L_3224:
        /*002c*/ 	.word	0xffffffff


	//   ....[1]....
        /*0030*/ 	.word	0xffffffff


	//   ....[2]....
        /*0034*/ 	.word	0xffffffff


	//   ....[3]....
        /*0038*/ 	.word	0xffffffff


	//   ....[4]....
        /*003c*/ 	.word	0xffffffff


	//   ....[5]....
        /*0040*/ 	.word	0xffffffff


	//   ....[6]....
        /*0044*/ 	.word	0xffffffff


	//   ....[7]....
        /*0048*/ 	.word	0xffffffff


	//   ....[8]....
        /*004c*/ 	.word	0xffffffff


	//   ....[9]....
        /*0050*/ 	.word	0xffffffff


	//----- nvinfo : EIATTR_COOP_GROUP_INSTR_OFFSETS
	.align		4
.L_3225:
        /*0054*/ 	.byte	0x04, 0x28
        /*0056*/ 	.short	(.L_3227 - .L_3226)


	//   ....[0]....
.L_3226:
        /*0058*/ 	.word	0x00001250


	//   ....[1]....
        /*005c*/ 	.word	0x00001260


	//   ....[2]....
        /*0060*/ 	.word	0x00001290


	//   ....[3]....
        /*0064*/ 	.word	0x000012a0


	//   ....[4]....
        /*0068*/ 	.word	0x000012d0


	//   ....[5]....
        /*006c*/ 	.word	0x000012e0


	//   ....[6]....
        /*0070*/ 	.word	0x00001310


	//   ....[7]....
        /*0074*/ 	.word	0x00001320


	//   ....[8]....
        /*0078*/ 	.word	0x00001350


	//   ....[9]....
        /*007c*/ 	.word	0x00001360


	//----- nvinfo : EIATTR_VRC_CTA_INIT_COUNT
	.align		4
.L_3227:
        /*0080*/ 	.byte	0x02, 0x4a
	.zero		1
	.zero		1


	//----- nvinfo : EIATTR_EXIT_INSTR_OFFSETS
	.align		4
        /*0084*/ 	.byte	0x04, 0x1c
        /*0086*/ 	.short	(.L_3229 - .L_3228)


	//   ....[0]....
.L_3228:
        /*0088*/ 	.word	0x00000060


	//   ....[1]....
        /*008c*/ 	.word	0x000013c0


	//   ....[2]....
        /*0090*/ 	.word	0x00001490


	//----- nvinfo : EIATTR_MAX_THREADS
	.align		4
.L_3229:
        /*0094*/ 	.byte	0x04, 0x05
        /*0096*/ 	.short	(.L_3231 - .L_3230)
.L_3230:
        /*0098*/ 	.word	0x00000400
        /*009c*/ 	.word	0x00000001
        /*00a0*/ 	.word	0x00000001


	//----- nvinfo : EIATTR_CRS_STACK_SIZE
	.align		4
.L_3231:
        /*00a4*/ 	.byte	0x04, 0x1e
        /*00a6*/ 	.short	(.L_3233 - .L_3232)
.L_3232:
        /*00a8*/ 	.word	0x00000000


	//----- nvinfo : EIATTR_CBANK_PARAM_SIZE
	.align		4
.L_3233:
        /*00ac*/ 	.byte	0x03, 0x19
        /*00ae*/ 	.short	0x0080


	//----- nvinfo : EIATTR_PARAM_CBANK
	.align		4
        /*00b0*/ 	.byte	0x04, 0x0a
        /*00b2*/ 	.short	(.L_3235 - .L_3234)
	.align		4
.L_3234:
        /*00b4*/ 	.word	index@(.nv.constant0._ZN18transformer_engine13normalization28ln_bwd_finalize_tuned_kernelINS0_22Kernel_traits_finalizeILj25600E6__halfS3_S3_fjLj1024ELj4ENS0_18Kernel_traits_baseILj25600ES3_S3_S3_fjLj1024EEEEEEEvNS0_20BackwardKernelParamsE)
        /*00b8*/ 	.short	0x0380
        /*00ba*/ 	.short	0x0080


	//----- nvinfo : EIATTR_SW_WAR
	.align		4
.L_3235:
        /*00bc*/ 	.byte	0x04, 0x36
        /*00be*/ 	.short	(.L_3237 - .L_3236)
.L_3236:
        /*00c0*/ 	.word	0x00000008
.L_3237:


//--------------------- .nv.info._ZN18transformer_engine13normalization19ln_bwd_tuned_kernelINS0_13Kernel_traitsI6__halfS3_S3_fjLj25600ELj5ELj1ELj4ELj16ENS0_18Kernel_traits_baseILj25600ES3_S3_S3_fjLj128EEEEEEEvNS0_20BackwardKernelParamsE --------------------------
	.section	.nv.info._ZN18transformer_engine13normalization19ln_bwd_tuned_kernelINS0_13Kernel_traitsI6__halfS3_S3_fjLj25600ELj5ELj1ELj4ELj16ENS0_18Kernel_traits_baseILj25600ES3_S3_S3_fjLj128EEEEEEEvNS0_20BackwardKernelParamsE,"",@"SHT_CUDA_INFO"
	.sectionflags	@""
	.align	4


	//----- nvinfo : EIATTR_CUDA_API_VERSION
	.align		4
        /*0000*/ 	.byte	0x04, 0x37
        /*0002*/ 	.short	(.L_3239 - .L_3238)
.L_3238:
        /*0004*/ 	.word	0x00000082


	//----- nvinfo : EIATTR_KPARAM_INFO
	.align		4
.L_3239:
        /*0008*/ 	.byte	0x04, 0x17
        /*000a*/ 	.short	(.L_3241 - .L_3240)
.L_3240:
        /*000c*/ 	.word	0x00000000
        /*0010*/ 	.short	0x0000
        /*0012*/ 	.short	0x0000
        /*0014*/ 	.byte	0x00, 0xf0, 0x01, 0x02


	//----- nvinfo : EIATTR_SPARSE_MMA_MASK
	.align		4
.L_3241:
        /*0018*/ 	.byte	0x03, 0x50
        /*001a*/ 	.short	0x0000


	//----- nvinfo : EIATTR_MAXREG_COUNT
	.align		4
        /*001c*/ 	.byte	0x03, 0x1b
        /*001e*/ 	.short	0x00ff


	//----- nvinfo : EIATTR_NUM_BARRIERS
	.align		4
        /*0020*/ 	.byte	0x02, 0x4c
        /*0022*/ 	.byte	0x01
	.zero		1


	//----- nvinfo : EIATTR_MERCURY_ISA_VERSION
	.align		4
        /*0024*/ 	.byte	0x03, 0x5f
        /*0026*/ 	.short	0x0101


	//----- nvinfo : EIATTR_COOP_GROUP_MASK_REGIDS
	.align		4
        /*0028*/ 	.byte	0x04, 0x29
        /*002a*/ 	.short	(.L_3243 - .L_3242)


	//   ....[0]....
.L_3242:
        /*002c*/ 	.word	0xffffffff


	//   ....[1]....
        /*0030*/ 	.word	0xffffffff


	//   ....[2]....
        /*0034*/ 	.word	0xffffffff


	//   ....[3]....
        /*0038*/ 	.word	0xffffffff


	//   ....[4]....
        /*003c*/ 	.word	0xffffffff


	//   ....[5]....
        /*0040*/ 	.word	0xffffffff


	//   ....[6]....
        /*0044*/ 	.word	0xffffffff


	//   ....[7]....
        /*0048*/ 	.word	0xffffffff


	//   ....[8]....
        /*004c*/ 	.word	0xffffffff


	//   ....[9]....
        /*0050*/ 	.word	0xffffffff


	//   ....[10]....
        /*0054*/ 	.word	0xffffffff


	//   ....[11]....
        /*0058*/ 	.word	0xffffffff


	//   ....[12]....
        /*005c*/ 	.word	0xffffffff


	//   ....[13]....
        /*0060*/ 	.word	0xffffffff


	//   ....[14]....
        /*0064*/ 	.word	0xffffffff


	//   ....[15]....
        /*0068*/ 	.word	0xffffffff


	//   ....[16]....
        /*006c*/ 	.word	0xffffffff


	//   ....[17]....
        /*0070*/ 	.word	0xffffffff


	//   ....[18]....
        /*0074*/ 	.word	0xffffffff


	//   ....[19]....
        /*0078*/ 	.word	0xffffffff


	//----- nvinfo : EIATTR_COOP_GROUP_INSTR_OFFSETS
	.align		4
.L_3243:
        /*007c*/ 	.byte	0x04, 0x28
        /*007e*/ 	.short	(.L_3245 - .L_3244)


	//   ....[0]....
.L_3244:
        /*0080*/ 	.word	0x00001fd0


	//   ....[1]....
        /*0084*/ 	.word	0x00001fe0


	//   ....[2]....
        /*0088*/ 	.word	0x00002030


	//   ....[3]....
        /*008c*/ 	.word	0x00002040


	//   ....[4]....
        /*0090*/ 	.word	0x000020b0


	//   ....[5]....
        /*0094*/ 	.word	0x000020c0


	//   ....[6]....
        /*0098*/ 	.word	0x00002120


	//   ....[7]....
        /*009c*/ 	.word	0x00002130


	//   ....[8]....
        /*00a0*/ 	.word	0x00002190


	//   ....[9]....
        /*00a4*/ 	.word	0x000021a0


	//   ....[10]....
        /*00a8*/ 	.word	0x00002b80


	//   ....[11]....
        /*00ac*/ 	.word	0x00002b90


	//   ....[12]....
        /*00b0*/ 	.word	0x00002bc0


	//   ....[13]....
        /*00b4*/ 	.word	0x00002bd0


	//   ....[14]....
        /*00b8*/ 	.word	0x00002c00


	//   ....[15]....
        /*00bc*/ 	.word	0x00002c10


	//   ....[16]....
        /*00c0*/ 	.word	0x00002c40


	//   ....[17]....
        /*00c4*/ 	.word	0x00002c50


	//   ....[18]....
        /*00c8*/ 	.word	0x00002c80


	//   ....[19]....
        /*00cc*/ 	.word	0x00002c90


	//----- nvinfo : EIATTR_VRC_CTA_INIT_COUNT
	.align		4
.L_3245:
        /*00d0*/ 	.byte	0x02, 0x4a
	.zero		1
	.zero		1


	//----- nvinfo : EIATTR_EXIT_INSTR_OFFSETS
	.align		4
        /*00d4*/ 	.byte	0x04, 0x1c
        /*00d6*/ 	.short	(.L_3247 - .L_3246)


	//   ....[0]....
.L_3246:
        /*00d8*/ 	.word	0x00003db0


	//----- nvinfo : EIATTR_MAX_THREADS
	.align		4
.L_3247:
        /*00dc*/ 	.byte	0x04, 0x05
        /*00de*/ 	.short	(.L_3249 - .L_3248)
.L_3248:
        /*00e0*/ 	.word	0x00000080
        /*00e4*/ 	.word	0x00000001
        /*00e8*/ 	.word	0x00000001


	//----- nvinfo : EIATTR_CRS_STACK_SIZE
	.align		4
.L_3249:
        /*00ec*/ 	.byte	0x04, 0x1e
        /*00ee*/ 	.short	(.L_3251 - .L_3250)
.L_3250:
        /*00f0*/ 	.word	0x00000000


	//----- nvinfo : EIATTR_CBANK_PARAM_SIZE
	.align		4
.L_3251:
        /*00f4*/ 	.byte	0x03, 0x19
        /*00f6*/ 	.short	0x0080


	//----- nvinfo : EIATTR_PARAM_CBANK
	.align		4
        /*00f8*/ 	.byte	0x04, 0x0a
        /*00fa*/ 	.short	(.L_3253 - .L_3252)
	.align		4
.L_3252:
        /*00fc*/ 	.word	index@(.nv.constant0._ZN18transformer_engine13normalization19ln_bwd_tuned_kernelINS0_13Kernel_traitsI6__halfS3_S3_fjLj25600ELj5ELj1ELj4ELj16ENS0_18Kernel_traits_baseILj25600ES3_S3_S3_fjLj128EEEEEEEvNS0_20BackwardKernelParamsE)
        /*0100*/ 	.short	0x0380
        /*0102*/ 	.short	0x0080


	//----- nvinfo : EIATTR_SW_WAR
	.align		4
.L_3253:
        /*0104*/ 	.byte	0x04, 0x36
        /*0106*/ 	.short	(.L_3255 - .L_3254)
.L_3254:
        /*0108*/ 	.word	0x00000008
.L_3255:


//--------------------- .nv.info._ZN18transformer_engine13normalization28ln_bwd_finalize_tuned_kernelINS0_22Kernel_traits_finalizeILj25600EffffjLj1024ELj4ENS0_18Kernel_traits_baseILj25600EffffjLj1024EEEEEEEvNS0_20BackwardKernelParamsE --------------------------
	.section	.nv.info._ZN18transformer_engine13normalization28ln_bwd_finalize_tuned_kernelINS0_22Kernel_traits_finalizeILj25600EffffjLj1024ELj4ENS0_18Kernel_traits_baseILj25600EffffjLj1024EEEEEEEvNS0_20BackwardKernelParamsE,"",@"SHT_CUDA_INFO"
	.sectionflags	@""
	.align	4


	//----- nvinfo : EIATTR_CUDA_API_VERSION
	.align		4
        /*0000*/ 	.byte	0x04, 0x37
        /*0002*/ 	.short	(.L_3257 - .L_3256)
.L_3256:
        /*0004*/ 	.word	0x00000082


	//----- nvinfo : EIATTR_KPARAM_INFO
	.align		4
.L_3257:
        /*0008*/ 	.byte	0x04, 0x17
        /*000a*/ 	.short	(.L_3259 - .L_3258)
.L_3258:
        /*000c*/ 	.word	0x00000000
        /*0010*/ 	.short	0x0000
        /*0012*/ 	.short	0x0000
        /*0014*/ 	.byte	0x00, 0xf0, 0x01, 0x02


	//----- nvinfo : EIATTR_SPARSE_MMA_MASK
	.align		4
.L_3259:
        /*0018*/ 	.byte	0x03, 0x50
        /*001a*/ 	.short	0x0000


	//----- nvinfo : EIATTR_MAXREG_COUNT
	.align		4
        /*001c*/ 	.byte	0x03, 0x1b
        /*001e*/ 	.short	0x0040


	//----- nvinfo : EIATTR_NUM_BARRIERS
	.align		4
        /*0020*/ 	.byte	0x02, 0x4c
        /*0022*/ 	.byte	0x01
	.zero		1


	//----- nvinfo : EIATTR_MERCURY_ISA_VERSION
	.align		4
        /*0024*/ 	.byte	0x03, 0x5f
        /*0026*/ 	.short	0x0101


	//----- nvinfo : EIATTR_COOP_GROUP_MASK_REGIDS
	.align		4
        /*0028*/ 	.byte	0x04, 0x29
        /*002a*/ 	.short	(.L_3261 - .L_3260)


	//   ....[0]....
.L_3260:
        /*002c*/ 	.word	0xffffffff


	//   ....[1]....
        /*0030*/ 	.word	0xffffffff


	//   ....[2]....
        /*0034*/ 	.word	0xffffffff


	//   ....[3]....
        /*0038*/ 	.word	0xffffffff


	//   ....[4]....
        /*003c*/ 	.word	0xffffffff


	//   ....[5]....
        /*0040*/ 	.word	0xffffffff


	//   ....[6]....
        /*0044*/ 	.word	0xffffffff


	//   ....[7]....
        /*0048*/ 	.word	0xffffffff


	//   ....[8]....
        /*004c*/ 	.word	0xffffffff


	//   ....[9]....
        /*0050*/ 	.word	0xffffffff


	//----- nvinfo : EIATTR_COOP_GROUP_INSTR_OFFSETS
	.align		4
.L_3261:
        /*0054*/ 	.byte	0x04, 0x28
        /*0056*/ 	.short	(.L_3263 - .L_3262)


	//   ....[0]....
.L_3262:
        /*0058*/ 	.word	0x00001250


	//   ....[1]....
        /*005c*/ 	.word	0x00001260


	//   ....[2]....
        /*0060*/ 	.word	0x00001290


	//   ....[3]....
        /*0064*/ 	.word	0x000012a0


	//   ....[4]....
        /*0068*/ 	.word	0x000012d0


	//   ....[5]....
        /*006c*/ 	.word	0x000012e0


	//   ....[6]....
        /*0070*/ 	.word	0x00001310


	//   ....[7]....
        /*0074*/ 	.word	0x00001320


	//   ....[8]....
        /*0078*/ 	.word	0x00001350


	//   ....[9]....
        /*007c*/ 	.word	0x00001360


	//----- nvinfo : EIATTR_VRC_CTA_INIT_COUNT
	.align		4
.L_3263:
        /*0080*/ 	.byte	0x02, 0x4a
	.zero		1
	.zero		1


	//----- nvinfo : EIATTR_EXIT_INSTR_OFFSETS
	.align		4
        /*0084*/ 	.byte	0x04, 0x1c
        /*0086*/ 	.short	(.L_3265 - .L_3264)


	//   ....[0]....
.L_3264:
        /*0088*/ 	.word	0x00000060


	//   ....[1]....
        /*008c*/ 	.word	0x000013c0


	//   ....[2]....
        /*0090*/ 	.word	0x00001470


	//----- nvinfo : EIATTR_MAX_THREADS
	.align		4
.L_3265:
        /*0094*/ 	.byte	0x04, 0x05
        /*0096*/ 	.short	(.L_3267 - .L_3266)
.L_3266:
        /*0098*/ 	.word	0x00000400
        /*009c*/ 	.word	0x00000001
        /*00a0*/ 	.word	0x00000001


	//----- nvinfo : EIATTR_CRS_STACK_SIZE
	.align		4
.L_3267:
        /*00a4*/ 	.byte	0x04, 0x1e
        /*00a6*/ 	.short	(.L_3269 - .L_3268)
.L_3268:
        /*00a8*/ 	.word	0x00000000


	//----- nvinfo : EIATTR_CBANK_PARAM_SIZE
	.align		4
.L_3269:
        /*00ac*/ 	.byte	0x03, 0x19
        /*00ae*/ 	.short	0x0080


	//----- nvinfo : EIATTR_PARAM_CBANK
	.align		4
        /*00b0*/ 	.byte	0x04, 0x0a
        /*00b2*/ 	.short	(.L_3271 - .L_3270)
	.align		4
.L_3270:
        /*00b4*/ 	.word	index@(.nv.constant0._ZN18transformer_engine13normalization28ln_bwd_finalize_tuned_kernelINS0_22Kernel_traits_finalizeILj25600EffffjLj1024ELj4ENS0_18Kernel_traits_baseILj25600EffffjLj1024EEEEEEEvNS0_20BackwardKernelParamsE)
        /*00b8*/ 	.short	0x0380
        /*00ba*/ 	.short	0x0080


	//----- nvinfo : EIATTR_SW_WAR
	.align		4
.L_3271:
        /*00bc*/ 	.byte	0x04, 0x36
        /*00be*/ 	.short	(.L_3273 - .L_3272)
.L_3272:
        /*00c0*/ 	.word	0x00000008
.L_3273:


//--------------------- .nv.info._ZN18transformer_engine13normalization19ln_bwd_tuned_kernelINS0_13Kernel_traitsIffffjLj25600ELj5ELj1ELj4ELj16ENS0_18Kernel_traits_baseILj25600EffffjLj128EEEEEEEvNS0_20BackwardKernelParamsE --------------------------
	.section	.nv.info._ZN18transformer_engine13normalization19ln_bwd_tuned_kernelINS0_13Kernel_traitsIffffjLj25600ELj5ELj1ELj4ELj16ENS0_18Kernel_traits_baseILj25600EffffjLj128EEEEEEEvNS0_20BackwardKernelParamsE,"",@"SHT_CUDA_INFO"
	.sectionflags	@""
	.align	4


	//----- nvinfo : EIATTR_CUDA_API_VERSION
	.align		4
        /*0000*/ 	.byte	0x04, 0x37
        /*0002*/ 	.short	(.L_3275 - .L_3274)
.L_3274:
        /*0004*/ 	.word	0x00000082


	//----- nvinfo : EIATTR_KPARAM_INFO
	.align		4
.L_3275:
        /*0008*/ 	.byte	0x04, 0x17
        /*000a*/ 	.short	(.L_3277 - .L_3276)
.L_3276:
        /*000c*/ 	.word	0x00000000
        /*0010*/ 	.short	0x0000
        /*0012*/ 	.short	0x0000
        /*0014*/ 	.byte	0x00, 0xf0, 0x01, 0x02


	//----- nvinfo : EIATTR_SPARSE_MMA_MASK
	.align		4
.L_3277:
        /*0018*/ 	.byte	0x03, 0x50
        /*001a*/ 	.short	0x0000


	//----- nvinfo : EIATTR_MAXREG_COUNT
	.align		4
        /*001c*/ 	.byte	0x03, 0x1b
        /*001e*/ 	.short	0x00ff


	//----- nvinfo : EIATTR_NUM_BARRIERS
	.align		4
        /*0020*/ 	.byte	0x02, 0x4c
        /*0022*/ 	.byte	0x01
	.zero		1


	//----- nvinfo : EIATTR_ANNOTATIONS
	.align		4
        /*0024*/ 	.byte	0x04, 0x55
        /*0026*/ 	.short	(.L_3279 - .L_3278)


	//   ....[0]....
.L_3278:
        /*0028*/ 	.word	0x00000001
        /*002c*/ 	.byte	0x40, 0x08, 0x00, 0x00, 0x01, 0x00, 0x00, 0x00, 0xa0, 0x09, 0x00, 0x00


	//----- nvinfo : EIATTR_MERCURY_ISA_VERSION
	.align		4
.L_3279:
        /*0038*/ 	.byte	0x03, 0x5f
        /*003a*/ 	.short	0x0101


	//----- nvinfo : EIATTR_COOP_GROUP_MASK_REGIDS
	.align		4
        /*003c*/ 	.byte	0x04, 0x29
        /*003e*/ 	.short	(.L_3281 - .L_3280)


	//   ....[0]....
.L_3280:
        /*0040*/ 	.word	0xffffffff


	//   ....[1]....
        /*0044*/ 	.word	0xffffffff


	//   ....[2]....
        /*0048*/ 	.word	0xffffffff


	//   ....[3]....
        /*004c*/ 	.word	0xffffffff


	//   ....[4]....
        /*0050*/ 	.word	0xffffffff


	//   ....[5]....
        /*0054*/ 	.word	0xffffffff


	//   ....[6]....
        /*0058*/ 	.word	0xffffffff


	//   ....[7]....
        /*005c*/ 	.word	0xffffffff


	//   ....[8]....
        /*0060*/ 	.word	0xffffffff


	//   ....[9]....
        /*0064*/ 	.word	0xffffffff


	//   ....[10]....
        /*0068*/ 	.word	0xffffffff


	//   ....[11]....
        /*006c*/ 	.word	0xffffffff


	//   ....[12]....
        /*0070*/ 	.word	0xffffffff


	//   ....[13]....
        /*0074*/ 	.word	0xffffffff


	//   ....[14]....
        /*0078*/ 	.word	0xffffffff


	//   ....[15]....
        /*007c*/ 	.word	0xffffffff


	//   ....[16]....
        /*0080*/ 	.word	0xffffffff


	//   ....[17]....
        /*0084*/ 	.word	0xffffffff


	//   ....[18]....
        /*0088*/ 	.word	0xffffffff


	//   ....[19]....
        /*008c*/ 	.word	0xffffffff


	//----- nvinfo : EIATTR_COOP_GROUP_INSTR_OFFSETS
	.align		4
.L_3281:
        /*0090*/ 	.byte	0x04, 0x28
        /*0092*/ 	.short	(.L_3283 - .L_3282)


	//   ....[0]....
.L_3282:
        /*0094*/ 	.word	0x00001a70


	//   ....[1]....
        /*0098*/ 	.word	0x00001b20


	//   ....[2]....
        /*009c*/ 	.word	0x00001b30


	//   ....[3]....
        /*00a0*/ 	.word	0x00001b50


	//   ....[4]....
        /*00a4*/ 	.word	0x00001b70


	//   ....[5]....
        /*00a8*/ 	.word	0x00001b90


	//   ....[6]....
        /*00ac*/ 	.word	0x00001be0


	//   ....[7]....
        /*00b0*/ 	.word	0x00001c00


	//   ....[8]....
        /*00b4*/ 	.word	0x00001c30


	//   ....[9]....
        /*00b8*/ 	.word	0x00001c90


	//   ....[10]....
        /*00bc*/ 	.word	0x00002630


	//   ....[11]....
        /*00c0*/ 	.word	0x00002640


	//   ....[12]....
        /*00c4*/ 	.word	0x00002670


	//   ....[13]....
        /*00c8*/ 	.word	0x00002680


	//   ....[14]....
        /*00cc*/ 	.word	0x000026b0


	//   ....[15]....
        /*00d0*/ 	.word	0x000026c0


	//   ....[16]....
        /*00d4*/ 	.word	0x000026f0


	//   ....[17]....
        /*00d8*/ 	.word	0x00002700


	//   ....[18]....
        /*00dc*/ 	.word	0x00002730


	//   ....[19]....
        /*00e0*/ 	.word	0x00002740


	//----- nvinfo : EIATTR_VRC_CTA_INIT_COUNT
	.align		4
.L_3283:
        /*00e4*/ 	.byte	0x02, 0x4a
	.zero		1
	.zero		1


	//----- nvinfo : EIATTR_EXIT_INSTR_OFFSETS
	.align		4
        /*00e8*/ 	.byte	0x04, 0x1c
        /*00ea*/ 	.short	(.L_3285 - .L_3284)


	//   ....[0]....
.L_3284:
        /*00ec*/ 	.word	0x000038a0


	//----- nvinfo : EIATTR_MAX_THREADS
	.align		4
.L_3285:
        /*00f0*/ 	.byte	0x04, 0x05
        /*00f2*/ 	.short	(.L_3287 - .L_3286)
.L_3286:
        /*00f4*/ 	.word	0x00000080
        /*00f8*/ 	.word	0x00000001
        /*00fc*/ 	.word	0x00000001


	//----- nvinfo : EIATTR_CRS_STACK_SIZE
	.align		4
.L_3287:
        /*0100*/ 	.byte	0x04, 0x1e
        /*0102*/ 	.short	(.L_3289 - .L_3288)
.L_3288:
        /*0104*/ 	.word	0x00000000


	//----- nvinfo : EIATTR_CBANK_PARAM_SIZE
	.align		4
.L_3289:
        /*0108*/ 	.byte	0x03, 0x19
        /*010a*/ 	.short	0x0080


	//----- nvinfo : EIATTR_PARAM_CBANK
	.align		4
        /*010c*/ 	.byte	0x04, 0x0a
        /*010e*/ 	.short	(.L_3291 - .L_3290)
	.align		4
.L_3290:
        /*0110*/ 	.word	index@(.nv.constant0._ZN18transformer_engine13normalization19ln_bwd_tuned_kernelINS0_13Kernel_traitsIffffjLj25600ELj5ELj1ELj4ELj16ENS0_18Kernel_traits_baseILj25600EffffjLj128EEEEEEEvNS0_20BackwardKernelParamsE)
        /*0114*/ 	.short	0x0380
        /*0116*/ 	.short	0x0080


	//----- nvinfo : EIATTR_SW_WAR
	.align		4
.L_3291:
        /*0118*/ 	.byte	0x04, 0x36
        /*011a*/ 	.short	(.L_3293 - .L_3292)
.L_3292:
        /*011c*/ 	.word	0x00000008
.L_3293:


//--------------------- .nv.info._ZN18transformer_engine13normalization28ln_bwd_finalize_tuned_kernelINS0_22Kernel_traits_finalizeILj24576E13__nv_bfloat16fS3_fjLj1024ELj4ENS0_18Kernel_traits_baseILj24576ES3_fS3_fjLj1024EEEEEEEvNS0_20BackwardKernelParamsE --------------------------
	.section	.nv.info._ZN18transformer_engine13normalization28ln_bwd_finalize_tuned_kernelINS0_22Kernel_traits_finalizeILj24576E13__nv_bfloat16fS3_fjLj1024ELj4ENS0_18Kernel_traits_baseILj24576ES3_fS3_fjLj1024EEEEEEEvNS0_20BackwardKernelParamsE,"",@"SHT_CUDA_INFO"
	.sectionflags	@""
	.align	4


	//----- nvinfo : EIATTR_CUDA_API_VERSION
	.align		4
        /*0000*/ 	.byte	0x04, 0x37
        /*0002*/ 	.short	(.L_3295 - .L_3294)
.L_3294:
        /*0004*/ 	.word	0x00000082


	//----- nvinfo : EIATTR_KPARAM_INFO
	.align		4
.L_3295:
        /*0008*/ 	.byte	0x04, 0x17
        /*000a*/ 	.short	(.L_3297 - .L_3296)
.L_3296:
        /*000c*/ 	.word	0x00000000
        /*0010*/ 	.short	0x0000
        /*0012*/ 	.short	0x0000
        /*0014*/ 	.byte	0x00, 0xf0, 0x01, 0x02


	//----- nvinfo : EIATTR_SPARSE_MMA_MASK
	.align		4
.L_3297:
        /*0018*/ 	.byte	0x03, 0x50
        /*001a*/ 	.short	0x0000


	//----- nvinfo : EIATTR_MAXREG_COUNT
	.align		4
        /*001c*/ 	.byte	0x03, 0x1b
        /*001e*/ 	.short	0x0040


	//----- nvinfo : EIATTR_NUM_BARRIERS
	.align		4
        /*0020*/ 	.byte	0x02, 0x4c
        /*0022*/ 	.byte	0x01
	.zero		1


	//----- nvinfo : EIATTR_MERCURY_ISA_VERSION
	.align		4
        /*0024*/ 	.byte	0x03, 0x5f
        /*0026*/ 	.short	0x0101


	//----- nvinfo : EIATTR_COOP_GROUP_MASK_REGIDS
	.align		4
        /*0028*/ 	.byte	0x04, 0x29
        /*002a*/ 	.short	(.L_3299 - .L_3298)


	//   ....[0]....
.L_3298:
        /*002c*/ 	.word	0xffffffff


	//   ....[1]....
        /*0030*/ 	.word	0xffffffff


	//   ....[2]....
        /*0034*/ 	.word	0xffffffff


	//   ....[3]....
        /*0038*/ 	.word	0xffffffff


	//   ....[4]....
        /*003c*/ 	.word	0xffffffff


	//   ....[5]....
        /*0040*/ 	.word	0xffffffff


	//   ....[6]....
        /*0044*/ 	.word	0xffffffff


	//   ....[7]....
        /*0048*/ 	.word	0xffffffff


	//   ....[8]....
        /*004c*/ 	.word	0xffffffff


	//   ....[9]....
        /*0050*/ 	.word	0xffffffff


	//----- nvinfo : EIATTR_COOP_GROUP_INSTR_OFFSETS
	.align		4
.L_3299:
        /*0054*/ 	.byte	0x04, 0x28
        /*0056*/ 	.short	(.L_3301 - .L_3300)


	//   ....[0]....
.L_3300:
        /*0058*/ 	.word	0x00001250


	//   ....[1]....
        /*005c*/ 	.word	0x00001260


	//   ....[2]....
        /*0060*/ 	.word	0x00001290


	//   ....[3]....
        /*0064*/ 	.word	0x000012a0


	//   ....[4]....
        /*0068*/ 	.word	0x000012d0


	//   ....[5]....
        /*006c*/ 	.word	0x000012e0


	//   ....[6]....
        /*0070*/ 	.word	0x00001310


	//   ....[7]....
        /*0074*/ 	.word	0x00001320


	//   ....[8]....
        /*0078*/ 	.word	0x00001350


	//   ....[9]....
        /*007c*/ 	.word	0x00001360


	//----- nvinfo : EIATTR_VRC_CTA_INIT_COUNT
	.align		4
.L_3301:
        /*0080*/ 	.byte	0x02, 0x4a
	.zero		1
	.zero		1


	//----- nvinfo : EIATTR_EXIT_INSTR_OFFSETS
	.align		4
        /*0084*/ 	.byte	0x04, 0x1c
        /*0086*/ 	.short	(.L_3303 - .L_3302)


	//   ....[0]....
.L_3302:
        /*0088*/ 	.word	0x00000060


	//   ....[1]....
        /*008c*/ 	.word	0x000013c0


	//   ....[2]....
        /*0090*/ 	.word	0x00001490


	//----- nvinfo : EIATTR_MAX_THREADS
	.align		4
.L_3303:
        /*0094*/ 	.byte	0x04, 0x05
        /*0096*/ 	.short	(.L_3305 - .L_3304)
.L_3304:
        /*0098*/ 	.word	0x00000400
        /*009c*/ 	.word	0x00000001
        /*00a0*/ 	.word	0x00000001


	//----- nvinfo : EIATTR_CRS_STACK_SIZE
	.align		4
.L_3305:
        /*00a4*/ 	.byte	0x04, 0x1e
        /*00a6*/ 	.short	(.L_3307 - .L_3306)
.L_3306:
        /*00a8*/ 	.word	0x00000000


	//----- nvinfo : EIATTR_CBANK_PARAM_SIZE
	.align		4
.L_3307:
        /*00ac*/ 	.byte	0x03, 0x19
        /*00ae*/ 	.short	0x0080


	//----- nvinfo : EIATTR_PARAM_CBANK
	.align		4
        /*00b0*/ 	.byte	0x04, 0x0a
        /*00b2*/ 	.short	(.L_3309 - .L_3308)
	.align		4
.L_3308:
        /*00b4*/ 	.word	index@(.nv.constant0._ZN18transformer_engine13normalization28ln_bwd_finalize_tuned_kernelINS0_22Kernel_traits_finalizeILj24576E13__nv_bfloat16fS3_fjLj1024ELj4ENS0_18Kernel_traits_baseILj24576ES3_fS3_fjLj1024EEEEEEEvNS0_20BackwardKernelParamsE)
        /*00b8*/ 	.short	0x0380
        /*00ba*/ 	.short	0x0080


	//----- nvinfo : EIATTR_SW_WAR
	.align		4
.L_3309:
        /*00bc*/ 	.byte	0x04, 0x36
        /*00be*/ 	.short	(.L_3311 - .L_3310)
.L_3310:
        /*00c0*/ 	.word	0x00000008
.L_3311:


//--------------------- .nv.info._ZN18transformer_engine13normalization19ln_bwd_tuned_kernelINS0_13Kernel_traitsI13__nv_bfloat16fS3_fjLj24576ELj4ELj1ELj8ELj16ENS0_18Kernel_traits_baseILj24576ES3_fS3_fjLj256EEEEEEEvNS0_20BackwardKernelParamsE --------------------------
	.section	.nv.info._ZN18transformer_engine13normalization19ln_bwd_tuned_kernelINS0_13Kernel_traitsI13__nv_bfloat16fS3_fjLj24576ELj4ELj1ELj8ELj16ENS0_18Kernel_traits_baseILj24576ES3_fS3_fjLj256EEEEEEEvNS0_20BackwardKernelParamsE,"",@"SHT_CUDA_INFO"
	.sectionflags	@""
	.align	4


	//----- nvinfo : EIATTR_CUDA_API_VERSION
	.align		4
        /*0000*/ 	.byte	0x04, 0x37
        /*0002*/ 	.short	(.L_3313 - .L_3312)
.L_3312:
        /*0004*/ 	.word	0x00000082


	//----- nvinfo : EIATTR_KPARAM_INFO
	.align		4
.L_3313:
        /*0008*/ 	.byte	0x04, 0x17
        /*000a*/ 	.short	(.L_3315 - .L_3314)
.L_3314:
        /*000c*/ 	.word	0x00000000
        /*0010*/ 	.short	0x0000
        /*0012*/ 	.short	0x0000
        /*0014*/ 	.byte	0x00, 0xf0, 0x01, 0x02


	//----- nvinfo : EIATTR_SPARSE_MMA_MASK
	.align		4
.L_3315:
        /*0018*/ 	.byte	0x03, 0x50
        /*001a*/ 	.short	0x0000


	//----- nvinfo : EIATTR_MAXREG_COUNT
	.align		4
        /*001c*/ 	.byte	0x03, 0x1b
        /*001e*/ 	.short	0x00ff


	//----- nvinfo : EIATTR_NUM_BARRIERS
	.align		4
        /*0020*/ 	.byte	0x02, 0x4c
        /*0022*/ 	.byte	0x01
	.zero		1


	//----- nvinfo : EIATTR_MERCURY_ISA_VERSION
	.align		4
        /*0024*/ 	.byte	0x03, 0x5f
        /*0026*/ 	.short	0x0101


	//----- nvinfo : EIATTR_COOP_GROUP_MASK_REGIDS
	.align		4
        /*0028*/ 	.byte	0x04, 0x29
        /*002a*/ 	.short	(.L_3317 - .L_3316)


	//   ....[0]....
.L_3316:
        /*002c*/ 	.word	0xffffffff


	//   ....[1]....
        /*0030*/ 	.word	0xffffffff


	//   ....[2]....
        /*0034*/ 	.word	0xffffffff


	//   ....[3]....
        /*0038*/ 	.word	0xffffffff


	//   ....[4]....
        /*003c*/ 	.word	0xffffffff


	//   ....[5]....
        /*0040*/ 	.word	0xffffffff


	//   ....[6]....
        /*0044*/ 	.word	0xffffffff


	//   ....[7]....
        /*0048*/ 	.word	0xffffffff


	//   ....[8]....
        /*004c*/ 	.word	0xffffffff


	//   ....[9]....
        /*0050*/ 	.word	0xffffffff


	//   ....[10]....
        /*0054*/ 	.word	0xffffffff


	//   ....[11]....
        /*0058*/ 	.word	0xffffffff


	//   ....[12]....
        /*005c*/ 	.word	0xffffffff


	//   ....[13]....
        /*0060*/ 	.word	0xffffffff


	//   ....[14]....
        /*0064*/ 	.word	0xffffffff


	//   ....[15]....
        /*0068*/ 	.word	0xffffffff


	//   ....[16]....
        /*006c*/ 	.word	0xffffffff


	//   ....[17]....
        /*0070*/ 	.word	0xffffffff


	//   ....[18]....
        /*0074*/ 	.word	0xffffffff


	//   ....[19]....
        /*0078*/ 	.word	0xffffffff


	//----- nvinfo : EIATTR_COOP_GROUP_INSTR_OFFSETS
	.align		4
.L_3317:
        /*007c*/ 	.byte	0x04, 0x28
        /*007e*/ 	.short	(.L_3319 - .L_3318)


	//   ....[0]....
.L_3318:
        /*0080*/ 	.word	0x000014c0


	//   ....[1]....
        /*0084*/ 	.word	0x000014d0


	//   ....[2]....
        /*0088*/ 	.word	0x00001500


	//   ....[3]....
        /*008c*/ 	.word	0x00001510


	//   ....[4]....
        /*0090*/ 	.word	0x00001540


	//   ....[5]....
        /*0094*/ 	.word	0x00001550


	//   ....[6]....
        /*0098*/ 	.word	0x00001580


	//   ....[7]....
        /*009c*/ 	.word	0x00001590


	//   ....[8]....
        /*00a0*/ 	.word	0x00001650


	//   ....[9]....
        /*00a4*/ 	.word	0x00001660


	//   ....[10]....
        /*00a8*/ 	.word	0x00001ff0


	//   ....[11]....
        /*00ac*/ 	.word	0x00002000


	//   ....[12]....
        /*00b0*/ 	.word	0x00002030


	//   ....[13]....
        /*00b4*/ 	.word	0x00002040


	//   ....[14]....
        /*00b8*/ 	.word	0x00002070


	//   ....[15]....
        /*00bc*/ 	.word	0x00002080


	//   ....[16]....
        /*00c0*/ 	.word	0x000020b0


	//   ....[17]....
        /*00c4*/ 	.word	0x000020c0


	//   ....[18]....
        /*00c8*/ 	.word	0x000020f0


	//   ....[19]....
        /*00cc*/ 	.word	0x00002100


	//----- nvinfo : EIATTR_VRC_CTA_INIT_COUNT
	.align		4
.L_3319:
        /*00d0*/ 	.byte	0x02, 0x4a
	.zero		1
	.zero		1


	//----- nvinfo : EIATTR_EXIT_INSTR_OFFSETS
	.align		4
        /*00d4*/ 	.byte	0x04, 0x1c
        /*00d6*/ 	.short	(.L_3321 - .L_3320)


	//   ....[0]....
.L_3320:
        /*00d8*/ 	.word	0x00002b80


	//----- nvinfo : EIATTR_MAX_THREADS
	.align		4
.L_3321:
        /*00dc*/ 	.byte	0x04, 0x05
        /*00de*/ 	.short	(.L_3323 - .L_3322)
.L_3322:
        /*00e0*/ 	.word	0x00000100
        /*00e4*/ 	.word	0x00000001
        /*00e8*/ 	.word	0x00000001


	//----- nvinfo : EIATTR_CRS_STACK_SIZE
	.align		4
.L_3323:
        /*00ec*/ 	.byte	0x04, 0x1e
        /*00ee*/ 	.short	(.L_3325 - .L_3324)
.L_3324:
        /*00f0*/ 	.word	0x00000000


	//----- nvinfo : EIATTR_CBANK_PARAM_SIZE
	.align		4
.L_3325:
        /*00f4*/ 	.byte	0x03, 0x19
        /*00f6*/ 	.short	0x0080


	//----- nvinfo : EIATTR_PARAM_CBANK
	.align		4
        /*00f8*/ 	.byte	0x04, 0x0a
        /*00fa*/ 	.short	(.L_3327 - .L_3326)
	.align		4
.L_3326:
        /*00fc*/ 	.word	index@(.nv.constant0._ZN18transformer_engine13normalization19ln_bwd_tuned_kernelINS0_13Kernel_traitsI13__nv_bfloat16fS3_fjLj24576ELj4ELj1ELj8ELj16ENS0_18Kernel_traits_baseILj24576ES3_fS3_fjLj256EEEEEEEvNS0_20BackwardKernelParamsE)
        /*0100*/ 	.short	0x0380
        /*0102*/ 	.short	0x0080


	//----- nvinfo : EIATTR_SW_WAR
	.align		4
.L_3327:
        /*0104*/ 	.byte	0x04, 0x36
        /*0106*/ 	.short	(.L_3329 - .L_3328)
.L_3328:
        /*0108*/ 	.word	0x00000008
.L_3329:


//--------------------- .nv.info._ZN18transformer_engine13normalization28ln_bwd_finalize_tuned_kernelINS0_22Kernel_traits_finalizeILj24576E13__nv_bfloat16S3_S3_fjLj1024ELj4ENS0_18Kernel_traits_baseILj24576ES3_S3_S3_fjLj1024EEEEEEEvNS0_20BackwardKernelParamsE --------------------------
	.section	.nv.info._ZN18transformer_engine13normalization28ln_bwd_finalize_tuned_kernelINS0_22Kernel_traits_finalizeILj24576E13__nv_bfloat16S3_S3_fjLj1024ELj4ENS0_18Kernel_traits_baseILj24576ES3_S3_S3_fjLj1024EEEEEEEvNS0_20BackwardKernelParamsE,"",@"SHT_CUDA_INFO"
	.sectionflags	@""
	.align	4


	//----- nvinfo : EIATTR_CUDA_API_VERSION
	.align		4
        /*0000*/ 	.byte	0x04, 0x37
        /*0002*/ 	.short	(.L_3331 - .L_3330)
.L_3330:
        /*0004*/ 	.word	0x00000082


	//----- nvinfo : EIATTR_KPARAM_INFO
	.align		4
.L_3331:
        /*0008*/ 	.byte	0x04, 0x17
        /*000a*/ 	.short	(.L_3333 - .L_3332)
.L_3332:
        /*000c*/ 	.word	0x00000000
        /*0010*/ 	.short	0x0000
        /*0012*/ 	.short	0x0000
        /*0014*/ 	.byte	0x00, 0xf0, 0x01, 0x02


	//----- nvinfo : EIATTR_SPARSE_MMA_MASK
	.align		4
.L_3333:
        /*0018*/ 	.byte	0x03, 0x50
        /*001a*/ 	.short	0x0000


	//----- nvinfo : EIATTR_MAXREG_COUNT
	.align		4
        /*001c*/ 	.byte	0x03, 0x1b
        /*001e*/ 	.short	0x0040


	//----- nvinfo : EIATTR_NUM_BARRIERS
	.align		4
        /*0020*/ 	.byte	0x02, 0x4c
        /*0022*/ 	.byte	0x01
	.zero		1


	//----- nvinfo : EIATTR_MERCURY_ISA_VERSION
	.align		4
        /*0024*/ 	.byte	0x03, 0x5f
        /*0026*/ 	.short	0x0101


	//----- nvinfo : EIATTR_COOP_GROUP_MASK_REGIDS
	.align		4
        /*0028*/ 	.byte	0x04, 0x29
        /*002a*/ 	.short	(.L_3335 - .L_3334)


	//   ....[0]....
.L_3334:
        /*002c*/ 	.word	0xffffffff


	//   ....[1]....
        /*0030*/ 	.word	0xffffffff


	//   ....[2]....
        /*0034*/ 	.word	0xffffffff


	//   ....[3]....
        /*0038*/ 	.word	0xffffffff


	//   ....[4]....
        /*003c*/ 	.word	0xffffffff


	//   ....[5]....
        /*0040*/ 	.word	0xffffffff


	//   ....[6]....
        /*0044*/ 	.word	0xffffffff


	//   ....[7]....
        /*0048*/ 	.word	0xffffffff


	//   ....[8]....
        /*004c*/ 	.word	0xffffffff


	//   ....[9]....
        /*0050*/ 	.word	0xffffffff


	//----- nvinfo : EIATTR_COOP_GROUP_INSTR_OFFSETS
	.align		4
.L_3335:
        /*0054*/ 	.byte	0x04, 0x28
        /*0056*/ 	.short	(.L_3337 - .L_3336)


	//   ....[0]....
.L_3336:
        /*0058*/ 	.word	0x00001250


	//   ....[1]....
        /*005c*/ 	.word	0x00001260


	//   ....[2]....
        /*0060*/ 	.word	0x00001290


	//   ....[3]....
        /*0064*/ 	.word	0x000012a0


	//   ....[4]....
        /*0068*/ 	.word	0x000012d0


	//   ....[5]....
        /*006c*/ 	.word	0x000012e0


	//   ....[6]....
        /*0070*/ 	.word	0x00001310


	//   ....[7]....
        /*0074*/ 	.word	0x00001320


	//   ....[8]....
        /*0078*/ 	.word	0x00001350


	//   ....[9]....
        /*007c*/ 	.word	0x00001360


	//----- nvinfo : EIATTR_VRC_CTA_INIT_COUNT
	.align		4
.L_3337:
        /*0080*/ 	.byte	0x02, 0x4a
	.zero		1
	.zero		1


	//----- nvinfo : EIATTR_EXIT_INSTR_OFFSETS
	.align		4
        /*0084*/ 	.byte	0x04, 0x1c
        /*0086*/ 	.short	(.L_3339 - .L_3338)


	//   ....[0]....
.L_3338:
        /*0088*/ 	.word	0x00000060


	//   ....[1]....
        /*008c*/ 	.word	0x000013c0


	//   ....[2]....
        /*0090*/ 	.word	0x00001490


	//----- nvinfo : EIATTR_MAX_THREADS
	.align		4
.L_3339:
        /*0094*/ 	.byte	0x04, 0x05
        /*0096*/ 	.short	(.L_3341 - .L_3340)
.L_3340:
        /*0098*/ 	.word	0x00000400
        /*009c*/ 	.word	0x00000001
        /*00a0*/ 	.word	0x00000001


	//----- nvinfo : EIATTR_CRS_STACK_SIZE
	.align		4
.L_3341:
        /*00a4*/ 	.byte	0x04, 0x1e
        /*00a6*/ 	.short	(.L_3343 - .L_3342)
.L_3342:
        /*00a8*/ 	.word	0x00000000


	//----- nvinfo : EIATTR_CBANK_PARAM_SIZE
	.align		4
.L_3343:
        /*00ac*/ 	.byte	0x03, 0x19
        /*00ae*/ 	.short	0x0080


	//----- nvinfo : EIATTR_PARAM_CBANK
	.align		4
        /*00b0*/ 	.byte	0x04, 0x0a
        /*00b2*/ 	.short	(.L_3345 - .L_3344)
	.align		4
.L_3344:
        /*00b4*/ 	.word	index@(.nv.constant0._ZN18transformer_engine13normalization28ln_bwd_finalize_tuned_kernelINS0_22Kernel_traits_finalizeILj24576E13__nv_bfloat16S3_S3_fjLj1024ELj4ENS0_18Kernel_traits_baseILj24576ES3_S3_S3_fjLj1024EEEEEEEvNS0_20BackwardKernelParamsE)
        /*00b8*/ 	.short	0x0380
        /*00ba*/ 	.short	0x0080


	//----- nvinfo : EIATTR_SW_WAR
	.align		4
.L_3345:
        /*00bc*/ 	.byte	0x04, 0x36
        /*00be*/ 	.short	(.L_3347 - .L_3346)
.L_3346:
        /*00c0*/ 	.word	0x00000008
.L_3347:


//--------------------- .nv.info._ZN18transformer_engine13normalization19ln_bwd_tuned_kernelINS0_13Kernel_traitsI13__nv_bfloat16S3_S3_fjLj24576ELj4ELj1ELj8ELj16ENS0_18Kernel_traits_baseILj24576ES3_S3_S3_fjLj256EEEEEEEvNS0_20BackwardKernelParamsE --------------------------
	.section	.nv.info._ZN18transformer_engine13normalization19ln_bwd_tuned_kernelINS0_13Kernel_traitsI13__nv_bfloat16S3_S3_fjLj24576ELj4ELj1ELj8ELj16ENS0_18Kernel_traits_baseILj24576ES3_S3_S3_fjLj256EEEEEEEvNS0_20BackwardKernelParamsE,"",@"SHT_CUDA_INFO"
	.sectionflags	@""
	.align	4


	//----- nvinfo : EIATTR_CUDA_API_VERSION
	.align		4
        /*0000*/ 	.byte	0x04, 0x37
        /*0002*/ 	.short	(.L_3349 - .L_3348)
.L_3348:
        /*0004*/ 	.word	0x00000082


	//----- nvinfo : EIATTR_KPARAM_INFO
	.align		4
.L_3349:
        /*0008*/ 	.byte	0x04, 0x17
        /*000a*/ 	.short	(.L_3351 - .L_3350)
.L_3350:
        /*000c*/ 	.word	0x00000000
        /*0010*/ 	.short	0x0000
        /*0012*/ 	.short	0x0000
        /*0014*/ 	.byte	0x00, 0xf0, 0x01, 0x02


	//----- nvinfo : EIATTR_SPARSE_MMA_MASK
	.align		4
.L_3351:
        /*0018*/ 	.byte	0x03, 0x50
        /*001a*/ 	.short	0x0000


	//----- nvinfo : EIATTR_MAXREG_COUNT
	.align		4
        /*001c*/ 	.byte	0x03, 0x1b
        /*001e*/ 	.short	0x00ff


	//----- nvinfo : EIATTR_NUM_BARRIERS
	.align		4
        /*0020*/ 	.byte	0x02, 0x4c
        /*0022*/ 	.byte	0x01
	.zero		1


	//----- nvinfo : EIATTR_MERCURY_ISA_VERSION
	.align		4
        /*0024*/ 	.byte	0x03, 0x5f
        /*0026*/ 	.short	0x0101


	//----- nvinfo : EIATTR_COOP_GROUP_MASK_REGIDS
	.align		4
        /*0028*/ 	.byte	0x04, 0x29
        /*002a*/ 	.short	(.L_3353 - .L_3352)


	//   ....[0]....
.L_3352:
        /*002c*/ 	.word	0xffffffff


	//   ....[1]....
        /*0030*/ 	.word	0xffffffff


	//   ....[2]....
        /*0034*/ 	.word	0xffffffff


	//   ....[3]....
        /*0038*/ 	.word	0xffffffff


	//   ....[4]....
        /*003c*/ 	.word	0xffffffff


	//   ....[5]....
        /*0040*/ 	.word	0xffffffff


	//   ....[6]....
        /*0044*/ 	.word	0xffffffff


	//   ....[7]....
        /*0048*/ 	.word	0xffffffff


	//   ....[8]....
        /*004c*/ 	.word	0xffffffff


	//   ....[9]....
        /*0050*/ 	.word	0xffffffff


	//   ....[10]....
        /*0054*/ 	.word	0xffffffff


	//   ....[11]....
        /*0058*/ 	.word	0xffffffff


	//   ....[12]....
        /*005c*/ 	.word	0xffffffff


	//   ....[13]....
        /*0060*/ 	.word	0xffffffff


	//   ....[14]....
        /*0064*/ 	.word	0xffffffff


	//   ....[15]....
        /*0068*/ 	.word	0xffffffff


	//   ....[16]....
        /*006c*/ 	.word	0xffffffff


	//   ....[17]....
        /*0070*/ 	.word	0xffffffff


	//   ....[18]....
        /*0074*/ 	.word	0xffffffff


	//   ....[19]....
        /*0078*/ 	.word	0xffffffff


	//----- nvinfo : EIATTR_COOP_GROUP_INSTR_OFFSETS
	.align		4
.L_3353:
        /*007c*/ 	.byte	0x04, 0x28
        /*007e*/ 	.short	(.L_3355 - .L_3354)


	//   ....[0]....
.L_3354:
        /*0080*/ 	.word	0x00001650


	//   ....[1]....
        /*0084*/ 	.word	0x00001660


	//   ....[2]....
        /*0088*/ 	.word	0x00001690


	//   ....[3]....
        /*008c*/ 	.word	0x000016a0


	//   ....[4]....
        /*0090*/ 	.word	0x000016d0


	//   ....[5]....
        /*0094*/ 	.word	0x000016e0


	//   ....[6]....
        /*0098*/ 	.word	0x00001750


	//   ....[7]....
        /*009c*/ 	.word	0x00001760


	//   ....[8]....
        /*00a0*/ 	.word	0x000017e0


	//   ....[9]....
        /*00a4*/ 	.word	0x000017f0


	//   ....[10]....
        /*00a8*/ 	.word	0x00002170


	//   ....[11]....
        /*00ac*/ 	.word	0x00002180


	//   ....[12]....
        /*00b0*/ 	.word	0x000021b0


	//   ....[13]....
        /*00b4*/ 	.word	0x000021c0


	//   ....[14]....
        /*00b8*/ 	.word	0x000021f0


	//   ....[15]....
        /*00bc*/ 	.word	0x00002200


	//   ....[16]....
        /*00c0*/ 	.word	0x00002230


	//   ....[17]....
        /*00c4*/ 	.word	0x00002240


	//   ....[18]....
        /*00c8*/ 	.word	0x00002270


	//   ....[19]....
        /*00cc*/ 	.word	0x00002280


	//----- nvinfo : EIATTR_VRC_CTA_INIT_COUNT
	.align		4
.L_3355:
        /*00d0*/ 	.byte	0x02, 0x4a
	.zero		1
	.zero		1


	//----- nvinfo : EIATTR_EXIT_INSTR_OFFSETS
	.align		4
        /*00d4*/ 	.byte	0x04, 0x1c
        /*00d6*/ 	.short	(.L_3357 - .L_3356)


	//   ....[0]....
.L_3356:
        /*00d8*/ 	.word	0x00002cf0


	//----- nvinfo : EIATTR_MAX_THREADS
	.align		4
.L_3357:
        /*00dc*/ 	.byte	0x04, 0x05
        /*00de*/ 	.short	(.L_3359 - .L_3358)
.L_3358:
        /*00e0*/ 	.word	0x00000100
        /*00e4*/ 	.word	0x00000001
        /*00e8*/ 	.word	0x00000001


	//----- nvinfo : EIATTR_CRS_STACK_SIZE
	.align		4
.L_3359:
        /*00ec*/ 	.byte	0x04, 0x1e
        /*00ee*/ 	.short	(.L_3361 - .L_3360)
.L_3360:
        /*00f0*/ 	.word	0x00000000


	//----- nvinfo : EIATTR_CBANK_PARAM_SIZE
	.align		4
.L_3361:
        /*00f4*/ 	.byte	0x03, 0x19
        /*00f6*/ 	.short	0x0080


	//----- nvinfo : EIATTR_PARAM_CBANK
	.align		4
        /*00f8*/ 	.byte	0x04, 0x0a
        /*00fa*/ 	.short	(.L_3363 - .L_3362)
	.align		4
.L_3362:
        /*00fc*/ 	.word	index@(.nv.constant0._ZN18transformer_engine13normalization19ln_bwd_tuned_kernelINS0_13Kernel_traitsI13__nv_bfloat16S3_S3_fjLj24576ELj4ELj1ELj8ELj16ENS0_18Kernel_traits_baseILj24576ES3_S3_S3_fjLj256EEEEEEEvNS0_20BackwardKernelParamsE)
        /*0100*/ 	.short	0x0380
        /*0102*/ 	.short	0x0080


	//----- nvinfo : EIATTR_SW_WAR
	.align		4
.L_3363:
        /*0104*/ 	.byte	0x04, 0x36
        /*0106*/ 	.short	(.L_3365 - .L_3364)
.L_3364:
        /*0108*/ 	.word	0x00000008
.L_3365:


//--------------------- .nv.info._ZN18transformer_engine13normalization28ln_bwd_finalize_tuned_kernelINS0_22Kernel_traits_finalizeILj24576E6__halffS3_fjLj1024ELj4ENS0_18Kernel_traits_baseILj24576ES3_fS3_fjLj1024EEEEEEEvNS0_20BackwardKernelParamsE --------------------------
	.section	.nv.info._ZN18transformer_engine13normalization28ln_bwd_finalize_tuned_kernelINS0_22Kernel_traits_finalizeILj24576E6__halffS3_fjLj1024ELj4ENS0_18Kernel_traits_baseILj24576ES3_fS3_fjLj1024EEEEEEEvNS0_20BackwardKernelParamsE,"",@"SHT_CUDA_INFO"
	.sectionflags	@""
	.align	4


	//----- nvinfo : EIATTR_CUDA_API_VERSION
	.align		4
        /*0000*/ 	.byte	0x04, 0x37
        /*0002*/ 	.short	(.L_3367 - .L_3366)
.L_3366:
        /*0004*/ 	.word	0x00000082


	//----- nvinfo : EIATTR_KPARAM_INFO
	.align		4
.L_3367:
        /*0008*/ 	.byte	0x04, 0x17
        /*000a*/ 	.short	(.L_3369 - .L_3368)
.L_3368:
        /*000c*/ 	.word	0x00000000
        /*0010*/ 	.short	0x0000
        /*0012*/ 	.short	0x0000
        /*0014*/ 	.byte	0x00, 0xf0, 0x01, 0x02


	//----- nvinfo : EIATTR_SPARSE_MMA_MASK
	.align		4
.L_3369:
        /*0018*/ 	.byte	0x03, 0x50
        /*001a*/ 	.short	0x0000


	//----- nvinfo : EIATTR_MAXREG_COUNT
	.align		4
        /*001c*/ 	.byte	0x03, 0x1b
        /*001e*/ 	.short	0x0040


	//----- nvinfo : EIATTR_NUM_BARRIERS
	.align		4
        /*0020*/ 	.byte	0x02, 0x4c
        /*0022*/ 	.byte	0x01
	.zero		1


	//----- nvinfo : EIATTR_MERCURY_ISA_VERSION
	.align		4
        /*0024*/ 	.byte	0x03, 0x5f
        /*0026*/ 	.short	0x0101


	//----- nvinfo : EIATTR_COOP_GROUP_MASK_REGIDS
	.align		4
        /*0028*/ 	.byte	0x04, 0x29
        /*002a*/ 	.short	(.L_3371 - .L_3370)


	//   ....[0]....
.L_3370:
        /*002c*/ 	.word	0xffffffff


	//   ....[1]....
        /*0030*/ 	.word	0xffffffff


	//   ....[2]....
        /*0034*/ 	.word	0xffffffff


	//   ....[3]....
        /*0038*/ 	.word	0xffffffff


	//   ....[4]....
        /*003c*/ 	.word	0xffffffff


	//   ....[5]....
        /*0040*/ 	.word	0xffffffff


	//   ....[6]....
        /*0044*/ 	.word	0xffffffff


	//   ....[7]....
        /*0048*/ 	.word	0xffffffff


	//   ....[8]....
        /*004c*/ 	.word	0xffffffff


	//   ....[9]....
        /*0050*/ 	.word	0xffffffff


	//----- nvinfo : EIATTR_COOP_GROUP_INSTR_OFFSETS
	.align		4
.L_3371:
        /*0054*/ 	.byte	0x04, 0x28
        /*0056*/ 	.short	(.L_3373 - .L_3372)


	//   ....[0]....
.L_3372:
        /*0058*/ 	.word	0x00001250


	//   ....[1]....
        /*005c*/ 	.word	0x00001260


	//   ....[2]....
        /*0060*/ 	.word	0x00001290


	//   ....[3]....
        /*0064*/ 	.word	0x000012a0


	//   ....[4]....
        /*0068*/ 	.word	0x000012d0


	//   ....[5]....
        /*006c*/ 	.word	0x000012e0


	//   ....[6]....
        /*0070*/ 	.word	0x00001310


	//   ....[7]....
        /*0074*/ 	.word	0x00001320


	//   ....[8]....
        /*0078*/ 	.word	0x00001350


	//   ....[9]....
        /*007c*/ 	.word	0x00001360


	//----- nvinfo : EIATTR_VRC_CTA_INIT_COUNT
	.align		4
.L_3373:
        /*0080*/ 	.byte	0x02, 0x4a
	.zero		1
	.zero		1


	//----- nvinfo : EIATTR_EXIT_INSTR_OFFSETS
	.align		4
        /*0084*/ 	.byte	0x04, 0x1c
        /*0086*/ 	.short	(.L_3375 - .L_3374)


	//   ....[0]....
.L_3374:
        /*0088*/ 	.word	0x00000060


	//   ....[1]....
        /*008c*/ 	.word	0x000013c0


	//   ....[2]....
        /*0090*/ 	.word	0x00001490


	//----- nvinfo : EIATTR_MAX_THREADS
	.align		4
.L_3375:
        /*0094*/ 	.byte	0x04, 0x05
        /*0096*/ 	.short	(.L_3377 - .L_3376)
.L_3376:
        /*0098*/ 	.word	0x00000400
        /*009c*/ 	.word	0x00000001
        /*00a0*/ 	.word	0x00000001


	//----- nvinfo : EIATTR_CRS_STACK_SIZE
	.align		4
.L_3377:
        /*00a4*/ 	.byte	0x04, 0x1e
        /*00a6*/ 	.short	(.L_3379 - .L_3378)
.L_3378:
        /*00a8*/ 	.word	0x00000000


	//----- nvinfo : EIATTR_CBANK_PARAM_SIZE
	.align		4
.L_3379:
        /*00ac*/ 	.byte	0x03, 0x19
        /*00ae*/ 	.short	0x0080


	//----- nvinfo : EIATTR_PARAM_CBANK
	.align		4
        /*00b0*/ 	.byte	0x04, 0x0a
        /*00b2*/ 	.short	(.L_3381 - .L_3380)
	.align		4
.L_3380:
        /*00b4*/ 	.word	index@(.nv.constant0._ZN18transformer_engine13normalization28ln_bwd_finalize_tuned_kernelINS0_22Kernel_traits_finalizeILj24576E6__halffS3_fjLj1024ELj4ENS0_18Kernel_traits_baseILj24576ES3_fS3_fjLj1024EEEEEEEvNS0_20BackwardKernelParamsE)
        /*00b8*/ 	.short	0x0380
        /*00ba*/ 	.short	0x0080


	//----- nvinfo : EIATTR_SW_WAR
	.align		4
.L_3381:
        /*00bc*/ 	.byte	0x04, 0x36
        /*00be*/ 	.short	(.L_3383 - .L_3382)
.L_3382:
        /*00c0*/ 	.word	0x00000008
.L_3383:


//--------------------- .nv.info._ZN18transformer_engine13normalization19ln_bwd_tuned_kernelINS0_13Kernel_traitsI6__halffS3_fjLj24576ELj4ELj1ELj8ELj16ENS0_18Kernel_traits_baseILj24576ES3_fS3_fjLj256EEEEEEEvNS0_20BackwardKernelParamsE --------------------------
	.section	.nv.info._ZN18transformer_engine13normalization19ln_bwd_tuned_kernelINS0_13Kernel_traitsI6__halffS3_fjLj24576ELj4ELj1ELj8ELj16ENS0_18Kernel_traits_baseILj24576ES3_fS3_fjLj256EEEEEEEvNS0_20BackwardKernelParamsE,"",@"SHT_CUDA_INFO"
	.sectionflags	@""
	.align	4


	//----- nvinfo : EIATTR_CUDA_API_VERSION
	.align		4
        /*0000*/ 	.byte	0x04, 0x37
        /*0002*/ 	.short	(.L_3385 - .L_3384)
.L_3384:
        /*0004*/ 	.word	0x00000082


	//----- nvinfo : EIATTR_KPARAM_INFO
	.align		4
.L_3385:
        /*0008*/ 	.byte	0x04, 0x17
        /*000a*/ 	.short	(.L_3387 - .L_3386)
.L_3386:
        /*000c*/ 	.word	0x00000000
        /*0010*/ 	.short	0x0000
        /*0012*/ 	.short	0x0000
        /*0014*/ 	.byte	0x00, 0xf0, 0x01, 0x02


	//----- nvinfo : EIATTR_SPARSE_MMA_MASK
	.align		4
.L_3387:
        /*0018*/ 	.byte	0x03, 0x50
        /*001a*/ 	.short	0x0000


	//----- nvinfo : EIATTR_MAXREG_COUNT
	.align		4
        /*001c*/ 	.byte	0x03, 0x1b
        /*001e*/ 	.short	0x00ff


	//----- nvinfo : EIATTR_NUM_BARRIERS
	.align		4
        /*0020*/ 	.byte	0x02, 0x4c
        /*0022*/ 	.byte	0x01
	.zero		1


	//----- nvinfo : EIATTR_MERCURY_ISA_VERSION
	.align		4
        /*0024*/ 	.byte	0x03, 0x5f
        /*0026*/ 	.short	0x0101


	//----- nvinfo : EIATTR_COOP_GROUP_MASK_REGIDS
	.align		4
        /*0028*/ 	.byte	0x04, 0x29
        /*002a*/ 	.short	(.L_3389 - .L_3388)


	//   ....[0]....
.L_3388:
        /*002c*/ 	.word	0xffffffff


	//   ....[1]....
        /*0030*/ 	.word	0xffffffff


	//   ....[2]....
        /*0034*/ 	.word	0xffffffff


	//   ....[3]....
        /*0038*/ 	.word	0xffffffff


	//   ....[4]....
        /*003c*/ 	.word	0xffffffff


	//   ....[5]....
        /*0040*/ 	.word	0xffffffff


	//   ....[6]....
        /*0044*/ 	.word	0xffffffff


	//   ....[7]....
        /*0048*/ 	.word	0xffffffff


	//   ....[8]....
        /*004c*/ 	.word	0xffffffff


	//   ....[9]....
        /*0050*/ 	.word	0xffffffff


	//   ....[10]....
        /*0054*/ 	.word	0xffffffff


	//   ....[11]....
        /*0058*/ 	.word	0xffffffff


	//   ....[12]....
        /*005c*/ 	.word	0xffffffff


	//   ....[13]....
        /*0060*/ 	.word	0xffffffff


	//   ....[14]....
        /*0064*/ 	.word	0xffffffff


	//   ....[15]....
        /*0068*/ 	.word	0xffffffff


	//   ....[16]....
        /*006c*/ 	.word	0xffffffff


	//   ....[17]....
        /*0070*/ 	.word	0xffffffff


	//   ....[18]....
        /*0074*/ 	.word	0xffffffff


	//   ....[19]....
        /*0078*/ 	.word	0xffffffff


	//----- nvinfo : EIATTR_COOP_GROUP_INSTR_OFFSETS
	.align		4
.L_3389:
        /*007c*/ 	.byte	0x04, 0x28
        /*007e*/ 	.short	(.L_3391 - .L_3390)


	//   ....[0]....
.L_3390:
        /*0080*/ 	.word	0x000014c0


	//   ....[1]....
        /*0084*/ 	.word	0x000014d0


	//   ....[2]....
        /*0088*/ 	.word	0x00001500


	//   ....[3]....
        /*008c*/ 	.word	0x00001510


	//   ....[4]....
        /*0090*/ 	.word	0x00001540


	//   ....[5]....
        /*0094*/ 	.word	0x00001550


	//   ....[6]....
        /*0098*/ 	.word	0x00001580


	//   ....[7]....
        /*009c*/ 	.word	0x00001590


	//   ....[8]....
        /*00a0*/ 	.word	0x00001650


	//   ....[9]....
        /*00a4*/ 	.word	0x00001660


	//   ....[10]....
        /*00a8*/ 	.word	0x00001ff0


	//   ....[11]....
        /*00ac*/ 	.word	0x00002000


	//   ....[12]....
        /*00b0*/ 	.word	0x00002030


	//   ....[13]....
        /*00b4*/ 	.word	0x00002040


	//   ....[14]....
        /*00b8*/ 	.word	0x00002070


	//   ....[15]....
        /*00bc*/ 	.word	0x00002080


	//   ....[16]....
        /*00c0*/ 	.word	0x000020b0


	//   ....[17]....
        /*00c4*/ 	.word	0x000020c0


	//   ....[18]....
        /*00c8*/ 	.word	0x000020f0


	//   ....[19]....
        /*00cc*/ 	.word	0x00002100


	//----- nvinfo : EIATTR_VRC_CTA_INIT_COUNT
	.align		4
.L_3391:
        /*00d0*/ 	.byte	0x02, 0x4a
	.zero		1
	.zero		1


	//----- nvinfo : EIATTR_EXIT_INSTR_OFFSETS
	.align		4
        /*00d4*/ 	.byte	0x04, 0x1c
        /*00d6*/ 	.short	(.L_3393 - .L_3392)


	//   ....[0]....
.L_3392:
        /*00d8*/ 	.word	0x00002b80


	//----- nvinfo : EIATTR_MAX_THREADS
	.align		4
.L_3393:
        /*00dc*/ 	.byte	0x04, 0x05
        /*00de*/ 	.short	(.L_3395 - .L_3394)
.L_3394:
        /*00e0*/ 	.word	0x00000100
        /*00e4*/ 	.word	0x00000001
        /*00e8*/ 	.word	0x00000001


	//----- nvinfo : EIATTR_CRS_STACK_SIZE
	.align		4
.L_3395:
        /*00ec*/ 	.byte	0x04, 0x1e
        /*00ee*/ 	.short	(.L_3397 - .L_3396)
.L_3396:
        /*00f0*/ 	.word	0x00000000


	//----- nvinfo : EIATTR_CBANK_PARAM_SIZE
	.align		4
.L_3397:
        /*00f4*/ 	.byte	0x03, 0x19
        /*00f6*/ 	.short	0x0080


	//----- nvinfo : EIATTR_PARAM_CBANK
	.align		4
        /*00f8*/ 	.byte	0x04, 0x0a
        /*00fa*/ 	.short	(.L_3399 - .L_3398)
	.align		4
.L_3398:
        /*00fc*/ 	.word	index@(.nv.constant0._ZN18transformer_engine13normalization19ln_bwd_tuned_kernelINS0_13Kernel_traitsI6__halffS3_fjLj24576ELj4ELj1ELj8ELj16ENS0_18Kernel_traits_baseILj24576ES3_fS3_fjLj256EEEEEEEvNS0_20BackwardKernelParamsE)
        /*0100*/ 	.short	0x0380
        /*0102*/ 	.short	0x0080


	//----- nvinfo : EIATTR_SW_WAR
	.align		4
.L_3399:
        /*0104*/ 	.byte	0x04, 0x36
        /*0106*/ 	.short	(.L_3401 - .L_3400)
.L_3400:
        /*0108*/ 	.word	0x00000008
.L_3401:


//--------------------- .nv.info._ZN18transformer_engine13normalization28ln_bwd_finalize_tuned_kernelINS0_22Kernel_traits_finalizeILj24576E6__halfS3_S3_fjLj1024ELj4ENS0_18Kernel_traits_baseILj24576ES3_S3_S3_fjLj1024EEEEEEEvNS0_20BackwardKernelParamsE --------------------------
	.section	.nv.info._ZN18transformer_engine13normalization28ln_bwd_finalize_tuned_kernelINS0_22Kernel_traits_finalizeILj24576E6__halfS3_S3_fjLj1024ELj4ENS0_18Kernel_traits_baseILj24576ES3_S3_S3_fjLj1024EEEEEEEvNS0_20BackwardKernelParamsE,"",@"SHT_CUDA_INFO"
	.sectionflags	@""
	.align	4


	//----- nvinfo : EIATTR_CUDA_API_VERSION
	.align		4
        /*0000*/ 	.byte	0x04, 0x37
        /*0002*/ 	.short	(.L_3403 - .L_3402)
.L_3402:
        /*0004*/ 	.word	0x00000082


	//----- nvinfo : EIATTR_KPARAM_INFO
	.align		4
.L_3403:
        /*0008*/ 	.byte	0x04, 0x17
        /*000a*/ 	.short	(.L_3405 - .L_3404)
.L_3404:
        /*000c*/ 	.word	0x00000000
        /*0010*/ 	.short	0x0000
        /*0012*/ 	.short	0x0000
        /*0014*/ 	.byte	0x00, 0xf0, 0x01, 0x02


	//----- nvinfo : EIATTR_SPARSE_MMA_MASK
	.align		4
.L_3405:
        /*0018*/ 	.byte	0x03, 0x50
        /*001a*/ 	.short	0x0000


	//----- nvinfo : EIATTR_MAXREG_COUNT
	.align		4
        /*001c*/ 	.byte	0x03, 0x1b
        /*001e*/ 	.short	0x0040


	//----- nvinfo : EIATTR_NUM_BARRIERS
	.align		4
        /*0020*/ 	.byte	0x02, 0x4c
        /*0022*/ 	.byte	0x01
	.zero		1


	//----- nvinfo : EIATTR_MERCURY_ISA_VERSION
	.align		4
        /*0024*/ 	.byte	0x03, 0x5f
        /*0026*/ 	.short	0x0101


	//----- nvinfo : EIATTR_COOP_GROUP_MASK_REGIDS
	.align		4
        /*0028*/ 	.byte	0x04, 0x29
        /*002a*/ 	.short	(.L_3407 - .L_3406)


	//   ....[0]....
.L_3406:
        /*002c*/ 	.word	0xffffffff


	//   ....[1]....
        /*0030*/ 	.word	0xffffffff


	//   ....[2]....
        /*0034*/ 	.word	0xffffffff


	//   ....[3]....
        /*0038*/ 	.word	0xffffffff


	//   ....[4]....
        /*003c*/ 	.word	0xffffffff


	//   ....[5]....
        /*0040*/ 	.word	0xffffffff


	//   ....[6]....
        /*0044*/ 	.word	0xffffffff


	//   ....[7]....
        /*0048*/ 	.word	0xffffffff


	//   ....[8]....
        /*004c*/ 	.word	0xffffffff


	//   ....[9]....
        /*0050*/ 	.word	0xffffffff


	//----- nvinfo : EIATTR_COOP_GROUP_INSTR_OFFSETS
	.align		4
.L_3407:
        /*0054*/ 	.byte	0x04, 0x28
        /*0056*/ 	.short	(.L_3409 - .L_3408)


	//   ....[0]....
.L_3408:
        /*0058*/ 	.word	0x00001250


	//   ....[1]....
        /*005c*/ 	.word	0x00001260


	//   ....[2]....
        /*0060*/ 	.word	0x00001290


	//   ....[3]....
        /*0064*/ 	.word	0x000012a0


	//   ....[4]....
        /*0068*/ 	.word	0x000012d0


	//   ....[5]....
        /*006c*/ 	.word	0x000012e0


	//   ....[6]....
        /*0070*/ 	.word	0x00001310


	//   ....[7]....
        /*0074*/ 	.word	0x00001320


	//   ....[8]....
        /*0078*/ 	.word	0x00001350


	//   ....[9]....
        /*007c*/ 	.word	0x00001360


	//----- nvinfo : EIATTR_VRC_CTA_INIT_COUNT
	.align		4
.L_3409:
        /*0080*/ 	.byte	0x02, 0x4a
	.zero		1
	.zero		1


	//----- nvinfo : EIATTR_EXIT_INSTR_OFFSETS
	.align		4
        /*0084*/ 	.byte	0x04, 0x1c
        /*0086*/ 	.short	(.L_3411 - .L_3410)


	//   ....[0]....
.L_3410:
        /*0088*/ 	.word	0x00000060


	//   ....[1]....
        /*008c*/ 	.word	0x000013c0


	//   ....[2]....
        /*0090*/ 	.word	0x00001490


	//----- nvinfo : EIATTR_MAX_THREADS
	.align		4
.L_3411:
        /*0094*/ 	.byte	0x04, 0x05
        /*0096*/ 	.short	(.L_3413 - .L_3412)
.L_3412:
        /*0098*/ 	.word	0x00000400
        /*009c*/ 	.word	0x00000001
        /*00a0*/ 	.word	0x00000001


	//----- nvinfo : EIATTR_CRS_STACK_SIZE
	.align		4
.L_3413:
        /*00a4*/ 	.byte	0x04, 0x1e
        /*00a6*/ 	.short	(.L_3415 - .L_3414)
.L_3414:
        /*00a8*/ 	.word	0x00000000


	//----- nvinfo : EIATTR_CBANK_PARAM_SIZE
	.align		4
.L_3415:
        /*00ac*/ 	.byte	0x03, 0x19
        /*00ae*/ 	.short	0x0080


	//----- nvinfo : EIATTR_PARAM_CBANK
	.align		4
        /*00b0*/ 	.byte	0x04, 0x0a
        /*00b2*/ 	.short	(.L_3417 - .L_3416)
	.align		4
.L_3416:
        /*00b4*/ 	.word	index@(.nv.constant0._ZN18transformer_engine13normalization28ln_bwd_finalize_tuned_kernelINS0_22Kernel_traits_finalizeILj24576E6__halfS3_S3_fjLj1024ELj4ENS0_18Kernel_traits_baseILj24576ES3_S3_S3_fjLj1024EEEEEEEvNS0_20BackwardKernelParamsE)
        /*00b8*/ 	.short	0x0380
        /*00ba*/ 	.short	0x0080


	//----- nvinfo : EIATTR_SW_WAR
	.align		4
.L_3417:
        /*00bc*/ 	.byte	0x04, 0x36
        /*00be*/ 	.short	(.L_3419 - .L_3418)
.L_3418:
        /*00c0*/ 	.word	0x00000008
.L_3419:


//--------------------- .nv.info._ZN18transformer_engine13normalization19ln_bwd_tuned_kernelINS0_13Kernel_traitsI6__halfS3_S3_fjLj24576ELj4ELj1ELj8ELj16ENS0_18Kernel_traits_baseILj24576ES3_S3_S3_fjLj256EEEEEEEvNS0_20BackwardKernelParamsE --------------------------
	.section	.nv.info._ZN18transformer_engine13normalization19ln_bwd_tuned_kernelINS0_13Kernel_traitsI6__halfS3_S3_fjLj24576ELj4ELj1ELj8ELj16ENS0_18Kernel_traits_baseILj24576ES3_S3_S3_fjLj256EEEEEEEvNS0_20BackwardKernelParamsE,"",@"SHT_CUDA_INFO"
	.sectionflags	@""
	.align	4


	//----- nvinfo : EIATTR_CUDA_API_VERSION
	.align		4
        /*0000*/ 	.byte	0x04, 0x37
        /*0002*/ 	.short	(.L_3421 - .L_3420)
.L_3420:
        /*0004*/ 	.word	0x00000082


	//----- nvinfo : EIATTR_KPARAM_INFO
	.align		4
.L_3421:
        /*0008*/ 	.byte	0x04, 0x17
        /*000a*/ 	.short	(.L_3423 - .L_3422)
.L_3422:
        /*000c*/ 	.word	0x00000000
        /*0010*/ 	.short	0x0000
        /*0012*/ 	.short	0x0000
        /*0014*/ 	.byte	0x00, 0xf0, 0x01, 0x02


	//----- nvinfo : EIATTR_SPARSE_MMA_MASK
	.align		4
.L_3423:
        /*0018*/ 	.byte	0x03, 0x50
        /*001a*/ 	.short	0x0000


	//----- nvinfo : EIATTR_MAXREG_COUNT
	.align		4
        /*001c*/ 	.byte	0x03, 0x1b
        /*001e*/ 	.short	0x00ff


	//----- nvinfo : EIATTR_NUM_BARRIERS
	.align		4
        /*0020*/ 	.byte	0x02, 0x4c
        /*0022*/ 	.byte	0x01
	.zero		1


	//----- nvinfo : EIATTR_MERCURY_ISA_VERSION
	.align		4
        /*0024*/ 	.byte	0x03, 0x5f
        /*0026*/ 	.short	0x0101


	//----- nvinfo : EIATTR_COOP_GROUP_MASK_REGIDS
	.align		4
        /*0028*/ 	.byte	0x04, 0x29
        /*002a*/ 	.short	(.L_3425 - .L_3424)


	//   ....[0]....
.L_3424:
        /*002c*/ 	.word	0xffffffff


	//   ....[1]....
        /*0030*/ 	.word	0xffffffff


	//   ....[2]....
        /*0034*/ 	.word	0xffffffff


	//   ....[3]....
        /*0038*/ 	.word	0xffffffff


	//   ....[4]....
        /*003c*/ 	.word	0xffffffff


	//   ....[5]....
        /*0040*/ 	.word	0xffffffff


	//   ....[6]....
        /*0044*/ 	.word	0xffffffff


	//   ....[7]....
        /*0048*/ 	.word	0xffffffff


	//   ....[8]....
        /*004c*/ 	.word	0xffffffff


	//   ....[9]....
        /*0050*/ 	.word	0xffffffff


	//   ....[10]....
        /*0054*/ 	.word	0xffffffff


	//   ....[11]....
        /*0058*/ 	.word	0xffffffff


	//   ....[12]....
        /*005c*/ 	.word	0xffffffff


	//   ....[13]....
        /*0060*/ 	.word	0xffffffff


	//   ....[14]....
        /*0064*/ 	.word	0xffffffff


	//   ....[15]....
        /*0068*/ 	.word	0xffffffff


	//   ....[16]....
        /*006c*/ 	.word	0xffffffff


	//   ....[17]....
        /*0070*/ 	.word	0xffffffff


	//   ....[18]....
        /*0074*/ 	.word	0xffffffff


	//   ....[19]....
        /*0078*/ 	.word	0xffffffff


	//----- nvinfo : EIATTR_COOP_GROUP_INSTR_OFFSETS
	.align		4
.L_3425:
        /*007c*/ 	.byte	0x04, 0x28
        /*007e*/ 	.short	(.L_3427 - .L_3426)


	//   ....[0]....
.L_3426:
        /*0080*/ 	.word	0x000013f0


	//   ....[1]....
        /*0084*/ 	.word	0x00001400


	//   ....[2]....
        /*0088*/ 	.word	0x00001430


	//   ....[3]....
        /*008c*/ 	.word	0x00001440


	//   ....[4]....
        /*0090*/ 	.word	0x00001470


	//   ....[5]....
        /*0094*/ 	.word	0x00001480


	//   ....[6]....
        /*0098*/ 	.word	0x000014f0


	//   ....[7]....
        /*009c*/ 	.word	0x00001500


	//   ....[8]....
        /*00a0*/ 	.word	0x00001580


	//   ....[9]....
        /*00a4*/ 	.word	0x00001590


	//   ....[10]....
        /*00a8*/ 	.word	0x00001f10


	//   ....[11]....
        /*00ac*/ 	.word	0x00001f20


	//   ....[12]....
        /*00b0*/ 	.word	0x00001f50


	//   ....[13]....
        /*00b4*/ 	.word	0x00001f60


	//   ....[14]....
        /*00b8*/ 	.word	0x00001f90


	//   ....[15]....
        /*00bc*/ 	.word	0x00001fa0


	//   ....[16]....
        /*00c0*/ 	.word	0x00001fd0


	//   ....[17]....
        /*00c4*/ 	.word	0x00001fe0


	//   ....[18]....
        /*00c8*/ 	.word	0x00002010


	//   ....[19]....
        /*00cc*/ 	.word	0x00002020


	//----- nvinfo : EIATTR_VRC_CTA_INIT_COUNT
	.align		4
.L_3427:
        /*00d0*/ 	.byte	0x02, 0x4a
	.zero		1
	.zero		1


	//----- nvinfo : EIATTR_EXIT_INSTR_OFFSETS
	.align		4
        /*00d4*/ 	.byte	0x04, 0x1c
        /*00d6*/ 	.short	(.L_3429 - .L_3428)


	//   ....[0]....
.L_3428:
        /*00d8*/ 	.word	0x00002aa0


	//----- nvinfo : EIATTR_MAX_THREADS
	.align		4
.L_3429:
        /*00dc*/ 	.byte	0x04, 0x05
        /*00de*/ 	.short	(.L_3431 - .L_3430)
.L_3430:
        /*00e0*/ 	.word	0x00000100
        /*00e4*/ 	.word	0x00000001
        /*00e8*/ 	.word	0x00000001


	//----- nvinfo : EIATTR_CRS_STACK_SIZE
	.align		4
.L_3431:
        /*00ec*/ 	.byte	0x04, 0x1e
        /*00ee*/ 	.short	(.L_3433 - .L_3432)
.L_3432:
        /*00f0*/ 	.word	0x00000000


	//----- nvinfo : EIATTR_CBANK_PARAM_SIZE
	.align		4
.L_3433:
        /*00f4*/ 	.byte	0x03, 0x19
        /*00f6*/ 	.short	0x0080


	//----- nvinfo : EIATTR_PARAM_CBANK
	.align		4
        /*00f8*/ 	.byte	0x04, 0x0a
        /*00fa*/ 	.short	(.L_3435 - .L_3434)
	.align		4
.L_3434:
        /*00fc*/ 	.word	index@(.nv.constant0._ZN18transformer_engine13normalization19ln_bwd_tuned_kernelINS0_13Kernel_traitsI6__halfS3_S3_fjLj24576ELj4ELj1ELj8ELj16ENS0_18Kernel_traits_baseILj24576ES3_S3_S3_fjLj256EEEEEEEvNS0_20BackwardKernelParamsE)
        /*0100*/ 	.short	0x0380
        /*0102*/ 	.short	0x0080


	//----- nvinfo : EIATTR_SW_WAR
	.align		4
.L_3435:
        /*0104*/ 	.byte	0x04, 0x36
        /*0106*/ 	.short	(.L_3437 - .L_3436)
.L_3436:
        /*0108*/ 	.word	0x00000008
.L_3437:


//--------------------- .nv.info._ZN18transformer_engine13normalization28ln_bwd_finalize_tuned_kernelINS0_22Kernel_traits_finalizeILj24576EffffjLj1024ELj4ENS0_18Kernel_traits_baseILj24576EffffjLj1024EEEEEEEvNS0_20BackwardKernelParamsE --------------------------
	.section	.nv.info._ZN18transformer_engine13normalization28ln_bwd_finalize_tuned_kernelINS0_22Kernel_traits_finalizeILj24576EffffjLj1024ELj4ENS0_18Kernel_traits_baseILj24576EffffjLj1024EEEEEEEvNS0_20BackwardKernelParamsE,"",@"SHT_CUDA_INFO"
	.sectionflags	@""
	.align	4


	//----- nvinfo : EIATTR_CUDA_API_VERSION
	.align		4
        /*0000*/ 	.byte	0x04, 0x37
        /*0002*/ 	.short	(.L_3439 - .L_3438)
.L_3438:
        /*0004*/ 	.word	0x00000082


	//----- nvinfo : EIATTR_KPARAM_INFO
	.align		4
.L_3439:
        /*0008*/ 	.byte	0x04, 0x17
        /*000a*/ 	.short	(.L_3441 - .L_3440)
.L_3440:
        /*000c*/ 	.word	0x00000000
        /*0010*/ 	.short	0x0000
        /*0012*/ 	.short	0x0000
        /*0014*/ 	.byte	0x00, 0xf0, 0x01, 0x02


	//----- nvinfo : EIATTR_SPARSE_MMA_MASK
	.align		4
.L_3441:
        /*0018*/ 	.byte	0x03, 0x50
        /*001a*/ 	.short	0x0000


	//----- nvinfo : EIATTR_MAXREG_COUNT
	.align		4
        /*001c*/ 	.byte	0x03, 0x1b
        /*001e*/ 	.short	0x0040


	//----- nvinfo : EIATTR_NUM_BARRIERS
	.align		4
        /*0020*/ 	.byte	0x02, 0x4c
        /*0022*/ 	.byte	0x01
	.zero		1


	//----- nvinfo : EIATTR_MERCURY_ISA_VERSION
	.align		4
        /*0024*/ 	.byte	0x03, 0x5f
        /*0026*/ 	.short	0x0101


	//----- nvinfo : EIATTR_COOP_GROUP_MASK_REGIDS
	.align		4
        /*0028*/ 	.byte	0x04, 0x29
        /*002a*/ 	.short	(.L_3443 - .L_3442)


	//   ....[0]....
.L_3442:
        /*002c*/ 	.word	0xffffffff


	//   ....[1]....
        /*0030*/ 	.word	0xffffffff


	//   ....[2]....
        /*0034*/ 	.word	0xffffffff


	//   ....[3]....
        /*0038*/ 	.word	0xffffffff


	//   ....[4]....
        /*003c*/ 	.word	0xffffffff


	//   ....[5]....
        /*0040*/ 	.word	0xffffffff


	//   ....[6]....
        /*0044*/ 	.word	0xffffffff


	//   ....[7]....
        /*0048*/ 	.word	0xffffffff


	//   ....[8]....
        /*004c*/ 	.word	0xffffffff


	//   ....[9]....
        /*0050*/ 	.word	0xffffffff


	//----- nvinfo : EIATTR_COOP_GROUP_INSTR_OFFSETS
	.align		4
.L_3443:
        /*0054*/ 	.byte	0x04, 0x28
        /*0056*/ 	.short	(.L_3445 - .L_3444)


	//   ....[0]....
.L_3444:
        /*0058*/ 	.word	0x00001250


	//   ....[1]....
        /*005c*/ 	.word	0x00001260


	//   ....[2]....
        /*0060*/ 	.word	0x00001290


	//   ....[3]....
        /*0064*/ 	.word	0x000012a0


	//   ....[4]....
        /*0068*/ 	.word	0x000012d0


	//   ....[5]....
        /*006c*/ 	.word	0x000012e0


	//   ....[6]....
        /*0070*/ 	.word	0x00001310


	//   ....[7]....
        /*0074*/ 	.word	0x00001320


	//   ....[8]....
        /*0078*/ 	.word	0x00001350


	//   ....[9]....
        /*007c*/ 	.word	0x00001360


	//----- nvinfo : EIATTR_VRC_CTA_INIT_COUNT
	.align		4
.L_3445:
        /*0080*/ 	.byte	0x02, 0x4a
	.zero		1
	.zero		1


	//----- nvinfo : EIATTR_EXIT_INSTR_OFFSETS
	.align		4
        /*0084*/ 	.byte	0x04, 0x1c
        /*0086*/ 	.short	(.L_3447 - .L_3446)


	//   ....[0]....
.L_3446:
        /*0088*/ 	.word	0x00000060


	//   ....[1]....
        /*008c*/ 	.word	0x000013c0


	//   ....[2]....
        /*0090*/ 	.word	0x00001470


	//----- nvinfo : EIATTR_MAX_THREADS
	.align		4
.L_3447:
        /*0094*/ 	.byte	0x04, 0x05
        /*0096*/ 	.short	(.L_3449 - .L_3448)
.L_3448:
        /*0098*/ 	.word	0x00000400
        /*009c*/ 	.word	0x00000001
        /*00a0*/ 	.word	0x00000001


	//----- nvinfo : EIATTR_CRS_STACK_SIZE
	.align		4
.L_3449:
        /*00a4*/ 	.byte	0x04, 0x1e
        /*00a6*/ 	.short	(.L_3451 - .L_3450)
.L_3450:
        /*00a8*/ 	.word	0x00000000


	//----- nvinfo : EIATTR_CBANK_PARAM_SIZE
	.align		4
.L_3451:
        /*00ac*/ 	.byte	0x03, 0x19
        /*00ae*/ 	.short	0x0080


	//----- nvinfo : EIATTR_PARAM_CBANK
	.align		4
        /*00b0*/ 	.byte	0x04, 0x0a
        /*00b2*/ 	.short	(.L_3453 - .L_3452)
	.align		4
.L_3452:
        /*00b4*/ 	.word	index@(.nv.constant0._ZN18transformer_engine13normalization28ln_bwd_finalize_tuned_kernelINS0_22Kernel_traits_finalizeILj24576EffffjLj1024ELj4ENS0_18Kernel_traits_baseILj24576EffffjLj1024EEEEEEEvNS0_20BackwardKernelParamsE)
        /*00b8*/ 	.short	0x0380
        /*00ba*/ 	.short	0x0080


	//----- nvinfo : EIATTR_SW_WAR
	.align		4
.L_3453:
        /*00bc*/ 	.byte	0x04, 0x36
        /*00be*/ 	.short	(.L_3455 - .L_3454)
.L_3454:
        /*00c0*/ 	.word	0x00000008
.L_3455:


//--------------------- .nv.info._ZN18transformer_engine13normalization19ln_bwd_tuned_kernelINS0_13Kernel_traitsIffffjLj24576ELj4ELj1ELj8ELj16ENS0_18Kernel_traits_baseILj24576EffffjLj256EEEEEEEvNS0_20BackwardKernelParamsE --------------------------
	.section	.nv.info._ZN18transformer_engine13normalization19ln_bwd_tuned_kernelINS0_13Kernel_traitsIffffjLj24576ELj4ELj1ELj8ELj16ENS0_18Kernel_traits_baseILj24576EffffjLj256EEEEEEEvNS0_20BackwardKernelParamsE,"",@"SHT_CUDA_INFO"
	.sectionflags	@""
	.align	4


	//----- nvinfo : EIATTR_CUDA_API_VERSION
	.align		4
        /*0000*/ 	.byte	0x04, 0x37
        /*0002*/ 	.short	(.L_3457 - .L_3456)
.L_3456:
        /*0004*/ 	.word	0x00000082


	//----- nvinfo : EIATTR_KPARAM_INFO
	.align		4
.L_3457:
        /*0008*/ 	.byte	0x04, 0x17
        /*000a*/ 	.short	(.L_3459 - .L_3458)
.L_3458:
        /*000c*/ 	.word	0x00000000
        /*0010*/ 	.short	0x0000
        /*0012*/ 	.short	0x0000
        /*0014*/ 	.byte	0x00, 0xf0, 0x01, 0x02


	//----- nvinfo : EIATTR_SPARSE_MMA_MASK
	.align		4
.L_3459:
        /*0018*/ 	.byte	0x03, 0x50
        /*001a*/ 	.short	0x0000


	//----- nvinfo : EIATTR_MAXREG_COUNT
	.align		4
        /*001c*/ 	.byte	0x03, 0x1b
        /*001e*/ 	.short	0x00ff


	//----- nvinfo : EIATTR_NUM_BARRIERS
	.align		4
        /*0020*/ 	.byte	0x02, 0x4c
        /*0022*/ 	.byte	0x01
	.zero		1


	//----- nvinfo : EIATTR_MERCURY_ISA_VERSION
	.align		4
        /*0024*/ 	.byte	0x03, 0x5f
        /*0026*/ 	.short	0x0101


	//----- nvinfo : EIATTR_COOP_GROUP_MASK_REGIDS
	.align		4
        /*0028*/ 	.byte	0x04, 0x29
        /*002a*/ 	.short	(.L_3461 - .L_3460)


	//   ....[0]....
.L_3460:
        /*002c*/ 	.word	0xffffffff


	//   ....[1]....
        /*0030*/ 	.word	0xffffffff


	//   ....[2]....
        /*0034*/ 	.word	0xffffffff


	//   ....[3]....
        /*0038*/ 	.word	0xffffffff


	//   ....[4]....
        /*003c*/ 	.word	0xffffffff


	//   ....[5]....
        /*0040*/ 	.word	0xffffffff


	//   ....[6]....
        /*0044*/ 	.word	0xffffffff


	//   ....[7]....
        /*0048*/ 	.word	0xffffffff


	//   ....[8]....
        /*004c*/ 	.word	0xffffffff


	//   ....[9]....
        /*0050*/ 	.word	0xffffffff


	//   ....[10]....
        /*0054*/ 	.word	0xffffffff


	//   ....[11]....
        /*0058*/ 	.word	0xffffffff


	//   ....[12]....
        /*005c*/ 	.word	0xffffffff


	//   ....[13]....
        /*0060*/ 	.word	0xffffffff


	//   ....[14]....
        /*0064*/ 	.word	0xffffffff


	//   ....[15]....
        /*0068*/ 	.word	0xffffffff


	//   ....[16]....
        /*006c*/ 	.word	0xffffffff


	//   ....[17]....
        /*0070*/ 	.word	0xffffffff


	//   ....[18]....
        /*0074*/ 	.word	0xffffffff


	//   ....[19]....
        /*0078*/ 	.word	0xffffffff


	//----- nvinfo : EIATTR_COOP_GROUP_INSTR_OFFSETS
	.align		4
.L_3461:
        /*007c*/ 	.byte	0x04, 0x28
        /*007e*/ 	.short	(.L_3463 - .L_3462)


	//   ....[0]....
.L_3462:
        /*0080*/ 	.word	0x00001040


	//   ....[1]....
        /*0084*/ 	.word	0x00001050


	//   ....[2]....
        /*0088*/ 	.word	0x00001080


	//   ....[3]....
        /*008c*/ 	.word	0x00001090


	//   ....[4]....
        /*0090*/ 	.word	0x000010c0


	//   ....[5]....
        /*0094*/ 	.word	0x00001100


	//   ....[6]....
        /*0098*/ 	.word	0x00001190


	//   ....[7]....
        /*009c*/ 	.word	0x000011a0


	//   ....[8]....
        /*00a0*/ 	.word	0x000011f0


	//   ....[9]....
        /*00a4*/ 	.word	0x00001200


	//   ....[10]....
        /*00a8*/ 	.word	0x00001b80


	//   ....[11]....
        /*00ac*/ 	.word	0x00001b90


	//   ....[12]....
        /*00b0*/ 	.word	0x00001bc0


	//   ....[13]....
        /*00b4*/ 	.word	0x00001bd0


	//   ....[14]....
        /*00b8*/ 	.word	0x00001c00


	//   ....[15]....
        /*00bc*/ 	.word	0x00001c10


	//   ....[16]....
        /*00c0*/ 	.word	0x00001c40


	//   ....[17]....
        /*00c4*/ 	.word	0x00001c50


	//   ....[18]....
        /*00c8*/ 	.word	0x00001c80


	//   ....[19]....
        /*00cc*/ 	.word	0x00001c90


	//----- nvinfo : EIATTR_VRC_CTA_INIT_COUNT
	.align		4
.L_3463:
        /*00d0*/ 	.byte	0x02, 0x4a
	.zero		1
	.zero		1


	//----- nvinfo : EIATTR_EXIT_INSTR_OFFSETS
	.align		4
        /*00d4*/ 	.byte	0x04, 0x1c
        /*00d6*/ 	.short	(.L_3465 - .L_3464)


	//   ....[0]....
.L_3464:
        /*00d8*/ 	.word	0x00002710


	//----- nvinfo : EIATTR_MAX_THREADS
	.align		4
.L_3465:
        /*00dc*/ 	.byte	0x04, 0x05
        /*00de*/ 	.short	(.L_3467 - .L_3466)
.L_3466:
        /*00e0*/ 	.word	0x00000100
        /*00e4*/ 	.word	0x00000001
        /*00e8*/ 	.word	0x00000001


	//----- nvinfo : EIATTR_CRS_STACK_SIZE
	.align		4
.L_3467:
        /*00ec*/ 	.byte	0x04, 0x1e
        /*00ee*/ 	.short	(.L_3469 - .L_3468)
.L_3468:
        /*00f0*/ 	.word	0x00000000


	//----- nvinfo : EIATTR_CBANK_PARAM_SIZE
	.align		4
.L_3469:
        /*00f4*/ 	.byte	0x03, 0x19
        /*00f6*/ 	.short	0x0080


	//----- nvinfo : EIATTR_PARAM_CBANK
	.align		4
        /*00f8*/ 	.byte	0x04, 0x0a
        /*00fa*/ 	.short	(.L_3471 - .L_3470)
	.align		4
.L_3470:
        /*00fc*/ 	.word	index@(.nv.constant0._ZN18transformer_engine13normalization19ln_bwd_tuned_kernelINS0_13Kernel_traitsIffffjLj24576ELj4ELj1ELj8ELj16ENS0_18Kernel_traits_baseILj24576EffffjLj256EEEEEEEvNS0_20BackwardKernelParamsE)
        /*0100*/ 	.short	0x0380
        /*0102*/ 	.short	0x0080


	//----- nvinfo : EIATTR_SW_WAR
	.align		4
.L_3471:
        /*0104*/ 	.byte	0x04, 0x36
        /*0106*/ 	.short	(.L_3473 - .L_3472)
.L_3472:
        /*0108*/ 	.word	0x00000008
.L_3473:


//--------------------- .nv.info._ZN18transformer_engine13normalization28ln_bwd_finalize_tuned_kernelINS0_22Kernel_traits_finalizeILj20480E13__nv_bfloat16fS3_fjLj1024ELj4ENS0_18Kernel_traits_baseILj20480ES3_fS3_fjLj1024EEEEEEEvNS0_20BackwardKernelParamsE --------------------------
	.section	.nv.info._ZN18transformer_engine13normalization28ln_bwd_finalize_tuned_kernelINS0_22Kernel_traits_finalizeILj20480E13__nv_bfloat16fS3_fjLj1024ELj4ENS0_18Kernel_traits_baseILj20480ES3_fS3_fjLj1024EEEEEEEvNS0_20BackwardKernelParamsE,"",@"SHT_CUDA_INFO"
	.sectionflags	@""
	.align	4


	//----- nvinfo : EIATTR_CUDA_API_VERSION
	.align		4
        /*0000*/ 	.byte	0x04, 0x37
        /*0002*/ 	.short	(.L_3475 - .L_3474)
.L_3474:
        /*0004*/ 	.word	0x00000082


	//----- nvinfo : EIATTR_KPARAM_INFO
	.align		4
.L_3475:
        /*0008*/ 	.byte	0x04, 0x17
        /*000a*/ 	.short	(.L_3477 - .L_3476)
.L_3476:
        /*000c*/ 	.word	0x00000000
        /*0010*/ 	.short	0x0000
        /*0012*/ 	.short	0x0000
        /*0014*/ 	.byte	0x00, 0xf0, 0x01, 0x02


	//----- nvinfo : EIATTR_SPARSE_MMA_MASK
	.align		4
.L_3477:
        /*0018*/ 	.byte	0x03, 0x50
        /*001a*/ 	.short	0x0000


	//----- nvinfo : EIATTR_MAXREG_COUNT
	.align		4
        /*001c*/ 	.byte	0x03, 0x1b
        /*001e*/ 	.short	0x0040


	//----- nvinfo : EIATTR_NUM_BARRIERS
	.align		4
        /*0020*/ 	.byte	0x02, 0x4c
        /*0022*/ 	.byte	0x01
	.zero		1


	//----- nvinfo : EIATTR_MERCURY_ISA_VERSION
	.align		4
        /*0024*/ 	.byte	0x03, 0x5f
        /*0026*/ 	.short	0x0101


	//----- nvinfo : EIATTR_COOP_GROUP_MASK_REGIDS
	.align		4
        /*0028*/ 	.byte	0x04, 0x29
        /*002a*/ 	.short	(.L_3479 - .L_3478)


	//   ....[0]....
.L_3478:
        /*002c*/ 	.word	0xffffffff


	//   ....[1]....
        /*0030*/ 	.word	0xffffffff


	//   ....[2]....
        /*0034*/ 	.word	0xffffffff


	//   ....[3]....
        /*0038*/ 	.word	0xffffffff


	//   ....[4]....
        /*003c*/ 	.word	0xffffffff


	//   ....[5]....
        /*0040*/ 	.word	0xffffffff


	//   ....[6]....
        /*0044*/ 	.word	0xffffffff


	//   ....[7]....
        /*0048*/ 	.word	0xffffffff


	//   ....[8]....
        /*004c*/ 	.word	0xffffffff


	//   ....[9]....
        /*0050*/ 	.word	0xffffffff


	//----- nvinfo : EIATTR_COOP_GROUP_INSTR_OFFSETS
	.align		4
.L_3479:
        /*0054*/ 	.byte	0x04, 0x28
        /*0056*/ 	.short	(.L_3481 - .L_3480)


	//   ....[0]....
.L_3480:
        /*0058*/ 	.word	0x00001250


	//   ....[1]....
        /*005c*/ 	.word	0x00001260


	//   ....[2]....
        /*0060*/ 	.word	0x00001290


	//   ....[3]....
        /*0064*/ 	.word	0x000012a0


	//   ....[4]....
        /*0068*/ 	.word	0x000012d0


	//   ....[5]....
        /*006c*/ 	.word	0x000012e0


	//   ....[6]....
        /*0070*/ 	.word	0x00001310


	//   ....[7]....
        /*0074*/ 	.word	0x00001320


	//   ....[8]....
        /*0078*/ 	.word	0x00001350


	//   ....[9]....
        /*007c*/ 	.word	0x00001360


	//----- nvinfo : EIATTR_VRC_CTA_INIT_COUNT
	.align		4
.L_3481:
        /*0080*/ 	.byte	0x02, 0x4a
	.zero		1
	.zero		1


	//----- nvinfo : EIATTR_EXIT_INSTR_OFFSETS
	.align		4
        /*0084*/ 	.byte	0x04, 0x1c
        /*0086*/ 	.short	(.L_3483 - .L_3482)


	//   ....[0]....
.L_3482:
        /*0088*/ 	.word	0x00000060


	//   ....[1]....
        /*008c*/ 	.word	0x000013c0


	//   ....[2]....
        /*0090*/ 	.word	0x00001490


	//----- nvinfo : EIATTR_MAX_THREADS
	.align		4
.L_3483:
        /*0094*/ 	.byte	0x04, 0x05
        /*0096*/ 	.short	(.L_3485 - .L_3484)
.L_3484:
        /*0098*/ 	.word	0x00000400
        /*009c*/ 	.word	0x00000001
        /*00a0*/ 	.word	0x00000001


	//----- nvinfo : EIATTR_CRS_STACK_SIZE
	.align		4
.L_3485:
        /*00a4*/ 	.byte	0x04, 0x1e
        /*00a6*/ 	.short	(.L_3487 - .L_3486)
.L_3486:
        /*00a8*/ 	.word	0x00000000


	//----- nvinfo : EIATTR_CBANK_PARAM_SIZE
	.align		4
.L_3487:
        /*00ac*/ 	.byte	0x03, 0x19
        /*00ae*/ 	.short	0x0080


	//----- nvinfo : EIATTR_PARAM_CBANK
	.align		4
        /*00b0*/ 	.byte	0x04, 0x0a
        /*00b2*/ 	.short	(.L_3489 - .L_3488)
	.align		4
.L_3488:
        /*00b4*/ 	.word	index@(.nv.constant0._ZN18transformer_engine13normalization28ln_bwd_finalize_tuned_kernelINS0_22Kernel_traits_finalizeILj20480E13__nv_bfloat16fS3_fjLj1024ELj4ENS0_18Kernel_traits_baseILj20480ES3_fS3_fjLj1024EEEEEEEvNS0_20BackwardKernelParamsE)
        /*00b8*/ 	.short	0x0380
        /*00ba*/ 	.short	0x0080


	//----- nvinfo : EIATTR_SW_WAR
	.align		4
.L_3489:
        /*00bc*/ 	.byte	0x04, 0x36
        /*00be*/ 	.short	(.L_3491 - .L_3490)
.L_3490:
        /*00c0*/ 	.word	0x00000008
.L_3491:


//--------------------- .nv.info._ZN18transformer_engine13normalization19ln_bwd_tuned_kernelINS0_13Kernel_traitsI13__nv_bfloat16fS3_fjLj20480ELj4ELj1ELj4ELj16ENS0_18Kernel_traits_baseILj20480ES3_fS3_fjLj128EEEEEEEvNS0_20BackwardKernelParamsE --------------------------
	.section	.nv.info._ZN18transformer_engine13normalization19ln_bwd_tuned_kernelINS0_13Kernel_traitsI13__nv_bfloat16fS3_fjLj20480ELj4ELj1ELj4ELj16ENS0_18Kernel_traits_baseILj20480ES3_fS3_fjLj128EEEEEEEvNS0_20BackwardKernelParamsE,"",@"SHT_CUDA_INFO"
	.sectionflags	@""
	.align	4


	//----- nvinfo : EIATTR_CUDA_API_VERSION
	.align		4
        /*0000*/ 	.byte	0x04, 0x37
        /*0002*/ 	.short	(.L_3493 - .L_3492)
.L_3492:
        /*0004*/ 	.word	0x00000082


	//----- nvinfo : EIATTR_KPARAM_INFO
	.align		4
.L_3493:
        /*0008*/ 	.byte	0x04, 0x17
        /*000a*/ 	.short	(.L_3495 - .L_3494)
.L_3494:
        /*000c*/ 	.word	0x00000000
        /*0010*/ 	.short	0x0000
        /*0012*/ 	.short	0x0000
        /*0014*/ 	.byte	0x00, 0xf0, 0x01, 0x02


	//----- nvinfo : EIATTR_SPARSE_MMA_MASK
	.align		4
.L_3495:
        /*0018*/ 	.byte	0x03, 0x50
        /*001a*/ 	.short	0x0000


	//----- nvinfo : EIATTR_MAXREG_COUNT
	.align		4
        /*001c*/ 	.byte	0x03, 0x1b
        /*001e*/ 	.short	0x00ff


	//----- nvinfo : EIATTR_NUM_BARRIERS
	.align		4
        /*0020*/ 	.byte	0x02, 0x4c
        /*0022*/ 	.byte	0x01
	.zero		1


	//----- nvinfo : EIATTR_MERCURY_ISA_VERSION
	.align		4
        /*0024*/ 	.byte	0x03, 0x5f
        /*0026*/ 	.short	0x0101


	//----- nvinfo : EIATTR_COOP_GROUP_MASK_REGIDS
	.align		4
        /*0028*/ 	.byte	0x04, 0x29
        /*002a*/ 	.short	(.L_3497 - .L_3496)


	//   ....[0]....
.L_3496:
        /*002c*/ 	.word	0xffffffff


	//   ....[1]....
        /*0030*/ 	.word	0xffffffff


	//   ....[2]....
        /*0034*/ 	.word	0xffffffff


	//   ....[3]....
        /*0038*/ 	.word	0xffffffff


	//   ....[4]....
        /*003c*/ 	.word	0xffffffff


	//   ....[5]....
        /*0040*/ 	.word	0xffffffff


	//   ....[6]....
        /*0044*/ 	.word	0xffffffff


	//   ....[7]....
        /*0048*/ 	.word	0xffffffff


	//   ....[8]....
        /*004c*/ 	.word	0xffffffff


	//   ....[9]....
        /*0050*/ 	.word	0xffffffff


	//   ....[10]....
        /*0054*/ 	.word	0xffffffff


	//   ....[11]....
        /*0058*/ 	.word	0xffffffff


	//   ....[12]....
        /*005c*/ 	.word	0xffffffff


	//   ....[13]....
        /*0060*/ 	.word	0xffffffff


	//   ....[14]....
        /*0064*/ 	.word	0xffffffff


	//   ....[15]....
        /*0068*/ 	.word	0xffffffff


	//   ....[16]....
        /*006c*/ 	.word	0xffffffff


	//   ....[17]....
        /*0070*/ 	.word	0xffffffff


	//   ....[18]....
        /*0074*/ 	.word	0xffffffff


	//   ....[19]....
        /*0078*/ 	.word	0xffffffff


	//----- nvinfo : EIATTR_COOP_GROUP_INSTR_OFFSETS
	.align		4
.L_3497:
        /*007c*/ 	.byte	0x04, 0x28
        /*007e*/ 	.short	(.L_3499 - .L_3498)


	//   ....[0]....
.L_3498:
        /*0080*/ 	.word	0x000021a0


	//   ....[1]....
        /*0084*/ 	.word	0x00002250


	//   ....[2]....
        /*0088*/ 	.word	0x00002260


	//   ....[3]....
        /*008c*/ 	.word	0x00002290


	//   ....[4]....
        /*0090*/ 	.word	0x000022c0


	//   ....[5]....
        /*0094*/ 	.word	0x000022e0


	//   ....[6]....
        /*0098*/ 	.word	0x00002300


	//   ....[7]....
        /*009c*/ 	.word	0x00002320


	//   ....[8]....
        /*00a0*/ 	.word	0x000023a0


	//   ....[9]....
        /*00a4*/ 	.word	0x000023f0


	//   ....[10]....
        /*00a8*/ 	.word	0x00002d80


	//   ....[11]....
        /*00ac*/ 	.word	0x00002d90


	//   ....[12]....
        /*00b0*/ 	.word	0x00002dc0


	//   ....[13]....
        /*00b4*/ 	.word	0x00002dd0


	//   ....[14]....
        /*00b8*/ 	.word	0x00002e00


	//   ....[15]....
        /*00bc*/ 	.word	0x00002e10


	//   ....[16]....
        /*00c0*/ 	.word	0x00002e40


	//   ....[17]....
        /*00c4*/ 	.word	0x00002e50


	//   ....[18]....
        /*00c8*/ 	.word	0x00002e80


	//   ....[19]....
        /*00cc*/ 	.word	0x00002e90


	//----- nvinfo : EIATTR_VRC_CTA_INIT_COUNT
	.align		4
.L_3499:
        /*00d0*/ 	.byte	0x02, 0x4a
	.zero		1
	.zero		1


	//----- nvinfo : EIATTR_EXIT_INSTR_OFFSETS
	.align		4
        /*00d4*/ 	.byte	0x04, 0x1c
        /*00d6*/ 	.short	(.L_3501 - .L_3500)


	//   ....[0]....
.L_3500:
        /*00d8*/ 	.word	0x00003fd0


	//----- nvinfo : EIATTR_MAX_THREADS
	.align		4
.L_3501:
        /*00dc*/ 	.byte	0x04, 0x05
        /*00de*/ 	.short	(.L_3503 - .L_3502)
.L_3502:
        /*00e0*/ 	.word	0x00000080
        /*00e4*/ 	.word	0x00000001
        /*00e8*/ 	.word	0x00000001


	//----- nvinfo : EIATTR_CRS_STACK_SIZE
	.align		4
.L_3503:
        /*00ec*/ 	.byte	0x04, 0x1e
        /*00ee*/ 	.short	(.L_3505 - .L_3504)
.L_3504:
        /*00f0*/ 	.word	0x00000000


	//----- nvinfo : EIATTR_CBANK_PARAM_SIZE
	.align		4
.L_3505:
        /*00f4*/ 	.byte	0x03, 0x19
        /*00f6*/ 	.short	0x0080


	//----- nvinfo : EIATTR_PARAM_CBANK
	.align		4
        /*00f8*/ 	.byte	0x04, 0x0a
        /*00fa*/ 	.short	(.L_3507 - .L_3506)
	.align		4
.L_3506:
        /*00fc*/ 	.word	index@(.nv.constant0._ZN18transformer_engine13normalization19ln_bwd_tuned_kernelINS0_13Kernel_traitsI13__nv_bfloat16fS3_fjLj20480ELj4ELj1ELj4ELj16ENS0_18Kernel_traits_baseILj20480ES3_fS3_fjLj128EEEEEEEvNS0_20BackwardKernelParamsE)
        /*0100*/ 	.short	0x0380
        /*0102*/ 	.short	0x0080


	//----- nvinfo : EIATTR_SW_WAR
	.align		4
.L_3507:
        /*0104*/ 	.byte	0x04, 0x36
        /*0106*/ 	.short	(.L_3509 - .L_3508)
.L_3508:
        /*0108*/ 	.word	0x00000008
.L_3509:


//--------------------- .nv.info._ZN18transformer_engine13normalization28ln_bwd_finalize_tuned_kernelINS0_22Kernel_traits_finalizeILj20480E13__nv_bfloat16S3_S3_fjLj1024ELj4ENS0_18Kernel_traits_baseILj20480ES3_S3_S3_fjLj1024EEEEEEEvNS0_20BackwardKernelParamsE --------------------------
	.section	.nv.info._ZN18transformer_engine13normalization28ln_bwd_finalize_tuned_kernelINS0_22Kernel_traits_finalizeILj20480E13__nv_bfloat16S3_S3_fjLj1024ELj4ENS0_18Kernel_traits_baseILj20480ES3_S3_S3_fjLj1024EEEEEEEvNS0_20BackwardKernelParamsE,"",@"SHT_CUDA_INFO"
	.sectionflags	@""
	.align	4


	//----- nvinfo : EIATTR_CUDA_API_VERSION
	.align		4
        /*0000*/ 	.byte	0x04, 0x37
        /*0002*/ 	.short	(.L_3511 - .L_3510)
.L_3510:
        /*0004*/ 	.word	0x00000082


	//----- nvinfo : EIATTR_KPARAM_INFO
	.align		4
.L_3511:
        /*0008*/ 	.byte	0x04, 0x17
        /*000a*/ 	.short	(.L_3513 - .L_3512)
.L_3512:
        /*000c*/ 	.word	0x00000000
        /*0010*/ 	.short	0x0000
        /*0012*/ 	.short	0x0000
        /*0014*/ 	.byte	0x00, 0xf0, 0x01, 0x02


	//----- nvinfo : EIATTR_SPARSE_MMA_MASK
	.align		4
.L_3513:
        /*0018*/ 	.byte	0x03, 0x50
        /*001a*/ 	.short	0x0000


	//----- nvinfo : EIATTR_MAXREG_COUNT
	.align		4
        /*001c*/ 	.byte	0x03, 0x1b
        /*001e*/ 	.short	0x0040


	//----- nvinfo : EIATTR_NUM_BARRIERS
	.align		4
        /*0020*/ 	.byte	0x02, 0x4c
        /*0022*/ 	.byte	0x01
	.zero		1


	//----- nvinfo : EIATTR_MERCURY_ISA_VERSION
	.align		4
        /*0024*/ 	.byte	0x03, 0x5f
        /*0026*/ 	.short	0x0101


	//----- nvinfo : EIATTR_COOP_GROUP_MASK_REGIDS
	.align		4
        /*0028*/ 	.byte	0x04, 0x29
        /*002a*/ 	.short	(.L_3515 - .L_3514)


	//   ....[0]....
.L_3514:
        /*002c*/ 	.word	0xffffffff


	//   ....[1]....
        /*0030*/ 	.word	0xffffffff


	//   ....[2]....
        /*0034*/ 	.word	0xffffffff


	//   ....[3]....
        /*0038*/ 	.word	0xffffffff


	//   ....[4]....
        /*003c*/ 	.word	0xffffffff


	//   ....[5]....
        /*0040*/ 	.word	0xffffffff


	//   ....[6]....
        /*0044*/ 	.word	0xffffffff


	//   ....[7]....
        /*0048*/ 	.word	0xffffffff


	//   ....[8]....
        /*004c*/ 	.word	0xffffffff


	//   ....[9]....
        /*0050*/ 	.word	0xffffffff


	//----- nvinfo : EIATTR_COOP_GROUP_INSTR_OFFSETS
	.align		4
.L_3515:
        /*0054*/ 	.byte	0x04, 0x28
        /*0056*/ 	.short	(.L_3517 - .L_3516)


	//   ....[0]....
.L_3516:
        /*0058*/ 	.word	0x00001250


	//   ....[1]....
        /*005c*/ 	.word	0x00001260


	//   ....[2]....
        /*0060*/ 	.word	0x00001290


	//   ....[3]....
        /*0064*/ 	.word	0x000012a0


	//   ....[4]....
        /*0068*/ 	.word	0x000012d0


	//   ....[5]....
        /*006c*/ 	.word	0x000012e0


	//   ....[6]....
        /*0070*/ 	.word	0x00001310


	//   ....[7]....
        /*0074*/ 	.word	0x00001320


	//   ....[8]....
        /*0078*/ 	.word	0x00001350


	//   ....[9]....
        /*007c*/ 	.word	0x00001360


	//----- nvinfo : EIATTR_VRC_CTA_INIT_COUNT
	.align		4
.L_3517:
        /*0080*/ 	.byte	0x02, 0x4a
	.zero		1
	.zero		1


	//----- nvinfo : EIATTR_EXIT_INSTR_OFFSETS
	.align		4
        /*0084*/ 	.byte	0x04, 0x1c
        /*0086*/ 	.short	(.L_3519 - .L_3518)


	//   ....[0]....
.L_3518:
        /*0088*/ 	.word	0x00000060


	//   ....[1]....
        /*008c*/ 	.word	0x000013c0


	//   ....[2]....
        /*0090*/ 	.word	0x00001490


	//----- nvinfo : EIATTR_MAX_THREADS
	.align		4
.L_3519:
        /*0094*/ 	.byte	0x04, 0x05
        /*0096*/ 	.short	(.L_3521 - .L_3520)
.L_3520:
        /*0098*/ 	.word	0x00000400
        /*009c*/ 	.word	0x00000001
        /*00a0*/ 	.word	0x00000001


	//----- nvinfo : EIATTR_CRS_STACK_SIZE
	.align		4
.L_3521:
        /*00a4*/ 	.byte	0x04, 0x1e
        /*00a6*/ 	.short	(.L_3523 - .L_3522)
.L_3522:
        /*00a8*/ 	.word	0x00000000


	//----- nvinfo : EIATTR_CBANK_PARAM_SIZE
	.align		4
.L_3523:
        /*00ac*/ 	.byte	0x03, 0x19
        /*00ae*/ 	.short	0x0080


	//----- nvinfo : EIATTR_PARAM_CBANK
	.align		4
        /*00b0*/ 	.byte	0x04, 0x0a
        /*00b2*/ 	.short	(.L_3525 - .L_3524)
	.align		4
.L_3524:
        /*00b4*/ 	.word	index@(.nv.constant0._ZN18transformer_engine13normalization28ln_bwd_finalize_tuned_kernelINS0_22Kernel_traits_finalizeILj20480E13__nv_bfloat16S3_S3_fjLj1024ELj4ENS0_18Kernel_traits_baseILj20480ES3_S3_S3_fjLj1024EEEEEEEvNS0_20BackwardKernelParamsE)
        /*00b8*/ 	.short	0x0380
        /*00ba*/ 	.short	0x0080


	//----- nvinfo : EIATTR_SW_WAR
	.align		4
.L_3525:
        /*00bc*/ 	.byte	0x04, 0x36
        /*00be*/ 	.short	(.L_3527 - .L_3526)
.L_3526:
        /*00c0*/ 	.word	0x00000008
.L_3527:


//--------------------- .nv.info._ZN18transformer_engine13normalization19ln_bwd_tuned_kernelINS0_13Kernel_traitsI13__nv_bfloat16S3_S3_fjLj20480ELj4ELj1ELj4ELj16ENS0_18Kernel_traits_baseILj20480ES3_S3_S3_fjLj128EEEEEEEvNS0_20BackwardKernelParamsE --------------------------
	.section	.nv.info._ZN18transformer_engine13normalization19ln_bwd_tuned_kernelINS0_13Kernel_traitsI13__nv_bfloat16S3_S3_fjLj20480ELj4ELj1ELj4ELj16ENS0_18Kernel_traits_baseILj20480ES3_S3_S3_fjLj128EEEEEEEvNS0_20BackwardKernelParamsE,"",@"SHT_CUDA_INFO"
	.sectionflags	@""
	.align	4


	//----- nvinfo : EIATTR_CUDA_API_VERSION
	.align		4
        /*0000*/ 	.byte	0x04, 0x37
        /*0002*/ 	.short	(.L_3529 - .L_3528)
.L_3528:
        /*0004*/ 	.word	0x00000082


	//----- nvinfo : EIATTR_KPARAM_INFO
	.align		4
.L_3529:
        /*0008*/ 	.byte	0x04, 0x17
        /*000a*/ 	.short	(.L_3531 - .L_3530)
.L_3530:
        /*000c*/ 	.word	0x00000000
        /*0010*/ 	.short	0x0000
        /*0012*/ 	.short	0x0000
        /*0014*/ 	.byte	0x00, 0xf0, 0x01, 0x02


	//----- nvinfo : EIATTR_SPARSE_MMA_MASK
	.align		4
.L_3531:
        /*0018*/ 	.byte	0x03, 0x50
        /*001a*/ 	.short	0x0000


	//----- nvinfo : EIATTR_MAXREG_COUNT
	.align		4
        /*001c*/ 	.byte	0x03, 0x1b
        /*001e*/ 	.short	0x00ff


	//----- nvinfo : EIATTR_NUM_BARRIERS
	.align		4
        /*0020*/ 	.byte	0x02, 0x4c
        /*0022*/ 	.byte	0x01
	.zero		1


	//----- nvinfo : EIATTR_MERCURY_ISA_VERSION
	.align		4
        /*0024*/ 	.byte	0x03, 0x5f
        /*0026*/ 	.short	0x0101


	//----- nvinfo : EIATTR_COOP_GROUP_MASK_REGIDS
	.align		4
        /*0028*/ 	.byte	0x04, 0x29
        /*002a*/ 	.short	(.L_3533 - .L_3532)


	//   ....[0]....
.L_3532:
        /*002c*/ 	.word	0xffffffff


	//   ....[1]....
        /*0030*/ 	.word	0xffffffff


	//   ....[2]....
        /*0034*/ 	.word	0xffffffff


	//   ....[3]....
        /*0038*/ 	.word	0xffffffff


	//   ....[4]....
        /*003c*/ 	.word	0xffffffff


	//   ....[5]....
        /*0040*/ 	.word	0xffffffff


	//   ....[6]....
        /*0044*/ 	.word	0xffffffff


	//   ....[7]....
        /*0048*/ 	.word	0xffffffff


	//   ....[8]....
        /*004c*/ 	.word	0xffffffff


	//   ....[9]....
        /*0050*/ 	.word	0xffffffff


	//   ....[10]....
        /*0054*/ 	.word	0xffffffff


	//   ....[11]....
        /*0058*/ 	.word	0xffffffff


	//   ....[12]....
        /*005c*/ 	.word	0xffffffff


	//   ....[13]....
        /*0060*/ 	.word	0xffffffff


	//   ....[14]....
        /*0064*/ 	.word	0xffffffff


	//   ....[15]....
        /*0068*/ 	.word	0xffffffff


	//   ....[16]....
        /*006c*/ 	.word	0xffffffff


	//   ....[17]....
        /*0070*/ 	.word	0xffffffff


	//   ....[18]....
        /*0074*/ 	.word	0xffffffff


	//   ....[19]....
        /*0078*/ 	.word	0xffffffff


	//----- nvinfo : EIATTR_COOP_GROUP_INSTR_OFFSETS
	.align		4
.L_3533:
        /*007c*/ 	.byte	0x04, 0x28
        /*007e*/ 	.short	(.L_3535 - .L_3534)


	//   ....[0]....
.L_3534:
        /*0080*/ 	.word	0x00002330


	//   ....[1]....
        /*0084*/ 	.word	0x000023e0


	//   ....[2]....
        /*0088*/ 	.word	0x00002410


	//   ....[3]....
        /*008c*/ 	.word	0x00002430


	//   ....[4]....
        /*0090*/ 	.word	0x00002470


	//   ....[5]....
        /*0094*/ 	.word	0x00002490


	//   ....[6]....
        /*0098*/ 	.word	0x000024f0


	//   ....[7]....
        /*009c*/ 	.word	0x00002510


	//   ....[8]....
        /*00a0*/ 	.word	0x00002590


	//   ....[9]....
        /*00a4*/ 	.word	0x000025e0


	//   ....[10]....
        /*00a8*/ 	.word	0x00002f90


	//   ....[11]....
        /*00ac*/ 	.word	0x00002fa0


	//   ....[12]....
        /*00b0*/ 	.word	0x00002fd0


	//   ....[13]....
        /*00b4*/ 	.word	0x00002fe0


	//   ....[14]....
        /*00b8*/ 	.word	0x00003010


	//   ....[15]....
        /*00bc*/ 	.word	0x00003020


	//   ....[16]....
        /*00c0*/ 	.word	0x00003050


	//   ....[17]....
        /*00c4*/ 	.word	0x00003060


	//   ....[18]....
        /*00c8*/ 	.word	0x00003090


	//   ....[19]....
        /*00cc*/ 	.word	0x000030a0


	//----- nvinfo : EIATTR_VRC_CTA_INIT_COUNT
	.align		4
.L_3535:
        /*00d0*/ 	.byte	0x02, 0x4a
	.zero		1
	.zero		1


	//----- nvinfo : EIATTR_EXIT_INSTR_OFFSETS
	.align		4
        /*00d4*/ 	.byte	0x04, 0x1c
        /*00d6*/ 	.short	(.L_3537 - .L_3536)


	//   ....[0]....
.L_3536:
        /*00d8*/ 	.word	0x00004150


	//----- nvinfo : EIATTR_MAX_THREADS
	.align		4
.L_3537:
        /*00dc*/ 	.byte	0x04, 0x05
        /*00de*/ 	.short	(.L_3539 - .L_3538)
.L_3538:
        /*00e0*/ 	.word	0x00000080
        /*00e4*/ 	.word	0x00000001
        /*00e8*/ 	.word	0x00000001


	//----- nvinfo : EIATTR_CRS_STACK_SIZE
	.align		4
.L_3539:
        /*00ec*/ 	.byte	0x04, 0x1e
        /*00ee*/ 	.short	(.L_3541 - .L_3540)
.L_3540:
        /*00f0*/ 	.word	0x00000000


	//----- nvinfo : EIATTR_CBANK_PARAM_SIZE
	.align		4
.L_3541:
        /*00f4*/ 	.byte	0x03, 0x19
        /*00f6*/ 	.short	0x0080


	//----- nvinfo : EIATTR_PARAM_CBANK
	.align		4
        /*00f8*/ 	.byte	0x04, 0x0a
        /*00fa*/ 	.short	(.L_3543 - .L_3542)
	.align		4
.L_3542:
        /*00fc*/ 	.word	index@(.nv.constant0._ZN18transformer_engine13normalization19ln_bwd_tuned_kernelINS0_13Kernel_traitsI13__nv_bfloat16S3_S3_fjLj20480ELj4ELj1ELj4ELj16ENS0_18Kernel_traits_baseILj20480ES3_S3_S3_fjLj128EEEEEEEvNS0_20BackwardKernelParamsE)
        /*0100*/ 	.short	0x0380
        /*0102*/ 	.short	0x0080


	//----- nvinfo : EIATTR_SW_WAR
	.align		4
.L_3543:
        /*0104*/ 	.byte	0x04, 0x36
        /*0106*/ 	.short	(.L_3545 - .L_3544)
.L_3544:
        /*0108*/ 	.word	0x00000008
.L_3545:


//--------------------- .nv.info._ZN18transformer_engine13normalization28ln_bwd_finalize_tuned_kernelINS0_22Kernel_traits_finalizeILj20480E6__halffS3_fjLj1024ELj4ENS0_18Kernel_traits_baseILj20480ES3_fS3_fjLj1024EEEEEEEvNS0_20BackwardKernelParamsE --------------------------
	.section	.nv.info._ZN18transformer_engine13normalization28ln_bwd_finalize_tuned_kernelINS0_22Kernel_traits_finalizeILj20480E6__halffS3_fjLj1024ELj4ENS0_18Kernel_traits_baseILj20480ES3_fS3_fjLj1024EEEEEEEvNS0_20BackwardKernelParamsE,"",@"SHT_CUDA_INFO"
	.sectionflags	@""
	.align	4


	//----- nvinfo : EIATTR_CUDA_API_VERSION
	.align		4
        /*0000*/ 	.byte	0x04, 0x37
        /*0002*/ 	.short	(.L_3547 - .L_3546)
.L_3546:
        /*0004*/ 	.word	0x00000082


	//----- nvinfo : EIATTR_KPARAM_INFO
	.align		4
.L_3547:
        /*0008*/ 	.byte	0x04, 0x17
        /*000a*/ 	.short	(.L_3549 - .L_3548)
.L_3548:
        /*000c*/ 	.word	0x00000000
        /*0010*/ 	.short	0x0000
        /*0012*/ 	.short	0x0000
        /*0014*/ 	.byte	0x00, 0xf0, 0x01, 0x02


	//----- nvinfo : EIATTR_SPARSE_MMA_MASK
	.align		4
.L_3549:
        /*0018*/ 	.byte	0x03, 0x50
        /*001a*/ 	.short	0x0000


	//----- nvinfo : EIATTR_MAXREG_COUNT
	.align		4
        /*001c*/ 	.byte	0x03, 0x1b
        /*001e*/ 	.short	0x0040


	//----- nvinfo : EIATTR_NUM_BARRIERS
	.align		4
        /*0020*/ 	.byte	0x02, 0x4c
        /*0022*/ 	.byte	0x01
	.zero		1


	//----- nvinfo : EIATTR_MERCURY_ISA_VERSION
	.align		4
        /*0024*/ 	.byte	0x03, 0x5f
        /*0026*/ 	.short	0x0101


	//----- nvinfo : EIATTR_COOP_GROUP_MASK_REGIDS
	.align		4
        /*0028*/ 	.byte	0x04, 0x29
        /*002a*/ 	.short	(.L_3551 - .L_3550)


	//   ....[0]....
.L_3550:
        /*002c*/ 	.word	0xffffffff


	//   ....[1]....
        /*0030*/ 	.word	0xffffffff


	//   ....[2]....
        /*0034*/ 	.word	0xffffffff


	//   ....[3]....
        /*0038*/ 	.word	0xffffffff


	//   ....[4]....
        /*003c*/ 	.word	0xffffffff


	//   ....[5]....
        /*0040*/ 	.word	0xffffffff


	//   ....[6]....
        /*0044*/ 	.word	0xffffffff


	//   ....[7]....
        /*0048*/ 	.word	0xffffffff


	//   ....[8]....
        /*004c*/ 	.word	0xffffffff


	//   ....[9]....
        /*0050*/ 	.word	0xffffffff


	//----- nvinfo : EIATTR_COOP_GROUP_INSTR_OFFSETS
	.align		4
.L_3551:
        /*0054*/ 	.byte	0x04, 0x28
        /*0056*/ 	.short	(.L_3553 - .L_3552)


	//   ....[0]....
.L_3552:
        /*0058*/ 	.word	0x00001250


	//   ....[1]....
        /*005c*/ 	.word	0x00001260


	//   ....[2]....
        /*0060*/ 	.word	0x00001290


	//   ....[3]....
        /*0064*/ 	.word	0x000012a0


	//   ....[4]....
        /*0068*/ 	.word	0x000012d0


	//   ....[5]....
        /*006c*/ 	.word	0x000012e0


	//   ....[6]....
        /*0070*/ 	.word	0x00001310


	//   ....[7]....
        /*0074*/ 	.word	0x00001320


	//   ....[8]....
        /*0078*/ 	.word	0x00001350


	//   ....[9]....
        /*007c*/ 	.word	0x00001360


	//----- nvinfo : EIATTR_VRC_CTA_INIT_COUNT
	.align		4
.L_3553:
        /*0080*/ 	.byte	0x02, 0x4a
	.zero		1
	.zero		1


	//----- nvinfo : EIATTR_EXIT_INSTR_OFFSETS
	.align		4
        /*0084*/ 	.byte	0x04, 0x1c
        /*0086*/ 	.short	(.L_3555 - .L_3554)


	//   ....[0]....
.L_3554:
        /*0088*/ 	.word	0x00000060


	//   ....[1]....
        /*008c*/ 	.word	0x000013c0


	//   ....[2]....
        /*0090*/ 	.word	0x00001490


	//----- nvinfo : EIATTR_MAX_THREADS
	.align		4
.L_3555:
        /*0094*/ 	.byte	0x04, 0x05
        /*0096*/ 	.short	(.L_3557 - .L_3556)
.L_3556:
        /*0098*/ 	.word	0x00000400
        /*009c*/ 	.word	0x00000001
        /*00a0*/ 	.word	0x00000001


	//----- nvinfo : EIATTR_CRS_STACK_SIZE
	.align		4
.L_3557:
        /*00a4*/ 	.byte	0x04, 0x1e
        /*00a6*/ 	.short	(.L_3559 - .L_3558)
.L_3558:
        /*00a8*/ 	.word	0x00000000


	//----- nvinfo : EIATTR_CBANK_PARAM_SIZE
	.align		4
.L_3559:
        /*00ac*/ 	.byte	0x03, 0x19
        /*00ae*/ 	.short	0x0080


	//----- nvinfo : EIATTR_PARAM_CBANK
	.align		4
        /*00b0*/ 	.byte	0x04, 0x0a
        /*00b2*/ 	.short	(.L_3561 - .L_3560)
	.align		4
.L_3560:
        /*00b4*/ 	.word	index@(.nv.constant0._ZN18transformer_engine13normalization28ln_bwd_finalize_tuned_kernelINS0_22Kernel_traits_finalizeILj20480E6__halffS3_fjLj1024ELj4ENS0_18Kernel_traits_baseILj20480ES3_fS3_fjLj1024EEEEEEEvNS0_20BackwardKernelParamsE)
        /*00b8*/ 	.short	0x0380
        /*00ba*/ 	.short	0x0080


	//----- nvinfo : EIATTR_SW_WAR
	.align		4
.L_3561:
        /*00bc*/ 	.byte	0x04, 0x36
        /*00be*/ 	.short	(.L_3563 - .L_3562)
.L_3562:
        /*00c0*/ 	.word	0x00000008
.L_3563:


//--------------------- .nv.info._ZN18transformer_engine13normalization19ln_bwd_tuned_kernelINS0_13Kernel_traitsI6__halffS3_fjLj20480ELj4ELj1ELj4ELj16ENS0_18Kernel_traits_baseILj20480ES3_fS3_fjLj128EEEEEEEvNS0_20BackwardKernelParamsE --------------------------
	.section	.nv.info._ZN18transformer_engine13normalization19ln_bwd_tuned_kernelINS0_13Kernel_traitsI6__halffS3_fjLj20480ELj4ELj1ELj4ELj16ENS0_18Kernel_traits_baseILj20480ES3_fS3_fjLj128EEEEEEEvNS0_20BackwardKernelParamsE,"",@"SHT_CUDA_INFO"
	.sectionflags	@""
	.align	4


	//----- nvinfo : EIATTR_CUDA_API_VERSION
	.align		4
        /*0000*/ 	.byte	0x04, 0x37
        /*0002*/ 	.short	(.L_3565 - .L_3564)
.L_3564:
        /*0004*/ 	.word	0x00000082


	//----- nvinfo : EIATTR_KPARAM_INFO
	.align		4
.L_3565:
        /*0008*/ 	.byte	0x04, 0x17
        /*000a*/ 	.short	(.L_3567 - .L_3566)
.L_3566:
        /*000c*/ 	.word	0x00000000
        /*0010*/ 	.short	0x0000
        /*0012*/ 	.short	0x0000
        /*0014*/ 	.byte	0x00, 0xf0, 0x01, 0x02


	//----- nvinfo : EIATTR_SPARSE_MMA_MASK
	.align		4
.L_3567:
        /*0018*/ 	.byte	0x03, 0x50
        /*001a*/ 	.short	0x0000


	//----- nvinfo : EIATTR_MAXREG_COUNT
	.align		4
        /*001c*/ 	.byte	0x03, 0x1b
        /*001e*/ 	.short	0x00ff


	//----- nvinfo : EIATTR_NUM_BARRIERS
	.align		4
        /*0020*/ 	.byte	0x02, 0x4c
        /*0022*/ 	.byte	0x01
	.zero		1


	//----- nvinfo : EIATTR_MERCURY_ISA_VERSION
	.align		4
        /*0024*/ 	.byte	0x03, 0x5f
        /*0026*/ 	.short	0x0101


	//----- nvinfo : EIATTR_COOP_GROUP_MASK_REGIDS
	.align		4
        /*0028*/ 	.byte	0x04, 0x29
        /*002a*/ 	.short	(.L_3569 - .L_3568)


	//   ....[0]....
.L_3568:
        /*002c*/ 	.word	0xffffffff


	//   ....[1]....
        /*0030*/ 	.word	0xffffffff


	//   ....[2]....
        /*0034*/ 	.word	0xffffffff


	//   ....[3]....
        /*0038*/ 	.word	0xffffffff


	//   ....[4]....
        /*003c*/ 	.word	0xffffffff


	//   ....[5]....
        /*0040*/ 	.word	0xffffffff


	//   ....[6]....
        /*0044*/ 	.word	0xffffffff


	//   ....[7]....
        /*0048*/ 	.word	0xffffffff


	//   ....[8]....
        /*004c*/ 	.word	0xffffffff


	//   ....[9]....
        /*0050*/ 	.word	0xffffffff


	//   ....[10]....
        /*0054*/ 	.word	0xffffffff


	//   ....[11]....
        /*0058*/ 	.word	0xffffffff


	//   ....[12]....
        /*005c*/ 	.word	0xffffffff


	//   ....[13]....
        /*0060*/ 	.word	0xffffffff


	//   ....[14]....
        /*0064*/ 	.word	0xffffffff


	//   ....[15]....
        /*0068*/ 	.word	0xffffffff


	//   ....[16]....
        /*006c*/ 	.word	0xffffffff


	//   ....[17]....
        /*0070*/ 	.word	0xffffffff


	//   ....[18]....
        /*0074*/ 	.word	0xffffffff


	//   ....[19]....
        /*0078*/ 	.word	0xffffffff


	//----- nvinfo : EIATTR_COOP_GROUP_INSTR_OFFSETS
	.align		4
.L_3569:
        /*007c*/ 	.byte	0x04, 0x28
        /*007e*/ 	.short	(.L_3571 - .L_3570)


	//   ....[0]....
.L_3570:
        /*0080*/ 	.word	0x000021a0


	//   ....[1]....
        /*0084*/ 	.word	0x00002250


	//   ....[2]....
        /*0088*/ 	.word	0x00002260


	//   ....[3]....
        /*008c*/ 	.word	0x00002290


	//   ....[4]....
        /*0090*/ 	.word	0x000022c0


	//   ....[5]....
        /*0094*/ 	.word	0x000022e0


	//   ....[6]....
        /*0098*/ 	.word	0x00002300


	//   ....[7]....
        /*009c*/ 	.word	0x00002320


	//   ....[8]....
        /*00a0*/ 	.word	0x000023a0


	//   ....[9]....
        /*00a4*/ 	.word	0x000023f0


	//   ....[10]....
        /*00a8*/ 	.word	0x00002d80


	//   ....[11]....
        /*00ac*/ 	.word	0x00002d90


	//   ....[12]....
        /*00b0*/ 	.word	0x00002dc0


	//   ....[13]....
        /*00b4*/ 	.word	0x00002dd0


	//   ....[14]....
        /*00b8*/ 	.word	0x00002e00


	//   ....[15]....
        /*00bc*/ 	.word	0x00002e10


	//   ....[16]....
        /*00c0*/ 	.word	0x00002e40


	//   ....[17]....
        /*00c4*/ 	.word	0x00002e50


	//   ....[18]....
        /*00c8*/ 	.word	0x00002e80


	//   ....[19]....
        /*00cc*/ 	.word	0x00002e90


	//----- nvinfo : EIATTR_VRC_CTA_INIT_COUNT
	.align		4
.L_3571:
        /*00d0*/ 	.byte	0x02, 0x4a
	.zero		1
	.zero		1


	//----- nvinfo : EIATTR_EXIT_INSTR_OFFSETS
	.align		4
        /*00d4*/ 	.byte	0x04, 0x1c
        /*00d6*/ 	.short	(.L_3573 - .L_3572)


	//   ....[0]....
.L_3572:
        /*00d8*/ 	.word	0x00003fd0


	//----- nvinfo : EIATTR_MAX_THREADS
	.align		4
.L_3573:
        /*00dc*/ 	.byte	0x04, 0x05
        /*00de*/ 	.short	(.L_3575 - .L_3574)
.L_3574:
        /*00e0*/ 	.word	0x00000080
        /*00e4*/ 	.word	0x00000001
        /*00e8*/ 	.word	0x00000001


	//----- nvinfo : EIATTR_CRS_STACK_SIZE
	.align		4
.L_3575:
        /*00ec*/ 	.byte	0x04, 0x1e
        /*00ee*/ 	.short	(.L_3577 - .L_3576)
.L_3576:
        /*00f0*/ 	.word	0x00000000


	//----- nvinfo : EIATTR_CBANK_PARAM_SIZE
	.align		4
.L_3577:
        /*00f4*/ 	.byte	0x03, 0x19
        /*00f6*/ 	.short	0x0080


	//----- nvinfo : EIATTR_PARAM_CBANK
	.align		4
        /*00f8*/ 	.byte	0x04, 0x0a
        /*00fa*/ 	.short	(.L_3579 - .L_3578)
	.align		4
.L_3578:
        /*00fc*/ 	.word	index@(.nv.constant0._ZN18transformer_engine13normalization19ln_bwd_tuned_kernelINS0_13Kernel_traitsI6__halffS3_fjLj20480ELj4ELj1ELj4ELj16ENS0_18Kernel_traits_baseILj20480ES3_fS3_fjLj128EEEEEEEvNS0_20BackwardKernelParamsE)
        /*0100*/ 	.short	0x0380
        /*0102*/ 	.short	0x0080


	//----- nvinfo : EIATTR_SW_WAR
	.align		4
.L_3579:
        /*0104*/ 	.byte	0x04, 0x36
        /*0106*/ 	.short	(.L_3581 - .L_3580)
.L_3580:
        /*0108*/ 	.word	0x00000008
.L_3581:


//--------------------- .nv.info._ZN18transformer_engine13normalization28ln_bwd_finalize_tuned_kernelINS0_22Kernel_traits_finalizeILj20480E6__halfS3_S3_fjLj1024ELj4ENS0_18Kernel_traits_baseILj20480ES3_S3_S3_fjLj1024EEEEEEEvNS0_20BackwardKernelParamsE --------------------------
	.section	.nv.info._ZN18transformer_engine13normalization28ln_bwd_finalize_tuned_kernelINS0_22Kernel_traits_finalizeILj20480E6__halfS3_S3_fjLj1024ELj4ENS0_18Kernel_traits_baseILj20480ES3_S3_S3_fjLj1024EEEEEEEvNS0_20BackwardKernelParamsE,"",@"SHT_CUDA_INFO"
	.sectionflags	@""
	.align	4


	//----- nvinfo : EIATTR_CUDA_API_VERSION
	.align		4
        /*0000*/ 	.byte	0x04, 0x37
        /*0002*/ 	.short	(.L_3583 - .L_3582)
.L_3582:
        /*0004*/ 	.word	0x00000082


	//----- nvinfo : EIATTR_KPARAM_INFO
	.align		4
.L_3583:
        /*0008*/ 	.byte	0x04, 0x17
        /*000a*/ 	.short	(.L_3585 - .L_3584)
.L_3584:
        /*000c*/ 	.word	0x00000000
        /*0010*/ 	.short	0x0000
        /*0012*/ 	.short	0x0000
        /*0014*/ 	.byte	0x00, 0xf0, 0x01, 0x02


	//----- nvinfo : EIATTR_SPARSE_MMA_MASK
	.align		4
.L_3585:
        /*0018*/ 	.byte	0x03, 0x50
        /*001a*/ 	.short	0x0000


	//----- nvinfo : EIATTR_MAXREG_COUNT
	.align		4
        /*001c*/ 	.byte	0x03, 0x1b
        /*001e*/ 	.short	0x0040


	//----- nvinfo : EIATTR_NUM_BARRIERS
	.align		4
        /*0020*/ 	.byte	0x02, 0x4c
        /*0022*/ 	.byte	0x01
	.zero		1


	//----- nvinfo : EIATTR_MERCURY_ISA_VERSION
	.align		4
        /*0024*/ 	.byte	0x03, 0x5f
        /*0026*/ 	.short	0x0101


	//----- nvinfo : EIATTR_COOP_GROUP_MASK_REGIDS
	.align		4
        /*0028*/ 	.byte	0x04, 0x29
        /*002a*/ 	.short	(.L_3587 - .L_3586)


	//   ....[0]....
.L_3586:
        /*002c*/ 	.word	0xffffffff


	//   ....[1]....
        /*0030*/ 	.word	0xffffffff


	//   ....[2]....
        /*0034*/ 	.word	0xffffffff


	//   ....[3]....
        /*0038*/ 	.word	0xffffffff


	//   ....[4]....
        /*003c*/ 	.word	0xffffffff


	//   ....[5]....
        /*0040*/ 	.word	0xffffffff


	//   ....[6]....
        /*0044*/ 	.word	0xffffffff


	//   ....[7]....
        /*0048*/ 	.word	0xffffffff


	//   ....[8]....
        /*004c*/ 	.word	0xffffffff


	//   ....[9]....
        /*0050*/ 	.word	0xffffffff


	//----- nvinfo : EIATTR_COOP_GROUP_INSTR_OFFSETS
	.align		4
.L_3587:
        /*0054*/ 	.byte	0x04, 0x28
        /*0056*/ 	.short	(.L_3589 - .L_3588)


	//   ....[0]....
.L_3588:
        /*0058*/ 	.word	0x00001250


	//   ....[1]....
        /*005c*/ 	.word	0x00001260


	//   ....[2]....
        /*0060*/ 	.word	0x00001290


	//   ....[3]....
        /*0064*/ 	.word	0x000012a0


	//   ....[4]....
        /*0068*/ 	.word	0x000012d0


	//   ....[5]....
        /*006c*/ 	.word	0x000012e0


	//   ....[6]....
        /*0070*/ 	.word	0x00001310


	//   ....[7]....
        /*0074*/ 	.word	0x00001320


	//   ....[8]....
        /*0078*/ 	.word	0x00001350


	//   ....[9]....
        /*007c*/ 	.word	0x00001360


	//----- nvinfo : EIATTR_VRC_CTA_INIT_COUNT
	.align		4
.L_3589:
        /*0080*/ 	.byte	0x02, 0x4a
	.zero		1
	.zero		1


	//----- nvinfo : EIATTR_EXIT_INSTR_OFFSETS
	.align		4
        /*0084*/ 	.byte	0x04, 0x1c
        /*0086*/ 	.short	(.L_3591 - .L_3590)


	//   ....[0]....
.L_3590:
        /*0088*/ 	.word	0x00000060


	//   ....[1]....
        /*008c*/ 	.word	0x000013c0


	//   ....[2]....
        /*0090*/ 	.word	0x00001490


	//----- nvinfo : EIATTR_MAX_THREADS
	.align		4
.L_3591:
        /*0094*/ 	.byte	0x04, 0x05
        /*0096*/ 	.short	(.L_3593 - .L_3592)
.L_3592:
        /*0098*/ 	.word	0x00000400
        /*009c*/ 	.word	0x00000001
        /*00a0*/ 	.word	0x00000001


	//----- nvinfo : EIATTR_CRS_STACK_SIZE
	.align		4
.L_3593:
        /*00a4*/ 	.byte	0x04, 0x1e
        /*00a6*/ 	.short	(.L_3595 - .L_3594)
.L_3594:
        /*00a8*/ 	.word	0x00000000


	//----- nvinfo : EIATTR_CBANK_PARAM_SIZE
	.align		4
.L_3595:
        /*00ac*/ 	.byte	0x03, 0x19
        /*00ae*/ 	.short	0x0080


	//----- nvinfo : EIATTR_PARAM_CBANK
	.align		4
        /*00b0*/ 	.byte	0x04, 0x0a
        /*00b2*/ 	.short	(.L_3597 - .L_3596)
	.align		4
.L_3596:
        /*00b4*/ 	.word	index@(.nv.constant0._ZN18transformer_engine13normalization28ln_bwd_finalize_tuned_kernelINS0_22Kernel_traits_finalizeILj20480E6__halfS3_S3_fjLj1024ELj4ENS0_18Kernel_traits_baseILj20480ES3_S3_S3_fjLj1024EEEEEEEvNS0_20BackwardKernelParamsE)
        /*00b8*/ 	.short	0x0380
        /*00ba*/ 	.short	0x0080


	//----- nvinfo : EIATTR_SW_WAR
	.align		4
.L_3597:
        /*00bc*/ 	.byte	0x04, 0x36
        /*00be*/ 	.short	(.L_3599 - .L_3598)
.L_3598:
        /*00c0*/ 	.word	0x00000008
.L_3599:


//--------------------- .nv.info._ZN18transformer_engine13normalization19ln_bwd_tuned_kernelINS0_13Kernel_traitsI6__halfS3_S3_fjLj20480ELj4ELj1ELj4ELj16ENS0_18Kernel_traits_baseILj20480ES3_S3_S3_fjLj128EEEEEEEvNS0_20BackwardKernelParamsE --------------------------
	.section	.nv.info._ZN18transformer_engine13normalization19ln_bwd_tuned_kernelINS0_13Kernel_traitsI6__halfS3_S3_fjLj20480ELj4ELj1ELj4ELj16ENS0_18Kernel_traits_baseILj20480ES3_S3_S3_fjLj128EEEEEEEvNS0_20BackwardKernelParamsE,"",@"SHT_CUDA_INFO"
	.sectionflags	@""
	.align	4


	//----- nvinfo : EIATTR_CUDA_API_VERSION
	.align		4
        /*0000*/ 	.byte	0x04, 0x37
        /*0002*/ 	.short	(.L_3601 - .L_3600)
.L_3600:
        /*0004*/ 	.word	0x00000082


	//----- nvinfo : EIATTR_KPARAM_INFO
	.align		4
.L_3601:
        /*0008*/ 	.byte	0x04, 0x17
        /*000a*/ 	.short	(.L_3603 - .L_3602)
.L_3602:
        /*000c*/ 	.word	0x00000000
        /*0010*/ 	.short	0x0000
        /*0012*/ 	.short	0x0000
        /*0014*/ 	.byte	0x00, 0xf0, 0x01, 0x02


	//----- nvinfo : EIATTR_SPARSE_MMA_MASK
	.align		4
.L_3603:
        /*0018*/ 	.byte	0x03, 0x50
        /*001a*/ 	.short	0x0000


	//----- nvinfo : EIATTR_MAXREG_COUNT
	.align		4
        /*001c*/ 	.byte	0x03, 0x1b
        /*001e*/ 	.short	0x00ff


	//----- nvinfo : EIATTR_NUM_BARRIERS
	.align		4
        /*0020*/ 	.byte	0x02, 0x4c
        /*0022*/ 	.byte	0x01
	.zero		1


	//----- nvinfo : EIATTR_MERCURY_ISA_VERSION
	.align		4
        /*0024*/ 	.byte	0x03, 0x5f
        /*0026*/ 	.short	0x0101


	//----- nvinfo : EIATTR_COOP_GROUP_MASK_REGIDS
	.align		4
        /*0028*/ 	.byte	0x04, 0x29
        /*002a*/ 	.short	(.L_3605 - .L_3604)


	//   ....[0]....
.L_3604:
        /*002c*/ 	.word	0xffffffff


	//   ....[1]....
        /*0030*/ 	.word	0xffffffff


	//   ....[2]....
        /*0034*/ 	.word	0xffffffff


	//   ....[3]....
        /*0038*/ 	.word	0xffffffff


	//   ....[4]....
        /*003c*/ 	.word	0xffffffff


	//   ....[5]....
        /*0040*/ 	.word	0xffffffff


	//   ....[6]....
        /*0044*/ 	.word	0xffffffff


	//   ....[7]....
        /*0048*/ 	.word	0xffffffff


	//   ....[8]....
        /*004c*/ 	.word	0xffffffff


	//   ....[9]....
        /*0050*/ 	.word	0xffffffff


	//   ....[10]....
        /*0054*/ 	.word	0xffffffff


	//   ....[11]....
        /*0058*/ 	.word	0xffffffff


	//   ....[12]....
        /*005c*/ 	.word	0xffffffff


	//   ....[13]....
        /*0060*/ 	.word	0xffffffff


	//   ....[14]....
        /*0064*/ 	.word	0xffffffff


	//   ....[15]....
        /*0068*/ 	.word	0xffffffff


	//   ....[16]....
        /*006c*/ 	.word	0xffffffff


	//   ....[17]....
        /*0070*/ 	.word	0xffffffff


	//   ....[18]....
        /*0074*/ 	.word	0xffffffff


	//   ....[19]....
        /*0078*/ 	.word	0xffffffff


	//----- nvinfo : EIATTR_COOP_GROUP_INSTR_OFFSETS
	.align		4
.L_3605:
        /*007c*/ 	.byte	0x04, 0x28
        /*007e*/ 	.short	(.L_3607 - .L_3606)


	//   ....[0]....
.L_3606:
        /*0080*/ 	.word	0x00001f70


	//   ....[1]....
        /*0084*/ 	.word	0x00002020


	//   ....[2]....
        /*0088*/ 	.word	0x00002050


	//   ....[3]....
        /*008c*/ 	.word	0x00002070


	//   ....[4]....
        /*0090*/ 	.word	0x000020b0


	//   ....[5]....
        /*0094*/ 	.word	0x000020d0


	//   ....[6]....
        /*0098*/ 	.word	0x00002130


	//   ....[7]....
        /*009c*/ 	.word	0x00002150


	//   ....[8]....
        /*00a0*/ 	.word	0x000021b0


	//   ....[9]....
        /*00a4*/ 	.word	0x00002200


	//   ....[10]....
        /*00a8*/ 	.word	0x00002bd0


	//   ....[11]....
        /*00ac*/ 	.word	0x00002be0


	//   ....[12]....
        /*00b0*/ 	.word	0x00002c10


	//   ....[13]....
        /*00b4*/ 	.word	0x00002c20


	//   ....[14]....
        /*00b8*/ 	.word	0x00002c50


	//   ....[15]....
        /*00bc*/ 	.word	0x00002c60


	//   ....[16]....
        /*00c0*/ 	.word	0x00002c90


	//   ....[17]....
        /*00c4*/ 	.word	0x00002ca0


	//   ....[18]....
        /*00c8*/ 	.word	0x00002cd0


	//   ....[19]....
        /*00cc*/ 	.word	0x00002ce0


	//----- nvinfo : EIATTR_VRC_CTA_INIT_COUNT
	.align		4
.L_3607:
        /*00d0*/ 	.byte	0x02, 0x4a
	.zero		1
	.zero		1


	//----- nvinfo : EIATTR_EXIT_INSTR_OFFSETS
	.align		4
        /*00d4*/ 	.byte	0x04, 0x1c
        /*00d6*/ 	.short	(.L_3609 - .L_3608)


	//   ....[0]....
.L_3608:
        /*00d8*/ 	.word	0x00003d90


	//----- nvinfo : EIATTR_MAX_THREADS
	.align		4
.L_3609:
        /*00dc*/ 	.byte	0x04, 0x05
        /*00de*/ 	.short	(.L_3611 - .L_3610)
.L_3610:
        /*00e0*/ 	.word	0x00000080
        /*00e4*/ 	.word	0x00000001
        /*00e8*/ 	.word	0x00000001


	//----- nvinfo : EIATTR_CRS_STACK_SIZE
	.align		4
.L_3611:
        /*00ec*/ 	.byte	0x04, 0x1e
        /*00ee*/ 	.short	(.L_3613 - .L_3612)
.L_3612:
        /*00f0*/ 	.word	0x00000000


	//----- nvinfo : EIATTR_CBANK_PARAM_SIZE
	.align		4
.L_3613:
        /*00f4*/ 	.byte	0x03, 0x19
        /*00f6*/ 	.short	0x0080


	//----- nvinfo : EIATTR_PARAM_CBANK
	.align		4
        /*00f8*/ 	.byte	0x04, 0x0a
        /*00fa*/ 	.short	(.L_3615 - .L_3614)
	.align		4
.L_3614:
        /*00fc*/ 	.word	index@(.nv.constant0._ZN18transformer_engine13normalization19ln_bwd_tuned_kernelINS0_13Kernel_traitsI6__halfS3_S3_fjLj20480ELj4ELj1ELj4ELj16ENS0_18Kernel_traits_baseILj20480ES3_S3_S3_fjLj128EEEEEEEvNS0_20BackwardKernelParamsE)
        /*0100*/ 	.short	0x0380
        /*0102*/ 	.short	0x0080


	//----- nvinfo : EIATTR_SW_WAR
	.align		4
.L_3615:
        /*0104*/ 	.byte	0x04, 0x36
        /*0106*/ 	.short	(.L_3617 - .L_3616)
.L_3616:
        /*0108*/ 	.word	0x00000008
.L_3617:


//--------------------- .nv.info._ZN18transformer_engine13normalization28ln_bwd_finalize_tuned_kernelINS0_22Kernel_traits_finalizeILj20480EffffjLj1024ELj4ENS0_18Kernel_traits_baseILj20480EffffjLj1024EEEEEEEvNS0_20BackwardKernelParamsE --------------------------
	.section	.nv.info._ZN18transformer_engine13normalization28ln_bwd_finalize_tuned_kernelINS0_22Kernel_traits_finalizeILj20480EffffjLj1024ELj4ENS0_18Kernel_traits_baseILj20480EffffjLj1024EEEEEEEvNS0_20BackwardKernelParamsE,"",@"SHT_CUDA_INFO"
	.sectionflags	@""
	.align	4


	//----- nvinfo : EIATTR_CUDA_API_VERSION
	.align		4
        /*0000*/ 	.byte	0x04, 0x37
        /*0002*/ 	.short	(.L_3619 - .L_3618)
.L_3618:
        /*0004*/ 	.word	0x00000082


	//----- nvinfo : EIATTR_KPARAM_INFO
	.align		4
.L_3619:
        /*0008*/ 	.byte	0x04, 0x17
        /*000a*/ 	.short	(.L_3621 - .L_3620)
.L_3620:
        /*000c*/ 	.word	0x00000000
        /*0010*/ 	.short	0x0000
        /*0012*/ 	.short	0x0000
        /*0014*/ 	.byte	0x00, 0xf0, 0x01, 0x02


	//----- nvinfo : EIATTR_SPARSE_MMA_MASK
	.align		4
.L_3621:
        /*0018*/ 	.byte	0x03, 0x50
        /*001a*/ 	.short	0x0000


	//----- nvinfo : EIATTR_MAXREG_COUNT
	.align		4
        /*001c*/ 	.byte	0x03, 0x1b
        /*001e*/ 	.short	0x0040


	//----- nvinfo : EIATTR_NUM_BARRIERS
	.align		4
        /*0020*/ 	.byte	0x02, 0x4c
        /*0022*/ 	.byte	0x01
	.zero		1


	//----- nvinfo : EIATTR_MERCURY_ISA_VERSION
	.align		4
        /*0024*/ 	.byte	0x03, 0x5f
        /*0026*/ 	.short	0x0101


	//----- nvinfo : EIATTR_COOP_GROUP_MASK_REGIDS
	.align		4
        /*0028*/ 	.byte	0x04, 0x29
        /*002a*/ 	.short	(.L_3623 - .L_3622)


	//   ....[0]....
.L_3622:
        /*002c*/ 	.word	0xffffffff


	//   ....[1]....
        /*0030*/ 	.word	0xffffffff


	//   ....[2]....
        /*0034*/ 	.word	0xffffffff


	//   ....[3]....
        /*0038*/ 	.word	0xffffffff


	//   ....[4]....
        /*003c*/ 	.word	0xffffffff


	//   ....[5]....
        /*0040*/ 	.word	0xffffffff


	//   ....[6]....
        /*0044*/ 	.word	0xffffffff


	//   ....[7]....
        /*0048*/ 	.word	0xffffffff


	//   ....[8]....
        /*004c*/ 	.word	0xffffffff


	//   ....[9]....
        /*0050*/ 	.word	0xffffffff


	//----- nvinfo : EIATTR_COOP_GROUP_INSTR_OFFSETS
	.align		4
.L_3623:
        /*0054*/ 	.byte	0x04, 0x28
        /*0056*/ 	.short	(.L_3625 - .L_3624)


	//   ....[0]....
.L_3624:
        /*0058*/ 	.word	0x00001250


	//   ....[1]....
        /*005c*/ 	.word	0x00001260


	//   ....[2]....
        /*0060*/ 	.word	0x00001290


	//   ....[3]....
        /*0064*/ 	.word	0x000012a0


	//   ....[4]....
        /*0068*/ 	.word	0x000012d0


	//   ....[5]....
        /*006c*/ 	.word	0x000012e0


	//   ....[6]....
        /*0070*/ 	.word	0x00001310


	//   ....[7]....
        /*0074*/ 	.word	0x00001320


	//   ....[8]....
        /*0078*/ 	.word	0x00001350


	//   ....[9]....
        /*007c*/ 	.word	0x00001360


	//----- nvinfo : EIATTR_VRC_CTA_INIT_COUNT
	.align		4
.L_3625:
        /*0080*/ 	.byte	0x02, 0x4a
	.zero		1
	.zero		1


	//----- nvinfo : EIATTR_EXIT_INSTR_OFFSETS
	.align		4
        /*0084*/ 	.byte	0x04, 0x1c
        /*0086*/ 	.short	(.L_3627 - .L_3626)


	//   ....[0]....
.L_3626:
        /*0088*/ 	.word	0x00000060


	//   ....[1]....
        /*008c*/ 	.word	0x000013c0


	//   ....[2]....
        /*0090*/ 	.word	0x00001470


	//----- nvinfo : EIATTR_MAX_THREADS
	.align		4
.L_3627:
        /*0094*/ 	.byte	0x04, 0x05
        /*0096*/ 	.short	(.L_3629 - .L_3628)
.L_3628:
        /*0098*/ 	.word	0x00000400
        /*009c*/ 	.word	0x00000001
        /*00a0*/ 	.word	0x00000001


	//----- nvinfo : EIATTR_CRS_STACK_SIZE
	.align		4
.L_3629:
        /*00a4*/ 	.byte	0x04, 0x1e
        /*00a6*/ 	.short	(.L_3631 - .L_3630)
.L_3630:
        /*00a8*/ 	.word	0x00000000


	//----- nvinfo : EIATTR_CBANK_PARAM_SIZE
	.align		4
.L_3631:
        /*00ac*/ 	.byte	0x03, 0x19
        /*00ae*/ 	.short	0x0080


	//----- nvinfo : EIATTR_PARAM_CBANK
	.align		4
        /*00b0*/ 	.byte	0x04, 0x0a
        /*00b2*/ 	.short	(.L_3633 - .L_3632)
	.align		4
.L_3632:
        /*00b4*/ 	.word	index@(.nv.constant0._ZN18transformer_engine13normalization28ln_bwd_finalize_tuned_kernelINS0_22Kernel_traits_finalizeILj20480EffffjLj1024ELj4ENS0_18Kernel_traits_baseILj20480EffffjLj1024EEEEEEEvNS0_20BackwardKernelParamsE)
        /*00b8*/ 	.short	0x0380
        /*00ba*/ 	.short	0x0080


	//----- nvinfo : EIATTR_SW_WAR
	.align		4
.L_3633:
        /*00bc*/ 	.byte	0x04, 0x36
        /*00be*/ 	.short	(.L_3635 - .L_3634)
.L_3634:
        /*00c0*/ 	.word	0x00000008
.L_3635:


//--------------------- .nv.info._ZN18transformer_engine13normalization19ln_bwd_tuned_kernelINS0_13Kernel_traitsIffffjLj20480ELj4ELj1ELj4ELj16ENS0_18Kernel_traits_baseILj20480EffffjLj128EEEEEEEvNS0_20BackwardKernelParamsE --------------------------
	.section	.nv.info._ZN18transformer_engine13normalization19ln_bwd_tuned_kernelINS0_13Kernel_traitsIffffjLj20480ELj4ELj1ELj4ELj16ENS0_18Kernel_traits_baseILj20480EffffjLj128EEEEEEEvNS0_20BackwardKernelParamsE,"",@"SHT_CUDA_INFO"
	.sectionflags	@""
	.align	4


	//----- nvinfo : EIATTR_CUDA_API_VERSION
	.align		4
        /*0000*/ 	.byte	0x04, 0x37
        /*0002*/ 	.short	(.L_3637 - .L_3636)
.L_3636:
        /*0004*/ 	.word	0x00000082


	//----- nvinfo : EIATTR_KPARAM_INFO
	.align		4
.L_3637:
        /*0008*/ 	.byte	0x04, 0x17
        /*000a*/ 	.short	(.L_3639 - .L_3638)
.L_3638:
        /*000c*/ 	.word	0x00000000
        /*0010*/ 	.short	0x0000
        /*0012*/ 	.short	0x0000
        /*0014*/ 	.byte	0x00, 0xf0, 0x01, 0x02


	//----- nvinfo : EIATTR_SPARSE_MMA_MASK
	.align		4
.L_3639:
        /*0018*/ 	.byte	0x03, 0x50
        /*001a*/ 	.short	0x0000


	//----- nvinfo : EIATTR_MAXREG_COUNT
	.align		4
        /*001c*/ 	.byte	0x03, 0x1b
        /*001e*/ 	.short	0x00ff


	//----- nvinfo : EIATTR_NUM_BARRIERS
	.align		4
        /*0020*/ 	.byte	0x02, 0x4c
        /*0022*/ 	.byte	0x01
	.zero		1


	//----- nvinfo : EIATTR_ANNOTATIONS
	.align		4
        /*0024*/ 	.byte	0x04, 0x55
        /*0026*/ 	.short	(.L_3641 - .L_3640)


	//   ....[0]....
.L_3640:
        /*0028*/ 	.word	0x00000001
        /*002c*/ 	.byte	0x00, 0x06, 0x00, 0x00, 0x01, 0x00, 0x00, 0x00, 0xb0, 0x09, 0x00, 0x00


	//----- nvinfo : EIATTR_MERCURY_ISA_VERSION
	.align		4
.L_3641:
        /*0038*/ 	.byte	0x03, 0x5f
        /*003a*/ 	.short	0x0101


	//----- nvinfo : EIATTR_COOP_GROUP_MASK_REGIDS
	.align		4
        /*003c*/ 	.byte	0x04, 0x29
        /*003e*/ 	.short	(.L_3643 - .L_3642)


	//   ....[0]....
.L_3642:
        /*0040*/ 	.word	0xffffffff


	//   ....[1]....
        /*0044*/ 	.word	0xffffffff


	//   ....[2]....
        /*0048*/ 	.word	0xffffffff


	//   ....[3]....
        /*004c*/ 	.word	0xffffffff


	//   ....[4]....
        /*0050*/ 	.word	0xffffffff


	//   ....[5]....
        /*0054*/ 	.word	0xffffffff


	//   ....[6]....
        /*0058*/ 	.word	0xffffffff


	//   ....[7]....
        /*005c*/ 	.word	0xffffffff


	//   ....[8]....
        /*0060*/ 	.word	0xffffffff


	//   ....[9]....
        /*0064*/ 	.word	0xffffffff


	//   ....[10]....
        /*0068*/ 	.word	0xffffffff


	//   ....[11]....
        /*006c*/ 	.word	0xffffffff


	//   ....[12]....
        /*0070*/ 	.word	0xffffffff


	//   ....[13]....
        /*0074*/ 	.word	0xffffffff


	//   ....[14]....
        /*0078*/ 	.word	0xffffffff


	//   ....[15]....
        /*007c*/ 	.word	0xffffffff


	//   ....[16]....
        /*0080*/ 	.word	0xffffffff


	//   ....[17]....
        /*0084*/ 	.word	0xffffffff


	//   ....[18]....
        /*0088*/ 	.word	0xffffffff


	//   ....[19]....
        /*008c*/ 	.word	0xffffffff


	//----- nvinfo : EIATTR_COOP_GROUP_INSTR_OFFSETS
	.align		4
.L_3643:
        /*0090*/ 	.byte	0x04, 0x28
        /*0092*/ 	.short	(.L_3645 - .L_3644)


	//   ....[0]....
.L_3644:
        /*0094*/ 	.word	0x00001a60


	//   ....[1]....
        /*0098*/ 	.word	0x00001b10


	//   ....[2]....
        /*009c*/ 	.word	0x00001b20


	//   ....[3]....
        /*00a0*/ 	.word	0x00001b40


	//   ....[4]....
        /*00a4*/ 	.word	0x00001b60


	//   ....[5]....
        /*00a8*/ 	.word	0x00001b80


	//   ....[6]....
        /*00ac*/ 	.word	0x00001bb0


	//   ....[7]....
        /*00b0*/ 	.word	0x00001bd0


	//   ....[8]....
        /*00b4*/ 	.word	0x00001c00


	//   ....[9]....
        /*00b8*/ 	.word	0x00001c60


	//   ....[10]....
        /*00bc*/ 	.word	0x00002660


	//   ....[11]....
        /*00c0*/ 	.word	0x00002670


	//   ....[12]....
        /*00c4*/ 	.word	0x000026a0


	//   ....[13]....
        /*00c8*/ 	.word	0x000026b0


	//   ....[14]....
        /*00cc*/ 	.word	0x000026e0


	//   ....[15]....
        /*00d0*/ 	.word	0x000026f0


	//   ....[16]....
        /*00d4*/ 	.word	0x00002720


	//   ....[17]....
        /*00d8*/ 	.word	0x00002730


	//   ....[18]....
        /*00dc*/ 	.word	0x00002760


	//   ....[19]....
        /*00e0*/ 	.word	0x00002770


	//----- nvinfo : EIATTR_VRC_CTA_INIT_COUNT
	.align		4
.L_3645:
        /*00e4*/ 	.byte	0x02, 0x4a
	.zero		1
	.zero		1


	//----- nvinfo : EIATTR_EXIT_INSTR_OFFSETS
	.align		4
        /*00e8*/ 	.byte	0x04, 0x1c
        /*00ea*/ 	.short	(.L_3647 - .L_3646)


	//   ....[0]....
.L_3646:
        /*00ec*/ 	.word	0x000038b0


	//----- nvinfo : EIATTR_MAX_THREADS
	.align		4
.L_3647:
        /*00f0*/ 	.byte	0x04, 0x05
        /*00f2*/ 	.short	(.L_3649 - .L_3648)
.L_3648:
        /*00f4*/ 	.word	0x00000080
        /*00f8*/ 	.word	0x00000001
        /*00fc*/ 	.word	0x00000001


	//----- nvinfo : EIATTR_CRS_STACK_SIZE
	.align		4
.L_3649:
        /*0100*/ 	.byte	0x04, 0x1e
        /*0102*/ 	.short	(.L_3651 - .L_3650)
.L_3650:
        /*0104*/ 	.word	0x00000000


	//----- nvinfo : EIATTR_CBANK_PARAM_SIZE
	.align		4
.L_3651:
        /*0108*/ 	.byte	0x03, 0x19
        /*010a*/ 	.short	0x0080


	//----- nvinfo : EIATTR_PARAM_CBANK
	.align		4
        /*010c*/ 	.byte	0x04, 0x0a
        /*010e*/ 	.short	(.L_3653 - .L_3652)
	.align		4
.L_3652:
        /*0110*/ 	.word	index@(.nv.constant0._ZN18transformer_engine13normalization19ln_bwd_tuned_kernelINS0_13Kernel_traitsIffffjLj20480ELj4ELj1ELj4ELj16ENS0_18Kernel_traits_baseILj20480EffffjLj128EEEEEEEvNS0_20BackwardKernelParamsE)
        /*0114*/ 	.short	0x0380
        /*0116*/ 	.short	0x0080


	//----- nvinfo : EIATTR_SW_WAR
	.align		4
.L_3653:
        /*0118*/ 	.byte	0x04, 0x36
        /*011a*/ 	.short	(.L_3655 - .L_3654)
.L_3654:
        /*011c*/ 	.word	0x00000008
.L_3655:


//--------------------- .nv.info._ZN18transformer_engine13normalization28ln_bwd_finalize_tuned_kernelINS0_22Kernel_traits_finalizeILj18432E13__nv_bfloat16fS3_fjLj1024ELj4ENS0_18Kernel_traits_baseILj18432ES3_fS3_fjLj1024EEEEEEEvNS0_20BackwardKernelParamsE --------------------------
	.section	.nv.info._ZN18transformer_engine13normalization28ln_bwd_finalize_tuned_kernelINS0_22Kernel_traits_finalizeILj18432E13__nv_bfloat16fS3_fjLj1024ELj4ENS0_18Kernel_traits_baseILj18432ES3_fS3_fjLj1024EEEEEEEvNS0_20BackwardKernelParamsE,"",@"SHT_CUDA_INFO"
	.sectionflags	@""
	.align	4


	//----- nvinfo : EIATTR_CUDA_API_VERSION
	.align		4
        /*0000*/ 	.byte	0x04, 0x37
        /*0002*/ 	.short	(.L_3657 - .L_3656)
.L_3656:
        /*0004*/ 	.word	0x00000082


	//----- nvinfo : EIATTR_KPARAM_INFO
	.align		4
.L_3657:
        /*0008*/ 	.byte	0x04, 0x17
        /*000a*/ 	.short	(.L_3659 - .L_3658)
.L_3658:
        /*000c*/ 	.word	0x00000000
        /*0010*/ 	.short	0x0000
        /*0012*/ 	.short	0x0000
        /*0014*/ 	.byte	0x00, 0xf0, 0x01, 0x02


	//----- nvinfo : EIATTR_SPARSE_MMA_MASK
	.align		4
.L_3659:
        /*0018*/ 	.byte	0x03, 0x50
        /*001a*/ 	.short	0x0000


	//----- nvinfo : EIATTR_MAXREG_COUNT
	.align		4
        /*001c*/ 	.byte	0x03, 0x1b
        /*001e*/ 	.short	0x0040


	//----- nvinfo : EIATTR_NUM_BARRIERS
	.align		4
        /*0020*/ 	.byte	0x02, 0x4c
        /*0022*/ 	.byte	0x01
	.zero		1


	//----- nvinfo : EIATTR_MERCURY_ISA_VERSION
	.align		4
        /*0024*/ 	.byte	0x03, 0x5f
        /*0026*/ 	.short	0x0101


	//----- nvinfo : EIATTR_COOP_GROUP_MASK_REGIDS
	.align		4
        /*0028*/ 	.byte	0x04, 0x29
        /*002a*/ 	.short	(.L_3661 - .L_3660)


	//   ....[0]....
.L_3660:
        /*002c*/ 	.word	0xffffffff


	//   ....[1]....
        /*0030*/ 	.word	0xffffffff


	//   ....[2]....
        /*0034*/ 	.word	0xffffffff


	//   ....[3]....
        /*0038*/ 	.word	0xffffffff


	//   ....[4]....
        /*003c*/ 	.word	0xffffffff


	//   ....[5]....
        /*0040*/ 	.word	0xffffffff


	//   ....[6]....
        /*0044*/ 	.word	0xffffffff


	//   ....[7]....
        /*0048*/ 	.word	0xffffffff


	//   ....[8]....
        /*004c*/ 	.word	0xffffffff


	//   ....[9]....
        /*0050*/ 	.word	0xffffffff


	//----- nvinfo : EIATTR_COOP_GROUP_INSTR_OFFSETS
	.align		4
.L_3661:
        /*0054*/ 	.byte	0x04, 0x28
        /*0056*/ 	.short	(.L_3663 - .L_3662)


	//   ....[0]....
.L_3662:
        /*0058*/ 	.word	0x00001250


	//   ....[1]....
        /*005c*/ 	.word	0x00001260


	//   ....[2]....
        /*0060*/ 	.word	0x00001290


	//   ....[3]....
        /*0064*/ 	.word	0x000012a0


	//   ....[4]....
        /*0068*/ 	.word	0x000012d0


	//   ....[5]....
        /*006c*/ 	.word	0x000012e0


	//   ....[6]....
        /*0070*/ 	.word	0x00001310


	//   ....[7]....
        /*0074*/ 	.word	0x00001320


	//   ....[8]....
        /*0078*/ 	.word	0x00001350


	//   ....[9]....
        /*007c*/ 	.word	0x00001360


	//----- nvinfo : EIATTR_VRC_CTA_INIT_COUNT
	.align		4
.L_3663:
        /*0080*/ 	.byte	0x02, 0x4a
	.zero		1
	.zero		1


	//----- nvinfo : EIATTR_EXIT_INSTR_OFFSETS
	.align		4
        /*0084*/ 	.byte	0x04, 0x1c
        /*0086*/ 	.short	(.L_3665 - .L_3664)


	//   ....[0]....
.L_3664:
        /*0088*/ 	.word	0x00000060


	//   ....[1]....
        /*008c*/ 	.word	0x000013c0


	//   ....[2]....
        /*0090*/ 	.word	0x00001490


	//----- nvinfo : EIATTR_MAX_THREADS
	.align		4
.L_3665:
        /*0094*/ 	.byte	0x04, 0x05
        /*0096*/ 	.short	(.L_3667 - .L_3666)
.L_3666:
        /*0098*/ 	.word	0x00000400
        /*009c*/ 	.word	0x00000001
        /*00a0*/ 	.word	0x00000001


	//----- nvinfo : EIATTR_CRS_STACK_SIZE
	.align		4
.L_3667:
        /*00a4*/ 	.byte	0x04, 0x1e
        /*00a6*/ 	.short	(.L_3669 - .L_3668)
.L_3668:
        /*00a8*/ 	.word	0x00000000


	//----- nvinfo : EIATTR_CBANK_PARAM_SIZE
	.align		4
.L_3669:
        /*00ac*/ 	.byte	0x03, 0x19
        /*00ae*/ 	.short	0x0080


	//----- nvinfo : EIATTR_PARAM_CBANK
	.align		4
        /*00b0*/ 	.byte	0x04, 0x0a
        /*00b2*/ 	.short	(.L_3671 - .L_3670)
	.align		4
.L_3670:
        /*00b4*/ 	.word	index@(.nv.constant0._ZN18transformer_engine13normalization28ln_bwd_finalize_tuned_kernelINS0_22Kernel_traits_finalizeILj18432E13__nv_bfloat16fS3_fjLj1024ELj4ENS0_18Kernel_traits_baseILj18432ES3_fS3_fjLj1024EEEEEEEvNS0_20BackwardKernelParamsE)
        /*00b8*/ 	.short	0x0380
        /*00ba*/ 	.short	0x0080


	//----- nvinfo : EIATTR_SW_WAR
	.align		4
.L_3671:
        /*00bc*/ 	.byte	0x04, 0x36
        /*00be*/ 	.short	(.L_3673 - .L_3672)
.L_3672:
        /*00c0*/ 	.word	0x00000008
.L_3673:


//--------------------- .nv.info._ZN18transformer_engine13normalization19ln_bwd_tuned_kernelINS0_13Kernel_traitsI13__nv_bfloat16fS3_fjLj18432ELj4ELj1ELj4ELj16ENS0_18Kernel_traits_baseILj18432ES3_fS3_fjLj128EEEEEEEvNS0_20BackwardKernelParamsE --------------------------
	.section	.nv.info._ZN18transformer_engine13normalization19ln_bwd_tuned_kernelINS0_13Kernel_traitsI13__nv_bfloat16fS3_fjLj18432ELj4ELj1ELj4ELj16ENS0_18Kernel_traits_baseILj18432ES3_fS3_fjLj128EEEEEEEvNS0_20BackwardKernelParamsE,"",@"SHT_CUDA_INFO"
	.sectionflags	@""
	.align	4


	//----- nvinfo : EIATTR_CUDA_API_VERSION
	.align		4
        /*0000*/ 	.byte	0x04, 0x37
        /*0002*/ 	.short	(.L_3675 - .L_3674)
.L_3674:
        /*0004*/ 	.word	0x00000082


	//----- nvinfo : EIATTR_KPARAM_INFO
	.align		4
.L_3675:
        /*0008*/ 	.byte	0x04, 0x17
        /*000a*/ 	.short	(.L_3677 - .L_3676)
.L_3676:
        /*000c*/ 	.word	0x00000000
        /*0010*/ 	.short	0x0000
        /*0012*/ 	.short	0x0000
        /*0014*/ 	.byte	0x00, 0xf0, 0x01, 0x02


	//----- nvinfo : EIATTR_SPARSE_MMA_MASK
	.align		4
.L_3677:
        /*0018*/ 	.byte	0x03, 0x50
        /*001a*/ 	.short	0x0000


	//----- nvinfo : EIATTR_MAXREG_COUNT
	.align		4
        /*001c*/ 	.byte	0x03, 0x1b
        /*001e*/ 	.short	0x00ff


	//----- nvinfo : EIATTR_NUM_BARRIERS
	.align		4
        /*0020*/ 	.byte	0x02, 0x4c
        /*0022*/ 	.byte	0x01
	.zero		1


	//----- nvinfo : EIATTR_MERCURY_ISA_VERSION
	.align		4
        /*0024*/ 	.byte	0x03, 0x5f
        /*0026*/ 	.short	0x0101


	//----- nvinfo : EIATTR_COOP_GROUP_MASK_REGIDS
	.align		4
        /*0028*/ 	.byte	0x04, 0x29
        /*002a*/ 	.short	(.L_3679 - .L_3678)


	//   ....[0]....
.L_3678:
        /*002c*/ 	.word	0xffffffff


	//   ....[1]....
        /*0030*/ 	.word	0xffffffff


	//   ....[2]....
        /*0034*/ 	.word	0xffffffff


	//   ....[3]....
        /*0038*/ 	.word	0xffffffff


	//   ....[4]....
        /*003c*/ 	.word	0xffffffff


	//   ....[5]....
        /*0040*/ 	.word	0xffffffff


	//   ....[6]....
        /*0044*/ 	.word	0xffffffff


	//   ....[7]....
        /*0048*/ 	.word	0xffffffff


	//   ....[8]....
        /*004c*/ 	.word	0xffffffff


	//   ....[9]....
        /*0050*/ 	.word	0xffffffff


	//   ....[10]....
        /*0054*/ 	.word	0xffffffff


	//   ....[11]....
        /*0058*/ 	.word	0xffffffff


	//   ....[12]....
        /*005c*/ 	.word	0xffffffff


	//   ....[13]....
        /*0060*/ 	.word	0xffffffff


	//   ....[14]....
        /*0064*/ 	.word	0xffffffff


	//   ....[15]....
        /*0068*/ 	.word	0xffffffff


	//   ....[16]....
        /*006c*/ 	.word	0xffffffff


	//   ....[17]....
        /*0070*/ 	.word	0xffffffff


	//   ....[18]....
        /*0074*/ 	.word	0xffffffff


	//   ....[19]....
        /*0078*/ 	.word	0xffffffff


	//----- nvinfo : EIATTR_COOP_GROUP_INSTR_OFFSETS
	.align		4
.L_3679:
        /*007c*/ 	.byte	0x04, 0x28
        /*007e*/ 	.short	(.L_3681 - .L_3680)


	//   ....[0]....
.L_3680:
        /*0080*/ 	.word	0x00001e20


	//   ....[1]....
        /*0084*/ 	.word	0x00001e30


	//   ....[2]....
        /*0088*/ 	.word	0x00001e60


	//   ....[3]....
        /*008c*/ 	.word	0x00001e70


	//   ....[4]....
        /*0090*/ 	.word	0x00001ee0


	//   ....[5]....
        /*0094*/ 	.word	0x00001ef0


	//   ....[6]....
        /*0098*/ 	.word	0x00001f60


	//   ....[7]....
        /*009c*/ 	.word	0x00001f70


	//   ....[8]....
        /*00a0*/ 	.word	0x00001ff0


	//   ....[9]....
        /*00a4*/ 	.word	0x00002000


	//   ....[10]....
        /*00a8*/ 	.word	0x00002a10


	//   ....[11]....
        /*00ac*/ 	.word	0x00002a20


	//   ....[12]....
        /*00b0*/ 	.word	0x00002a50


	//   ....[13]....
        /*00b4*/ 	.word	0x00002a60


	//   ....[14]....
        /*00b8*/ 	.word	0x00002a90


	//   ....[15]....
        /*00bc*/ 	.word	0x00002aa0


	//   ....[16]....
        /*00c0*/ 	.word	0x00002ad0


	//   ....[17]....
        /*00c4*/ 	.word	0x00002ae0


	//   ....[18]....
        /*00c8*/ 	.word	0x00002b10


	//   ....[19]....
        /*00cc*/ 	.word	0x00002b20


	//----- nvinfo : EIATTR_VRC_CTA_INIT_COUNT
	.align		4
.L_3681:
        /*00d0*/ 	.byte	0x02, 0x4a
	.zero		1
	.zero		1


	//----- nvinfo : EIATTR_EXIT_INSTR_OFFSETS
	.align		4
        /*00d4*/ 	.byte	0x04, 0x1c
        /*00d6*/ 	.short	(.L_3683 - .L_3682)


	//   ....[0]....
.L_3682:
        /*00d8*/ 	.word	0x00003af0


	//----- nvinfo : EIATTR_MAX_THREADS
	.align		4
.L_3683:
        /*00dc*/ 	.byte	0x04, 0x05
        /*00de*/ 	.short	(.L_3685 - .L_3684)
.L_3684:
        /*00e0*/ 	.word	0x00000080
        /*00e4*/ 	.word	0x00000001
        /*00e8*/ 	.word	0x00000001


	//----- nvinfo : EIATTR_CRS_STACK_SIZE
	.align		4
.L_3685:
        /*00ec*/ 	.byte	0x04, 0x1e
        /*00ee*/ 	.short	(.L_3687 - .L_3686)
.L_3686:
        /*00f0*/ 	.word	0x00000000


	//----- nvinfo : EIATTR_CBANK_PARAM_SIZE
	.align		4
.L_3687:
        /*00f4*/ 	.byte	0x03, 0x19
        /*00f6*/ 	.short	0x0080


	//----- nvinfo : EIATTR_PARAM_CBANK
	.align		4
        /*00f8*/ 	.byte	0x04, 0x0a
        /*00fa*/ 	.short	(.L_3689 - .L_3688)
	.align		4
.L_3688:
        /*00fc*/ 	.word	index@(.nv.constant0._ZN18transformer_engine13normalization19ln_bwd_tuned_kernelINS0_13Kernel_traitsI13__nv_bfloat16fS3_fjLj18432ELj4ELj1ELj4ELj16ENS0_18Kernel_traits_baseILj18432ES3_fS3_fjLj128EEEEEEEvNS0_20BackwardKernelParamsE)
        /*0100*/ 	.short	0x0380
        /*0102*/ 	.short	0x0080


	//----- nvinfo : EIATTR_SW_WAR
	.align		4
.L_3689:
        /*0104*/ 	.byte	0x04, 0x36
        /*0106*/ 	.short	(.L_3691 - .L_3690)
.L_3690:
        /*0108*/ 	.word	0x00000008
.L_3691:


//--------------------- .nv.info._ZN18transformer_engine13normalization28ln_bwd_finalize_tuned_kernelINS0_22Kernel_traits_finalizeILj18432E13__nv_bfloat16S3_S3_fjLj1024ELj4ENS0_18Kernel_traits_baseILj18432ES3_S3_S3_fjLj1024EEEEEEEvNS0_20BackwardKernelParamsE --------------------------
	.section	.nv.info._ZN18transformer_engine13normalization28ln_bwd_finalize_tuned_kernelINS0_22Kernel_traits_finalizeILj18432E13__nv_bfloat16S3_S3_fjLj1024ELj4ENS0_18Kernel_traits_baseILj18432ES3_S3_S3_fjLj1024EEEEEEEvNS0_20BackwardKernelParamsE,"",@"SHT_CUDA_INFO"
	.sectionflags	@""
	.align	4


	//----- nvinfo : EIATTR_CUDA_API_VERSION
	.align		4
        /*0000*/ 	.byte	0x04, 0x37
        /*0002*/ 	.short	(.L_3693 - .L_3692)
.L_3692:
        /*0004*/ 	.word	0x00000082


	//----- nvinfo : EIATTR_KPARAM_INFO
	.align		4
.L_3693:
        /*0008*/ 	.byte	0x04, 0x17
        /*000a*/ 	.short	(.L_3695 - .L_3694)
.L_3694:
        /*000c*/ 	.word	0x00000000
        /*0010*/ 	.short	0x0000
        /*0012*/ 	.short	0x0000
        /*0014*/ 	.byte	0x00, 0xf0, 0x01, 0x02


	//----- nvinfo : EIATTR_SPARSE_MMA_MASK
	.align		4
.L_3695:
        /*0018*/ 	.byte	0x03, 0x50
        /*001a*/ 	.short	0x0000


	//----- nvinfo : EIATTR_MAXREG_COUNT
	.align		4
        /*001c*/ 	.byte	0x03, 0x1b
        /*001e*/ 	.short	0x0040


	//----- nvinfo : EIATTR_NUM_BARRIERS
	.align		4
        /*0020*/ 	.byte	0x02, 0x4c
        /*0022*/ 	.byte	0x01
	.zero		1


	//----- nvinfo : EIATTR_MERCURY_ISA_VERSION
	.align		4
        /*0024*/ 	.byte	0x03, 0x5f
        /*0026*/ 	.short	0x0101


	//----- nvinfo : EIATTR_COOP_GROUP_MASK_REGIDS
	.align		4
        /*0028*/ 	.byte	0x04, 0x29
        /*002a*/ 	.short	(.L_3697 - .L_3696)


	//   ....[0]....
.L_3696:
        /*002c*/ 	.word	0xffffffff


	//   ....[1]....
        /*0030*/ 	.word	0xffffffff


	//   ....[2]....
        /*0034*/ 	.word	0xffffffff


	//   ....[3]....
        /*0038*/ 	.word	0xffffffff


	//   ....[4]....
        /*003c*/ 	.word	0xffffffff


	//   ....[5]....
        /*0040*/ 	.word	0xffffffff


	//   ....[6]....
        /*0044*/ 	.word	0xffffffff


	//   ....[7]....
        /*0048*/ 	.word	0xffffffff


	//   ....[8]....
        /*004c*/ 	.word	0xffffffff


	//   ....[9]....
        /*0050*/ 	.word	0xffffffff


	//----- nvinfo : EIATTR_COOP_GROUP_INSTR_OFFSETS
	.align		4
.L_3697:
        /*0054*/ 	.byte	0x04, 0x28
        /*0056*/ 	.short	(.L_3699 - .L_3698)


	//   ....[0]....
.L_3698:
        /*0058*/ 	.word	0x00001250


	//   ....[1]....
        /*005c*/ 	.word	0x00001260


	//   ....[2]....
        /*0060*/ 	.word	0x00001290


	//   ....[3]....
        /*0064*/ 	.word	0x000012a0


	//   ....[4]....
        /*0068*/ 	.word	0x000012d0


	//   ....[5]....
        /*006c*/ 	.word	0x000012e0


	//   ....[6]....
        /*0070*/ 	.word	0x00001310


	//   ....[7]....
        /*0074*/ 	.word	0x00001320


	//   ....[8]....
        /*0078*/ 	.word	0x00001350


	//   ....[9]....
        /*007c*/ 	.word	0x00001360


	//----- nvinfo : EIATTR_VRC_CTA_INIT_COUNT
	.align		4
.L_3699:
        /*0080*/ 	.byte	0x02, 0x4a
	.zero		1
	.zero		1


	//----- nvinfo : EIATTR_EXIT_INSTR_OFFSETS
	.align		4
        /*0084*/ 	.byte	0x04, 0x1c
        /*0086*/ 	.short	(.L_3701 - .L_3700)


	//   ....[0]....
.L_3700:
        /*0088*/ 	.word	0x00000060


	//   ....[1]....
        /*008c*/ 	.word	0x000013c0


	//   ....[2]....
        /*0090*/ 	.word	0x00001490


	//----- nvinfo : EIATTR_MAX_THREADS
	.align		4
.L_3701:
        /*0094*/ 	.byte	0x04, 0x05
        /*0096*/ 	.short	(.L_3703 - .L_3702)
.L_3702:
        /*0098*/ 	.word	0x00000400
        /*009c*/ 	.word	0x00000001
        /*00a0*/ 	.word	0x00000001


	//----- nvinfo : EIATTR_CRS_STACK_SIZE
	.align		4
.L_3703:
        /*00a4*/ 	.byte	0x04, 0x1e
        /*00a6*/ 	.short	(.L_3705 - .L_3704)
.L_3704:
        /*00a8*/ 	.word	0x00000000


	//----- nvinfo : EIATTR_CBANK_PARAM_SIZE
	.align		4
.L_3705:
        /*00ac*/ 	.byte	0x03, 0x19
        /*00ae*/ 	.short	0x0080


	//----- nvinfo : EIATTR_PARAM_CBANK
	.align		4
        /*00b0*/ 	.byte	0x04, 0x0a
        /*00b2*/ 	.short	(.L_3707 - .L_3706)
	.align		4
.L_3706:
        /*00b4*/ 	.word	index@(.nv.constant0._ZN18transformer_engine13normalization28ln_bwd_finalize_tuned_kernelINS0_22Kernel_traits_finalizeILj18432E13__nv_bfloat16S3_S3_fjLj1024ELj4ENS0_18Kernel_traits_baseILj18432ES3_S3_S3_fjLj1024EEEEEEEvNS0_20BackwardKernelParamsE)
        /*00b8*/ 	.short	0x0380
        /*00ba*/ 	.short	0x0080


	//----- nvinfo : EIATTR_SW_WAR
	.align		4
.L_3707:
        /*00bc*/ 	.byte	0x04, 0x36
        /*00be*/ 	.short	(.L_3709 - .L_3708)
.L_3708:
        /*00c0*/ 	.word	0x00000008
.L_3709:


//--------------------- .nv.info._ZN18transformer_engine13normalization19ln_bwd_tuned_kernelINS0_13Kernel_traitsI13__nv_bfloat16S3_S3_fjLj18432ELj4ELj1ELj4ELj8ENS0_18Kernel_traits_baseILj18432ES3_S3_S3_fjLj128EEEEEEEvNS0_20BackwardKernelParamsE --------------------------
	.section	.nv.info._ZN18transformer_engine13normalization19ln_bwd_tuned_kernelINS0_13Kernel_traitsI13__nv_bfloat16S3_S3_fjLj18432ELj4ELj1ELj4ELj8ENS0_18Kernel_traits_baseILj18432ES3_S3_S3_fjLj128EEEEEEEvNS0_20BackwardKernelParamsE,"",@"SHT_CUDA_INFO"
	.sectionflags	@""
	.align	4


	//----- nvinfo : EIATTR_CUDA_API_VERSION
	.align		4
        /*0000*/ 	.byte	0x04, 0x37
        /*0002*/ 	.short	(.L_3711 - .L_3710)
.L_3710:
        /*0004*/ 	.word	0x00000082


	//----- nvinfo : EIATTR_KPARAM_INFO
	.align		4
.L_3711:
        /*0008*/ 	.byte	0x04, 0x17
        /*000a*/ 	.short	(.L_3713 - .L_3712)
.L_3712:
        /*000c*/ 	.word	0x00000000
        /*0010*/ 	.short	0x0000
        /*0012*/ 	.short	0x0000
        /*0014*/ 	.byte	0x00, 0xf0, 0x01, 0x02


	//----- nvinfo : EIATTR_SPARSE_MMA_MASK
	.align		4
.L_3713:
        /*0018*/ 	.byte	0x03, 0x50
        /*001a*/ 	.short	0x0000


	//----- nvinfo : EIATTR_MAXREG_COUNT
	.align		4
        /*001c*/ 	.byte	0x03, 0x1b
        /*001e*/ 	.short	0x00ff


	//----- nvinfo : EIATTR_NUM_BARRIERS
	.align		4
        /*0020*/ 	.byte	0x02, 0x4c
        /*0022*/ 	.byte	0x01
	.zero		1


	//----- nvinfo : EIATTR_MERCURY_ISA_VERSION
	.align		4
        /*0024*/ 	.byte	0x03, 0x5f
        /*0026*/ 	.short	0x0101


	//----- nvinfo : EIATTR_COOP_GROUP_MASK_REGIDS
	.align		4
        /*0028*/ 	.byte	0x04, 0x29
        /*002a*/ 	.short	(.L_3715 - .L_3714)


	//   ....[0]....
.L_3714:
        /*002c*/ 	.word	0xffffffff


	//   ....[1]....
        /*0030*/ 	.word	0xffffffff


	//   ....[2]....
        /*0034*/ 	.word	0xffffffff


	//   ....[3]....
        /*0038*/ 	.word	0xffffffff


	//   ....[4]....
        /*003c*/ 	.word	0xffffffff


	//   ....[5]....
        /*0040*/ 	.word	0xffffffff


	//   ....[6]....
        /*0044*/ 	.word	0xffffffff


	//   ....[7]....
        /*0048*/ 	.word	0xffffffff


	//   ....[8]....
        /*004c*/ 	.word	0xffffffff


	//   ....[9]....
        /*0050*/ 	.word	0xffffffff


	//   ....[10]....
        /*0054*/ 	.word	0xffffffff


	//   ....[11]....
        /*0058*/ 	.word	0xffffffff


	//   ....[12]....
        /*005c*/ 	.word	0xffffffff


	//   ....[13]....
        /*0060*/ 	.word	0xffffffff


	//   ....[14]....
        /*0064*/ 	.word	0xffffffff


	//   ....[15]....
        /*0068*/ 	.word	0xffffffff


	//   ....[16]....
        /*006c*/ 	.word	0xffffffff


	//   ....[17]....
        /*0070*/ 	.word	0xffffffff


	//   ....[18]....
        /*0074*/ 	.word	0xffffffff


	//   ....[19]....
        /*0078*/ 	.word	0xffffffff


	//----- nvinfo : EIATTR_COOP_GROUP_INSTR_OFFSETS
	.align		4
.L_3715:
        /*007c*/ 	.byte	0x04, 0x28
        /*007e*/ 	.short	(.L_3717 - .L_3716)


	//   ....[0]....
.L_3716:
        /*0080*/ 	.word	0x00002180


	//   ....[1]....
        /*0084*/ 	.word	0x00002190


	//   ....[2]....
        /*0088*/ 	.word	0x000021c0


	//   ....[3]....
        /*008c*/ 	.word	0x000021d0


	//   ....[4]....
        /*0090*/ 	.word	0x00002240


	//   ....[5]....
        /*0094*/ 	.word	0x00002250


	//   ....[6]....
        /*0098*/ 	.word	0x000022c0


	//   ....[7]....
        /*009c*/ 	.word	0x000022d0


	//   ....[8]....
        /*00a0*/ 	.word	0x00002340


	//   ....[9]....
        /*00a4*/ 	.word	0x00002350


	//   ....[10]....
        /*00a8*/ 	.word	0x00002d70


	//   ....[11]....
        /*00ac*/ 	.word	0x00002d80


	//   ....[12]....
        /*00b0*/ 	.word	0x00002db0


	//   ....[13]....
        /*00b4*/ 	.word	0x00002dc0


	//   ....[14]....
        /*00b8*/ 	.word	0x00002df0


	//   ....[15]....
        /*00bc*/ 	.word	0x00002e00


	//   ....[16]....
        /*00c0*/ 	.word	0x00002e30


	//   ....[17]....
        /*00c4*/ 	.word	0x00002e40


	//   ....[18]....
        /*00c8*/ 	.word	0x00002e70


	//   ....[19]....
        /*00cc*/ 	.word	0x00002e80


	//----- nvinfo : EIATTR_VRC_CTA_INIT_COUNT
	.align		4
.L_3717:
        /*00d0*/ 	.byte	0x02, 0x4a
	.zero		1
	.zero		1


	//----- nvinfo : EIATTR_EXIT_INSTR_OFFSETS
	.align		4
        /*00d4*/ 	.byte	0x04, 0x1c
        /*00d6*/ 	.short	(.L_3719 - .L_3718)


	//   ....[0]....
.L_3718:
        /*00d8*/ 	.word	0x000042d0


	//----- nvinfo : EIATTR_MAX_THREADS
	.align		4
.L_3719:
        /*00dc*/ 	.byte	0x04, 0x05
        /*00de*/ 	.short	(.L_3721 - .L_3720)
.L_3720:
        /*00e0*/ 	.word	0x00000080
        /*00e4*/ 	.word	0x00000001
        /*00e8*/ 	.word	0x00000001


	//----- nvinfo : EIATTR_CRS_STACK_SIZE
	.align		4
.L_3721:
        /*00ec*/ 	.byte	0x04, 0x1e
        /*00ee*/ 	.short	(.L_3723 - .L_3722)
.L_3722:
        /*00f0*/ 	.word	0x00000000


	//----- nvinfo : EIATTR_CBANK_PARAM_SIZE
	.align		4
.L_3723:
        /*00f4*/ 	.byte	0x03, 0x19
        /*00f6*/ 	.short	0x0080


	//----- nvinfo : EIATTR_PARAM_CBANK
	.align		4
        /*00f8*/ 	.byte	0x04, 0x0a
        /*00fa*/ 	.short	(.L_3725 - .L_3724)
	.align		4
.L_3724:
        /*00fc*/ 	.word	index@(.nv.constant0._ZN18transformer_engine13normalization19ln_bwd_tuned_kernelINS0_13Kernel_traitsI13__nv_bfloat16S3_S3_fjLj18432ELj4ELj1ELj4ELj8ENS0_18Kernel_traits_baseILj18432ES3_S3_S3_fjLj128EEEEEEEvNS0_20BackwardKernelParamsE)
        /*0100*/ 	.short	0x0380
        /*0102*/ 	.short	0x0080


	//----- nvinfo : EIATTR_SW_WAR
	.align		4
.L_3725:
        /*0104*/ 	.byte	0x04, 0x36
        /*0106*/ 	.short	(.L_3727 - .L_3726)
.L_3726:
        /*0108*/ 	.word	0x00000008
.L_3727:


//--------------------- .nv.info._ZN18transformer_engine13normalization28ln_bwd_finalize_tuned_kernelINS0_22Kernel_traits_finalizeILj18432E6__halffS3_fjLj1024ELj4ENS0_18Kernel_traits_baseILj18432ES3_fS3_fjLj1024EEEEEEEvNS0_20BackwardKernelParamsE --------------------------
	.section	.nv.info._ZN18transformer_engine13normalization28ln_bwd_finalize_tuned_kernelINS0_22Kernel_traits_finalizeILj18432E6__halffS3_fjLj1024ELj4ENS0_18Kernel_traits_baseILj18432ES3_fS3_fjLj1024EEEEEEEvNS0_20BackwardKernelParamsE,"",@"SHT_CUDA_INFO"
	.sectionflags	@""
	.align	4


	//----- nvinfo : EIATTR_CUDA_API_VERSION
	.align		4
        /*0000*/ 	.byte	0x04, 0x37
        /*0002*/ 	.short	(.L_3729 - .L_3728)
.L_3728:
        /*0004*/ 	.word	0x00000082


	//----- nvinfo : EIATTR_KPARAM_INFO
	.align		4
.L_3729:
        /*0008*/ 	.byte	0x04, 0x17
        /*000a*/ 	.short	(.L_3731 - .L_3730)
.L_3730:
        /*000c*/ 	.word	0x00000000
        /*0010*/ 	.short	0x0000
        /*0012*/ 	.short	0x0000
        /*0014*/ 	.byte	0x00, 0xf0, 0x01, 0x02


	//----- nvinfo : EIATTR_SPARSE_MMA_MASK
	.align		4
.L_3731:
        /*0018*/ 	.byte	0x03, 0x50
        /*001a*/ 	.short	0x0000


	//----- nvinfo : EIATTR_MAXREG_COUNT
	.align		4
        /*001c*/ 	.byte	0x03, 0x1b
        /*001e*/ 	.short	0x0040


	//----- nvinfo : EIATTR_NUM_BARRIERS
	.align		4
        /*0020*/ 	.byte	0x02, 0x4c
        /*0022*/ 	.byte	0x01
	.zero		1


	//----- nvinfo : EIATTR_MERCURY_ISA_VERSION
	.align		4
        /*0024*/ 	.byte	0x03, 0x5f
        /*0026*/ 	.short	0x0101


	//----- nvinfo : EIATTR_COOP_GROUP_MASK_REGIDS
	.align		4
        /*0028*/ 	.byte	0x04, 0x29
        /*002a*/ 	.short	(.L_3733 - .L_3732)


	//   ....[0]....
.L_3732:
        /*002c*/ 	.word	0xffffffff


	//   ....[1]....
        /*0030*/ 	.word	0xffffffff


	//   ....[2]....
        /*0034*/ 	.word	0xffffffff


	//   ....[3]....
        /*0038*/ 	.word	0xffffffff


	//   ....[4]....
        /*003c*/ 	.word	0xffffffff


	//   ....[5]....
        /*0040*/ 	.word	0xffffffff


	//   ....[6]....
        /*0044*/ 	.word	0xffffffff


	//   ....[7]....
        /*0048*/ 	.word	0xffffffff


	//   ....[8]....
        /*004c*/ 	.word	0xffffffff


	//   ....[9]....
        /*0050*/ 	.word	0xffffffff


	//----- nvinfo : EIATTR_COOP_GROUP_INSTR_OFFSETS
	.align		4
.L_3733:
        /*0054*/ 	.byte	0x04, 0x28
        /*0056*/ 	.short	(.L_3735 - .L_3734)


	//   ....[0]....
.L_3734:
        /*0058*/ 	.word	0x00001250


	//   ....[1]....
        /*005c*/ 	.word	0x00001260


	//   ....[2]....
        /*0060*/ 	.word	0x00001290


	//   ....[3]....
        /*0064*/ 	.word	0x000012a0


	//   ....[4]....
        /*0068*/ 	.word	0x000012d0


	//   ....[5]....
        /*006c*/ 	.word	0x000012e0


	//   ....[6]....
        /*0070*/ 	.word	0x00001310


	//   ....[7]....
        /*0074*/ 	.word	0x00001320


	//   ....[8]....
        /*0078*/ 	.word	0x00001350


	//   ....[9]....
        /*007c*/ 	.word	0x00001360


	//----- nvinfo : EIATTR_VRC_CTA_INIT_COUNT
	.align		4
.L_3735:
        /*0080*/ 	.byte	0x02, 0x4a
	.zero		1
	.zero		1


	//----- nvinfo : EIATTR_EXIT_INSTR_OFFSETS
	.align		4
        /*0084*/ 	.byte	0x04, 0x1c
        /*0086*/ 	.short	(.L_3737 - .L_3736)


	//   ....[0]....
.L_3736:
        /*0088*/ 	.word	0x00000060


	//   ....[1]....
        /*008c*/ 	.word	0x000013c0


	//   ....[2]....
        /*0090*/ 	.word	0x00001490


	//----- nvinfo : EIATTR_MAX_THREADS
	.align		4
.L_3737:
        /*0094*/ 	.byte	0x04, 0x05
        /*0096*/ 	.short	(.L_3739 - .L_3738)
.L_3738:
        /*0098*/ 	.word	0x00000400
        /*009c*/ 	.word	0x00000001
        /*00a0*/ 	.word	0x00000001


	//----- nvinfo : EIATTR_CRS_STACK_SIZE
	.align		4
.L_3739:
        /*00a4*/ 	.byte	0x04, 0x1e
        /*00a6*/ 	.short	(.L_3741 - .L_3740)
.L_3740:
        /*00a8*/ 	.word	0x00000000


	//----- nvinfo : EIATTR_CBANK_PARAM_SIZE
	.align		4
.L_3741:
        /*00ac*/ 	.byte	0x03, 0x19
        /*00ae*/ 	.short	0x0080


	//----- nvinfo : EIATTR_PARAM_CBANK
	.align		4
        /*00b0*/ 	.byte	0x04, 0x0a
        /*00b2*/ 	.short	(.L_3743 - .L_3742)
	.align		4
.L_3742:
        /*00b4*/ 	.word	index@(.nv.constant0._ZN18transformer_engine13normalization28ln_bwd_finalize_tuned_kernelINS0_22Kernel_traits_finalizeILj18432E6__halffS3_fjLj1024ELj4ENS0_18Kernel_traits_baseILj18432ES3_fS3_fjLj1024EEEEEEEvNS0_20BackwardKernelParamsE)
        /*00b8*/ 	.short	0x0380
        /*00ba*/ 	.short	0x0080


	//----- nvinfo : EIATTR_SW_WAR
	.align		4
.L_3743:
        /*00bc*/ 	.byte	0x04, 0x36
        /*00be*/ 	.short	(.L_3745 - .L_3744)
.L_3744:
        /*00c0*/ 	.word	0x00000008
.L_3745:


//--------------------- .nv.info._ZN18transformer_engine13normalization19ln_bwd_tuned_kernelINS0_13Kernel_traitsI6__halffS3_fjLj18432ELj4ELj1ELj4ELj16ENS0_18Kernel_traits_baseILj18432ES3_fS3_fjLj128EEEEEEEvNS0_20BackwardKernelParamsE --------------------------
	.section	.nv.info._ZN18transformer_engine13normalization19ln_bwd_tuned_kernelINS0_13Kernel_traitsI6__halffS3_fjLj18432ELj4ELj1ELj4ELj16ENS0_18Kernel_traits_baseILj18432ES3_fS3_fjLj128EEEEEEEvNS0_20BackwardKernelParamsE,"",@"SHT_CUDA_INFO"
	.sectionflags	@""
	.align	4


	//----- nvinfo : EIATTR_CUDA_API_VERSION
	.align		4
        /*0000*/ 	.byte	0x04, 0x37
        /*0002*/ 	.short	(.L_3747 - .L_3746)
.L_3746:
        /*0004*/ 	.word	0x00000082


	//----- nvinfo : EIATTR_KPARAM_INFO
	.align		4
.L_3747:
        /*0008*/ 	.byte	0x04, 0x17
        /*000a*/ 	.short	(.L_3749 - .L_3748)
.L_3748:
        /*000c*/ 	.word	0x00000000
        /*0010*/ 	.short	0x0000
        /*0012*/ 	.short	0x0000
        /*0014*/ 	.byte	0x00, 0xf0, 0x01, 0x02


	//----- nvinfo : EIATTR_SPARSE_MMA_MASK
	.align		4
.L_3749:
        /*0018*/ 	.byte	0x03, 0x50
        /*001a*/ 	.short	0x0000


	//----- nvinfo : EIATTR_MAXREG_COUNT
	.align		4
        /*001c*/ 	.byte	0x03, 0x1b
        /*001e*/ 	.short	0x00ff


	//----- nvinfo : EIATTR_NUM_BARRIERS
	.align		4
        /*0020*/ 	.byte	0x02, 0x4c
        /*0022*/ 	.byte	0x01
	.zero		1


	//----- nvinfo : EIATTR_MERCURY_ISA_VERSION
	.align		4
        /*0024*/ 	.byte	0x03, 0x5f
        /*0026*/ 	.short	0x0101


	//----- nvinfo : EIATTR_COOP_GROUP_MASK_REGIDS
	.align		4
        /*0028*/ 	.byte	0x04, 0x29
        /*002a*/ 	.short	(.L_3751 - .L_3750)


	//   ....[0]....
.L_3750:
        /*002c*/ 	.word	0xffffffff


	//   ....[1]....
        /*0030*/ 	.word	0xffffffff


	//   ....[2]....
        /*0034*/ 	.word	0xffffffff


	//   ....[3]....
        /*0038*/ 	.word	0xffffffff


	//   ....[4]....
        /*003c*/ 	.word	0xffffffff


	//   ....[5]....
        /*0040*/ 	.word	0xffffffff


	//   ....[6]....
        /*0044*/ 	.word	0xffffffff


	//   ....[7]....
        /*0048*/ 	.word	0xffffffff


	//   ....[8]....
        /*004c*/ 	.word	0xffffffff


	//   ....[9]....
        /*0050*/ 	.word	0xffffffff


	//   ....[10]....
        /*0054*/ 	.word	0xffffffff


	//   ....[11]....
        /*0058*/ 	.word	0xffffffff


	//   ....[12]....
        /*005c*/ 	.word	0xffffffff


	//   ....[13]....
        /*0060*/ 	.word	0xffffffff


	//   ....[14]....
        /*0064*/ 	.word	0xffffffff


	//   ....[15]....
        /*0068*/ 	.word	0xffffffff


	//   ....[16]....
        /*006c*/ 	.word	0xffffffff


	//   ....[17]....
        /*0070*/ 	.word	0xffffffff


	//   ....[18]....
        /*0074*/ 	.word	0xffffffff


	//   ....[19]....
        /*0078*/ 	.word	0xffffffff


	//----- nvinfo : EIATTR_COOP_GROUP_INSTR_OFFSETS
	.align		4
.L_3751:
        /*007c*/ 	.byte	0x04, 0x28
        /*007e*/ 	.short	(.L_3753 - .L_3752)


	//   ....[0]....
.L_3752:
        /*0080*/ 	.word	0x00001e20


	//   ....[1]....
        /*0084*/ 	.word	0x00001e30


	//   ....[2]....
        /*0088*/ 	.word	0x00001e60


	//   ....[3]....
        /*008c*/ 	.word	0x00001e70


	//   ....[4]....
        /*0090*/ 	.word	0x00001ee0


	//   ....[5]....
        /*0094*/ 	.word	0x00001ef0


	//   ....[6]....
        /*0098*/ 	.word	0x00001f60


	//   ....[7]....
        /*009c*/ 	.word	0x00001f70


	//   ....[8]....
        /*00a0*/ 	.word	0x00001ff0


	//   ....[9]....
        /*00a4*/ 	.word	0x00002000


	//   ....[10]....
        /*00a8*/ 	.word	0x00002a10


	//   ....[11]....
        /*00ac*/ 	.word	0x00002a20


	//   ....[12]....
        /*00b0*/ 	.word	0x00002a50


	//   ....[13]....
        /*00b4*/ 	.word	0x00002a60


	//   ....[14]....
        /*00b8*/ 	.word	0x00002a90


	//   ....[15]....
        /*00bc*/ 	.word	0x00002aa0


	//   ....[16]....
        /*00c0*/ 	.word	0x00002ad0


	//   ....[17]....
        /*00c4*/ 	.word	0x00002ae0


	//   ....[18]....
        /*00c8*/ 	.word	0x00002b10


	//   ....[19]....
        /*00cc*/ 	.word	0x00002b20


	//----- nvinfo : EIATTR_VRC_CTA_INIT_COUNT
	.align		4
.L_3753:
        /*00d0*/ 	.byte	0x02, 0x4a
	.zero		1
	.zero		1


	//----- nvinfo : EIATTR_EXIT_INSTR_OFFSETS
	.align		4
        /*00d4*/ 	.byte	0x04, 0x1c
        /*00d6*/ 	.short	(.L_3755 - .L_3754)


	//   ....[0]....
.L_3754:
        /*00d8*/ 	.word	0x00003af0


	//----- nvinfo : EIATTR_MAX_THREADS
	.align		4
.L_3755:
        /*00dc*/ 	.byte	0x04, 0x05
        /*00de*/ 	.short	(.L_3757 - .L_3756)
.L_3756:
        /*00e0*/ 	.word	0x00000080
        /*00e4*/ 	.word	0x00000001
        /*00e8*/ 	.word	0x00000001


	//----- nvinfo : EIATTR_CRS_STACK_SIZE
	.align		4
.L_3757:
        /*00ec*/ 	.byte	0x04, 0x1e
        /*00ee*/ 	.short	(.L_3759 - .L_3758)
.L_3758:
        /*00f0*/ 	.word	0x00000000


	//----- nvinfo : EIATTR_CBANK_PARAM_SIZE
	.align		4
.L_3759:
        /*00f4*/ 	.byte	0x03, 0x19
        /*00f6*/ 	.short	0x0080


	//----- nvinfo : EIATTR_PARAM_CBANK
	.align		4
        /*00f8*/ 	.byte	0x04, 0x0a
        /*00fa*/ 	.short	(.L_3761 - .L_3760)
	.align		4
.L_3760:
        /*00fc*/ 	.word	index@(.nv.constant0._ZN18transformer_engine13normalization19ln_bwd_tuned_kernelINS0_13Kernel_traitsI6__halffS3_fjLj18432ELj4ELj1ELj4ELj16ENS0_18Kernel_traits_baseILj18432ES3_fS3_fjLj128EEEEEEEvNS0_20BackwardKernelParamsE)
        /*0100*/ 	.short	0x0380
        /*0102*/ 	.short	0x0080


	//----- nvinfo : EIATTR_SW_WAR
	.align		4
.L_3761:
        /*0104*/ 	.byte	0x04, 0x36
        /*0106*/ 	.short	(.L_3763 - .L_3762)
.L_3762:
        /*0108*/ 	.word	0x00000008
.L_3763:


//--------------------- .nv.info._ZN18transformer_engine13normalization28ln_bwd_finalize_tuned_kernelINS0_22Kernel_traits_finalizeILj18432E6__halfS3_S3_fjLj1024ELj4ENS0_18Kernel_traits_baseILj18432ES3_S3_S3_fjLj1024EEEEEEEvNS0_20BackwardKernelParamsE --------------------------
	.section	.nv.info._ZN18transformer_engine13normalization28ln_bwd_finalize_tuned_kernelINS0_22Kernel_traits_finalizeILj18432E6__halfS3_S3_fjLj1024ELj4ENS0_18Kernel_traits_baseILj18432ES3_S3_S3_fjLj1024EEEEEEEvNS0_20BackwardKernelParamsE,"",@"SHT_CUDA_INFO"
	.sectionflags	@""
	.align	4


	//----- nvinfo : EIATTR_CUDA_API_VERSION
	.align		4
        /*0000*/ 	.byte	0x04, 0x37
        /*0002*/ 	.short	(.L_3765 - .L_3764)
.L_3764:
        /*0004*/ 	.word	0x00000082


	//----- nvinfo : EIATTR_KPARAM_INFO
	.align		4
.L_3765:
        /*0008*/ 	.byte	0x04, 0x17
        /*000a*/ 	.short	(.L_3767 - .L_3766)
.L_3766:
        /*000c*/ 	.word	0x00000000
        /*0010*/ 	.short	0x0000
        /*0012*/ 	.short	0x0000
        /*0014*/ 	.byte	0x00, 0xf0, 0x01, 0x02


	//----- nvinfo : EIATTR_SPARSE_MMA_MASK
	.align		4
.L_3767:
        /*0018*/ 	.byte	0x03, 0x50
        /*001a*/ 	.short	0x0000


	//----- nvinfo : EIATTR_MAXREG_COUNT
	.align		4
        /*001c*/ 	.byte	0x03, 0x1b
        /*001e*/ 	.short	0x0040


	//----- nvinfo : EIATTR_NUM_BARRIERS
	.align		4
        /*0020*/ 	.byte	0x02, 0x4c
        /*0022*/ 	.byte	0x01
	.zero		1


	//----- nvinfo : EIATTR_MERCURY_ISA_VERSION
	.align		4
        /*0024*/ 	.byte	0x03, 0x5f
        /*0026*/ 	.short	0x0101


	//----- nvinfo : EIATTR_COOP_GROUP_MASK_REGIDS
	.align		4
        /*0028*/ 	.byte	0x04, 0x29
        /*002a*/ 	.short	(.L_3769 - .L_3768)


	//   ....[0]....
.L_3768:
        /*002c*/ 	.word	0xffffffff


	//   ....[1]....
        /*0030*/ 	.word	0xffffffff


	//   ....[2]....
        /*0034*/ 	.word	0xffffffff


	//   ....[3]....
        /*0038*/ 	.word	0xffffffff


	//   ....[4]....
        /*003c*/ 	.word	0xffffffff


	//   ....[5]....
        /*0040*/ 	.word	0xffffffff


	//   ....[6]....
        /*0044*/ 	.word	0xffffffff


	//   ....[7]....
        /*0048*/ 	.word	0xffffffff


	//   ....[8]....
        /*004c*/ 	.word	0xffffffff


	//   ....[9]....
        /*0050*/ 	.word	0xffffffff


	//----- nvinfo : EIATTR_COOP_GROUP_INSTR_OFFSETS
	.align		4
.L_3769:
        /*0054*/ 	.byte	0x04, 0x28
        /*0056*/ 	.short	(.L_3771 - .L_3770)


	//   ....[0]....
.L_3770:
        /*0058*/ 	.word	0x00001250


	//   ....[1]....
        /*005c*/ 	.word	0x00001260


	//   ....[2]....
        /*0060*/ 	.word	0x00001290


	//   ....[3]....
        /*0064*/ 	.word	0x000012a0


	//   ....[4]....
        /*0068*/ 	.word	0x000012d0


	//   ....[5]....
        /*006c*/ 	.word	0x000012e0


	//   ....[6]....
        /*0070*/ 	.word	0x00001310


	//   ....[7]....
        /*0074*/ 	.word	0x00001320


	//   ....[8]....
        /*0078*/ 	.word	0x00001350


	//   ....[9]....
        /*007c*/ 	.word	0x00001360


	//----- nvinfo : EIATTR_VRC_CTA_INIT_COUNT
	.align		4
.L_3771:
        /*0080*/ 	.byte	0x02, 0x4a
	.zero		1
	.zero		1


	//----- nvinfo : EIATTR_EXIT_INSTR_OFFSETS
	.align		4
        /*0084*/ 	.byte	0x04, 0x1c
        /*0086*/ 	.short	(.L_3773 - .L_3772)


	//   ....[0]....
.L_3772:
        /*0088*/ 	.word	0x00000060


	//   ....[1]....
        /*008c*/ 	.word	0x000013c0


	//   ....[2]....
        /*0090*/ 	.word	0x00001490


	//----- nvinfo : EIATTR_MAX_THREADS
	.align		4
.L_3773:
        /*0094*/ 	.byte	0x04, 0x05
        /*0096*/ 	.short	(.L_3775 - .L_3774)
.L_3774:
        /*0098*/ 	.word	0x00000400
        /*009c*/ 	.word	0x00000001
        /*00a0*/ 	.word	0x00000001


	//----- nvinfo : EIATTR_CRS_STACK_SIZE
	.align		4
.L_3775:
        /*00a4*/ 	.byte	0x04, 0x1e
        /*00a6*/ 	.short	(.L_3777 - .L_3776)
.L_3776:
        /*00a8*/ 	.word	0x00000000


	//----- nvinfo : EIATTR_CBANK_PARAM_SIZE
	.align		4
.L_3777:
        /*00ac*/ 	.byte	0x03, 0x19
        /*00ae*/ 	.short	0x0080


	//----- nvinfo : EIATTR_PARAM_CBANK
	.align		4
        /*00b0*/ 	.byte	0x04, 0x0a
        /*00b2*/ 	.short	(.L_3779 - .L_3778)
	.align		4
.L_3778:
        /*00b4*/ 	.word	index@(.nv.constant0._ZN18transformer_engine13normalization28ln_bwd_finalize_tuned_kernelINS0_22Kernel_traits_finalizeILj18432E6__halfS3_S3_fjLj1024ELj4ENS0_18Kernel_traits_baseILj18432ES3_S3_S3_fjLj1024EEEEEEEvNS0_20BackwardKernelParamsE)
        /*00b8*/ 	.short	0x0380
        /*00ba*/ 	.short	0x0080


	//----- nvinfo : EIATTR_SW_WAR
	.align		4
.L_3779:
        /*00bc*/ 	.byte	0x04, 0x36
        /*00be*/ 	.short	(.L_3781 - .L_3780)
.L_3780:
        /*00c0*/ 	.word	0x00000008
.L_3781:


//--------------------- .nv.info._ZN18transformer_engine13normalization19ln_bwd_tuned_kernelINS0_13Kernel_traitsI6__halfS3_S3_fjLj18432ELj4ELj1ELj4ELj8ENS0_18Kernel_traits_baseILj18432ES3_S3_S3_fjLj128EEEEEEEvNS0_20BackwardKernelParamsE --------------------------
	.section	.nv.info._ZN18transformer_engine13normalization19ln_bwd_tuned_kernelINS0_13Kernel_traitsI6__halfS3_S3_fjLj18432ELj4ELj1ELj4ELj8ENS0_18Kernel_traits_baseILj18432ES3_S3_S3_fjLj128EEEEEEEvNS0_20BackwardKernelParamsE,"",@"SHT_CUDA_INFO"
	.sectionflags	@""
	.align	4


	//----- nvinfo : EIATTR_CUDA_API_VERSION
	.align		4
        /*0000*/ 	.byte	0x04, 0x37
        /*0002*/ 	.short	(.L_3783 - .L_3782)
.L_3782:
        /*0004*/ 	.word	0x00000082


	//----- nvinfo : EIATTR_KPARAM_INFO
	.align		4
.L_3783:
        /*0008*/ 	.byte	0x04, 0x17
        /*000a*/ 	.short	(.L_3785 - .L_3784)
.L_3784:
        /*000c*/ 	.word	0x00000000
        /*0010*/ 	.short	0x0000
        /*0012*/ 	.short	0x0000
        /*0014*/ 	.byte	0x00, 0xf0, 0x01, 0x02


	//----- nvinfo : EIATTR_SPARSE_MMA_MASK
	.align		4
.L_3785:
        /*0018*/ 	.byte	0x03, 0x50
        /*001a*/ 	.short	0x0000


	//----- nvinfo : EIATTR_MAXREG_COUNT
	.align		4
        /*001c*/ 	.byte	0x03, 0x1b
        /*001e*/ 	.short	0x00ff


	//----- nvinfo : EIATTR_NUM_BARRIERS
	.align		4
        /*0020*/ 	.byte	0x02, 0x4c
        /*0022*/ 	.byte	0x01
	.zero		1


	//----- nvinfo : EIATTR_MERCURY_ISA_VERSION
	.align		4
        /*0024*/ 	.byte	0x03, 0x5f
        /*0026*/ 	.short	0x0101


	//----- nvinfo : EIATTR_COOP_GROUP_MASK_REGIDS
	.align		4
        /*0028*/ 	.byte	0x04, 0x29
        /*002a*/ 	.short	(.L_3787 - .L_3786)


	//   ....[0]....
.L_3786:
        /*002c*/ 	.word	0xffffffff


	//   ....[1]....
        /*0030*/ 	.word	0xffffffff


	//   ....[2]....
        /*0034*/ 	.word	0xffffffff


	//   ....[3]....
        /*0038*/ 	.word	0xffffffff


	//   ....[4]....
        /*003c*/ 	.word	0xffffffff


	//   ....[5]....
        /*0040*/ 	.word	0xffffffff


	//   ....[6]....
        /*0044*/ 	.word	0xffffffff


	//   ....[7]....
        /*0048*/ 	.word	0xffffffff


	//   ....[8]....
        /*004c*/ 	.word	0xffffffff


	//   ....[9]....
        /*0050*/ 	.word	0xffffffff


	//   ....[10]....
        /*0054*/ 	.word	0xffffffff


	//   ....[11]....
        /*0058*/ 	.word	0xffffffff


	//   ....[12]....
        /*005c*/ 	.word	0xffffffff


	//   ....[13]....
        /*0060*/ 	.word	0xffffffff


	//   ....[14]....
        /*0064*/ 	.word	0xffffffff


	//   ....[15]....
        /*0068*/ 	.word	0xffffffff


	//   ....[16]....
        /*006c*/ 	.word	0xffffffff


	//   ....[17]....
        /*0070*/ 	.word	0xffffffff


	//   ....[18]....
        /*0074*/ 	.word	0xffffffff


	//   ....[19]....
        /*0078*/ 	.word	0xffffffff


	//----- nvinfo : EIATTR_COOP_GROUP_INSTR_OFFSETS
	.align		4
.L_3787:
        /*007c*/ 	.byte	0x04, 0x28
        /*007e*/ 	.short	(.L_3789 - .L_3788)


	//   ....[0]....
.L_3788:
        /*0080*/ 	.word	0x00002180


	//   ....[1]....
        /*0084*/ 	.word	0x00002190


	//   ....[2]....
        /*0088*/ 	.word	0x000021c0


	//   ....[3]....
        /*008c*/ 	.word	0x000021d0


	//   ....[4]....
        /*0090*/ 	.word	0x00002240


	//   ....[5]....
        /*0094*/ 	.word	0x00002250


	//   ....[6]....
        /*0098*/ 	.word	0x000022c0


	//   ....[7]....
        /*009c*/ 	.word	0x000022d0


	//   ....[8]....
        /*00a0*/ 	.word	0x00002340


	//   ....[9]....
        /*00a4*/ 	.word	0x00002350


	//   ....[10]....
        /*00a8*/ 	.word	0x00002d70


	//   ....[11]....
        /*00ac*/ 	.word	0x00002d80


	//   ....[12]....
        /*00b0*/ 	.word	0x00002db0


	//   ....[13]....
        /*00b4*/ 	.word	0x00002dc0


	//   ....[14]....
        /*00b8*/ 	.word	0x00002df0


	//   ....[15]....
        /*00bc*/ 	.word	0x00002e00


	//   ....[16]....
        /*00c0*/ 	.word	0x00002e30


	//   ....[17]....
        /*00c4*/ 	.word	0x00002e40


	//   ....[18]....
        /*00c8*/ 	.word	0x00002e70


	//   ....[19]....
        /*00cc*/ 	.word	0x00002e80


	//----- nvinfo : EIATTR_VRC_CTA_INIT_COUNT
	.align		4
.L_3789:
        /*00d0*/ 	.byte	0x02, 0x4a
	.zero		1
	.zero		1


	//----- nvinfo : EIATTR_EXIT_INSTR_OFFSETS
	.align		4
        /*00d4*/ 	.byte	0x04, 0x1c
        /*00d6*/ 	.short	(.L_3791 - .L_3790)


	//   ....[0]....
.L_3790:
        /*00d8*/ 	.word	0x000042d0


	//----- nvinfo : EIATTR_MAX_THREADS
	.align		4
.L_3791:
        /*00dc*/ 	.byte	0x04, 0x05
        /*00de*/ 	.short	(.L_3793 - .L_3792)
.L_3792:
        /*00e0*/ 	.word	0x00000080
        /*00e4*/ 	.word	0x00000001
        /*00e8*/ 	.word	0x00000001


	//----- nvinfo : EIATTR_CRS_STACK_SIZE
	.align		4
.L_3793:
        /*00ec*/ 	.byte	0x04, 0x1e
        /*00ee*/ 	.short	(.L_3795 - .L_3794)
.L_3794:
        /*00f0*/ 	.word	0x00000000


	//----- nvinfo : EIATTR_CBANK_PARAM_SIZE
	.align		4
.L_3795:
        /*00f4*/ 	.byte	0x03, 0x19
        /*00f6*/ 	.short	0x0080


	//----- nvinfo : EIATTR_PARAM_CBANK
	.align		4
        /*00f8*/ 	.byte	0x04, 0x0a
        /*00fa*/ 	.short	(.L_3797 - .L_3796)
	.align		4
.L_3796:
        /*00fc*/ 	.word	index@(.nv.constant0._ZN18transformer_engine13normalization19ln_bwd_tuned_kernelINS0_13Kernel_traitsI6__halfS3_S3_fjLj18432ELj4ELj1ELj4ELj8ENS0_18Kernel_traits_baseILj18432ES3_S3_S3_fjLj128EEEEEEEvNS0_20BackwardKernelParamsE)
        /*0100*/ 	.short	0x0380
        /*0102*/ 	.short	0x0080


	//----- nvinfo : EIATTR_SW_WAR
	.align		4
.L_3797:
        /*0104*/ 	.byte	0x04, 0x36
        /*0106*/ 	.short	(.L_3799 - .L_3798)
.L_3798:
        /*0108*/ 	.word	0x00000008
.L_3799:


//--------------------- .nv.info._ZN18transformer_engine13normalization28ln_bwd_finalize_tuned_kernelINS0_22Kernel_traits_finalizeILj18432EffffjLj1024ELj4ENS0_18Kernel_traits_baseILj18432EffffjLj1024EEEEEEEvNS0_20BackwardKernelParamsE --------------------------
	.section	.nv.info._ZN18transformer_engine13normalization28ln_bwd_finalize_tuned_kernelINS0_22Kernel_traits_finalizeILj18432EffffjLj1024ELj4ENS0_18Kernel_traits_baseILj18432EffffjLj1024EEEEEEEvNS0_20BackwardKernelParamsE,"",@"SHT_CUDA_INFO"
	.sectionflags	@""
	.align	4


	//----- nvinfo : EIATTR_CUDA_API_VERSION
	.align		4
        /*0000*/ 	.byte	0x04, 0x37
        /*0002*/ 	.short	(.L_3801 - .L_3800)
.L_3800:
        /*0004*/ 	.word	0x00000082


	//----- nvinfo : EIATTR_KPARAM_INFO
	.align		4
.L_3801:
        /*0008*/ 	.byte	0x04, 0x17
        /*000a*/ 	.short	(.L_3803 - .L_3802)
.L_3802:
        /*000c*/ 	.word	0x00000000
        /*0010*/ 	.short	0x0000
        /*0012*/ 	.short	0x0000
        /*0014*/ 	.byte	0x00, 0xf0, 0x01, 0x02


	//----- nvinfo : EIATTR_SPARSE_MMA_MASK
	.align		4
.L_3803:
        /*0018*/ 	.byte	0x03, 0x50
        /*001a*/ 	.short	0x0000


	//----- nvinfo : EIATTR_MAXREG_COUNT
	.align		4
        /*001c*/ 	.byte	0x03, 0x1b
        /*001e*/ 	.short	0x0040


	//----- nvinfo : EIATTR_NUM_BARRIERS
	.align		4
        /*0020*/ 	.byte	0x02, 0x4c
        /*0022*/ 	.byte	0x01
	.zero		1


	//----- nvinfo : EIATTR_MERCURY_ISA_VERSION
	.align		4
        /*0024*/ 	.byte	0x03, 0x5f
        /*0026*/ 	.short	0x0101


	//----- nvinfo : EIATTR_COOP_GROUP_MASK_REGIDS
	.align		4
        /*0028*/ 	.byte	0x04, 0x29
        /*002a*/ 	.short	(.L_3805 - .L_3804)


	//   ....[0]....
.L_3804:
        /*002c*/ 	.word	0xffffffff


	//   ....[1]....
        /*0030*/ 	.word	0xffffffff


	//   ....[2]....
        /*0034*/ 	.word	0xffffffff


	//   ....[3]....
        /*0038*/ 	.word	0xffffffff


	//   ....[4]....
        /*003c*/ 	.word	0xffffffff


	//   ....[5]....
        /*0040*/ 	.word	0xffffffff


	//   ....[6]....
        /*0044*/ 	.word	0xffffffff


	//   ....[7]....
        /*0048*/ 	.word	0xffffffff


	//   ....[8]....
        /*004c*/ 	.word	0xffffffff


	//   ....[9]....
        /*0050*/ 	.word	0xffffffff


	//----- nvinfo : EIATTR_COOP_GROUP_INSTR_OFFSETS
	.align		4
.L_3805:
        /*0054*/ 	.byte	0x04, 0x28
        /*0056*/ 	.short	(.L_3807 - .L_3806)


	//   ....[0]....
.L_3806:
        /*0058*/ 	.word	0x00001250


	//   ....[1]....
        /*005c*/ 	.word	0x00001260


	//   ....[2]....
        /*0060*/ 	.word	0x00001290


	//   ....[3]....
        /*0064*/ 	.word	0x000012a0


	//   ....[4]....
        /*0068*/ 	.word	0x000012d0


	//   ....[5]....
        /*006c*/ 	.word	0x000012e0


	//   ....[6]....
        /*0070*/ 	.word	0x00001310


	//   ....[7]....
        /*0074*/ 	.word	0x00001320


	//   ....[8]....
        /*0078*/ 	.word	0x00001350


	//   ....[9]....
        /*007c*/ 	.word	0x00001360


	//----- nvinfo : EIATTR_VRC_CTA_INIT_COUNT
	.align		4
.L_3807:
        /*0080*/ 	.byte	0x02, 0x4a
	.zero		1
	.zero		1


	//----- nvinfo : EIATTR_EXIT_INSTR_OFFSETS
	.align		4
        /*0084*/ 	.byte	0x04, 0x1c
        /*0086*/ 	.short	(.L_3809 - .L_3808)


	//   ....[0]....
.L_3808:
        /*0088*/ 	.word	0x00000060


	//   ....[1]....
        /*008c*/ 	.word	0x000013c0


	//   ....[2]....
        /*0090*/ 	.word	0x00001470


	//----- nvinfo : EIATTR_MAX_THREADS
	.align		4
.L_3809:
        /*0094*/ 	.byte	0x04, 0x05
        /*0096*/ 	.short	(.L_3811 - .L_3810)
.L_3810:
        /*0098*/ 	.word	0x00000400
        /*009c*/ 	.word	0x00000001
        /*00a0*/ 	.word	0x00000001


	//----- nvinfo : EIATTR_CRS_STACK_SIZE
	.align		4
.L_3811:
        /*00a4*/ 	.byte	0x04, 0x1e
        /*00a6*/ 	.short	(.L_3813 - .L_3812)
.L_3812:
        /*00a8*/ 	.word	0x00000000


	//----- nvinfo : EIATTR_CBANK_PARAM_SIZE
	.align		4
.L_3813:
        /*00ac*/ 	.byte	0x03, 0x19
        /*00ae*/ 	.short	0x0080


	//----- nvinfo : EIATTR_PARAM_CBANK
	.align		4
        /*00b0*/ 	.byte	0x04, 0x0a
        /*00b2*/ 	.short	(.L_3815 - .L_3814)
	.align		4
.L_3814:
        /*00b4*/ 	.word	index@(.nv.constant0._ZN18transformer_engine13normalization28ln_bwd_finalize_tuned_kernelINS0_22Kernel_traits_finalizeILj18432EffffjLj1024ELj4ENS0_18Kernel_traits_baseILj18432EffffjLj1024EEEEEEEvNS0_20BackwardKernelParamsE)
        /*00b8*/ 	.short	0x0380
        /*00ba*/ 	.short	0x0080


	//----- nvinfo : EIATTR_SW_WAR
	.align		4
.L_3815:
        /*00bc*/ 	.byte	0x04, 0x36
        /*00be*/ 	.short	(.L_3817 - .L_3816)
.L_3816:
        /*00c0*/ 	.word	0x00000008
.L_3817:


//--------------------- .nv.info._ZN18transformer_engine13normalization19ln_bwd_tuned_kernelINS0_13Kernel_traitsIffffjLj18432ELj4ELj1ELj4ELj16ENS0_18Kernel_traits_baseILj18432EffffjLj128EEEEEEEvNS0_20BackwardKernelParamsE --------------------------
	.section	.nv.info._ZN18transformer_engine13normalization19ln_bwd_tuned_kernelINS0_13Kernel_traitsIffffjLj18432ELj4ELj1ELj4ELj16ENS0_18Kernel_traits_baseILj18432EffffjLj128EEEEEEEvNS0_20BackwardKernelParamsE,"",@"SHT_CUDA_INFO"
	.sectionflags	@""
	.align	4


	//----- nvinfo : EIATTR_CUDA_API_VERSION
	.align		4
        /*0000*/ 	.byte	0x04, 0x37
        /*0002*/ 	.short	(.L_3819 - .L_3818)
.L_3818:
        /*0004*/ 	.word	0x00000082


	//----- nvinfo : EIATTR_KPARAM_INFO
	.align		4
.L_3819:
        /*0008*/ 	.byte	0x04, 0x17
        /*000a*/ 	.short	(.L_3821 - .L_3820)
.L_3820:
        /*000c*/ 	.word	0x00000000
        /*0010*/ 	.short	0x0000
        /*0012*/ 	.short	0x0000
        /*0014*/ 	.byte	0x00, 0xf0, 0x01, 0x02


	//----- nvinfo : EIATTR_SPARSE_MMA_MASK
	.align		4
.L_3821:
        /*0018*/ 	.byte	0x03, 0x50
        /*001a*/ 	.short	0x0000


	//----- nvinfo : EIATTR_MAXREG_COUNT
	.align		4
        /*001c*/ 	.byte	0x03, 0x1b
        /*001e*/ 	.short	0x00ff


	//----- nvinfo : EIATTR_NUM_BARRIERS
	.align		4
        /*0020*/ 	.byte	0x02, 0x4c
        /*0022*/ 	.byte	0x01
	.zero		1


	//----- nvinfo : EIATTR_MERCURY_ISA_VERSION
	.align		4
        /*0024*/ 	.byte	0x03, 0x5f
        /*0026*/ 	.short	0x0101


	//----- nvinfo : EIATTR_COOP_GROUP_MASK_REGIDS
	.align		4
        /*0028*/ 	.byte	0x04, 0x29
        /*002a*/ 	.short	(.L_3823 - .L_3822)


	//   ....[0]....
.L_3822:
        /*002c*/ 	.word	0xffffffff


	//   ....[1]....
        /*0030*/ 	.word	0xffffffff


	//   ....[2]....
        /*0034*/ 	.word	0xffffffff


	//   ....[3]....
        /*0038*/ 	.word	0xffffffff


	//   ....[4]....
        /*003c*/ 	.word	0xffffffff


	//   ....[5]....
        /*0040*/ 	.word	0xffffffff


	//   ....[6]....
        /*0044*/ 	.word	0xffffffff


	//   ....[7]....
        /*0048*/ 	.word	0xffffffff


	//   ....[8]....
        /*004c*/ 	.word	0xffffffff


	//   ....[9]....
        /*0050*/ 	.word	0xffffffff


	//   ....[10]....
        /*0054*/ 	.word	0xffffffff


	//   ....[11]....
        /*0058*/ 	.word	0xffffffff


	//   ....[12]....
        /*005c*/ 	.word	0xffffffff


	//   ....[13]....
        /*0060*/ 	.word	0xffffffff


	//   ....[14]....
        /*0064*/ 	.word	0xffffffff


	//   ....[15]....
        /*0068*/ 	.word	0xffffffff


	//   ....[16]....
        /*006c*/ 	.word	0xffffffff


	//   ....[17]....
        /*0070*/ 	.word	0xffffffff


	//   ....[18]....
        /*0074*/ 	.word	0xffffffff


	//   ....[19]....
        /*0078*/ 	.word	0xffffffff


	//----- nvinfo : EIATTR_COOP_GROUP_INSTR_OFFSETS
	.align		4
.L_3823:
        /*007c*/ 	.byte	0x04, 0x28
        /*007e*/ 	.short	(.L_3825 - .L_3824)


	//   ....[0]....
.L_3824:
        /*0080*/ 	.word	0x00001790


	//   ....[1]....
        /*0084*/ 	.word	0x000017a0


	//   ....[2]....
        /*0088*/ 	.word	0x000017d0


	//   ....[3]....
        /*008c*/ 	.word	0x000017e0


	//   ....[4]....
        /*0090*/ 	.word	0x00001850


	//   ....[5]....
        /*0094*/ 	.word	0x00001860


	//   ....[6]....
        /*0098*/ 	.word	0x000018d0


	//   ....[7]....
        /*009c*/ 	.word	0x000018e0


	//   ....[8]....
        /*00a0*/ 	.word	0x00001960


	//   ....[9]....
        /*00a4*/ 	.word	0x00001970


	//   ....[10]....
        /*00a8*/ 	.word	0x00002380


	//   ....[11]....
        /*00ac*/ 	.word	0x00002390


	//   ....[12]....
        /*00b0*/ 	.word	0x000023c0


	//   ....[13]....
        /*00b4*/ 	.word	0x000023d0


	//   ....[14]....
        /*00b8*/ 	.word	0x00002400


	//   ....[15]....
        /*00bc*/ 	.word	0x00002410


	//   ....[16]....
        /*00c0*/ 	.word	0x00002440


	//   ....[17]....
        /*00c4*/ 	.word	0x00002450


	//   ....[18]....
        /*00c8*/ 	.word	0x00002480


	//   ....[19]....
        /*00cc*/ 	.word	0x00002490


	//----- nvinfo : EIATTR_VRC_CTA_INIT_COUNT
	.align		4
.L_3825:
        /*00d0*/ 	.byte	0x02, 0x4a
	.zero		1
	.zero		1


	//----- nvinfo : EIATTR_EXIT_INSTR_OFFSETS
	.align		4
        /*00d4*/ 	.byte	0x04, 0x1c
        /*00d6*/ 	.short	(.L_3827 - .L_3826)


	//   ....[0]....
.L_3826:
        /*00d8*/ 	.word	0x00003460


	//----- nvinfo : EIATTR_MAX_THREADS
	.align		4
.L_3827:
        /*00dc*/ 	.byte	0x04, 0x05
        /*00de*/ 	.short	(.L_3829 - .L_3828)
.L_3828:
        /*00e0*/ 	.word	0x00000080
        /*00e4*/ 	.word	0x00000001
        /*00e8*/ 	.word	0x00000001


	//----- nvinfo : EIATTR_CRS_STACK_SIZE
	.align		4
.L_3829:
        /*00ec*/ 	.byte	0x04, 0x1e
        /*00ee*/ 	.short	(.L_3831 - .L_3830)
.L_3830:
        /*00f0*/ 	.word	0x00000000


	//----- nvinfo : EIATTR_CBANK_PARAM_SIZE
	.align		4
.L_3831:
        /*00f4*/ 	.byte	0x03, 0x19
        /*00f6*/ 	.short	0x0080


	//----- nvinfo : EIATTR_PARAM_CBANK
	.align		4
        /*00f8*/ 	.byte	0x04, 0x0a
        /*00fa*/ 	.short	(.L_3833 - .L_3832)
	.align		4
.L_3832:
        /*00fc*/ 	.word	index@(.nv.constant0._ZN18transformer_engine13normalization19ln_bwd_tuned_kernelINS0_13Kernel_traitsIffffjLj18432ELj4ELj1ELj4ELj16ENS0_18Kernel_traits_baseILj18432EffffjLj128EEEEEEEvNS0_20BackwardKernelParamsE)
        /*0100*/ 	.short	0x0380
        /*0102*/ 	.short	0x0080


	//----- nvinfo : EIATTR_SW_WAR
	.align		4
.L_3833:
        /*0104*/ 	.byte	0x04, 0x36
        /*0106*/ 	.short	(.L_3835 - .L_3834)
.L_3834:
        /*0108*/ 	.word	0x00000008
.L_3835:


//--------------------- .nv.info._ZN18transformer_engine13normalization28ln_bwd_finalize_tuned_kernelINS0_22Kernel_traits_finalizeILj16384E13__nv_bfloat16fS3_fjLj1024ELj4ENS0_18Kernel_traits_baseILj16384ES3_fS3_fjLj1024EEEEEEEvNS0_20BackwardKernelParamsE --------------------------
	.section	.nv.info._ZN18transformer_engine13normalization28ln_bwd_finalize_tuned_kernelINS0_22Kernel_traits_finalizeILj16384E13__nv_bfloat16fS3_fjLj1024ELj4ENS0_18Kernel_traits_baseILj16384ES3_fS3_fjLj1024EEEEEEEvNS0_20BackwardKernelParamsE,"",@"SHT_CUDA_INFO"
	.sectionflags	@""
	.align	4


	//----- nvinfo : EIATTR_CUDA_API_VERSION
	.align		4
        /*0000*/ 	.byte	0x04, 0x37
        /*0002*/ 	.short	(.L_3837 - .L_3836)
.L_3836:
        /*0004*/ 	.word	0x00000082


	//----- nvinfo : EIATTR_KPARAM_INFO
	.align		4
.L_3837:
        /*0008*/ 	.byte	0x04, 0x17
        /*000a*/ 	.short	(.L_3839 - .L_3838)
.L_3838:
        /*000c*/ 	.word	0x00000000
        /*0010*/ 	.short	0x0000
        /*0012*/ 	.short	0x0000
        /*0014*/ 	.byte	0x00, 0xf0, 0x01, 0x02


	//----- nvinfo : EIATTR_SPARSE_MMA_MASK
	.align		4
.L_3839:
        /*0018*/ 	.byte	0x03, 0x50
        /*001a*/ 	.short	0x0000


	//----- nvinfo : EIATTR_MAXREG_COUNT
	.align		4
        /*001c*/ 	.byte	0x03, 0x1b
        /*001e*/ 	.short	0x0040


	//----- nvinfo : EIATTR_NUM_BARRIERS
	.align		4
        /*0020*/ 	.byte	0x02, 0x4c
        /*0022*/ 	.byte	0x01
	.zero		1


	//----- nvinfo : EIATTR_MERCURY_ISA_VERSION
	.align		4
        /*0024*/ 	.byte	0x03, 0x5f
        /*0026*/ 	.short	0x0101


	//----- nvinfo : EIATTR_COOP_GROUP_MASK_REGIDS
	.align		4
        /*0028*/ 	.byte	0x04, 0x29
        /*002a*/ 	.short	(.L_3841 - .L_3840)


	//   ....[0]....
.L_3840:
        /*002c*/ 	.word	0xffffffff


	//   ....[1]....
        /*0030*/ 	.word	0xffffffff


	//   ....[2]....
        /*0034*/ 	.word	0xffffffff


	//   ....[3]....
        /*0038*/ 	.word	0xffffffff


	//   ....[4]....
        /*003c*/ 	.word	0xffffffff


	//   ....[5]....
        /*0040*/ 	.word	0xffffffff


	//   ....[6]....
        /*0044*/ 	.word	0xffffffff


	//   ....[7]....
        /*0048*/ 	.word	0xffffffff


	//   ....[8]....
        /*004c*/ 	.word	0xffffffff


	//   ....[9]....
        /*0050*/ 	.word	0xffffffff


	//----- nvinfo : EIATTR_COOP_GROUP_INSTR_OFFSETS
	.align		4
.L_3841:
        /*0054*/ 	.byte	0x04, 0x28
        /*0056*/ 	.short	(.L_3843 - .L_3842)


	//   ....[0]....
.L_3842:
        /*0058*/ 	.word	0x00001250


	//   ....[1]....
        /*005c*/ 	.word	0x00001260


	//   ....[2]....
        /*0060*/ 	.word	0x00001290


	//   ....[3]....
        /*0064*/ 	.word	0x000012a0


	//   ....[4]....
        /*0068*/ 	.word	0x000012d0


	//   ....[5]....
        /*006c*/ 	.word	0x000012e0


	//   ....[6]....
        /*0070*/ 	.word	0x00001310


	//   ....[7]....
        /*0074*/ 	.word	0x00001320


	//   ....[8]....
        /*0078*/ 	.word	0x00001350


	//   ....[9]....
        /*007c*/ 	.word	0x00001360


	//----- nvinfo : EIATTR_VRC_CTA_INIT_COUNT
	.align		4
.L_3843:
        /*0080*/ 	.byte	0x02, 0x4a
	.zero		1
	.zero		1


	//----- nvinfo : EIATTR_EXIT_INSTR_OFFSETS
	.align		4
        /*0084*/ 	.byte	0x04, 0x1c
        /*0086*/ 	.short	(.L_3845 - .L_3844)


	//   ....[0]....
.L_3844:
        /*0088*/ 	.word	0x00000060


	//   ....[1]....
        /*008c*/ 	.word	0x000013c0


	//   ....[2]....
        /*0090*/ 	.word	0x00001490


	//----- nvinfo : EIATTR_MAX_THREADS
	.align		4
.L_3845:
        /*0094*/ 	.byte	0x04, 0x05
        /*0096*/ 	.short	(.L_3847 - .L_3846)
.L_3846:
        /*0098*/ 	.word	0x00000400
        /*009c*/ 	.word	0x00000001
        /*00a0*/ 	.word	0x00000001


	//----- nvinfo : EIATTR_CRS_STACK_SIZE
	.align		4
.L_3847:
        /*00a4*/ 	.byte	0x04, 0x1e
        /*00a6*/ 	.short	(.L_3849 - .L_3848)
.L_3848:
        /*00a8*/ 	.word	0x00000000


	//----- nvinfo : EIATTR_CBANK_PARAM_SIZE
	.align		4
.L_3849:
        /*00ac*/ 	.byte	0x03, 0x19
        /*00ae*/ 	.short	0x0080


	//----- nvinfo : EIATTR_PARAM_CBANK
	.align		4
        /*00b0*/ 	.byte	0x04, 0x0a
        /*00b2*/ 	.short	(.L_3851 - .L_3850)
	.align		4
.L_3850:
        /*00b4*/ 	.word	index@(.nv.constant0._ZN18transformer_engine13normalization28ln_bwd_finalize_tuned_kernelINS0_22Kernel_traits_finalizeILj16384E13__nv_bfloat16fS3_fjLj1024ELj4ENS0_18Kernel_traits_baseILj16384ES3_fS3_fjLj1024EEEEEEEvNS0_20BackwardKernelParamsE)
        /*00b8*/ 	.short	0x0380
        /*00ba*/ 	.short	0x0080


	//----- nvinfo : EIATTR_SW_WAR
	.align		4
.L_3851:
        /*00bc*/ 	.byte	0x04, 0x36
        /*00be*/ 	.short	(.L_3853 - .L_3852)
.L_3852:
        /*00c0*/ 	.word	0x00000008
.L_3853:


//--------------------- .nv.info._ZN18transformer_engine13normalization19ln_bwd_tuned_kernelINS0_13Kernel_traitsI13__nv_bfloat16fS3_fjLj16384ELj4ELj1ELj4ELj16ENS0_18Kernel_traits_baseILj16384ES3_fS3_fjLj128EEEEEEEvNS0_20BackwardKernelParamsE --------------------------
	.section	.nv.info._ZN18transformer_engine13normalization19ln_bwd_tuned_kernelINS0_13Kernel_traitsI13__nv_bfloat16fS3_fjLj16384ELj4ELj1ELj4ELj16ENS0_18Kernel_traits_baseILj16384ES3_fS3_fjLj128EEEEEEEvNS0_20BackwardKernelParamsE,"",@"SHT_CUDA_INFO"
	.sectionflags	@""
	.align	4


	//----- nvinfo : EIATTR_CUDA_API_VERSION
	.align		4
        /*0000*/ 	.byte	0x04, 0x37
        /*0002*/ 	.short	(.L_3855 - .L_3854)
.L_3854:
        /*0004*/ 	.word	0x00000082


	//----- nvinfo : EIATTR_KPARAM_INFO
	.align		4
.L_3855:
        /*0008*/ 	.byte	0x04, 0x17
        /*000a*/ 	.short	(.L_3857 - .L_3856)
.L_3856:
        /*000c*/ 	.word	0x00000000
        /*0010*/ 	.short	0x0000
        /*0012*/ 	.short	0x0000
        /*0014*/ 	.byte	0x00, 0xf0, 0x01, 0x02


	//----- nvinfo : EIATTR_SPARSE_MMA_MASK
	.align		4
.L_3857:
        /*0018*/ 	.byte	0x03, 0x50
        /*001a*/ 	.short	0x0000


	//----- nvinfo : EIATTR_MAXREG_COUNT
	.align		4
        /*001c*/ 	.byte	0x03, 0x1b
        /*001e*/ 	.short	0x00ff


	//----- nvinfo : EIATTR_NUM_BARRIERS
	.align		4
        /*0020*/ 	.byte	0x02, 0x4c
        /*0022*/ 	.byte	0x01
	.zero		1


	//----- nvinfo : EIATTR_MERCURY_ISA_VERSION
	.align		4
        /*0024*/ 	.byte	0x03, 0x5f
        /*0026*/ 	.short	0x0101


	//----- nvinfo : EIATTR_COOP_GROUP_MASK_REGIDS
	.align		4
        /*0028*/ 	.byte	0x04, 0x29
        /*002a*/ 	.short	(.L_3859 - .L_3858)


	//   ....[0]....
.L_3858:
        /*002c*/ 	.word	0xffffffff


	//   ....[1]....
        /*0030*/ 	.word	0xffffffff


	//   ....[2]....
        /*0034*/ 	.word	0xffffffff


	//   ....[3]....
        /*0038*/ 	.word	0xffffffff


	//   ....[4]....
        /*003c*/ 	.word	0xffffffff


	//   ....[5]....
        /*0040*/ 	.word	0xffffffff


	//   ....[6]....
        /*0044*/ 	.word	0xffffffff


	//   ....[7]....
        /*0048*/ 	.word	0xffffffff


	//   ....[8]....
        /*004c*/ 	.word	0xffffffff


	//   ....[9]....
        /*0050*/ 	.word	0xffffffff


	//   ....[10]....
        /*0054*/ 	.word	0xffffffff


	//   ....[11]....
        /*0058*/ 	.word	0xffffffff


	//   ....[12]....
        /*005c*/ 	.word	0xffffffff


	//   ....[13]....
        /*0060*/ 	.word	0xffffffff


	//   ....[14]....
        /*0064*/ 	.word	0xffffffff


	//   ....[15]....
        /*0068*/ 	.word	0xffffffff


	//   ....[16]....
        /*006c*/ 	.word	0xffffffff


	//   ....[17]....
        /*0070*/ 	.word	0xffffffff


	//   ....[18]....
        /*0074*/ 	.word	0xffffffff


	//   ....[19]....
        /*0078*/ 	.word	0xffffffff


	//----- nvinfo : EIATTR_COOP_GROUP_INSTR_OFFSETS
	.align		4
.L_3859:
        /*007c*/ 	.byte	0x04, 0x28
        /*007e*/ 	.short	(.L_3861 - .L_3860)


	//   ....[0]....
.L_3860:
        /*0080*/ 	.word	0x00001a60


	//   ....[1]....
        /*0084*/ 	.word	0x00001a70


	//   ....[2]....
        /*0088*/ 	.word	0x00001aa0


	//   ....[3]....
        /*008c*/ 	.word	0x00001ab0


	//   ....[4]....
        /*0090*/ 	.word	0x00001ae0


	//   ....[5]....
        /*0094*/ 	.word	0x00001af0


	//   ....[6]....
        /*0098*/ 	.word	0x00001b20


	//   ....[7]....
        /*009c*/ 	.word	0x00001b30


	//   ....[8]....
        /*00a0*/ 	.word	0x00001bb0


	//   ....[9]....
        /*00a4*/ 	.word	0x00001bc0


	//   ....[10]....
        /*00a8*/ 	.word	0x00002640


	//   ....[11]....
        /*00ac*/ 	.word	0x00002650


	//   ....[12]....
        /*00b0*/ 	.word	0x00002680


	//   ....[13]....
        /*00b4*/ 	.word	0x00002690


	//   ....[14]....
        /*00b8*/ 	.word	0x000026c0


	//   ....[15]....
        /*00bc*/ 	.word	0x000026d0


	//   ....[16]....
        /*00c0*/ 	.word	0x00002700


	//   ....[17]....
        /*00c4*/ 	.word	0x00002710


	//   ....[18]....
        /*00c8*/ 	.word	0x00002740


	//   ....[19]....
        /*00cc*/ 	.word	0x00002750


	//----- nvinfo : EIATTR_VRC_CTA_INIT_COUNT
	.align		4
.L_3861:
        /*00d0*/ 	.byte	0x02, 0x4a
	.zero		1
	.zero		1


	//----- nvinfo : EIATTR_EXIT_INSTR_OFFSETS
	.align		4
        /*00d4*/ 	.byte	0x04, 0x1c
        /*00d6*/ 	.short	(.L_3863 - .L_3862)


	//   ....[0]....
.L_3862:
        /*00d8*/ 	.word	0x000033b0


	//----- nvinfo : EIATTR_MAX_THREADS
	.align		4
.L_3863:
        /*00dc*/ 	.byte	0x04, 0x05
        /*00de*/ 	.short	(.L_3865 - .L_3864)
.L_3864:
        /*00e0*/ 	.word	0x00000080
        /*00e4*/ 	.word	0x00000001
        /*00e8*/ 	.word	0x00000001


	//----- nvinfo : EIATTR_CRS_STACK_SIZE
	.align		4
.L_3865:
        /*00ec*/ 	.byte	0x04, 0x1e
        /*00ee*/ 	.short	(.L_3867 - .L_3866)
.L_3866:
        /*00f0*/ 	.word	0x00000000


	//----- nvinfo : EIATTR_CBANK_PARAM_SIZE
	.align		4
.L_3867:
        /*00f4*/ 	.byte	0x03, 0x19
        /*00f6*/ 	.short	0x0080


	//----- nvinfo : EIATTR_PARAM_CBANK
	.align		4
        /*00f8*/ 	.byte	0x04, 0x0a
        /*00fa*/ 	.short	(.L_3869 - .L_3868)
	.align		4
.L_3868:
        /*00fc*/ 	.word	index@(.nv.constant0._ZN18transformer_engine13normalization19ln_bwd_tuned_kernelINS0_13Kernel_traitsI13__nv_bfloat16fS3_fjLj16384ELj4ELj1ELj4ELj16ENS0_18Kernel_traits_baseILj16384ES3_fS3_fjLj128EEEEEEEvNS0_20BackwardKernelParamsE)
        /*0100*/ 	.short	0x0380
        /*0102*/ 	.short	0x0080


	//----- nvinfo : EIATTR_SW_WAR
	.align		4
.L_3869:
        /*0104*/ 	.byte	0x04, 0x36
        /*0106*/ 	.short	(.L_3871 - .L_3870)
.L_3870:
        /*0108*/ 	.word	0x00000008
.L_3871:


//--------------------- .nv.info._ZN18transformer_engine13normalization28ln_bwd_finalize_tuned_kernelINS0_22Kernel_traits_finalizeILj16384E13__nv_bfloat16S3_S3_fjLj1024ELj4ENS0_18Kernel_traits_baseILj16384ES3_S3_S3_fjLj1024EEEEEEEvNS0_20BackwardKernelParamsE --------------------------
	.section	.nv.info._ZN18transformer_engine13normalization28ln_bwd_finalize_tuned_kernelINS0_22Kernel_traits_finalizeILj16384E13__nv_bfloat16S3_S3_fjLj1024ELj4ENS0_18Kernel_traits_baseILj16384ES3_S3_S3_fjLj1024EEEEEEEvNS0_20BackwardKernelParamsE,"",@"SHT_CUDA_INFO"
	.sectionflags	@""
	.align	4


	//----- nvinfo : EIATTR_CUDA_API_VERSION
	.align		4
        /*0000*/ 	.byte	0x04, 0x37
        /*0002*/ 	.short	(.L_3873 - .L_3872)
.L_3872:
        /*0004*/ 	.word	0x00000082


	//----- nvinfo : EIATTR_KPARAM_INFO
	.align		4
.L_3873:
        /*0008*/ 	.byte	0x04, 0x17
        /*000a*/ 	.short	(.L_3875 - .L_3874)
.L_3874:
        /*000c*/ 	.word	0x00000000
        /*0010*/ 	.short	0x0000
        /*0012*/ 	.short	0x0000
        /*0014*/ 	.byte	0x00, 0xf0, 0x01, 0x02


	//----- nvinfo : EIATTR_SPARSE_MMA_MASK
	.align		4
.L_3875:
        /*0018*/ 	.byte	0x03, 0x50
        /*001a*/ 	.short	0x0000


	//----- nvinfo : EIATTR_MAXREG_COUNT
	.align		4
        /*001c*/ 	.byte	0x03, 0x1b
        /*001e*/ 	.short	0x0040


	//----- nvinfo : EIATTR_NUM_BARRIERS
	.align		4
        /*0020*/ 	.byte	0x02, 0x4c
        /*0022*/ 	.byte	0x01
	.zero		1


	//----- nvinfo : EIATTR_MERCURY_ISA_VERSION
	.align		4
        /*0024*/ 	.byte	0x03, 0x5f
        /*0026*/ 	.short	0x0101


	//----- nvinfo : EIATTR_COOP_GROUP_MASK_REGIDS
	.align		4
        /*0028*/ 	.byte	0x04, 0x29
        /*002a*/ 	.short	(.L_3877 - .L_3876)


	//   ....[0]....
.L_3876:
        /*002c*/ 	.word	0xffffffff


	//   ....[1]....
        /*0030*/ 	.word	0xffffffff


	//   ....[2]....
        /*0034*/ 	.word	0xffffffff


	//   ....[3]....
        /*0038*/ 	.word	0xffffffff


	//   ....[4]....
        /*003c*/ 	.word	0xffffffff


	//   ....[5]....
        /*0040*/ 	.word	0xffffffff


	//   ....[6]....
        /*0044*/ 	.word	0xffffffff


	//   ....[7]....
        /*0048*/ 	.word	0xffffffff


	//   ....[8]....
        /*004c*/ 	.word	0xffffffff


	//   ....[9]....
        /*0050*/ 	.word	0xffffffff


	//----- nvinfo : EIATTR_COOP_GROUP_INSTR_OFFSETS
	.align		4
.L_3877:
        /*0054*/ 	.byte	0x04, 0x28
        /*0056*/ 	.short	(.L_3879 - .L_3878)


	//   ....[0]....
.L_3878:
        /*0058*/ 	.word	0x00001250


	//   ....[1]....
        /*005c*/ 	.word	0x00001260


	//   ....[2]....
        /*0060*/ 	.word	0x00001290


	//   ....[3]....
        /*0064*/ 	.word	0x000012a0


	//   ....[4]....
        /*0068*/ 	.word	0x000012d0


	//   ....[5]....
        /*006c*/ 	.word	0x000012e0


	//   ....[6]....
        /*0070*/ 	.word	0x00001310


	//   ....[7]....
        /*0074*/ 	.word	0x00001320


	//   ....[8]....
        /*0078*/ 	.word	0x00001350


	//   ....[9]....
        /*007c*/ 	.word	0x00001360


	//----- nvinfo : EIATTR_VRC_CTA_INIT_COUNT
	.align		4
.L_3879:
        /*0080*/ 	.byte	0x02, 0x4a
	.zero		1
	.zero		1


	//----- nvinfo : EIATTR_EXIT_INSTR_OFFSETS
	.align		4
        /*0084*/ 	.byte	0x04, 0x1c
        /*0086*/ 	.short	(.L_3881 - .L_3880)


	//   ....[0]....
.L_3880:
        /*0088*/ 	.word	0x00000060


	//   ....[1]....
        /*008c*/ 	.word	0x000013c0


	//   ....[2]....
        /*0090*/ 	.word	0x00001490


	//----- nvinfo : EIATTR_MAX_THREADS
	.align		4
.L_3881:
        /*0094*/ 	.byte	0x04, 0x05
        /*0096*/ 	.short	(.L_3883 - .L_3882)
.L_3882:
        /*0098*/ 	.word	0x00000400
        /*009c*/ 	.word	0x00000001
        /*00a0*/ 	.word	0x00000001


	//----- nvinfo : EIATTR_CRS_STACK_SIZE
	.align		4
.L_3883:
        /*00a4*/ 	.byte	0x04, 0x1e
        /*00a6*/ 	.short	(.L_3885 - .L_3884)
.L_3884:
        /*00a8*/ 	.word	0x00000000


	//----- nvinfo : EIATTR_CBANK_PARAM_SIZE
	.align		4
.L_3885:
        /*00ac*/ 	.byte	0x03, 0x19
        /*00ae*/ 	.short	0x0080


	//----- nvinfo : EIATTR_PARAM_CBANK
	.align		4
        /*00b0*/ 	.byte	0x04, 0x0a
        /*00b2*/ 	.short	(.L_3887 - .L_3886)
	.align		4
.L_3886:
        /*00b4*/ 	.word	index@(.nv.constant0._ZN18transformer_engine13normalization28ln_bwd_finalize_tuned_kernelINS0_22Kernel_traits_finalizeILj16384E13__nv_bfloat16S3_S3_fjLj1024ELj4ENS0_18Kernel_traits_baseILj16384ES3_S3_S3_fjLj1024EEEEEEEvNS0_20BackwardKernelParamsE)
        /*00b8*/ 	.short	0x0380
        /*00ba*/ 	.short	0x0080


	//----- nvinfo : EIATTR_SW_WAR
	.align		4
.L_3887:
        /*00bc*/ 	.byte	0x04, 0x36
        /*00be*/ 	.short	(.L_3889 - .L_3888)
.L_3888:
        /*00c0*/ 	.word	0x00000008
.L_3889:


//--------------------- .nv.info._ZN18transformer_engine13normalization19ln_bwd_tuned_kernelINS0_13Kernel_traitsI13__nv_bfloat16S3_S3_fjLj16384ELj4ELj1ELj4ELj16ENS0_18Kernel_traits_baseILj16384ES3_S3_S3_fjLj128EEEEEEEvNS0_20BackwardKernelParamsE --------------------------
	.section	.nv.info._ZN18transformer_engine13normalization19ln_bwd_tuned_kernelINS0_13Kernel_traitsI13__nv_bfloat16S3_S3_fjLj16384ELj4ELj1ELj4ELj16ENS0_18Kernel_traits_baseILj16384ES3_S3_S3_fjLj128EEEEEEEvNS0_20BackwardKernelParamsE,"",@"SHT_CUDA_INFO"
	.sectionflags	@""
	.align	4


	//----- nvinfo : EIATTR_CUDA_API_VERSION
	.align		4
        /*0000*/ 	.byte	0x04, 0x37
        /*0002*/ 	.short	(.L_3891 - .L_3890)
.L_3890:
        /*0004*/ 	.word	0x00000082


	//----- nvinfo : EIATTR_KPARAM_INFO
	.align		4
.L_3891:
        /*0008*/ 	.byte	0x04, 0x17
        /*000a*/ 	.short	(.L_3893 - .L_3892)
.L_3892:
        /*000c*/ 	.word	0x00000000
        /*0010*/ 	.short	0x0000
        /*0012*/ 	.short	0x0000
        /*0014*/ 	.byte	0x00, 0xf0, 0x01, 0x02


	//----- nvinfo : EIATTR_SPARSE_MMA_MASK
	.align		4
.L_3893:
        /*0018*/ 	.byte	0x03, 0x50
        /*001a*/ 	.short	0x0000


	//----- nvinfo : EIATTR_MAXREG_COUNT
	.align		4
        /*001c*/ 	.byte	0x03, 0x1b
        /*001e*/ 	.short	0x00ff


	//----- nvinfo : EIATTR_NUM_BARRIERS
	.align		4
        /*0020*/ 	.byte	0x02, 0x4c
        /*0022*/ 	.byte	0x01
	.zero		1


	//----- nvinfo : EIATTR_MERCURY_ISA_VERSION
	.align		4
        /*0024*/ 	.byte	0x03, 0x5f
        /*0026*/ 	.short	0x0101


	//----- nvinfo : EIATTR_COOP_GROUP_MASK_REGIDS
	.align		4
        /*0028*/ 	.byte	0x04, 0x29
        /*002a*/ 	.short	(.L_3895 - .L_3894)


	//   ....[0]....
.L_3894:
        /*002c*/ 	.word	0xffffffff


	//   ....[1]....
        /*0030*/ 	.word	0xffffffff


	//   ....[2]....
        /*0034*/ 	.word	0xffffffff


	//   ....[3]....
        /*0038*/ 	.word	0xffffffff


	//   ....[4]....
        /*003c*/ 	.word	0xffffffff


	//   ....[5]....
        /*0040*/ 	.word	0xffffffff


	//   ....[6]....
        /*0044*/ 	.word	0xffffffff


	//   ....[7]....
        /*0048*/ 	.word	0xffffffff


	//   ....[8]....
        /*004c*/ 	.word	0xffffffff


	//   ....[9]....
        /*0050*/ 	.word	0xffffffff


	//   ....[10]....
        /*0054*/ 	.word	0xffffffff


	//   ....[11]....
        /*0058*/ 	.word	0xffffffff


	//   ....[12]....
        /*005c*/ 	.word	0xffffffff


	//   ....[13]....
        /*0060*/ 	.word	0xffffffff


	//   ....[14]....
        /*0064*/ 	.word	0xffffffff


	//   ....[15]....
        /*0068*/ 	.word	0xffffffff


	//   ....[16]....
        /*006c*/ 	.word	0xffffffff


	//   ....[17]....
        /*0070*/ 	.word	0xffffffff


	//   ....[18]....
        /*0074*/ 	.word	0xffffffff


	//   ....[19]....
        /*0078*/ 	.word	0xffffffff


	//----- nvinfo : EIATTR_COOP_GROUP_INSTR_OFFSETS
	.align		4
.L_3895:
        /*007c*/ 	.byte	0x04, 0x28
        /*007e*/ 	.short	(.L_3897 - .L_3896)


	//   ....[0]....
.L_3896:
        /*0080*/ 	.word	0x00001ca0


	//   ....[1]....
        /*0084*/ 	.word	0x00001cb0


	//   ....[2]....
        /*0088*/ 	.word	0x00001ce0


	//   ....[3]....
        /*008c*/ 	.word	0x00001cf0


	//   ....[4]....
        /*0090*/ 	.word	0x00001d20


	//   ....[5]....
        /*0094*/ 	.word	0x00001d30


	//   ....[6]....
        /*0098*/ 	.word	0x00001d60


	//   ....[7]....
        /*009c*/ 	.word	0x00001d70


	//   ....[8]....
        /*00a0*/ 	.word	0x00001df0


	//   ....[9]....
        /*00a4*/ 	.word	0x00001e00


	//   ....[10]....
        /*00a8*/ 	.word	0x00002880


	//   ....[11]....
        /*00ac*/ 	.word	0x00002890


	//   ....[12]....
        /*00b0*/ 	.word	0x000028c0


	//   ....[13]....
        /*00b4*/ 	.word	0x000028d0


	//   ....[14]....
        /*00b8*/ 	.word	0x00002900


	//   ....[15]....
        /*00bc*/ 	.word	0x00002910


	//   ....[16]....
        /*00c0*/ 	.word	0x00002940


	//   ....[17]....
        /*00c4*/ 	.word	0x00002950


	//   ....[18]....
        /*00c8*/ 	.word	0x00002980


	//   ....[19]....
        /*00cc*/ 	.word	0x00002990


	//----- nvinfo : EIATTR_VRC_CTA_INIT_COUNT
	.align		4
.L_3897:
        /*00d0*/ 	.byte	0x02, 0x4a
	.zero		1
	.zero		1


	//----- nvinfo : EIATTR_EXIT_INSTR_OFFSETS
	.align		4
        /*00d4*/ 	.byte	0x04, 0x1c
        /*00d6*/ 	.short	(.L_3899 - .L_3898)


	//   ....[0]....
.L_3898:
        /*00d8*/ 	.word	0x00003660


	//----- nvinfo : EIATTR_MAX_THREADS
	.align		4
.L_3899:
        /*00dc*/ 	.byte	0x04, 0x05
        /*00de*/ 	.short	(.L_3901 - .L_3900)
.L_3900:
        /*00e0*/ 	.word	0x00000080
        /*00e4*/ 	.word	0x00000001
        /*00e8*/ 	.word	0x00000001


	//----- nvinfo : EIATTR_CRS_STACK_SIZE
	.align		4
.L_3901:
        /*00ec*/ 	.byte	0x04, 0x1e
        /*00ee*/ 	.short	(.L_3903 - .L_3902)
.L_3902:
        /*00f0*/ 	.word	0x00000000


	//----- nvinfo : EIATTR_CBANK_PARAM_SIZE
	.align		4
.L_3903:
        /*00f4*/ 	.byte	0x03, 0x19
        /*00f6*/ 	.short	0x0080


	//----- nvinfo : EIATTR_PARAM_CBANK
	.align		4
        /*00f8*/ 	.byte	0x04, 0x0a
        /*00fa*/ 	.short	(.L_3905 - .L_3904)
	.align		4
.L_3904:
        /*00fc*/ 	.word	index@(.nv.constant0._ZN18transformer_engine13normalization19ln_bwd_tuned_kernelINS0_13Kernel_traitsI13__nv_bfloat16S3_S3_fjLj16384ELj4ELj1ELj4ELj16ENS0_18Kernel_traits_baseILj16384ES3_S3_S3_fjLj128EEEEEEEvNS0_20BackwardKernelParamsE)
        /*0100*/ 	.short	0x0380
        /*0102*/ 	.short	0x0080


	//----- nvinfo : EIATTR_SW_WAR
	.align		4
.L_3905:
        /*0104*/ 	.byte	0x04, 0x36
        /*0106*/ 	.short	(.L_3907 - .L_3906)
.L_3906:
        /*0108*/ 	.word	0x00000008
.L_3907:


//--------------------- .nv.info._ZN18transformer_engine13normalization28ln_bwd_finalize_tuned_kernelINS0_22Kernel_traits_finalizeILj16384E6__halffS3_fjLj1024ELj4ENS0_18Kernel_traits_baseILj16384ES3_fS3_fjLj1024EEEEEEEvNS0_20BackwardKernelParamsE --------------------------
	.section	.nv.info._ZN18transformer_engine13normalization28ln_bwd_finalize_tuned_kernelINS0_22Kernel_traits_finalizeILj16384E6__halffS3_fjLj1024ELj4ENS0_18Kernel_traits_baseILj16384ES3_fS3_fjLj1024EEEEEEEvNS0_20BackwardKernelParamsE,"",@"SHT_CUDA_INFO"
	.sectionflags	@""
	.align	4


	//----- nvinfo : EIATTR_CUDA_API_VERSION
	.align		4
        /*0000*/ 	.byte	0x04, 0x37
        /*0002*/ 	.short	(.L_3909 - .L_3908)
.L_3908:
        /*0004*/ 	.word	0x00000082


	//----- nvinfo : EIATTR_KPARAM_INFO
	.align		4
.L_3909:
        /*0008*/ 	.byte	0x04, 0x17
        /*000a*/ 	.short	(.L_3911 - .L_3910)
.L_3910:
        /*000c*/ 	.word	0x00000000
        /*0010*/ 	.short	0x0000
        /*0012*/ 	.short	0x0000
        /*0014*/ 	.byte	0x00, 0xf0, 0x01, 0x02


	//----- nvinfo : EIATTR_SPARSE_MMA_MASK
	.align		4
.L_3911:
        /*0018*/ 	.byte	0x03, 0x50
        /*001a*/ 	.short	0x0000


	//----- nvinfo : EIATTR_MAXREG_COUNT
	.align		4
        /*001c*/ 	.byte	0x03, 0x1b
        /*001e*/ 	.short	0x0040


	//----- nvinfo : EIATTR_NUM_BARRIERS
	.align		4
        /*0020*/ 	.byte	0x02, 0x4c
        /*0022*/ 	.byte	0x01
	.zero		1


	//----- nvinfo : EIATTR_MERCURY_ISA_VERSION
	.align		4
        /*0024*/ 	.byte	0x03, 0x5f
        /*0026*/ 	.short	0x0101


	//----- nvinfo : EIATTR_COOP_GROUP_MASK_REGIDS
	.align		4
        /*0028*/ 	.byte	0x04, 0x29
        /*002a*/ 	.short	(.L_3913 - .L_3912)


	//   ....[0]....
.L_3912:
        /*002c*/ 	.word	0xffffffff


	//   ....[1]....
        /*0030*/ 	.word	0xffffffff


	//   ....[2]....
        /*0034*/ 	.word	0xffffffff


	//   ....[3]....
        /*0038*/ 	.word	0xffffffff


	//   ....[4]....
        /*003c*/ 	.word	0xffffffff


	//   ....[5]....
        /*0040*/ 	.word	0xffffffff


	//   ....[6]....
        /*0044*/ 	.word	0xffffffff


	//   ....[7]....
        /*0048*/ 	.word	0xffffffff


	//   ....[8]....
        /*004c*/ 	.word	0xffffffff


	//   ....[9]....
        /*0050*/ 	.word	0xffffffff


	//----- nvinfo : EIATTR_COOP_GROUP_INSTR_OFFSETS
	.align		4
.L_3913:
        /*0054*/ 	.byte	0x04, 0x28
        /*0056*/ 	.short	(.L_3915 - .L_3914)


	//   ....[0]....
.L_3914:
        /*0058*/ 	.word	0x00001250


	//   ....[1]....
        /*005c*/ 	.word	0x00001260


	//   ....[2]....
        /*0060*/ 	.word	0x00001290


	//   ....[3]....
        /*0064*/ 	.word	0x000012a0


	//   ....[4]....
        /*0068*/ 	.word	0x000012d0


	//   ....[5]....
        /*006c*/ 	.word	0x000012e0


	//   ....[6]....
        /*0070*/ 	.word	0x00001310


	//   ....[7]....
        /*0074*/ 	.word	0x00001320


	//   ....[8]....
        /*0078*/ 	.word	0x00001350


	//   ....[9]....
        /*007c*/ 	.word	0x00001360


	//----- nvinfo : EIATTR_VRC_CTA_INIT_COUNT
	.align		4
.L_3915:
        /*0080*/ 	.byte	0x02, 0x4a
	.zero		1
	.zero		1


	//----- nvinfo : EIATTR_EXIT_INSTR_OFFSETS
	.align		4
        /*0084*/ 	.byte	0x04, 0x1c
        /*0086*/ 	.short	(.L_3917 - .L_3916)


	//   ....[0]....
.L_3916:
        /*0088*/ 	.word	0x00000060


	//   ....[1]....
        /*008c*/ 	.word	0x000013c0


	//   ....[2]....
        /*0090*/ 	.word	0x00001490


	//----- nvinfo : EIATTR_MAX_THREADS
	.align		4
.L_3917:
        /*0094*/ 	.byte	0x04, 0x05
        /*0096*/ 	.short	(.L_3919 - .L_3918)
.L_3918:
        /*0098*/ 	.word	0x00000400
        /*009c*/ 	.word	0x00000001
        /*00a0*/ 	.word	0x00000001


	//----- nvinfo : EIATTR_CRS_STACK_SIZE
	.align		4
.L_3919:
        /*00a4*/ 	.byte	0x04, 0x1e
        /*00a6*/ 	.short	(.L_3921 - .L_3920)
.L_3920:
        /*00a8*/ 	.word	0x00000000


	//----- nvinfo : EIATTR_CBANK_PARAM_SIZE
	.align		4
.L_3921:
        /*00ac*/ 	.byte	0x03, 0x19
        /*00ae*/ 	.short	0x0080


	//----- nvinfo : EIATTR_PARAM_CBANK
	.align		4
        /*00b0*/ 	.byte	0x04, 0x0a
        /*00b2*/ 	.short	(.L_3923 - .L_3922)
	.align		4
.L_3922:
        /*00b4*/ 	.word	index@(.nv.constant0._ZN18transformer_engine13normalization28ln_bwd_finalize_tuned_kernelINS0_22Kernel_traits_finalizeILj16384E6__halffS3_fjLj1024ELj4ENS0_18Kernel_traits_baseILj16384ES3_fS3_fjLj1024EEEEEEEvNS0_20BackwardKernelParamsE)
        /*00b8*/ 	.short	0x0380
        /*00ba*/ 	.short	0x0080


	//----- nvinfo : EIATTR_SW_WAR
	.align		4
.L_3923:
        /*00bc*/ 	.byte	0x04, 0x36
        /*00be*/ 	.short	(.L_3925 - .L_3924)
.L_3924:
        /*00c0*/ 	.word	0x00000008
.L_3925:


//--------------------- .nv.info._ZN18transformer_engine13normalization19ln_bwd_tuned_kernelINS0_13Kernel_traitsI6__halffS3_fjLj16384ELj4ELj1ELj4ELj16ENS0_18Kernel_traits_baseILj16384ES3_fS3_fjLj128EEEEEEEvNS0_20BackwardKernelParamsE --------------------------
	.section	.nv.info._ZN18transformer_engine13normalization19ln_bwd_tuned_kernelINS0_13Kernel_traitsI6__halffS3_fjLj16384ELj4ELj1ELj4ELj16ENS0_18Kernel_traits_baseILj16384ES3_fS3_fjLj128EEEEEEEvNS0_20BackwardKernelParamsE,"",@"SHT_CUDA_INFO"
	.sectionflags	@""
	.align	4


	//----- nvinfo : EIATTR_CUDA_API_VERSION
	.align		4
        /*0000*/ 	.byte	0x04, 0x37
        /*0002*/ 	.short	(.L_3927 - .L_3926)
.L_3926:
        /*0004*/ 	.word	0x00000082


	//----- nvinfo : EIATTR_KPARAM_INFO
	.align		4
.L_3927:
        /*0008*/ 	.byte	0x04, 0x17
        /*000a*/ 	.short	(.L_3929 - .L_3928)
.L_3928:
        /*000c*/ 	.word	0x00000000
        /*0010*/ 	.short	0x0000
        /*0012*/ 	.short	0x0000
        /*0014*/ 	.byte	0x00, 0xf0, 0x01, 0x02


	//----- nvinfo : EIATTR_SPARSE_MMA_MASK
	.align		4
.L_3929:
        /*0018*/ 	.byte	0x03, 0x50
        /*001a*/ 	.short	0x0000


	//----- nvinfo : EIATTR_MAXREG_COUNT
	.align		4
        /*001c*/ 	.byte	0x03, 0x1b
        /*001e*/ 	.short	0x00ff


	//----- nvinfo : EIATTR_NUM_BARRIERS
	.align		4
        /*0020*/ 	.byte	0x02, 0x4c
        /*0022*/ 	.byte	0x01
	.zero		1


	//----- nvinfo : EIATTR_MERCURY_ISA_VERSION
	.align		4
        /*0024*/ 	.byte	0x03, 0x5f
        /*0026*/ 	.short	0x0101


	//----- nvinfo : EIATTR_COOP_GROUP_MASK_REGIDS
	.align		4
        /*0028*/ 	.byte	0x04, 0x29
        /*002a*/ 	.short	(.L_3931 - .L_3930)


	//   ....[0]....
.L_3930:
        /*002c*/ 	.word	0xffffffff


	//   ....[1]....
        /*0030*/ 	.word	0xffffffff


	//   ....[2]....
        /*0034*/ 	.word	0xffffffff


	//   ....[3]....
        /*0038*/ 	.word	0xffffffff


	//   ....[4]....
        /*003c*/ 	.word	0xffffffff


	//   ....[5]....
        /*0040*/ 	.word	0xffffffff


	//   ....[6]....
        /*0044*/ 	.word	0xffffffff


	//   ....[7]....
        /*0048*/ 	.word	0xffffffff


	//   ....[8]....
        /*004c*/ 	.word	0xffffffff


	//   ....[9]....
        /*0050*/ 	.word	0xffffffff


	//   ....[10]....
        /*0054*/ 	.word	0xffffffff


	//   ....[11]....
        /*0058*/ 	.word	0xffffffff


	//   ....[12]....
        /*005c*/ 	.word	0xffffffff


	//   ....[13]....
        /*0060*/ 	.word	0xffffffff


	//   ....[14]....
        /*0064*/ 	.word	0xffffffff


	//   ....[15]....
        /*0068*/ 	.word	0xffffffff


	//   ....[16]....
        /*006c*/ 	.word	0xffffffff


	//   ....[17]....
        /*0070*/ 	.word	0xffffffff


	//   ....[18]....
        /*0074*/ 	.word	0xffffffff


	//   ....[19]....
        /*0078*/ 	.word	0xffffffff


	//----- nvinfo : EIATTR_COOP_GROUP_INSTR_OFFSETS
	.align		4
.L_3931:
        /*007c*/ 	.byte	0x04, 0x28
        /*007e*/ 	.short	(.L_3933 - .L_3932)


	//   ....[0]....
.L_3932:
        /*0080*/ 	.word	0x00001a60


	//   ....[1]....
        /*0084*/ 	.word	0x00001a70


	//   ....[2]....
        /*0088*/ 	.word	0x00001aa0


	//   ....[3]....
        /*008c*/ 	.word	0x00001ab0


	//   ....[4]....
        /*0090*/ 	.word	0x00001ae0


	//   ....[5]....
        /*0094*/ 	.word	0x00001af0


	//   ....[6]....
        /*0098*/ 	.word	0x00001b20


	//   ....[7]....
        /*009c*/ 	.word	0x00001b30


	//   ....[8]....
        /*00a0*/ 	.word	0x00001bb0


	//   ....[9]....
        /*00a4*/ 	.word	0x00001bc0


	//   ....[10]....
        /*00a8*/ 	.word	0x00002640


	//   ....[11]....
        /*00ac*/ 	.word	0x00002650


	//   ....[12]....
        /*00b0*/ 	.word	0x00002680


	//   ....[13]....
        /*00b4*/ 	.word	0x00002690


	//   ....[14]....
        /*00b8*/ 	.word	0x000026c0


	//   ....[15]....
        /*00bc*/ 	.word	0x000026d0


	//   ....[16]....
        /*00c0*/ 	.word	0x00002700


	//   ....[17]....
        /*00c4*/ 	.word	0x00002710


	//   ....[18]....
        /*00c8*/ 	.word	0x00002740


	//   ....[19]....
        /*00cc*/ 	.word	0x00002750


	//----- nvinfo : EIATTR_VRC_CTA_INIT_COUNT
	.align		4
.L_3933:
        /*00d0*/ 	.byte	0x02, 0x4a
	.zero		1
	.zero		1


	//----- nvinfo : EIATTR_EXIT_INSTR_OFFSETS
	.align		4
        /*00d4*/ 	.byte	0x04, 0x1c
        /*00d6*/ 	.short	(.L_3935 - .L_3934)


	//   ....[0]....
.L_3934:
        /*00d8*/ 	.word	0x000033b0


	//----- nvinfo : EIATTR_MAX_THREADS
	.align		4
.L_3935:
        /*00dc*/ 	.byte	0x04, 0x05
        /*00de*/ 	.short	(.L_3937 - .L_3936)
.L_3936:
        /*00e0*/ 	.word	0x00000080
        /*00e4*/ 	.word	0x00000001
        /*00e8*/ 	.word	0x00000001


	//----- nvinfo : EIATTR_CRS_STACK_SIZE
	.align		4
.L_3937:
        /*00ec*/ 	.byte	0x04, 0x1e
        /*00ee*/ 	.short	(.L_3939 - .L_3938)
.L_3938:
        /*00f0*/ 	.word	0x00000000


	//----- nvinfo : EIATTR_CBANK_PARAM_SIZE
	.align		4
.L_3939:
        /*00f4*/ 	.byte	0x03, 0x19
        /*00f6*/ 	.short	0x0080


	//----- nvinfo : EIATTR_PARAM_CBANK
	.align		4
        /*00f8*/ 	.byte	0x04, 0x0a
        /*00fa*/ 	.short	(.L_3941 - .L_3940)
	.align		4
.L_3940:
        /*00fc*/ 	.word	index@(.nv.constant0._ZN18transformer_engine13normalization19ln_bwd_tuned_kernelINS0_13Kernel_traitsI6__halffS3_fjLj16384ELj4ELj1ELj4ELj16ENS0_18Kernel_traits_baseILj16384ES3_fS3_fjLj128EEEEEEEvNS0_20BackwardKernelParamsE)
        /*0100*/ 	.short	0x0380
        /*0102*/ 	.short	0x0080


	//----- nvinfo : EIATTR_SW_WAR
	.align		4
.L_3941:
        /*0104*/ 	.byte	0x04, 0x36
        /*0106*/ 	.short	(.L_3943 - .L_3942)
.L_3942:
        /*0108*/ 	.word	0x00000008
.L_3943:


//--------------------- .nv.info._ZN18transformer_engine13normalization28ln_bwd_finalize_tuned_kernelINS0_22Kernel_traits_finalizeILj16384E6__halfS3_S3_fjLj1024ELj4ENS0_18Kernel_traits_baseILj16384ES3_S3_S3_fjLj1024EEEEEEEvNS0_20BackwardKernelParamsE --------------------------
	.section	.nv.info._ZN18transformer_engine13normalization28ln_bwd_finalize_tuned_kernelINS0_22Kernel_traits_finalizeILj16384E6__halfS3_S3_fjLj1024ELj4ENS0_18Kernel_traits_baseILj16384ES3_S3_S3_fjLj1024EEEEEEEvNS0_20BackwardKernelParamsE,"",@"SHT_CUDA_INFO"
	.sectionflags	@""
	.align	4


	//----- nvinfo : EIATTR_CUDA_API_VERSION
	.align		4
        /*0000*/ 	.byte	0x04, 0x37
        /*0002*/ 	.short	(.L_3945 - .L_3944)
.L_3944:
        /*0004*/ 	.word	0x00000082


	//----- nvinfo : EIATTR_KPARAM_INFO
	.align		4
.L_3945:
        /*0008*/ 	.byte	0x04, 0x17
        /*000a*/ 	.short	(.L_3947 - .L_3946)
.L_3946:
        /*000c*/ 	.word	0x00000000
        /*0010*/ 	.short	0x0000
        /*0012*/ 	.short	0x0000
        /*0014*/ 	.byte	0x00, 0xf0, 0x01, 0x02


	//----- nvinfo : EIATTR_SPARSE_MMA_MASK
	.align		4
.L_3947:
        /*0018*/ 	.byte	0x03, 0x50
        /*001a*/ 	.short	0x0000


	//----- nvinfo : EIATTR_MAXREG_COUNT
	.align		4
        /*001c*/ 	.byte	0x03, 0x1b
        /*001e*/ 	.short	0x0040


	//----- nvinfo : EIATTR_NUM_BARRIERS
	.align		4
        /*0020*/ 	.byte	0x02, 0x4c
        /*0022*/ 	.byte	0x01
	.zero		1


	//----- nvinfo : EIATTR_MERCURY_ISA_VERSION
	.align		4
        /*0024*/ 	.byte	0x03, 0x5f
        /*0026*/ 	.short	0x0101


	//----- nvinfo : EIATTR_COOP_GROUP_MASK_REGIDS
	.align		4
        /*0028*/ 	.byte	0x04, 0x29
        /*002a*/ 	.short	(.L_3949 - .L_3948)


	//   ....[0]....
.L_3948:
        /*002c*/ 	.word	0xffffffff


	//   ....[1]....
        /*0030*/ 	.word	0xffffffff


	//   ....[2]....
        /*0034*/ 	.word	0xffffffff


	//   ....[3]....
        /*0038*/ 	.word	0xffffffff


	//   ....[4]....
        /*003c*/ 	.word	0xffffffff


	//   ....[5]....
        /*0040*/ 	.word	0xffffffff


	//   ....[6]....
        /*0044*/ 	.word	0xffffffff


	//   ....[7]....
        /*0048*/ 	.word	0xffffffff


	//   ....[8]....
        /*004c*/ 	.word	0xffffffff


	//   ....[9]....
        /*0050*/ 	.word	0xffffffff


	//----- nvinfo : EIATTR_COOP_GROUP_INSTR_OFFSETS
	.align		4
.L_3949:
        /*0054*/ 	.byte	0x04, 0x28
        /*0056*/ 	.short	(.L_3951 - .L_3950)


	//   ....[0]....
.L_3950:
        /*0058*/ 	.word	0x00001250


	//   ....[1]....
        /*005c*/ 	.word	0x00001260


	//   ....[2]....
        /*0060*/ 	.word	0x00001290


	//   ....[3]....
        /*0064*/ 	.word	0x000012a0


	//   ....[4]....
        /*0068*/ 	.word	0x000012d0


	//   ....[5]....
        /*006c*/ 	.word	0x000012e0


	//   ....[6]....
        /*0070*/ 	.word	0x00001310


	//   ....[7]....
        /*0074*/ 	.word	0x00001320


	//   ....[8]....
        /*0078*/ 	.word	0x00001350


	//   ....[9]....
        /*007c*/ 	.word	0x00001360


	//----- nvinfo : EIATTR_VRC_CTA_INIT_COUNT
	.align		4
.L_3951:
        /*0080*/ 	.byte	0x02, 0x4a
	.zero		1
	.zero		1


	//----- nvinfo : EIATTR_EXIT_INSTR_OFFSETS
	.align		4
        /*0084*/ 	.byte	0x04, 0x1c
        /*0086*/ 	.short	(.L_3953 - .L_3952)


	//   ....[0]....
.L_3952:
        /*0088*/ 	.word	0x00000060


	//   ....[1]....
        /*008c*/ 	.word	0x000013c0


	//   ....[2]....
        /*0090*/ 	.word	0x00001490


	//----- nvinfo : EIATTR_MAX_THREADS
	.align		4
.L_3953:
        /*0094*/ 	.byte	0x04, 0x05
        /*0096*/ 	.short	(.L_3955 - .L_3954)
.L_3954:
        /*0098*/ 	.word	0x00000400
        /*009c*/ 	.word	0x00000001
        /*00a0*/ 	.word	0x00000001


	//----- nvinfo : EIATTR_CRS_STACK_SIZE
	.align		4
.L_3955:
        /*00a4*/ 	.byte	0x04, 0x1e
        /*00a6*/ 	.short	(.L_3957 - .L_3956)
.L_3956:
        /*00a8*/ 	.word	0x00000000


	//----- nvinfo : EIATTR_CBANK_PARAM_SIZE
	.align		4
.L_3957:
        /*00ac*/ 	.byte	0x03, 0x19
        /*00ae*/ 	.short	0x0080


	//----- nvinfo : EIATTR_PARAM_CBANK
	.align		4
        /*00b0*/ 	.byte	0x04, 0x0a
        /*00b2*/ 	.short	(.L_3959 - .L_3958)
	.align		4
.L_3958:
        /*00b4*/ 	.word	index@(.nv.constant0._ZN18transformer_engine13normalization28ln_bwd_finalize_tuned_kernelINS0_22Kernel_traits_finalizeILj16384E6__halfS3_S3_fjLj1024ELj4ENS0_18Kernel_traits_baseILj16384ES3_S3_S3_fjLj1024EEEEEEEvNS0_20BackwardKernelParamsE)
        /*00b8*/ 	.short	0x0380
        /*00ba*/ 	.short	0x0080


	//----- nvinfo : EIATTR_SW_WAR
	.align		4
.L_3959:
        /*00bc*/ 	.byte	0x04, 0x36
        /*00be*/ 	.short	(.L_3961 - .L_3960)
.L_3960:
        /*00c0*/ 	.word	0x00000008
.L_3961:


//--------------------- .nv.info._ZN18transformer_engine13normalization19ln_bwd_tuned_kernelINS0_13Kernel_traitsI6__halfS3_S3_fjLj16384ELj4ELj1ELj4ELj16ENS0_18Kernel_traits_baseILj16384ES3_S3_S3_fjLj128EEEEEEEvNS0_20BackwardKernelParamsE --------------------------
	.section	.nv.info._ZN18transformer_engine13normalization19ln_bwd_tuned_kernelINS0_13Kernel_traitsI6__halfS3_S3_fjLj16384ELj4ELj1ELj4ELj16ENS0_18Kernel_traits_baseILj16384ES3_S3_S3_fjLj128EEEEEEEvNS0_20BackwardKernelParamsE,"",@"SHT_CUDA_INFO"
	.sectionflags	@""
	.align	4


	//----- nvinfo : EIATTR_CUDA_API_VERSION
	.align		4
        /*0000*/ 	.byte	0x04, 0x37
        /*0002*/ 	.short	(.L_3963 - .L_3962)
.L_3962:
        /*0004*/ 	.word	0x00000082


	//----- nvinfo : EIATTR_KPARAM_INFO
	.align		4
.L_3963:
        /*0008*/ 	.byte	0x04, 0x17
        /*000a*/ 	.short	(.L_3965 - .L_3964)
.L_3964:
        /*000c*/ 	.word	0x00000000
        /*0010*/ 	.short	0x0000
        /*0012*/ 	.short	0x0000
        /*0014*/ 	.byte	0x00, 0xf0, 0x01, 0x02


	//----- nvinfo : EIATTR_SPARSE_MMA_MASK
	.align		4
.L_3965:
        /*0018*/ 	.byte	0x03, 0x50
        /*001a*/ 	.short	0x0000


	//----- nvinfo : EIATTR_MAXREG_COUNT
	.align		4
        /*001c*/ 	.byte	0x03, 0x1b
        /*001e*/ 	.short	0x00ff


	//----- nvinfo : EIATTR_NUM_BARRIERS
	.align		4
        /*0020*/ 	.byte	0x02, 0x4c
        /*0022*/ 	.byte	0x01
	.zero		1


	//----- nvinfo : EIATTR_MERCURY_ISA_VERSION
	.align		4
        /*0024*/ 	.byte	0x03, 0x5f
        /*0026*/ 	.short	0x0101


	//----- nvinfo : EIATTR_COOP_GROUP_MASK_REGIDS
	.align		4
        /*0028*/ 	.byte	0x04, 0x29
        /*002a*/ 	.short	(.L_3967 - .L_3966)


	//   ....[0]....
.L_3966:
        /*002c*/ 	.word	0xffffffff


	//   ....[1]....
        /*0030*/ 	.word	0xffffffff


	//   ....[2]....
        /*0034*/ 	.word	0xffffffff


	//   ....[3]....
        /*0038*/ 	.word	0xffffffff


	//   ....[4]....
        /*003c*/ 	.word	0xffffffff


	//   ....[5]....
        /*0040*/ 	.word	0xffffffff


	//   ....[6]....
        /*0044*/ 	.word	0xffffffff


	//   ....[7]....
        /*0048*/ 	.word	0xffffffff


	//   ....[8]....
        /*004c*/ 	.word	0xffffffff


	//   ....[9]....
        /*0050*/ 	.word	0xffffffff


	//   ....[10]....
        /*0054*/ 	.word	0xffffffff


	//   ....[11]....
        /*0058*/ 	.word	0xffffffff


	//   ....[12]....
        /*005c*/ 	.word	0xffffffff


	//   ....[13]....
        /*0060*/ 	.word	0xffffffff


	//   ....[14]....
        /*0064*/ 	.word	0xffffffff


	//   ....[15]....
        /*0068*/ 	.word	0xffffffff


	//   ....[16]....
        /*006c*/ 	.word	0xffffffff


	//   ....[17]....
        /*0070*/ 	.word	0xffffffff


	//   ....[18]....
        /*0074*/ 	.word	0xffffffff


	//   ....[19]....
        /*0078*/ 	.word	0xffffffff


	//----- nvinfo : EIATTR_COOP_GROUP_INSTR_OFFSETS
	.align		4
.L_3967:
        /*007c*/ 	.byte	0x04, 0x28
        /*007e*/ 	.short	(.L_3969 - .L_3968)


	//   ....[0]....
.L_3968:
        /*0080*/ 	.word	0x000019a0


	//   ....[1]....
        /*0084*/ 	.word	0x000019b0


	//   ....[2]....
        /*0088*/ 	.word	0x000019e0


	//   ....[3]....
        /*008c*/ 	.word	0x000019f0


	//   ....[4]....
        /*0090*/ 	.word	0x00001a20


	//   ....[5]....
        /*0094*/ 	.word	0x00001a30


	//   ....[6]....
        /*0098*/ 	.word	0x00001a60


	//   ....[7]....
        /*009c*/ 	.word	0x00001a70


	//   ....[8]....
        /*00a0*/ 	.word	0x00001af0


	//   ....[9]....
        /*00a4*/ 	.word	0x00001b00


	//   ....[10]....
        /*00a8*/ 	.word	0x00002580


	//   ....[11]....
        /*00ac*/ 	.word	0x00002590


	//   ....[12]....
        /*00b0*/ 	.word	0x000025c0


	//   ....[13]....
        /*00b4*/ 	.word	0x000025d0


	//   ....[14]....
        /*00b8*/ 	.word	0x00002600


	//   ....[15]....
        /*00bc*/ 	.word	0x00002610


	//   ....[16]....
        /*00c0*/ 	.word	0x00002640


	//   ....[17]....
        /*00c4*/ 	.word	0x00002650


	//   ....[18]....
        /*00c8*/ 	.word	0x00002680


	//   ....[19]....
        /*00cc*/ 	.word	0x00002690


	//----- nvinfo : EIATTR_VRC_CTA_INIT_COUNT
	.align		4
.L_3969:
        /*00d0*/ 	.byte	0x02, 0x4a
	.zero		1
	.zero		1


	//----- nvinfo : EIATTR_EXIT_INSTR_OFFSETS
	.align		4
        /*00d4*/ 	.byte	0x04, 0x1c
        /*00d6*/ 	.short	(.L_3971 - .L_3970)


	//   ....[0]....
.L_3970:
        /*00d8*/ 	.word	0x00003120


	//----- nvinfo : EIATTR_MAX_THREADS
	.align		4
.L_3971:
        /*00dc*/ 	.byte	0x04, 0x05
        /*00de*/ 	.short	(.L_3973 - .L_3972)
.L_3972:
        /*00e0*/ 	.word	0x00000080
        /*00e4*/ 	.word	0x00000001
        /*00e8*/ 	.word	0x00000001


	//----- nvinfo : EIATTR_CRS_STACK_SIZE
	.align		4
.L_3973:
        /*00ec*/ 	.byte	0x04, 0x1e
        /*00ee*/ 	.short	(.L_3975 - .L_3974)
.L_3974:
        /*00f0*/ 	.word	0x00000000


	//----- nvinfo : EIATTR_CBANK_PARAM_SIZE
	.align		4
.L_3975:
        /*00f4*/ 	.byte	0x03, 0x19
        /*00f6*/ 	.short	0x0080


	//----- nvinfo : EIATTR_PARAM_CBANK
	.align		4
        /*00f8*/ 	.byte	0x04, 0x0a
        /*00fa*/ 	.short	(.L_3977 - .L_3976)
	.align		4
.L_3976:
        /*00fc*/ 	.word	index@(.nv.constant0._ZN18transformer_engine13normalization19ln_bwd_tuned_kernelINS0_13Kernel_traitsI6__halfS3_S3_fjLj16384ELj4ELj1ELj4ELj16ENS0_18Kernel_traits_baseILj16384ES3_S3_S3_fjLj128EEEEEEEvNS0_20BackwardKernelParamsE)
        /*0100*/ 	.short	0x0380
        /*0102*/ 	.short	0x0080


	//----- nvinfo : EIATTR_SW_WAR
	.align		4
.L_3977:
        /*0104*/ 	.byte	0x04, 0x36
        /*0106*/ 	.short	(.L_3979 - .L_3978)
.L_3978:
        /*0108*/ 	.word	0x00000008
.L_3979:


//--------------------- .nv.info._ZN18transformer_engine13normalization28ln_bwd_finalize_tuned_kernelINS0_22Kernel_traits_finalizeILj16384EffffjLj1024ELj4ENS0_18Kernel_traits_baseILj16384EffffjLj1024EEEEEEEvNS0_20BackwardKernelParamsE --------------------------
	.section	.nv.info._ZN18transformer_engine13normalization28ln_bwd_finalize_tuned_kernelINS0_22Kernel_traits_finalizeILj16384EffffjLj1024ELj4ENS0_18Kernel_traits_baseILj16384EffffjLj1024EEEEEEEvNS0_20BackwardKernelParamsE,"",@"SHT_CUDA_INFO"
	.sectionflags	@""
	.align	4


	//----- nvinfo : EIATTR_CUDA_API_VERSION
	.align		4
        /*0000*/ 	.byte	0x04, 0x37
        /*0002*/ 	.short	(.L_3981 - .L_3980)
.L_3980:
        /*0004*/ 	.word	0x00000082


	//----- nvinfo : EIATTR_KPARAM_INFO
	.align		4
.L_3981:
        /*0008*/ 	.byte	0x04, 0x17
        /*000a*/ 	.short	(.L_3983 - .L_3982)
.L_3982:
        /*000c*/ 	.word	0x00000000
        /*0010*/ 	.short	0x0000
        /*0012*/ 	.short	0x0000
        /*0014*/ 	.byte	0x00, 0xf0, 0x01, 0x02


	//----- nvinfo : EIATTR_SPARSE_MMA_MASK
	.align		4
.L_3983:
        /*0018*/ 	.byte	0x03, 0x50
        /*001a*/ 	.short	0x0000


	//----- nvinfo : EIATTR_MAXREG_COUNT
	.align		4
        /*001c*/ 	.byte	0x03, 0x1b
        /*001e*/ 	.short	0x0040


	//----- nvinfo : EIATTR_NUM_BARRIERS
	.align		4
        /*0020*/ 	.byte	0x02, 0x4c
        /*0022*/ 	.byte	0x01
	.zero		1


	//----- nvinfo : EIATTR_MERCURY_ISA_VERSION
	.align		4
        /*0024*/ 	.byte	0x03, 0x5f
        /*0026*/ 	.short	0x0101


	//----- nvinfo : EIATTR_COOP_GROUP_MASK_REGIDS
	.align		4
        /*0028*/ 	.byte	0x04, 0x29
        /*002a*/ 	.short	(.L_3985 - .L_3984)


	//   ....[0]....
.L_3984:
        /*002c*/ 	.word	0xffffffff


	//   ....[1]....
        /*0030*/ 	.word	0xffffffff


	//   ....[2]....
        /*0034*/ 	.word	0xffffffff


	//   ....[3]....
        /*0038*/ 	.word	0xffffffff


	//   ....[4]....
        /*003c*/ 	.word	0xffffffff


	//   ....[5]....
        /*0040*/ 	.word	0xffffffff


	//   ....[6]....
        /*0044*/ 	.word	0xffffffff


	//   ....[7]....
        /*0048*/ 	.word	0xffffffff


	//   ....[8]....
        /*004c*/ 	.word	0xffffffff


	//   ....[9]....
        /*0050*/ 	.word	0xffffffff


	//----- nvinfo : EIATTR_COOP_GROUP_INSTR_OFFSETS
	.align		4
.L_3985:
        /*0054*/ 	.byte	0x04, 0x28
        /*0056*/ 	.short	(.L_3987 - .L_3986)


	//   ....[0]....
.L_3986:
        /*0058*/ 	.word	0x00001250


	//   ....[1]....
        /*005c*/ 	.word	0x00001260


	//   ....[2]....
        /*0060*/ 	.word	0x00001290


	//   ....[3]....
        /*0064*/ 	.word	0x000012a0


	//   ....[4]....
        /*0068*/ 	.word	0x000012d0


	//   ....[5]....
        /*006c*/ 	.word	0x000012e0


	//   ....[6]....
        /*0070*/ 	.word	0x00001310


	//   ....[7]....
        /*0074*/ 	.word	0x00001320


	//   ....[8]....
        /*0078*/ 	.word	0x00001350


	//   ....[9]....
        /*007c*/ 	.word	0x00001360


	//----- nvinfo : EIATTR_VRC_CTA_INIT_COUNT
	.align		4
.L_3987:
        /*0080*/ 	.byte	0x02, 0x4a
	.zero		1
	.zero		1


	//----- nvinfo : EIATTR_EXIT_INSTR_OFFSETS
	.align		4
        /*0084*/ 	.byte	0x04, 0x1c
        /*0086*/ 	.short	(.L_3989 - .L_3988)


	//   ....[0]....
.L_3988:
        /*0088*/ 	.word	0x00000060


	//   ....[1]....
        /*008c*/ 	.word	0x000013c0


	//   ....[2]....
        /*0090*/ 	.word	0x00001470


	//----- nvinfo : EIATTR_MAX_THREADS
	.align		4
.L_3989:
        /*0094*/ 	.byte	0x04, 0x05
        /*0096*/ 	.short	(.L_3991 - .L_3990)
.L_3990:
        /*0098*/ 	.word	0x00000400
        /*009c*/ 	.word	0x00000001
        /*00a0*/ 	.word	0x00000001


	//----- nvinfo : EIATTR_CRS_STACK_SIZE
	.align		4
.L_3991:
        /*00a4*/ 	.byte	0x04, 0x1e
        /*00a6*/ 	.short	(.L_3993 - .L_3992)
.L_3992:
        /*00a8*/ 	.word	0x00000000


	//----- nvinfo : EIATTR_CBANK_PARAM_SIZE
	.align		4
.L_3993:
        /*00ac*/ 	.byte	0x03, 0x19
        /*00ae*/ 	.short	0x0080


	//----- nvinfo : EIATTR_PARAM_CBANK
	.align		4
        /*00b0*/ 	.byte	0x04, 0x0a
        /*00b2*/ 	.short	(.L_3995 - .L_3994)
	.align		4
.L_3994:
        /*00b4*/ 	.word	index@(.nv.constant0._ZN18transformer_engine13normalization28ln_bwd_finalize_tuned_kernelINS0_22Kernel_traits_finalizeILj16384EffffjLj1024ELj4ENS0_18Kernel_traits_baseILj16384EffffjLj1024EEEEEEEvNS0_20BackwardKernelParamsE)
        /*00b8*/ 	.short	0x0380
        /*00ba*/ 	.short	0x0080


	//----- nvinfo : EIATTR_SW_WAR
	.align		4
.L_3995:
        /*00bc*/ 	.byte	0x04, 0x36
        /*00be*/ 	.short	(.L_3997 - .L_3996)
.L_3996:
        /*00c0*/ 	.word	0x00000008
.L_3997:


//--------------------- .nv.info._ZN18transformer_engine13normalization19ln_bwd_tuned_kernelINS0_13Kernel_traitsIffffjLj16384ELj4ELj1ELj4ELj16ENS0_18Kernel_traits_baseILj16384EffffjLj128EEEEEEEvNS0_20BackwardKernelParamsE --------------------------
	.section	.nv.info._ZN18transformer_engine13normalization19ln_bwd_tuned_kernelINS0_13Kernel_traitsIffffjLj16384ELj4ELj1ELj4ELj16ENS0_18Kernel_traits_baseILj16384EffffjLj128EEEEEEEvNS0_20BackwardKernelParamsE,"",@"SHT_CUDA_INFO"
	.sectionflags	@""
	.align	4


	//----- nvinfo : EIATTR_CUDA_API_VERSION
	.align		4
        /*0000*/ 	.byte	0x04, 0x37
        /*0002*/ 	.short	(.L_3999 - .L_3998)
.L_3998:
        /*0004*/ 	.word	0x00000082


	//----- nvinfo : EIATTR_KPARAM_INFO
	.align		4
.L_3999:
        /*0008*/ 	.byte	0x04, 0x17
        /*000a*/ 	.short	(.L_4001 - .L_4000)
.L_4000:
        /*000c*/ 	.word	0x00000000
        /*0010*/ 	.short	0x0000
        /*0012*/ 	.short	0x0000
        /*0014*/ 	.byte	0x00, 0xf0, 0x01, 0x02


	//----- nvinfo : EIATTR_SPARSE_MMA_MASK
	.align		4
.L_4001:
        /*0018*/ 	.byte	0x03, 0x50
        /*001a*/ 	.short	0x0000


	//----- nvinfo : EIATTR_MAXREG_COUNT
	.align		4
        /*001c*/ 	.byte	0x03, 0x1b
        /*001e*/ 	.short	0x00ff


	//----- nvinfo : EIATTR_NUM_BARRIERS
	.align		4
        /*0020*/ 	.byte	0x02, 0x4c
        /*0022*/ 	.byte	0x01
	.zero		1


	//----- nvinfo : EIATTR_MERCURY_ISA_VERSION
	.align		4
        /*0024*/ 	.byte	0x03, 0x5f
        /*0026*/ 	.short	0x0101


	//----- nvinfo : EIATTR_COOP_GROUP_MASK_REGIDS
	.align		4
        /*0028*/ 	.byte	0x04, 0x29
        /*002a*/ 	.short	(.L_4003 - .L_4002)


	//   ....[0]....
.L_4002:
        /*002c*/ 	.word	0xffffffff


	//   ....[1]....
        /*0030*/ 	.word	0xffffffff


	//   ....[2]....
        /*0034*/ 	.word	0xffffffff


	//   ....[3]....
        /*0038*/ 	.word	0xffffffff


	//   ....[4]....
        /*003c*/ 	.word	0xffffffff


	//   ....[5]....
        /*0040*/ 	.word	0xffffffff


	//   ....[6]....
        /*0044*/ 	.word	0xffffffff


	//   ....[7]....
        /*0048*/ 	.word	0xffffffff


	//   ....[8]....
        /*004c*/ 	.word	0xffffffff


	//   ....[9]....
        /*0050*/ 	.word	0xffffffff


	//   ....[10]....
        /*0054*/ 	.word	0xffffffff


	//   ....[11]....
        /*0058*/ 	.word	0xffffffff


	//   ....[12]....
        /*005c*/ 	.word	0xffffffff


	//   ....[13]....
        /*0060*/ 	.word	0xffffffff


	//   ....[14]....
        /*0064*/ 	.word	0xffffffff


	//   ....[15]....
        /*0068*/ 	.word	0xffffffff


	//   ....[16]....
        /*006c*/ 	.word	0xffffffff


	//   ....[17]....
        /*0070*/ 	.word	0xffffffff


	//   ....[18]....
        /*0074*/ 	.word	0xffffffff


	//   ....[19]....
        /*0078*/ 	.word	0xffffffff


	//----- nvinfo : EIATTR_COOP_GROUP_INSTR_OFFSETS
	.align		4
.L_4003:
        /*007c*/ 	.byte	0x04, 0x28
        /*007e*/ 	.short	(.L_4005 - .L_4004)


	//   ....[0]....
.L_4004:
        /*0080*/ 	.word	0x00001470


	//   ....[1]....
        /*0084*/ 	.word	0x00001480


	//   ....[2]....
        /*0088*/ 	.word	0x000014b0


	//   ....[3]....
        /*008c*/ 	.word	0x000014c0


	//   ....[4]....
        /*0090*/ 	.word	0x000014f0


	//   ....[5]....
        /*0094*/ 	.word	0x00001500


	//   ....[6]....
        /*0098*/ 	.word	0x00001530


	//   ....[7]....
        /*009c*/ 	.word	0x00001540


	//   ....[8]....
        /*00a0*/ 	.word	0x000015c0


	//   ....[9]....
        /*00a4*/ 	.word	0x000015d0


	//   ....[10]....
        /*00a8*/ 	.word	0x00002050


	//   ....[11]....
        /*00ac*/ 	.word	0x00002060


	//   ....[12]....
        /*00b0*/ 	.word	0x00002090


	//   ....[13]....
        /*00b4*/ 	.word	0x000020a0


	//   ....[14]....
        /*00b8*/ 	.word	0x000020d0


	//   ....[15]....
        /*00bc*/ 	.word	0x000020e0


	//   ....[16]....
        /*00c0*/ 	.word	0x00002110


	//   ....[17]....
        /*00c4*/ 	.word	0x00002120


	//   ....[18]....
        /*00c8*/ 	.word	0x00002150


	//   ....[19]....
        /*00cc*/ 	.word	0x00002160


	//----- nvinfo : EIATTR_VRC_CTA_INIT_COUNT
	.align		4
.L_4005:
        /*00d0*/ 	.byte	0x02, 0x4a
	.zero		1
	.zero		1


	//----- nvinfo : EIATTR_EXIT_INSTR_OFFSETS
	.align		4
        /*00d4*/ 	.byte	0x04, 0x1c
        /*00d6*/ 	.short	(.L_4007 - .L_4006)


	//   ....[0]....
.L_4006:
        /*00d8*/ 	.word	0x00002dd0


	//----- nvinfo : EIATTR_MAX_THREADS
	.align		4
.L_4007:
        /*00dc*/ 	.byte	0x04, 0x05
        /*00de*/ 	.short	(.L_4009 - .L_4008)
.L_4008:
        /*00e0*/ 	.word	0x00000080
        /*00e4*/ 	.word	0x00000001
        /*00e8*/ 	.word	0x00000001


	//----- nvinfo : EIATTR_CRS_STACK_SIZE
	.align		4
.L_4009:
        /*00ec*/ 	.byte	0x04, 0x1e
        /*00ee*/ 	.short	(.L_4011 - .L_4010)
.L_4010:
        /*00f0*/ 	.word	0x00000000


	//----- nvinfo : EIATTR_CBANK_PARAM_SIZE
	.align		4
.L_4011:
        /*00f4*/ 	.byte	0x03, 0x19
        /*00f6*/ 	.short	0x0080


	//----- nvinfo : EIATTR_PARAM_CBANK
	.align		4
        /*00f8*/ 	.byte	0x04, 0x0a
        /*00fa*/ 	.short	(.L_4013 - .L_4012)
	.align		4
.L_4012:
        /*00fc*/ 	.word	index@(.nv.constant0._ZN18transformer_engine13normalization19ln_bwd_tuned_kernelINS0_13Kernel_traitsIffffjLj16384ELj4ELj1ELj4ELj16ENS0_18Kernel_traits_baseILj16384EffffjLj128EEEEEEEvNS0_20BackwardKernelParamsE)
        /*0100*/ 	.short	0x0380
        /*0102*/ 	.short	0x0080


	//----- nvinfo : EIATTR_SW_WAR
	.align		4
.L_4013:
        /*0104*/ 	.byte	0x04, 0x36
        /*0106*/ 	.short	(.L_4015 - .L_4014)
.L_4014:
        /*0108*/ 	.word	0x00000008
.L_4015:


//--------------------- .nv.info._ZN18transformer_engine13normalization28ln_bwd_finalize_tuned_kernelINS0_22Kernel_traits_finalizeILj15360E13__nv_bfloat16fS3_fjLj1024ELj4ENS0_18Kernel_traits_baseILj15360ES3_fS3_fjLj1024EEEEEEEvNS0_20BackwardKernelParamsE --------------------------
	.section	.nv.info._ZN18transformer_engine13normalization28ln_bwd_finalize_tuned_kernelINS0_22Kernel_traits_finalizeILj15360E13__nv_bfloat16fS3_fjLj1024ELj4ENS0_18Kernel_traits_baseILj15360ES3_fS3_fjLj1024EEEEEEEvNS0_20BackwardKernelParamsE,"",@"SHT_CUDA_INFO"
	.sectionflags	@""
	.align	4


	//----- nvinfo : EIATTR_CUDA_API_VERSION
	.align		4
        /*0000*/ 	.byte	0x04, 0x37
        /*0002*/ 	.short	(.L_4017 - .L_4016)
.L_4016:
        /*0004*/ 	.word	0x00000082


	//----- nvinfo : EIATTR_KPARAM_INFO
	.align		4
.L_4017:
        /*0008*/ 	.byte	0x04, 0x17
        /*000a*/ 	.short	(.L_4019 - .L_4018)
.L_4018:
        /*000c*/ 	.word	0x00000000
        /*0010*/ 	.short	0x0000
        /*0012*/ 	.short	0x0000
        /*0014*/ 	.byte	0x00, 0xf0, 0x01, 0x02


	//----- nvinfo : EIATTR_SPARSE_MMA_MASK
	.align		4
.L_4019:
        /*0018*/ 	.byte	0x03, 0x50
        /*001a*/ 	.short	0x0000


	//----- nvinfo : EIATTR_MAXREG_COUNT
	.align		4
        /*001c*/ 	.byte	0x03, 0x1b
        /*001e*/ 	.short	0x0040


	//----- nvinfo : EIATTR_NUM_BARRIERS
	.align		4
        /*0020*/ 	.byte	0x02, 0x4c
        /*0022*/ 	.byte	0x01
	.zero		1


	//----- nvinfo : EIATTR_MERCURY_ISA_VERSION
	.align		4
        /*0024*/ 	.byte	0x03, 0x5f
        /*0026*/ 	.short	0x0101


	//----- nvinfo : EIATTR_COOP_GROUP_MASK_REGIDS
	.align		4
        /*0028*/ 	.byte	0x04, 0x29
        /*002a*/ 	.short	(.L_4021 - .L_4020)


	//   ....[0]....
.L_4020:
        /*002c*/ 	.word	0xffffffff


	//   ....[1]....
        /*0030*/ 	.word	0xffffffff


	//   ....[2]....
        /*0034*/ 	.word	0xffffffff


	//   ....[3]....
        /*0038*/ 	.word	0xffffffff


	//   ....[4]....
        /*003c*/ 	.word	0xffffffff


	//   ....[5]....
        /*0040*/ 	.word	0xffffffff


	//   ....[6]....
        /*0044*/ 	.word	0xffffffff


	//   ....[7]....
        /*0048*/ 	.word	0xffffffff


	//   ....[8]....
        /*004c*/ 	.word	0xffffffff


	//   ....[9]....
        /*0050*/ 	.word	0xffffffff


	//----- nvinfo : EIATTR_COOP_GROUP_INSTR_OFFSETS
	.align		4
.L_4021:
        /*0054*/ 	.byte	0x04, 0x28
        /*0056*/ 	.short	(.L_4023 - .L_4022)


	//   ....[0]....
.L_4022:
        /*0058*/ 	.word	0x00001250


	//   ....[1]....
        /*005c*/ 	.word	0x00001260


	//   ....[2]....
        /*0060*/ 	.word	0x00001290


	//   ....[3]....
        /*0064*/ 	.word	0x000012a0


	//   ....[4]....
        /*0068*/ 	.word	0x000012d0


	//   ....[5]....
        /*006c*/ 	.word	0x000012e0


	//   ....[6]....
        /*0070*/ 	.word	0x00001310


	//   ....[7]....
        /*0074*/ 	.word	0x00001320


	//   ....[8]....
        /*0078*/ 	.word	0x00001350


	//   ....[9]....
        /*007c*/ 	.word	0x00001360


	//----- nvinfo : EIATTR_VRC_CTA_INIT_COUNT
	.align		4
.L_4023:
        /*0080*/ 	.byte	0x02, 0x4a
	.zero		1
	.zero		1


	//----- nvinfo : EIATTR_EXIT_INSTR_OFFSETS
	.align		4
        /*0084*/ 	.byte	0x04, 0x1c
        /*0086*/ 	.short	(.L_4025 - .L_4024)


	//   ....[0]....
.L_4024:
        /*0088*/ 	.word	0x00000060


	//   ....[1]....
        /*008c*/ 	.word	0x000013c0


	//   ....[2]....
        /*0090*/ 	.word	0x00001490


	//----- nvinfo : EIATTR_MAX_THREADS
	.align		4
.L_4025:
        /*0094*/ 	.byte	0x04, 0x05
        /*0096*/ 	.short	(.L_4027 - .L_4026)
.L_4026:
        /*0098*/ 	.word	0x00000400
        /*009c*/ 	.word	0x00000001
        /*00a0*/ 	.word	0x00000001


	//----- nvinfo : EIATTR_CRS_STACK_SIZE
	.align		4
.L_4027:
        /*00a4*/ 	.byte	0x04, 0x1e
        /*00a6*/ 	.short	(.L_4029 - .L_4028)
.L_4028:
        /*00a8*/ 	.word	0x00000000


	//----- nvinfo : EIATTR_CBANK_PARAM_SIZE
	.align		4
.L_4029:
        /*00ac*/ 	.byte	0x03, 0x19
        /*00ae*/ 	.short	0x0080


	//----- nvinfo : EIATTR_PARAM_CBANK
	.align		4
        /*00b0*/ 	.byte	0x04, 0x0a
        /*00b2*/ 	.short	(.L_4031 - .L_4030)
	.align		4
.L_4030:
        /*00b4*/ 	.word	index@(.nv.constant0._ZN18transformer_engine13normalization28ln_bwd_finalize_tuned_kernelINS0_22Kernel_traits_finalizeILj15360E13__nv_bfloat16fS3_fjLj1024ELj4ENS0_18Kernel_traits_baseILj15360ES3_fS3_fjLj1024EEEEEEEvNS0_20BackwardKernelParamsE)
        /*00b8*/ 	.short	0x0380
        /*00ba*/ 	.short	0x0080


	//----- nvinfo : EIATTR_SW_WAR
	.align		4
.L_4031:
        /*00bc*/ 	.byte	0x04, 0x36
        /*00be*/ 	.short	(.L_4033 - .L_4032)
.L_4032:
        /*00c0*/ 	.word	0x00000008
.L_4033:


//--------------------- .nv.info._ZN18transformer_engine13normalization19ln_bwd_tuned_kernelINS0_13Kernel_traitsI13__nv_bfloat16fS3_fjLj15360ELj4ELj1ELj4ELj8ENS0_18Kernel_traits_baseILj15360ES3_fS3_fjLj128EEEEEEEvNS0_20BackwardKernelParamsE --------------------------
	.section	.nv.info._ZN18transformer_engine13normalization19ln_bwd_tuned_kernelINS0_13Kernel_traitsI13__nv_bfloat16fS3_fjLj15360ELj4ELj1ELj4ELj8ENS0_18Kernel_traits_baseILj15360ES3_fS3_fjLj128EEEEEEEvNS0_20BackwardKernelParamsE,"",@"SHT_CUDA_INFO"
	.sectionflags	@""
	.align	4


	//----- nvinfo : EIATTR_CUDA_API_VERSION
	.align		4
        /*0000*/ 	.byte	0x04, 0x37
        /*0002*/ 	.short	(.L_4035 - .L_4034)
.L_4034:
        /*0004*/ 	.word	0x00000082


	//----- nvinfo : EIATTR_KPARAM_INFO
	.align		4
.L_4035:
        /*0008*/ 	.byte	0x04, 0x17
        /*000a*/ 	.short	(.L_4037 - .L_4036)
.L_4036:
        /*000c*/ 	.word	0x00000000
        /*0010*/ 	.short	0x0000
        /*0012*/ 	.short	0x0000
        /*0014*/ 	.byte	0x00, 0xf0, 0x01, 0x02


	//----- nvinfo : EIATTR_SPARSE_MMA_MASK
	.align		4
.L_4037:
        /*0018*/ 	.byte	0x03, 0x50
        /*001a*/ 	.short	0x0000


	//----- nvinfo : EIATTR_MAXREG_COUNT
	.align		4
        /*001c*/ 	.byte	0x03, 0x1b
        /*001e*/ 	.short	0x00ff


	//----- nvinfo : EIATTR_NUM_BARRIERS
	.align		4
        /*0020*/ 	.byte	0x02, 0x4c
        /*0022*/ 	.byte	0x01
	.zero		1


	//----- nvinfo : EIATTR_MERCURY_ISA_VERSION
	.align		4
        /*0024*/ 	.byte	0x03, 0x5f
        /*0026*/ 	.short	0x0101


	//----- nvinfo : EIATTR_COOP_GROUP_MASK_REGIDS
	.align		4
        /*0028*/ 	.byte	0x04, 0x29
        /*002a*/ 	.short	(.L_4039 - .L_4038)


	//   ....[0]....
.L_4038:
        /*002c*/ 	.word	0xffffffff


	//   ....[1]....
        /*0030*/ 	.word	0xffffffff


	//   ....[2]....
        /*0034*/ 	.word	0xffffffff


	//   ....[3]....
        /*0038*/ 	.word	0xffffffff


	//   ....[4]....
        /*003c*/ 	.word	0xffffffff


	//   ....[5]....
        /*0040*/ 	.word	0xffffffff


	//   ....[6]....
        /*0044*/ 	.word	0xffffffff


	//   ....[7]....
        /*0048*/ 	.word	0xffffffff


	//   ....[8]....
        /*004c*/ 	.word	0xffffffff


	//   ....[9]....
        /*0050*/ 	.word	0xffffffff


	//   ....[10]....
        /*0054*/ 	.word	0xffffffff


	//   ....[11]....
        /*0058*/ 	.word	0xffffffff


	//   ....[12]....
        /*005c*/ 	.word	0xffffffff


	//   ....[13]....
        /*0060*/ 	.word	0xffffffff


	//   ....[14]....
        /*0064*/ 	.word	0xffffffff


	//   ....[15]....
        /*0068*/ 	.word	0xffffffff


	//   ....[16]....
        /*006c*/ 	.word	0xffffffff


	//   ....[17]....
        /*0070*/ 	.word	0xffffffff


	//   ....[18]....
        /*0074*/ 	.word	0xffffffff


	//   ....[19]....
        /*0078*/ 	.word	0xffffffff


	//----- nvinfo : EIATTR_COOP_GROUP_INSTR_OFFSETS
	.align		4
.L_4039:
        /*007c*/ 	.byte	0x04, 0x28
        /*007e*/ 	.short	(.L_4041 - .L_4040)


	//   ....[0]....
.L_4040:
        /*0080*/ 	.word	0x00001b70


	//   ....[1]....
        /*0084*/ 	.word	0x00001c70


	//   ....[2]....
        /*0088*/ 	.word	0x00001c80


	//   ....[3]....
        /*008c*/ 	.word	0x00001cb0


	//   ....[4]....
        /*0090*/ 	.word	0x00001cc0


	//   ....[5]....
        /*0094*/ 	.word	0x00001d30


	//   ....[6]....
        /*0098*/ 	.word	0x00001d70


	//   ....[7]....
        /*009c*/ 	.word	0x00001d90


	//   ....[8]....
        /*00a0*/ 	.word	0x00001dd0


	//   ....[9]....
        /*00a4*/ 	.word	0x00001de0


	//   ....[10]....
        /*00a8*/ 	.word	0x00002780


	//   ....[11]....
        /*00ac*/ 	.word	0x00002790


	//   ....[12]....
        /*00b0*/ 	.word	0x000027c0


	//   ....[13]....
        /*00b4*/ 	.word	0x000027d0


	//   ....[14]....
        /*00b8*/ 	.word	0x00002800


	//   ....[15]....
        /*00bc*/ 	.word	0x00002810


	//   ....[16]....
        /*00c0*/ 	.word	0x00002840


	//   ....[17]....
        /*00c4*/ 	.word	0x00002850


	//   ....[18]....
        /*00c8*/ 	.word	0x00002880


	//   ....[19]....
        /*00cc*/ 	.word	0x00002890


	//----- nvinfo : EIATTR_VRC_CTA_INIT_COUNT
	.align		4
.L_4041:
        /*00d0*/ 	.byte	0x02, 0x4a
	.zero		1
	.zero		1


	//----- nvinfo : EIATTR_EXIT_INSTR_OFFSETS
	.align		4
        /*00d4*/ 	.byte	0x04, 0x1c
        /*00d6*/ 	.short	(.L_4043 - .L_4042)


	//   ....[0]....
.L_4042:
        /*00d8*/ 	.word	0x00003870


	//----- nvinfo : EIATTR_MAX_THREADS
	.align		4
.L_4043:
        /*00dc*/ 	.byte	0x04, 0x05
        /*00de*/ 	.short	(.L_4045 - .L_4044)
.L_4044:
        /*00e0*/ 	.word	0x00000080
        /*00e4*/ 	.word	0x00000001
        /*00e8*/ 	.word	0x00000001


	//----- nvinfo : EIATTR_CRS_STACK_SIZE
	.align		4
.L_4045:
        /*00ec*/ 	.byte	0x04, 0x1e
        /*00ee*/ 	.short	(.L_4047 - .L_4046)
.L_4046:
        /*00f0*/ 	.word	0x00000000


	//----- nvinfo : EIATTR_CBANK_PARAM_SIZE
	.align		4
.L_4047:
        /*00f4*/ 	.byte	0x03, 0x19
        /*00f6*/ 	.short	0x0080


	//----- nvinfo : EIATTR_PARAM_CBANK
	.align		4
        /*00f8*/ 	.byte	0x04, 0x0a
        /*00fa*/ 	.short	(.L_4049 - .L_4048)
	.align		4
.L_4048:
        /*00fc*/ 	.word	index@(.nv.constant0._ZN18transformer_engine13normalization19ln_bwd_tuned_kernelINS0_13Kernel_traitsI13__nv_bfloat16fS3_fjLj15360ELj4ELj1ELj4ELj8ENS0_18Kernel_traits_baseILj15360ES3_fS3_fjLj128EEEEEEEvNS0_20BackwardKernelParamsE)
        /*0100*/ 	.short	0x0380
        /*0102*/ 	.short	0x0080


	//----- nvinfo : EIATTR_SW_WAR
	.align		4
.L_4049:
        /*0104*/ 	.byte	0x04, 0x36
        /*0106*/ 	.short	(.L_4051 - .L_4050)
.L_4050:
        /*0108*/ 	.word	0x00000008
.L_4051:


//--------------------- .nv.info._ZN18transformer_engine13normalization28ln_bwd_finalize_tuned_kernelINS0_22Kernel_traits_finalizeILj15360E13__nv_bfloat16S3_S3_fjLj1024ELj4ENS0_18Kernel_traits_baseILj15360ES3_S3_S3_fjLj1024EEEEEEEvNS0_20BackwardKernelParamsE --------------------------
	.section	.nv.info._ZN18transformer_engine13normalization28ln_bwd_finalize_tuned_kernelINS0_22Kernel_traits_finalizeILj15360E13__nv_bfloat16S3_S3_fjLj1024ELj4ENS0_18Kernel_traits_baseILj15360ES3_S3_S3_fjLj1024EEEEEEEvNS0_20BackwardKernelParamsE,"",@"SHT_CUDA_INFO"
	.sectionflags	@""
	.align	4


	//----- nvinfo : EIATTR_CUDA_API_VERSION
	.align		4
        /*0000*/ 	.byte	0x04, 0x37
        /*0002*/ 	.short	(.L_4053 - .L_4052)
.L_4052:
        /*0004*/ 	.word	0x00000082


	//----- nvinfo : EIATTR_KPARAM_INFO
	.align		4
.L_4053:
        /*0008*/ 	.byte	0x04, 0x17
        /*000a*/ 	.short	(.L_4055 - .L_4054)
.L_4054:
        /*000c*/ 	.word	0x00000000
        /*0010*/ 	.short	0x0000
        /*0012*/ 	.short	0x0000
        /*0014*/ 	.byte	0x00, 0xf0, 0x01, 0x02


	//----- nvinfo : EIATTR_SPARSE_MMA_MASK
	.align		4
.L_4055:
        /*0018*/ 	.byte	0x03, 0x50
        /*001a*/ 	.short	0x0000


	//----- nvinfo : EIATTR_MAXREG_COUNT
	.align		4
        /*001c*/ 	.byte	0x03, 0x1b
        /*001e*/ 	.short	0x0040


	//----- nvinfo : EIATTR_NUM_BARRIERS
	.align		4
        /*0020*/ 	.byte	0x02, 0x4c
        /*0022*/ 	.byte	0x01
	.zero		1


	//----- nvinfo : EIATTR_MERCURY_ISA_VERSION
	.align		4
        /*0024*/ 	.byte	0x03, 0x5f
        /*0026*/ 	.short	0x0101


	//----- nvinfo : EIATTR_COOP_GROUP_MASK_REGIDS
	.align		4
        /*0028*/ 	.byte	0x04, 0x29
        /*002a*/ 	.short	(.L_4057 - .L_4056)


	//   ....[0]....
.L_4056:
        /*002c*/ 	.word	0xffffffff


	//   ....[1]....
        /*0030*/ 	.word	0xffffffff


	//   ....[2]....
        /*0034*/ 	.word	0xffffffff


	//   ....[3]....
        /*0038*/ 	.word	0xffffffff


	//   ....[4]....
        /*003c*/ 	.word	0xffffffff


	//   ....[5]....
        /*0040*/ 	.word	0xffffffff


	//   ....[6]....
        /*0044*/ 	.word	0xffffffff


	//   ....[7]....
        /*0048*/ 	.word	0xffffffff


	//   ....[8]....
        /*004c*/ 	.word	0xffffffff


	//   ....[9]....
        /*0050*/ 	.word	0xffffffff


	//----- nvinfo : EIATTR_COOP_GROUP_INSTR_OFFSETS
	.align		4
.L_4057:
        /*0054*/ 	.byte	0x04, 0x28
        /*0056*/ 	.short	(.L_4059 - .L_4058)


	//   ....[0]....
.L_4058:
        /*0058*/ 	.word	0x00001250


	//   ....[1]....
        /*005c*/ 	.word	0x00001260


	//   ....[2]....
        /*0060*/ 	.word	0x00001290


	//   ....[3]....
        /*0064*/ 	.word	0x000012a0


	//   ....[4]....
        /*0068*/ 	.word	0x000012d0


	//   ....[5]....
        /*006c*/ 	.word	0x000012e0


	//   ....[6]....
        /*0070*/ 	.word	0x00001310


	//   ....[7]....
        /*0074*/ 	.word	0x00001320


	//   ....[8]....
        /*0078*/ 	.word	0x00001350


	//   ....[9]....
        /*007c*/ 	.word	0x00001360


	//----- nvinfo : EIATTR_VRC_CTA_INIT_COUNT
	.align		4
.L_4059:
        /*0080*/ 	.byte	0x02, 0x4a
	.zero		1
	.zero		1


	//----- nvinfo : EIATTR_EXIT_INSTR_OFFSETS
	.align		4
        /*0084*/ 	.byte	0x04, 0x1c
        /*0086*/ 	.short	(.L_4061 - .L_4060)


	//   ....[0]....
.L_4060:
        /*0088*/ 	.word	0x00000060


	//   ....[1]....
        /*008c*/ 	.word	0x000013c0


	//   ....[2]....
        /*0090*/ 	.word	0x00001490


	//----- nvinfo : EIATTR_MAX_THREADS
	.align		4
.L_4061:
        /*0094*/ 	.byte	0x04, 0x05
        /*0096*/ 	.short	(.L_4063 - .L_4062)
.L_4062:
        /*0098*/ 	.word	0x00000400
        /*009c*/ 	.word	0x00000001
        /*00a0*/ 	.word	0x00000001


	//----- nvinfo : EIATTR_CRS_STACK_SIZE
	.align		4
.L_4063:
        /*00a4*/ 	.byte	0x04, 0x1e
        /*00a6*/ 	.short	(.L_4065 - .L_4064)
.L_4064:
        /*00a8*/ 	.word	0x00000000


	//----- nvinfo : EIATTR_CBANK_PARAM_SIZE
	.align		4
.L_4065:
        /*00ac*/ 	.byte	0x03, 0x19
        /*00ae*/ 	.short	0x0080


	//----- nvinfo : EIATTR_PARAM_CBANK
	.align		4
        /*00b0*/ 	.byte	0x04, 0x0a
        /*00b2*/ 	.short	(.L_4067 - .L_4066)
	.align		4
.L_4066:
        /*00b4*/ 	.word	index@(.nv.constant0._ZN18transformer_engine13normalization28ln_bwd_finalize_tuned_kernelINS0_22Kernel_traits_finalizeILj15360E13__nv_bfloat16S3_S3_fjLj1024ELj4ENS0_18Kernel_traits_baseILj15360ES3_S3_S3_fjLj1024EEEEEEEvNS0_20BackwardKernelParamsE)
        /*00b8*/ 	.short	0x0380
        /*00ba*/ 	.short	0x0080


	//----- nvinfo : EIATTR_SW_WAR
	.align		4
.L_4067:
        /*00bc*/ 	.byte	0x04, 0x36
        /*00be*/ 	.short	(.L_4069 - .L_4068)
.L_4068:
        /*00c0*/ 	.word	0x00000008
.L_4069:


//--------------------- .nv.info._ZN18transformer_engine13normalization19ln_bwd_tuned_kernelINS0_13Kernel_traitsI13__nv_bfloat16S3_S3_fjLj15360ELj4ELj1ELj4ELj4ENS0_18Kernel_traits_baseILj15360ES3_S3_S3_fjLj128EEEEEEEvNS0_20BackwardKernelParamsE --------------------------
	.section	.nv.info._ZN18transformer_engine13normalization19ln_bwd_tuned_kernelINS0_13Kernel_traitsI13__nv_bfloat16S3_S3_fjLj15360ELj4ELj1ELj4ELj4ENS0_18Kernel_traits_baseILj15360ES3_S3_S3_fjLj128EEEEEEEvNS0_20BackwardKernelParamsE,"",@"SHT_CUDA_INFO"
	.sectionflags	@""
	.align	4


	//----- nvinfo : EIATTR_CUDA_API_VERSION
	.align		4
        /*0000*/ 	.byte	0x04, 0x37
        /*0002*/ 	.short	(.L_4071 - .L_4070)
.L_4070:
        /*0004*/ 	.word	0x00000082


	//----- nvinfo : EIATTR_KPARAM_INFO
	.align		4
.L_4071:
        /*0008*/ 	.byte	0x04, 0x17
        /*000a*/ 	.short	(.L_4073 - .L_4072)
.L_4072:
        /*000c*/ 	.word	0x00000000
        /*0010*/ 	.short	0x0000
        /*0012*/ 	.short	0x0000
        /*0014*/ 	.byte	0x00, 0xf0, 0x01, 0x02


	//----- nvinfo : EIATTR_SPARSE_MMA_MASK
	.align		4
.L_4073:
        /*0018*/ 	.byte	0x03, 0x50
        /*001a*/ 	.short	0x0000


	//----- nvinfo : EIATTR_MAXREG_COUNT
	.align		4
        /*001c*/ 	.byte	0x03, 0x1b
        /*001e*/ 	.short	0x00ff


	//----- nvinfo : EIATTR_NUM_BARRIERS
	.align		4
        /*0020*/ 	.byte	0x02, 0x4c
        /*0022*/ 	.byte	0x01
	.zero		1


	//----- nvinfo : EIATTR_MERCURY_ISA_VERSION
	.align		4
        /*0024*/ 	.byte	0x03, 0x5f
        /*0026*/ 	.short	0x0101


	//----- nvinfo : EIATTR_COOP_GROUP_MASK_REGIDS
	.align		4
        /*0028*/ 	.byte	0x04, 0x29
        /*002a*/ 	.short	(.L_4075 - .L_4074)


	//   ....[0]....
.L_4074:
        /*002c*/ 	.word	0xffffffff


	//   ....[1]....
        /*0030*/ 	.word	0xffffffff


	//   ....[2]....
        /*0034*/ 	.word	0xffffffff


	//   ....[3]....
        /*0038*/ 	.word	0xffffffff


	//   ....[4]....
        /*003c*/ 	.word	0xffffffff


	//   ....[5]....
        /*0040*/ 	.word	0xffffffff


	//   ....[6]....
        /*0044*/ 	.word	0xffffffff


	//   ....[7]....
        /*0048*/ 	.word	0xffffffff


	//   ....[8]....
        /*004c*/ 	.word	0xffffffff


	//   ....[9]....
        /*0050*/ 	.word	0xffffffff


	//   ....[10]....
        /*0054*/ 	.word	0xffffffff


	//   ....[11]....
        /*0058*/ 	.word	0xffffffff


	//   ....[12]....
        /*005c*/ 	.word	0xffffffff


	//   ....[13]....
        /*0060*/ 	.word	0xffffffff


	//   ....[14]....
        /*0064*/ 	.word	0xffffffff


	//   ....[15]....
        /*0068*/ 	.word	0xffffffff


	//   ....[16]....
        /*006c*/ 	.word	0xffffffff


	//   ....[17]....
        /*0070*/ 	.word	0xffffffff


	//   ....[18]....
        /*0074*/ 	.word	0xffffffff


	//   ....[19]....
        /*0078*/ 	.word	0xffffffff


	//----- nvinfo : EIATTR_COOP_GROUP_INSTR_OFFSETS
	.align		4
.L_4075:
        /*007c*/ 	.byte	0x04, 0x28
        /*007e*/ 	.short	(.L_4077 - .L_4076)


	//   ....[0]....
.L_4076:
        /*0080*/ 	.word	0x00001e70


	//   ....[1]....
        /*0084*/ 	.word	0x00001fa0


	//   ....[2]....
        /*0088*/ 	.word	0x00001fb0


	//   ....[3]....
        /*008c*/ 	.word	0x00001fe0


	//   ....[4]....
        /*0090*/ 	.word	0x00001ff0


	//   ....[5]....
        /*0094*/ 	.word	0x00002020


	//   ....[6]....
        /*0098*/ 	.word	0x00002050


	//   ....[7]....
        /*009c*/ 	.word	0x00002070


	//   ....[8]....
        /*00a0*/ 	.word	0x00002100


	//   ....[9]....
        /*00a4*/ 	.word	0x00002110


	//   ....[10]....
        /*00a8*/ 	.word	0x00002ab0


	//   ....[11]....
        /*00ac*/ 	.word	0x00002ac0


	//   ....[12]....
        /*00b0*/ 	.word	0x00002af0


	//   ....[13]....
        /*00b4*/ 	.word	0x00002b00


	//   ....[14]....
        /*00b8*/ 	.word	0x00002b30


	//   ....[15]....
        /*00bc*/ 	.word	0x00002b40


	//   ....[16]....
        /*00c0*/ 	.word	0x00002b70


	//   ....[17]....
        /*00c4*/ 	.word	0x00002b80


	//   ....[18]....
        /*00c8*/ 	.word	0x00002bb0


	//   ....[19]....
        /*00cc*/ 	.word	0x00002bc0


	//----- nvinfo : EIATTR_VRC_CTA_INIT_COUNT
	.align		4
.L_4077:
        /*00d0*/ 	.byte	0x02, 0x4a
	.zero		1
	.zero		1


	//----- nvinfo : EIATTR_EXIT_INSTR_OFFSETS
	.align		4
        /*00d4*/ 	.byte	0x04, 0x1c
        /*00d6*/ 	.short	(.L_4079 - .L_4078)


	//   ....[0]....
.L_4078:
        /*00d8*/ 	.word	0x00003d10


	//----- nvinfo : EIATTR_MAX_THREADS
	.align		4
.L_4079:
        /*00dc*/ 	.byte	0x04, 0x05
        /*00de*/ 	.short	(.L_4081 - .L_4080)
.L_4080:
        /*00e0*/ 	.word	0x00000080
        /*00e4*/ 	.word	0x00000001
        /*00e8*/ 	.word	0x00000001


	//----- nvinfo : EIATTR_CRS_STACK_SIZE
	.align		4
.L_4081:
        /*00ec*/ 	.byte	0x04, 0x1e
        /*00ee*/ 	.short	(.L_4083 - .L_4082)
.L_4082:
        /*00f0*/ 	.word	0x00000000


	//----- nvinfo : EIATTR_CBANK_PARAM_SIZE
	.align		4
.L_4083:
        /*00f4*/ 	.byte	0x03, 0x19
        /*00f6*/ 	.short	0x0080


	//----- nvinfo : EIATTR_PARAM_CBANK
	.align		4
        /*00f8*/ 	.byte	0x04, 0x0a
        /*00fa*/ 	.short	(.L_4085 - .L_4084)
	.align		4
.L_4084:
        /*00fc*/ 	.word	index@(.nv.constant0._ZN18transformer_engine13normalization19ln_bwd_tuned_kernelINS0_13Kernel_traitsI13__nv_bfloat16S3_S3_fjLj15360ELj4ELj1ELj4ELj4ENS0_18Kernel_traits_baseILj15360ES3_S3_S3_fjLj128EEEEEEEvNS0_20BackwardKernelParamsE)
        /*0100*/ 	.short	0x0380
        /*0102*/ 	.short	0x0080


	//----- nvinfo : EIATTR_SW_WAR
	.align		4
.L_4085:
        /*0104*/ 	.byte	0x04, 0x36
        /*0106*/ 	.short	(.L_4087 - .L_4086)
.L_4086:
        /*0108*/ 	.word	0x00000008
.L_4087:


//--------------------- .nv.info._ZN18transformer_engine13normalization28ln_bwd_finalize_tuned_kernelINS0_22Kernel_traits_finalizeILj15360E6__halffS3_fjLj1024ELj4ENS0_18Kernel_traits_baseILj15360ES3_fS3_fjLj1024EEEEEEEvNS0_20BackwardKernelParamsE --------------------------
	.section	.nv.info._ZN18transformer_engine13normalization28ln_bwd_finalize_tuned_kernelINS0_22Kernel_traits_finalizeILj15360E6__halffS3_fjLj1024ELj4ENS0_18Kernel_traits_baseILj15360ES3_fS3_fjLj1024EEEEEEEvNS0_20BackwardKernelParamsE,"",@"SHT_CUDA_INFO"
	.sectionflags	@""
	.align	4


	//----- nvinfo : EIATTR_CUDA_API_VERSION
	.align		4
        /*0000*/ 	.byte	0x04, 0x37
        /*0002*/ 	.short	(.L_4089 - .L_4088)
.L_4088:
        /*0004*/ 	.word	0x00000082


	//----- nvinfo : EIATTR_KPARAM_INFO
	.align		4
.L_4089:
        /*0008*/ 	.byte	0x04, 0x17
        /*000a*/ 	.short	(.L_4091 - .L_4090)
.L_4090:
        /*000c*/ 	.word	0x00000000
        /*0010*/ 	.short	0x0000
        /*0012*/ 	.short	0x0000
        /*0014*/ 	.byte	0x00, 0xf0, 0x01, 0x02


	//----- nvinfo : EIATTR_SPARSE_MMA_MASK
	.align		4
.L_4091:
        /*0018*/ 	.byte	0x03, 0x50
        /*001a*/ 	.short	0x0000


	//----- nvinfo : EIATTR_MAXREG_COUNT
	.align		4
        /*001c*/ 	.byte	0x03, 0x1b
        /*001e*/ 	.short	0x0040


	//----- nvinfo : EIATTR_NUM_BARRIERS
	.align		4
        /*0020*/ 	.byte	0x02, 0x4c
        /*0022*/ 	.byte	0x01
	.zero		1


	//----- nvinfo : EIATTR_MERCURY_ISA_VERSION
	.align		4
        /*0024*/ 	.byte	0x03, 0x5f
        /*0026*/ 	.short	0x0101


	//----- nvinfo : EIATTR_COOP_GROUP_MASK_REGIDS
	.align		4
        /*0028*/ 	.byte	0x04, 0x29
        /*002a*/ 	.short	(.L_4093 - .L_4092)


	//   ....[0]....
.L_4092:
        /*002c*/ 	.word	0xffffffff


	//   ....[1]....
        /*0030*/ 	.word	0xffffffff


	//   ....[2]....
        /*0034*/ 	.word	0xffffffff


	//   ....[3]....
        /*0038*/ 	.word	0xffffffff


	//   ....[4]....
        /*003c*/ 	.word	0xffffffff


	//   ....[5]....
        /*0040*/ 	.word	0xffffffff


	//   ....[6]....
        /*0044*/ 	.word	0xffffffff


	//   ....[7]....
        /*0048*/ 	.word	0xffffffff


	//   ....[8]....
        /*004c*/ 	.word	0xffffffff


	//   ....[9]....
        /*0050*/ 	.word	0xffffffff


	//----- nvinfo : EIATTR_COOP_GROUP_INSTR_OFFSETS
	.align		4
.L_4093:
        /*0054*/ 	.byte	0x04, 0x28
        /*0056*/ 	.short	(.L_4095 - .L_4094)


	//   ....[0]....
.L_4094:
        /*0058*/ 	.word	0x00001250


	//   ....[1]....
        /*005c*/ 	.word	0x00001260


	//   ....[2]....
        /*0060*/ 	.word	0x00001290


	//   ....[3]....
        /*0064*/ 	.word	0x000012a0


	//   ....[4]....
        /*0068*/ 	.word	0x000012d0


	//   ....[5]....
        /*006c*/ 	.word	0x000012e0


	//   ....[6]....
        /*0070*/ 	.word	0x00001310


	//   ....[7]....
        /*0074*/ 	.word	0x00001320


	//   ....[8]....
        /*0078*/ 	.word	0x00001350


	//   ....[9]....
        /*007c*/ 	.word	0x00001360


	//----- nvinfo : EIATTR_VRC_CTA_INIT_COUNT
	.align		4
.L_4095:
        /*0080*/ 	.byte	0x02, 0x4a
	.zero		1
	.zero		1


	//----- nvinfo : EIATTR_EXIT_INSTR_OFFSETS
	.align		4
        /*0084*/ 	.byte	0x04, 0x1c
        /*0086*/ 	.short	(.L_4097 - .L_4096)


	//   ....[0]....
.L_4096:
        /*0088*/ 	.word	0x00000060


	//   ....[1]....
        /*008c*/ 	.word	0x000013c0


	//   ....[2]....
        /*0090*/ 	.word	0x00001490


	//----- nvinfo : EIATTR_MAX_THREADS
	.align		4
.L_4097:
        /*0094*/ 	.byte	0x04, 0x05
        /*0096*/ 	.short	(.L_4099 - .L_4098)
.L_4098:
        /*0098*/ 	.word	0x00000400
        /*009c*/ 	.word	0x00000001
        /*00a0*/ 	.word	0x00000001


	//----- nvinfo : EIATTR_CRS_STACK_SIZE
	.align		4
.L_4099:
        /*00a4*/ 	.byte	0x04, 0x1e
        /*00a6*/ 	.short	(.L_4101 - .L_4100)
.L_4100:
        /*00a8*/ 	.word	0x00000000


	//----- nvinfo : EIATTR_CBANK_PARAM_SIZE
	.align		4
.L_4101:
        /*00ac*/ 	.byte	0x03, 0x19
        /*00ae*/ 	.short	0x0080


	//----- nvinfo : EIATTR_PARAM_CBANK
	.align		4
        /*00b0*/ 	.byte	0x04, 0x0a
        /*00b2*/ 	.short	(.L_4103 - .L_4102)
	.align		4
.L_4102:
        /*00b4*/ 	.word	index@(.nv.constant0._ZN18transformer_engine13normalization28ln_bwd_finalize_tuned_kernelINS0_22Kernel_traits_finalizeILj15360E6__halffS3_fjLj1024ELj4ENS0_18Kernel_traits_baseILj15360ES3_fS3_fjLj1024EEEEEEEvNS0_20BackwardKernelParamsE)
        /*00b8*/ 	.short	0x0380
        /*00ba*/ 	.short	0x0080


	//----- nvinfo : EIATTR_SW_WAR
	.align		4
.L_4103:
        /*00bc*/ 	.byte	0x04, 0x36
        /*00be*/ 	.short	(.L_4105 - .L_4104)
.L_4104:
        /*00c0*/ 	.word	0x00000008
.L_4105:


//--------------------- .nv.info._ZN18transformer_engine13normalization19ln_bwd_tuned_kernelINS0_13Kernel_traitsI6__halffS3_fjLj15360ELj4ELj1ELj4ELj8ENS0_18Kernel_traits_baseILj15360ES3_fS3_fjLj128EEEEEEEvNS0_20BackwardKernelParamsE --------------------------
	.section	.nv.info._ZN18transformer_engine13normalization19ln_bwd_tuned_kernelINS0_13Kernel_traitsI6__halffS3_fjLj15360ELj4ELj1ELj4ELj8ENS0_18Kernel_traits_baseILj15360ES3_fS3_fjLj128EEEEEEEvNS0_20BackwardKernelParamsE,"",@"SHT_CUDA_INFO"
	.sectionflags	@""
	.align	4


	//----- nvinfo : EIATTR_CUDA_API_VERSION
	.align		4
        /*0000*/ 	.byte	0x04, 0x37
        /*0002*/ 	.short	(.L_4107 - .L_4106)
.L_4106:
        /*0004*/ 	.word	0x00000082


	//----- nvinfo : EIATTR_KPARAM_INFO
	.align		4
.L_4107:
        /*0008*/ 	.byte	0x04, 0x17
        /*000a*/ 	.short	(.L_4109 - .L_4108)
.L_4108:
        /*000c*/ 	.word	0x00000000
        /*0010*/ 	.short	0x0000
        /*0012*/ 	.short	0x0000
        /*0014*/ 	.byte	0x00, 0xf0, 0x01, 0x02


	//----- nvinfo : EIATTR_SPARSE_MMA_MASK
	.align		4
.L_4109:
        /*0018*/ 	.byte	0x03, 0x50
        /*001a*/ 	.short	0x0000


	//----- nvinfo : EIATTR_MAXREG_COUNT
	.align		4
        /*001c*/ 	.byte	0x03, 0x1b
        /*001e*/ 	.short	0x00ff


	//----- nvinfo : EIATTR_NUM_BARRIERS
	.align		4
        /*0020*/ 	.byte	0x02, 0x4c
        /*0022*/ 	.byte	0x01
	.zero		1


	//----- nvinfo : EIATTR_MERCURY_ISA_VERSION
	.align		4
        /*0024*/ 	.byte	0x03, 0x5f
        /*0026*/ 	.short	0x0101


	//----- nvinfo : EIATTR_COOP_GROUP_MASK_REGIDS
	.align		4
        /*0028*/ 	.byte	0x04, 0x29
        /*002a*/ 	.short	(.L_4111 - .L_4110)


	//   ....[0]....
.L_4110:
        /*002c*/ 	.word	0xffffffff


	//   ....[1]....
        /*0030*/ 	.word	0xffffffff


	//   ....[2]....
        /*0034*/ 	.word	0xffffffff


	//   ....[3]....
        /*0038*/ 	.word	0xffffffff


	//   ....[4]....
        /*003c*/ 	.word	0xffffffff


	//   ....[5]....
        /*0040*/ 	.word	0xffffffff


	//   ....[6]....
        /*0044*/ 	.word	0xffffffff


	//   ....[7]....
        /*0048*/ 	.word	0xffffffff


	//   ....[8]....
        /*004c*/ 	.word	0xffffffff


	//   ....[9]....
        /*0050*/ 	.word	0xffffffff


	//   ....[10]....
        /*0054*/ 	.word	0xffffffff


	//   ....[11]....
        /*0058*/ 	.word	0xffffffff


	//   ....[12]....
        /*005c*/ 	.word	0xffffffff


	//   ....[13]....
        /*0060*/ 	.word	0xffffffff


	//   ....[14]....
        /*0064*/ 	.word	0xffffffff


	//   ....[15]....
        /*0068*/ 	.word	0xffffffff


	//   ....[16]....
        /*006c*/ 	.word	0xffffffff


	//   ....[17]....
        /*0070*/ 	.word	0xffffffff


	//   ....[18]....
        /*0074*/ 	.word	0xffffffff


	//   ....[19]....
        /*0078*/ 	.word	0xffffffff


	//----- nvinfo : EIATTR_COOP_GROUP_INSTR_OFFSETS
	.align		4
.L_4111:
        /*007c*/ 	.byte	0x04, 0x28
        /*007e*/ 	.short	(.L_4113 - .L_4112)


	//   ....[0]....
.L_4112:
        /*0080*/ 	.word	0x00001980


	//   ....[1]....
        /*0084*/ 	.word	0x00001a80


	//   ....[2]....
        /*0088*/ 	.word	0x00001a90


	//   ....[3]....
        /*008c*/ 	.word	0x00001ac0


	//   ....[4]....
        /*0090*/ 	.word	0x00001ad0


	//   ....[5]....
        /*0094*/ 	.word	0x00001b00


	//   ....[6]....
        /*0098*/ 	.word	0x00001b30


	//   ....[7]....
        /*009c*/ 	.word	0x00001b50


	//   ....[8]....
        /*00a0*/ 	.word	0x00001c00


	//   ....[9]....
        /*00a4*/ 	.word	0x00001c10


	//   ....[10]....
        /*00a8*/ 	.word	0x00002590


	//   ....[11]....
        /*00ac*/ 	.word	0x000025a0


	//   ....[12]....
        /*00b0*/ 	.word	0x000025d0


	//   ....[13]....
        /*00b4*/ 	.word	0x000025e0


	//   ....[14]....
        /*00b8*/ 	.word	0x00002610


	//   ....[15]....
        /*00bc*/ 	.word	0x00002620


	//   ....[16]....
        /*00c0*/ 	.word	0x00002650


	//   ....[17]....
        /*00c4*/ 	.word	0x00002660


	//   ....[18]....
        /*00c8*/ 	.word	0x00002690


	//   ....[19]....
        /*00cc*/ 	.word	0x000026a0


	//----- nvinfo : EIATTR_VRC_CTA_INIT_COUNT
	.align		4
.L_4113:
        /*00d0*/ 	.byte	0x02, 0x4a
	.zero		1
	.zero		1


	//----- nvinfo : EIATTR_EXIT_INSTR_OFFSETS
	.align		4
        /*00d4*/ 	.byte	0x04, 0x1c
        /*00d6*/ 	.short	(.L_4115 - .L_4114)


	//   ....[0]....
.L_4114:
        /*00d8*/ 	.word	0x00003720


	//----- nvinfo : EIATTR_MAX_THREADS
	.align		4
.L_4115:
        /*00dc*/ 	.byte	0x04, 0x05
        /*00de*/ 	.short	(.L_4117 - .L_4116)
.L_4116:
        /*00e0*/ 	.word	0x00000080
        /*00e4*/ 	.word	0x00000001
        /*00e8*/ 	.word	0x00000001


	//----- nvinfo : EIATTR_CRS_STACK_SIZE
	.align		4
.L_4117:
        /*00ec*/ 	.byte	0x04, 0x1e
        /*00ee*/ 	.short	(.L_4119 - .L_4118)
.L_4118:
        /*00f0*/ 	.word	0x00000000


	//----- nvinfo : EIATTR_CBANK_PARAM_SIZE
	.align		4
.L_4119:
        /*00f4*/ 	.byte	0x03, 0x19
        /*00f6*/ 	.short	0x0080


	//----- nvinfo : EIATTR_PARAM_CBANK
	.align		4
        /*00f8*/ 	.byte	0x04, 0x0a
        /*00fa*/ 	.short	(.L_4121 - .L_4120)
	.align		4
.L_4120:
        /*00fc*/ 	.word	index@(.nv.constant0._ZN18transformer_engine13normalization19ln_bwd_tuned_kernelINS0_13Kernel_traitsI6__halffS3_fjLj15360ELj4ELj1ELj4ELj8ENS0_18Kernel_traits_baseILj15360ES3_fS3_fjLj128EEEEEEEvNS0_20BackwardKernelParamsE)
        /*0100*/ 	.short	0x0380
        /*0102*/ 	.short	0x0080


	//----- nvinfo : EIATTR_SW_WAR
	.align		4
.L_4121:
        /*0104*/ 	.byte	0x04, 0x36
        /*0106*/ 	.short	(.L_4123 - .L_4122)
.L_4122:
        /*0108*/ 	.word	0x00000008
.L_4123:


//--------------------- .nv.info._ZN18transformer_engine13normalization28ln_bwd_finalize_tuned_kernelINS0_22Kernel_traits_finalizeILj15360E6__halfS3_S3_fjLj1024ELj4ENS0_18Kernel_traits_baseILj15360ES3_S3_S3_fjLj1024EEEEEEEvNS0_20BackwardKernelParamsE --------------------------
	.section	.nv.info._ZN18transformer_engine13normalization28ln_bwd_finalize_tuned_kernelINS0_22Kernel_traits_finalizeILj15360E6__halfS3_S3_fjLj1024ELj4ENS0_18Kernel_traits_baseILj15360ES3_S3_S3_fjLj1024EEEEEEEvNS0_20BackwardKernelParamsE,"",@"SHT_CUDA_INFO"
	.sectionflags	@""
	.align	4


	//----- nvinfo : EIATTR_CUDA_API_VERSION
	.align		4
        /*0000*/ 	.byte	0x04, 0x37
        /*0002*/ 	.short	(.L_4125 - .L_4124)
.L_4124:
        /*0004*/ 	.word	0x00000082


	//----- nvinfo : EIATTR_KPARAM_INFO
	.align		4
.L_4125:
        /*0008*/ 	.byte	0x04, 0x17
        /*000a*/ 	.short	(.L_4127 - .L_4126)
.L_4126:
        /*000c*/ 	.word	0x00000000
        /*0010*/ 	.short	0x0000
        /*0012*/ 	.short	0x0000
        /*0014*/ 	.byte	0x00, 0xf0, 0x01, 0x02


	//----- nvinfo : EIATTR_SPARSE_MMA_MASK
	.align		4
.L_4127:
        /*0018*/ 	.byte	0x03, 0x50
        /*001a*/ 	.short	0x0000


	//----- nvinfo : EIATTR_MAXREG_COUNT
	.align		4
        /*001c*/ 	.byte	0x03, 0x1b
        /*001e*/ 	.short	0x0040


	//----- nvinfo : EIATTR_NUM_BARRIERS
	.align		4
        /*0020*/ 	.byte	0x02, 0x4c
        /*0022*/ 	.byte	0x01
	.zero		1


	//----- nvinfo : EIATTR_MERCURY_ISA_VERSION
	.align		4
        /*0024*/ 	.byte	0x03, 0x5f
        /*0026*/ 	.short	0x0101


	//----- nvinfo : EIATTR_COOP_GROUP_MASK_REGIDS
	.align		4
        /*0028*/ 	.byte	0x04, 0x29
        /*002a*/ 	.short	(.L_4129 - .L_4128)


	//   ....[0]....
.L_4128:
        /*002c*/ 	.word	0xffffffff


	//   ....[1]....
        /*0030*/ 	.word	0xffffffff


	//   ....[2]....
        /*0034*/ 	.word	0xffffffff


	//   ....[3]....
        /*0038*/ 	.word	0xffffffff


	//   ....[4]....
        /*003c*/ 	.word	0xffffffff


	//   ....[5]....
        /*0040*/ 	.word	0xffffffff


	//   ....[6]....
        /*0044*/ 	.word	0xffffffff


	//   ....[7]....
        /*0048*/ 	.word	0xffffffff


	//   ....[8]....
        /*004c*/ 	.word	0xffffffff


	//   ....[9]....
        /*0050*/ 	.word	0xffffffff


	//----- nvinfo : EIATTR_COOP_GROUP_INSTR_OFFSETS
	.align		4
.L_4129:
        /*0054*/ 	.byte	0x04, 0x28
        /*0056*/ 	.short	(.L_4131 - .L_4130)


	//   ....[0]....
.L_4130:
        /*0058*/ 	.word	0x00001250


	//   ....[1]....
        /*005c*/ 	.word	0x00001260


	//   ....[2]....
        /*0060*/ 	.word	0x00001290


	//   ....[3]....
        /*0064*/ 	.word	0x000012a0


	//   ....[4]....
        /*0068*/ 	.word	0x000012d0


	//   ....[5]....
        /*006c*/ 	.word	0x000012e0


	//   ....[6]....
        /*0070*/ 	.word	0x00001310


	//   ....[7]....
        /*0074*/ 	.word	0x00001320


	//   ....[8]....
        /*0078*/ 	.word	0x00001350


	//   ....[9]....
        /*007c*/ 	.word	0x00001360


	//----- nvinfo : EIATTR_VRC_CTA_INIT_COUNT
	.align		4
.L_4131:
        /*0080*/ 	.byte	0x02, 0x4a
	.zero		1
	.zero		1


	//----- nvinfo : EIATTR_EXIT_INSTR_OFFSETS
	.align		4
        /*0084*/ 	.byte	0x04, 0x1c
        /*0086*/ 	.short	(.L_4133 - .L_4132)


	//   ....[0]....
.L_4132:
        /*0088*/ 	.word	0x00000060


	//   ....[1]....
        /*008c*/ 	.word	0x000013c0


	//   ....[2]....
        /*0090*/ 	.word	0x00001490


	//----- nvinfo : EIATTR_MAX_THREADS
	.align		4
.L_4133:
        /*0094*/ 	.byte	0x04, 0x05
        /*0096*/ 	.short	(.L_4135 - .L_4134)
.L_4134:
        /*0098*/ 	.word	0x00000400
        /*009c*/ 	.word	0x00000001
        /*00a0*/ 	.word	0x00000001


	//----- nvinfo : EIATTR_CRS_STACK_SIZE
	.align		4
.L_4135:
        /*00a4*/ 	.byte	0x04, 0x1e
        /*00a6*/ 	.short	(.L_4137 - .L_4136)
.L_4136:
        /*00a8*/ 	.word	0x00000000


	//----- nvinfo : EIATTR_CBANK_PARAM_SIZE
	.align		4
.L_4137:
        /*00ac*/ 	.byte	0x03, 0x19
        /*00ae*/ 	.short	0x0080


	//----- nvinfo : EIATTR_PARAM_CBANK
	.align		4
        /*00b0*/ 	.byte	0x04, 0x0a
        /*00b2*/ 	.short	(.L_4139 - .L_4138)
	.align		4
.L_4138:
        /*00b4*/ 	.word	index@(.nv.constant0._ZN18transformer_engine13normalization28ln_bwd_finalize_tuned_kernelINS0_22Kernel_traits_finalizeILj15360E6__halfS3_S3_fjLj1024ELj4ENS0_18Kernel_traits_baseILj15360ES3_S3_S3_fjLj1024EEEEEEEvNS0_20BackwardKernelParamsE)
        /*00b8*/ 	.short	0x0380
        /*00ba*/ 	.short	0x0080


	//----- nvinfo : EIATTR_SW_WAR
	.align		4
.L_4139:
        /*00bc*/ 	.byte	0x04, 0x36
        /*00be*/ 	.short	(.L_4141 - .L_4140)
.L_4140:
        /*00c0*/ 	.word	0x00000008
.L_4141:


//--------------------- .nv.info._ZN18transformer_engine13normalization19ln_bwd_tuned_kernelINS0_13Kernel_traitsI6__halfS3_S3_fjLj15360ELj4ELj1ELj4ELj4ENS0_18Kernel_traits_baseILj15360ES3_S3_S3_fjLj128EEEEEEEvNS0_20BackwardKernelParamsE --------------------------
	.section	.nv.info._ZN18transformer_engine13normalization19ln_bwd_tuned_kernelINS0_13Kernel_traitsI6__halfS3_S3_fjLj15360ELj4ELj1ELj4ELj4ENS0_18Kernel_traits_baseILj15360ES3_S3_S3_fjLj128EEEEEEEvNS0_20BackwardKernelParamsE,"",@"SHT_CUDA_INFO"
	.sectionflags	@""
	.align	4


	//----- nvinfo : EIATTR_CUDA_API_VERSION
	.align		4
        /*0000*/ 	.byte	0x04, 0x37
        /*0002*/ 	.short	(.L_4143 - .L_4142)
.L_4142:
        /*0004*/ 	.word	0x00000082


	//----- nvinfo : EIATTR_KPARAM_INFO
	.align		4
.L_4143:
        /*0008*/ 	.byte	0x04, 0x17
        /*000a*/ 	.short	(.L_4145 - .L_4144)
.L_4144:
        /*000c*/ 	.word	0x00000000
        /*0010*/ 	.short	0x0000
        /*0012*/ 	.short	0x0000
        /*0014*/ 	.byte	0x00, 0xf0, 0x01, 0x02


	//----- nvinfo : EIATTR_SPARSE_MMA_MASK
	.align		4
.L_4145:
        /*0018*/ 	.byte	0x03, 0x50
        /*001a*/ 	.short	0x0000


	//----- nvinfo : EIATTR_MAXREG_COUNT
	.align		4
        /*001c*/ 	.byte	0x03, 0x1b
        /*001e*/ 	.short	0x00ff


	//----- nvinfo : EIATTR_NUM_BARRIERS
	.align		4
        /*0020*/ 	.byte	0x02, 0x4c
        /*0022*/ 	.byte	0x01
	.zero		1


	//----- nvinfo : EIATTR_MERCURY_ISA_VERSION
	.align		4
        /*0024*/ 	.byte	0x03, 0x5f
        /*0026*/ 	.short	0x0101


	//----- nvinfo : EIATTR_COOP_GROUP_MASK_REGIDS
	.align		4
        /*0028*/ 	.byte	0x04, 0x29
        /*002a*/ 	.short	(.L_4147 - .L_4146)


	//   ....[0]....
.L_4146:
        /*002c*/ 	.word	0xffffffff


	//   ....[1]....
        /*0030*/ 	.word	0xffffffff


	//   ....[2]....
        /*0034*/ 	.word	0xffffffff


	//   ....[3]....
        /*0038*/ 	.word	0xffffffff


	//   ....[4]....
        /*003c*/ 	.word	0xffffffff


	//   ....[5]....
        /*0040*/ 	.word	0xffffffff


	//   ....[6]....
        /*0044*/ 	.word	0xffffffff


	//   ....[7]....
        /*0048*/ 	.word	0xffffffff


	//   ....[8]....
        /*004c*/ 	.word	0xffffffff


	//   ....[9]....
        /*0050*/ 	.word	0xffffffff


	//   ....[10]....
        /*0054*/ 	.word	0xffffffff


	//   ....[11]....
        /*0058*/ 	.word	0xffffffff


	//   ....[12]....
        /*005c*/ 	.word	0xffffffff


	//   ....[13]....
        /*0060*/ 	.word	0xffffffff


	//   ....[14]....
        /*0064*/ 	.word	0xffffffff


	//   ....[15]....
        /*0068*/ 	.word	0xffffffff


	//   ....[16]....
        /*006c*/ 	.word	0xffffffff


	//   ....[17]....
        /*0070*/ 	.word	0xffffffff


	//   ....[18]....
        /*0074*/ 	.word	0xffffffff


	//   ....[19]....
        /*0078*/ 	.word	0xffffffff


	//----- nvinfo : EIATTR_COOP_GROUP_INSTR_OFFSETS
	.align		4
.L_4147:
        /*007c*/ 	.byte	0x04, 0x28
        /*007e*/ 	.short	(.L_4149 - .L_4148)


	//   ....[0]....
.L_4148:
        /*0080*/ 	.word	0x00001aa0


	//   ....[1]....
        /*0084*/ 	.word	0x00001c90


	//   ....[2]....
        /*0088*/ 	.word	0x00001ca0


	//   ....[3]....
        /*008c*/ 	.word	0x00001cd0


	//   ....[4]....
        /*0090*/ 	.word	0x00001ce0


	//   ....[5]....
        /*0094*/ 	.word	0x00001d10


	//   ....[6]....
        /*0098*/ 	.word	0x00001d40


	//   ....[7]....
        /*009c*/ 	.word	0x00001d60


	//   ....[8]....
        /*00a0*/ 	.word	0x00001df0


	//   ....[9]....
        /*00a4*/ 	.word	0x00001e00


	//   ....[10]....
        /*00a8*/ 	.word	0x000027a0


	//   ....[11]....
        /*00ac*/ 	.word	0x000027b0


	//   ....[12]....
        /*00b0*/ 	.word	0x000027e0


	//   ....[13]....
        /*00b4*/ 	.word	0x000027f0


	//   ....[14]....
        /*00b8*/ 	.word	0x00002820


	//   ....[15]....
        /*00bc*/ 	.word	0x00002830


	//   ....[16]....
        /*00c0*/ 	.word	0x00002860


	//   ....[17]....
        /*00c4*/ 	.word	0x00002870


	//   ....[18]....
        /*00c8*/ 	.word	0x000028a0


	//   ....[19]....
        /*00cc*/ 	.word	0x000028b0


	//----- nvinfo : EIATTR_VRC_CTA_INIT_COUNT
	.align		4
.L_4149:
        /*00d0*/ 	.byte	0x02, 0x4a
	.zero		1
	.zero		1


	//----- nvinfo : EIATTR_EXIT_INSTR_OFFSETS
	.align		4
        /*00d4*/ 	.byte	0x04, 0x1c
        /*00d6*/ 	.short	(.L_4151 - .L_4150)


	//   ....[0]....
.L_4150:
        /*00d8*/ 	.word	0x00003a10


	//----- nvinfo : EIATTR_MAX_THREADS
	.align		4
.L_4151:
        /*00dc*/ 	.byte	0x04, 0x05
        /*00de*/ 	.short	(.L_4153 - .L_4152)
.L_4152:
        /*00e0*/ 	.word	0x00000080
        /*00e4*/ 	.word	0x00000001
        /*00e8*/ 	.word	0x00000001


	//----- nvinfo : EIATTR_CRS_STACK_SIZE
	.align		4
.L_4153:
        /*00ec*/ 	.byte	0x04, 0x1e
        /*00ee*/ 	.short	(.L_4155 - .L_4154)
.L_4154:
        /*00f0*/ 	.word	0x00000000


	//----- nvinfo : EIATTR_CBANK_PARAM_SIZE
	.align		4
.L_4155:
        /*00f4*/ 	.byte	0x03, 0x19
        /*00f6*/ 	.short	0x0080


	//----- nvinfo : EIATTR_PARAM_CBANK
	.align		4
        /*00f8*/ 	.byte	0x04, 0x0a
        /*00fa*/ 	.short	(.L_4157 - .L_4156)
	.align		4
.L_4156:
        /*00fc*/ 	.word	index@(.nv.constant0._ZN18transformer_engine13normalization19ln_bwd_tuned_kernelINS0_13Kernel_traitsI6__halfS3_S3_fjLj15360ELj4ELj1ELj4ELj4ENS0_18Kernel_traits_baseILj15360ES3_S3_S3_fjLj128EEEEEEEvNS0_20BackwardKernelParamsE)
        /*0100*/ 	.short	0x0380
        /*0102*/ 	.short	0x0080


	//----- nvinfo : EIATTR_SW_WAR
	.align		4
.L_4157:
        /*0104*/ 	.byte	0x04, 0x36
        /*0106*/ 	.short	(.L_4159 - .L_4158)
.L_4158:
        /*0108*/ 	.word	0x00000008
.L_4159:


//--------------------- .nv.info._ZN18transformer_engine13normalization28ln_bwd_finalize_tuned_kernelINS0_22Kernel_traits_finalizeILj15360EffffjLj1024ELj4ENS0_18Kernel_traits_baseILj15360EffffjLj1024EEEEEEEvNS0_20BackwardKernelParamsE --------------------------
	.section	.nv.info._ZN18transformer_engine13normalization28ln_bwd_finalize_tuned_kernelINS0_22Kernel_traits_finalizeILj15360EffffjLj1024ELj4ENS0_18Kernel_traits_baseILj15360EffffjLj1024EEEEEEEvNS0_20BackwardKernelParamsE,"",@"SHT_CUDA_INFO"
	.sectionflags	@""
	.align	4


	//----- nvinfo : EIATTR_CUDA_API_VERSION
	.align		4
        /*0000*/ 	.byte	0x04, 0x37
        /*0002*/ 	.short	(.L_4161 - .L_4160)
.L_4160:
        /*0004*/ 	.word	0x00000082


	//----- nvinfo : EIATTR_KPARAM_INFO
	.align		4
.L_4161:
        /*0008*/ 	.byte	0x04, 0x17
        /*000a*/ 	.short	(.L_4163 - .L_4162)
.L_4162:
        /*000c*/ 	.word	0x00000000
        /*0010*/ 	.short	0x0000
        /*0012*/ 	.short	0x0000
        /*0014*/ 	.byte	0x00, 0xf0, 0x01, 0x02


	//----- nvinfo : EIATTR_SPARSE_MMA_MASK
	.align		4
.L_4163:
        /*0018*/ 	.byte	0x03, 0x50
        /*001a*/ 	.short	0x0000


	//----- nvinfo : EIATTR_MAXREG_COUNT
	.align		4
        /*001c*/ 	.byte	0x03, 0x1b
        /*001e*/ 	.short	0x0040


	//----- nvinfo : EIATTR_NUM_BARRIERS
	.align		4
        /*0020*/ 	.byte	0x02, 0x4c
        /*0022*/ 	.byte	0x01
	.zero		1


	//----- nvinfo : EIATTR_MERCURY_ISA_VERSION
	.align		4
        /*0024*/ 	.byte	0x03, 0x5f
        /*0026*/ 	.short	0x0101


	//----- nvinfo : EIATTR_COOP_GROUP_MASK_REGIDS
	.align		4
        /*0028*/ 	.byte	0x04, 0x29
        /*002a*/ 	.short	(.L_4165 - .L_4164)


	//   ....[0]....
.L_4164:
        /*002c*/ 	.word	0xffffffff


	//   ....[1]....
        /*0030*/ 	.word	0xffffffff


	//   ....[2]....
        /*0034*/ 	.word	0xffffffff


	//   ....[3]....
        /*0038*/ 	.word	0xffffffff


	//   ....[4]....
        /*003c*/ 	.word	0xffffffff


	//   ....[5]....
        /*0040*/ 	.word	0xffffffff


	//   ....[6]....
        /*0044*/ 	.word	0xffffffff


	//   ....[7]....
        /*0048*/ 	.word	0xffffffff


	//   ....[8]....
        /*004c*/ 	.word	0xffffffff


	//   ....[9]....
        /*0050*/ 	.word	0xffffffff


	//----- nvinfo : EIATTR_COOP_GROUP_INSTR_OFFSETS
	.align		4
.L_4165:
        /*0054*/ 	.byte	0x04, 0x28
        /*0056*/ 	.short	(.L_4167 - .L_4166)


	//   ....[0]....
.L_4166:
        /*0058*/ 	.word	0x00001250


	//   ....[1]....
        /*005c*/ 	.word	0x00001260


	//   ....[2]....
        /*0060*/ 	.word	0x00001290


	//   ....[3]....
        /*0064*/ 	.word	0x000012a0


	//   ....[4]....
        /*0068*/ 	.word	0x000012d0


	//   ....[5]....
        /*006c*/ 	.word	0x000012e0


	//   ....[6]....
        /*0070*/ 	.word	0x00001310


	//   ....[7]....
        /*0074*/ 	.word	0x00001320


	//   ....[8]....
        /*0078*/ 	.word	0x00001350


	//   ....[9]....
        /*007c*/ 	.word	0x00001360


	//----- nvinfo : EIATTR_VRC_CTA_INIT_COUNT
	.align		4
.L_4167:
        /*0080*/ 	.byte	0x02, 0x4a
	.zero		1
	.zero		1


	//----- nvinfo : EIATTR_EXIT_INSTR_OFFSETS
	.align		4
        /*0084*/ 	.byte	0x04, 0x1c
        /*0086*/ 	.short	(.L_4169 - .L_4168)


	//   ....[0]....
.L_4168:
        /*0088*/ 	.word	0x00000060


	//   ....[1]....
        /*008c*/ 	.word	0x000013c0


	//   ....[2]....
        /*0090*/ 	.word	0x00001470


	//----- nvinfo : EIATTR_MAX_THREADS
	.align		4
.L_4169:
        /*0094*/ 	.byte	0x04, 0x05
        /*0096*/ 	.short	(.L_4171 - .L_4170)
.L_4170:
        /*0098*/ 	.word	0x00000400
        /*009c*/ 	.word	0x00000001
        /*00a0*/ 	.word	0x00000001


	//----- nvinfo : EIATTR_CRS_STACK_SIZE
	.align		4
.L_4171:
        /*00a4*/ 	.byte	0x04, 0x1e
        /*00a6*/ 	.short	(.L_4173 - .L_4172)
.L_4172:
        /*00a8*/ 	.word	0x00000000


	//----- nvinfo : EIATTR_CBANK_PARAM_SIZE
	.align		4
.L_4173:
        /*00ac*/ 	.byte	0x03, 0x19
        /*00ae*/ 	.short	0x0080


	//----- nvinfo : EIATTR_PARAM_CBANK
	.align		4
        /*00b0*/ 	.byte	0x04, 0x0a
        /*00b2*/ 	.short	(.L_4175 - .L_4174)
	.align		4
.L_4174:
        /*00b4*/ 	.word	index@(.nv.constant0._ZN18transformer_engine13normalization28ln_bwd_finalize_tuned_kernelINS0_22Kernel_traits_finalizeILj15360EffffjLj1024ELj4ENS0_18Kernel_traits_baseILj15360EffffjLj1024EEEEEEEvNS0_20BackwardKernelParamsE)
        /*00b8*/ 	.short	0x0380
        /*00ba*/ 	.short	0x0080


	//----- nvinfo : EIATTR_SW_WAR
	.align		4
.L_4175:
        /*00bc*/ 	.byte	0x04, 0x36
        /*00be*/ 	.short	(.L_4177 - .L_4176)
.L_4176:
        /*00c0*/ 	.word	0x00000008
.L_4177:


//--------------------- .nv.info._ZN18transformer_engine13normalization19ln_bwd_tuned_kernelINS0_13Kernel_traitsIffffjLj15360ELj4ELj1ELj4ELj8ENS0_18Kernel_traits_baseILj15360EffffjLj128EEEEEEEvNS0_20BackwardKernelParamsE --------------------------
	.section	.nv.info._ZN18transformer_engine13normalization19ln_bwd_tuned_kernelINS0_13Kernel_traitsIffffjLj15360ELj4ELj1ELj4ELj8ENS0_18Kernel_traits_baseILj15360EffffjLj128EEEEEEEvNS0_20BackwardKernelParamsE,"",@"SHT_CUDA_INFO"
	.sectionflags	@""
	.align	4


	//----- nvinfo : EIATTR_CUDA_API_VERSION
	.align		4
        /*0000*/ 	.byte	0x04, 0x37
        /*0002*/ 	.short	(.L_4179 - .L_4178)
.L_4178:
        /*0004*/ 	.word	0x00000082


	//----- nvinfo : EIATTR_KPARAM_INFO
	.align		4
.L_4179:
        /*0008*/ 	.byte	0x04, 0x17
        /*000a*/ 	.short	(.L_4181 - .L_4180)
.L_4180:
        /*000c*/ 	.word	0x00000000
        /*0010*/ 	.short	0x0000
        /*0012*/ 	.short	0x0000
        /*0014*/ 	.byte	0x00, 0xf0, 0x01, 0x02


	//----- nvinfo : EIATTR_SPARSE_MMA_MASK
	.align		4
.L_4181:
        /*0018*/ 	.byte	0x03, 0x50
        /*001a*/ 	.short	0x0000


	//----- nvinfo : EIATTR_MAXREG_COUNT
	.align		4
        /*001c*/ 	.byte	0x03, 0x1b
        /*001e*/ 	.short	0x00ff


	//----- nvinfo : EIATTR_NUM_BARRIERS
	.align		4
        /*0020*/ 	.byte	0x02, 0x4c
        /*0022*/ 	.byte	0x01
	.zero		1


	//----- nvinfo : EIATTR_MERCURY_ISA_VERSION
	.align		4
        /*0024*/ 	.byte	0x03, 0x5f
        /*0026*/ 	.short	0x0101


	//----- nvinfo : EIATTR_COOP_GROUP_MASK_REGIDS
	.align		4
        /*0028*/ 	.byte	0x04, 0x29
        /*002a*/ 	.short	(.L_4183 - .L_4182)


	//   ....[0]....
.L_4182:
        /*002c*/ 	.word	0xffffffff


	//   ....[1]....
        /*0030*/ 	.word	0xffffffff


	//   ....[2]....
        /*0034*/ 	.word	0xffffffff


	//   ....[3]....
        /*0038*/ 	.word	0xffffffff


	//   ....[4]....
        /*003c*/ 	.word	0xffffffff


	//   ....[5]....
        /*0040*/ 	.word	0xffffffff


	//   ....[6]....
        /*0044*/ 	.word	0xffffffff


	//   ....[7]....
        /*0048*/ 	.word	0xffffffff


	//   ....[8]....
        /*004c*/ 	.word	0xffffffff


	//   ....[9]....
        /*0050*/ 	.word	0xffffffff


	//   ....[10]....
        /*0054*/ 	.word	0xffffffff


	//   ....[11]....
        /*0058*/ 	.word	0xffffffff


	//   ....[12]....
        /*005c*/ 	.word	0xffffffff


	//   ....[13]....
        /*0060*/ 	.word	0xffffffff


	//   ....[14]....
        /*0064*/ 	.word	0xffffffff


	//   ....[15]....
        /*0068*/ 	.word	0xffffffff


	//   ....[16]....
        /*006c*/ 	.word	0xffffffff


	//   ....[17]....
        /*0070*/ 	.word	0xffffffff


	//   ....[18]....
        /*0074*/ 	.word	0xffffffff


	//   ....[19]....
        /*0078*/ 	.word	0xffffffff


	//----- nvinfo : EIATTR_COOP_GROUP_INSTR_OFFSETS
	.align		4
.L_4183:
        /*007c*/ 	.byte	0x04, 0x28
        /*007e*/ 	.short	(.L_4185 - .L_4184)


	//   ....[0]....
.L_4184:
        /*0080*/ 	.word	0x000016a0


	//   ....[1]....
        /*0084*/ 	.word	0x000016b0


	//   ....[2]....
        /*0088*/ 	.word	0x000016e0


	//   ....[3]....
        /*008c*/ 	.word	0x000016f0


	//   ....[4]....
        /*0090*/ 	.word	0x00001720


	//   ....[5]....
        /*0094*/ 	.word	0x00001730


	//   ....[6]....
        /*0098*/ 	.word	0x00001760


	//   ....[7]....
        /*009c*/ 	.word	0x00001770


	//   ....[8]....
        /*00a0*/ 	.word	0x000017d0


	//   ....[9]....
        /*00a4*/ 	.word	0x000017e0


	//   ....[10]....
        /*00a8*/ 	.word	0x000021d0


	//   ....[11]....
        /*00ac*/ 	.word	0x000021e0


	//   ....[12]....
        /*00b0*/ 	.word	0x00002210


	//   ....[13]....
        /*00b4*/ 	.word	0x00002220


	//   ....[14]....
        /*00b8*/ 	.word	0x00002250


	//   ....[15]....
        /*00bc*/ 	.word	0x00002260


	//   ....[16]....
        /*00c0*/ 	.word	0x00002290


	//   ....[17]....
        /*00c4*/ 	.word	0x000022a0


	//   ....[18]....
        /*00c8*/ 	.word	0x000022d0


	//   ....[19]....
        /*00cc*/ 	.word	0x000022e0


	//----- nvinfo : EIATTR_VRC_CTA_INIT_COUNT
	.align		4
.L_4185:
        /*00d0*/ 	.byte	0x02, 0x4a
	.zero		1
	.zero		1


	//----- nvinfo : EIATTR_EXIT_INSTR_OFFSETS
	.align		4
        /*00d4*/ 	.byte	0x04, 0x1c
        /*00d6*/ 	.short	(.L_4187 - .L_4186)


	//   ....[0]....
.L_4186:
        /*00d8*/ 	.word	0x00003370


	//----- nvinfo : EIATTR_MAX_THREADS
	.align		4
.L_4187:
        /*00dc*/ 	.byte	0x04, 0x05
        /*00de*/ 	.short	(.L_4189 - .L_4188)
.L_4188:
        /*00e0*/ 	.word	0x00000080
        /*00e4*/ 	.word	0x00000001
        /*00e8*/ 	.word	0x00000001


	//----- nvinfo : EIATTR_CRS_STACK_SIZE
	.align		4
.L_4189:
        /*00ec*/ 	.byte	0x04, 0x1e
        /*00ee*/ 	.short	(.L_4191 - .L_4190)
.L_4190:
        /*00f0*/ 	.word	0x00000000


	//----- nvinfo : EIATTR_CBANK_PARAM_SIZE
	.align		4
.L_4191:
        /*00f4*/ 	.byte	0x03, 0x19
        /*00f6*/ 	.short	0x0080


	//----- nvinfo : EIATTR_PARAM_CBANK
	.align		4
        /*00f8*/ 	.byte	0x04, 0x0a
        /*00fa*/ 	.short	(.L_4193 - .L_4192)
	.align		4
.L_4192:
        /*00fc*/ 	.word	index@(.nv.constant0._ZN18transformer_engine13normalization19ln_bwd_tuned_kernelINS0_13Kernel_traitsIffffjLj15360ELj4ELj1ELj4ELj8ENS0_18Kernel_traits_baseILj15360EffffjLj128EEEEEEEvNS0_20BackwardKernelParamsE)
        /*0100*/ 	.short	0x0380
        /*0102*/ 	.short	0x0080


	//----- nvinfo : EIATTR_SW_WAR
	.align		4
.L_4193:
        /*0104*/ 	.byte	0x04, 0x36
        /*0106*/ 	.short	(.L_4195 - .L_4194)
.L_4194:
        /*0108*/ 	.word	0x00000008
.L_4195:


//--------------------- .nv.info._ZN18transformer_engine13normalization28ln_bwd_finalize_tuned_kernelINS0_22Kernel_traits_finalizeILj12800E13__nv_bfloat16fS3_fjLj1024ELj4ENS0_18Kernel_traits_baseILj12800ES3_fS3_fjLj1024EEEEEEEvNS0_20BackwardKernelParamsE --------------------------
	.section	.nv.info._ZN18transformer_engine13normalization28ln_bwd_finalize_tuned_kernelINS0_22Kernel_traits_finalizeILj12800E13__nv_bfloat16fS3_fjLj1024ELj4ENS0_18Kernel_traits_baseILj12800ES3_fS3_fjLj1024EEEEEEEvNS0_20BackwardKernelParamsE,"",@"SHT_CUDA_INFO"
	.sectionflags	@""
	.align	4


	//----- nvinfo : EIATTR_CUDA_API_VERSION
	.align		4
        /*0000*/ 	.byte	0x04, 0x37
        /*0002*/ 	.short	(.L_4197 - .L_4196)
.L_4196:
        /*0004*/ 	.word	0x00000082


	//----- nvinfo : EIATTR_KPARAM_INFO
	.align		4
.L_4197:
        /*0008*/ 	.byte	0x04, 0x17
        /*000a*/ 	.short	(.L_4199 - .L_4198)
.L_4198:
        /*000c*/ 	.word	0x00000000
        /*0010*/ 	.short	0x0000
        /*0012*/ 	.short	0x0000
        /*0014*/ 	.byte	0x00, 0xf0, 0x01, 0x02


	//----- nvinfo : EIATTR_SPARSE_MMA_MASK
	.align		4
.L_4199:
        /*0018*/ 	.byte	0x03, 0x50
        /*001a*/ 	.short	0x0000


	//----- nvinfo : EIATTR_MAXREG_COUNT
	.align		4
        /*001c*/ 	.byte	0x03, 0x1b
        /*001e*/ 	.short	0x0040


	//----- nvinfo : EIATTR_NUM_BARRIERS
	.align		4
        /*0020*/ 	.byte	0x02, 0x4c
        /*0022*/ 	.byte	0x01
	.zero		1


	//----- nvinfo : EIATTR_MERCURY_ISA_VERSION
	.align		4
        /*0024*/ 	.byte	0x03, 0x5f
        /*0026*/ 	.short	0x0101


	//----- nvinfo : EIATTR_COOP_GROUP_MASK_REGIDS
	.align		4
        /*0028*/ 	.byte	0x04, 0x29
        /*002a*/ 	.short	(.L_4201 - .L_4200)


	//   ....[0]....
.L_4200:
        /*002c*/ 	.word	0xffffffff


	//   ....[1]....
        /*0030*/ 	.word	0xffffffff


	//   ....[2]....
        /*0034*/ 	.word	0xffffffff


	//   ....[3]....
        /*0038*/ 	.word	0xffffffff


	//   ....[4]....
        /*003c*/ 	.word	0xffffffff


	//   ....[5]....
        /*0040*/ 	.word	0xffffffff


	//   ....[6]....
        /*0044*/ 	.word	0xffffffff


	//   ....[7]....
        /*0048*/ 	.word	0xffffffff


	//   ....[8]....
        /*004c*/ 	.word	0xffffffff


	//   ....[9]....
        /*0050*/ 	.word	0xffffffff


	//----- nvinfo : EIATTR_COOP_GROUP_INSTR_OFFSETS
	.align		4
.L_4201:
        /*0054*/ 	.byte	0x04, 0x28
        /*0056*/ 	.short	(.L_4203 - .L_4202)


	//   ....[0]....
.L_4202:
        /*0058*/ 	.word	0x00001250


	//   ....[1]....
        /*005c*/ 	.word	0x00001260


	//   ....[2]....
        /*0060*/ 	.word	0x00001290


	//   ....[3]....
        /*0064*/ 	.word	0x000012a0


	//   ....[4]....
        /*0068*/ 	.word	0x000012d0


	//   ....[5]....
        /*006c*/ 	.word	0x000012e0


	//   ....[6]....
        /*0070*/ 	.word	0x00001310


	//   ....[7]....
        /*0074*/ 	.word	0x00001320


	//   ....[8]....
        /*0078*/ 	.word	0x00001350


	//   ....[9]....
        /*007c*/ 	.word	0x00001360


	//----- nvinfo : EIATTR_VRC_CTA_INIT_COUNT
	.align		4
.L_4203:
        /*0080*/ 	.byte	0x02, 0x4a
	.zero		1
	.zero		1


	//----- nvinfo : EIATTR_EXIT_INSTR_OFFSETS
	.align		4
        /*0084*/ 	.byte	0x04, 0x1c
        /*0086*/ 	.short	(.L_4205 - .L_4204)


	//   ....[0]....
.L_4204:
        /*0088*/ 	.word	0x00000060


	//   ....[1]....
        /*008c*/ 	.word	0x000013c0


	//   ....[2]....
        /*0090*/ 	.word	0x00001490


	//----- nvinfo : EIATTR_MAX_THREADS
	.align		4
.L_4205:
        /*0094*/ 	.byte	0x04, 0x05
        /*0096*/ 	.short	(.L_4207 - .L_4206)
.L_4206:
        /*0098*/ 	.word	0x00000400
        /*009c*/ 	.word	0x00000001
        /*00a0*/ 	.word	0x00000001


	//----- nvinfo : EIATTR_CRS_STACK_SIZE
	.align		4
.L_4207:
        /*00a4*/ 	.byte	0x04, 0x1e
        /*00a6*/ 	.short	(.L_4209 - .L_4208)
.L_4208:
        /*00a8*/ 	.word	0x00000000


	//----- nvinfo : EIATTR_CBANK_PARAM_SIZE
	.align		4
.L_4209:
        /*00ac*/ 	.byte	0x03, 0x19
        /*00ae*/ 	.short	0x0080


	//----- nvinfo : EIATTR_PARAM_CBANK
	.align		4
        /*00b0*/ 	.byte	0x04, 0x0a
        /*00b2*/ 	.short	(.L_4211 - .L_4210)
	.align		4
.L_4210:
        /*00b4*/ 	.word	index@(.nv.constant0._ZN18transformer_engine13normalization28ln_bwd_finalize_tuned_kernelINS0_22Kernel_traits_finalizeILj12800E13__nv_bfloat16fS3_fjLj1024ELj4ENS0_18Kernel_traits_baseILj12800ES3_fS3_fjLj1024EEEEEEEvNS0_20BackwardKernelParamsE)
        /*00b8*/ 	.short	0x0380
        /*00ba*/ 	.short	0x0080


	//----- nvinfo : EIATTR_SW_WAR
	.align		4
.L_4211:
        /*00bc*/ 	.byte	0x04, 0x36
        /*00be*/ 	.short	(.L_4213 - .L_4212)
.L_4212:
        /*00c0*/ 	.word	0x00000008
.L_4213:


//--------------------- .nv.info._ZN18transformer_engine13normalization19ln_bwd_tuned_kernelINS0_13Kernel_traitsI13__nv_bfloat16fS3_fjLj12800ELj5ELj1ELj4ELj16ENS0_18Kernel_traits_baseILj12800ES3_fS3_fjLj128EEEEEEEvNS0_20BackwardKernelParamsE --------------------------
	.section	.nv.info._ZN18transformer_engine13normalization19ln_bwd_tuned_kernelINS0_13Kernel_traitsI13__nv_bfloat16fS3_fjLj12800ELj5ELj1ELj4ELj16ENS0_18Kernel_traits_baseILj12800ES3_fS3_fjLj128EEEEEEEvNS0_20BackwardKernelParamsE,"",@"SHT_CUDA_INFO"
	.sectionflags	@""
	.align	4


	//----- nvinfo : EIATTR_CUDA_API_VERSION
	.align		4
        /*0000*/ 	.byte	0x04, 0x37
        /*0002*/ 	.short	(.L_4215 - .L_4214)
.L_4214:
        /*0004*/ 	.word	0x00000082


	//----- nvinfo : EIATTR_KPARAM_INFO
	.align		4
.L_4215:
        /*0008*/ 	.byte	0x04, 0x17
        /*000a*/ 	.short	(.L_4217 - .L_4216)
.L_4216:
        /*000c*/ 	.word	0x00000000
        /*0010*/ 	.short	0x0000
        /*0012*/ 	.short	0x0000
        /*0014*/ 	.byte	0x00, 0xf0, 0x01, 0x02


	//----- nvinfo : EIATTR_SPARSE_MMA_MASK
	.align		4
.L_4217:
        /*0018*/ 	.byte	0x03, 0x50
        /*001a*/ 	.short	0x0000


	//----- nvinfo : EIATTR_MAXREG_COUNT
	.align		4
        /*001c*/ 	.byte	0x03, 0x1b
        /*001e*/ 	.short	0x00ff


	//----- nvinfo : EIATTR_NUM_BARRIERS
	.align		4
        /*0020*/ 	.byte	0x02, 0x4c
        /*0022*/ 	.byte	0x01
	.zero		1


	//----- nvinfo : EIATTR_MERCURY_ISA_VERSION
	.align		4
        /*0024*/ 	.byte	0x03, 0x5f
        /*0026*/ 	.short	0x0101


	//----- nvinfo : EIATTR_COOP_GROUP_MASK_REGIDS
	.align		4
        /*0028*/ 	.byte	0x04, 0x29
        /*002a*/ 	.short	(.L_4219 - .L_4218)


	//   ....[0]....
.L_4218:
        /*002c*/ 	.word	0xffffffff


	//   ....[1]....
        /*0030*/ 	.word	0xffffffff


	//   ....[2]....
        /*0034*/ 	.word	0xffffffff


	//   ....[3]....
        /*0038*/ 	.word	0xffffffff


	//   ....[4]....
        /*003c*/ 	.word	0xffffffff


	//   ....[5]....
        /*0040*/ 	.word	0xffffffff


	//   ....[6]....
        /*0044*/ 	.word	0xffffffff


	//   ....[7]....
        /*0048*/ 	.word	0xffffffff


	//   ....[8]....
        /*004c*/ 	.word	0xffffffff


	//   ....[9]....
        /*0050*/ 	.word	0xffffffff


	//   ....[10]....
        /*0054*/ 	.word	0xffffffff


	//   ....[11]....
        /*0058*/ 	.word	0xffffffff


	//   ....[12]....
        /*005c*/ 	.word	0xffffffff


	//   ....[13]....
        /*0060*/ 	.word	0xffffffff


	//   ....[14]....
        /*0064*/ 	.word	0xffffffff


	//   ....[15]....
        /*0068*/ 	.word	0xffffffff


	//   ....[16]....
        /*006c*/ 	.word	0xffffffff


	//   ....[17]....
        /*0070*/ 	.word	0xffffffff


	//   ....[18]....
        /*0074*/ 	.word	0xffffffff


	//   ....[19]....
        /*0078*/ 	.word	0xffffffff


	//----- nvinfo : EIATTR_COOP_GROUP_INSTR_OFFSETS
	.align		4
.L_4219:
        /*007c*/ 	.byte	0x04, 0x28
        /*007e*/ 	.short	(.L_4221 - .L_4220)


	//   ....[0]....
.L_4220:
        /*0080*/ 	.word	0x00001250


	//   ....[1]....
        /*0084*/ 	.word	0x00001330


	//   ....[2]....
        /*0088*/ 	.word	0x00001340


	//   ....[3]....
        /*008c*/ 	.word	0x00001360


	//   ....[4]....
        /*0090*/ 	.word	0x00001380


	//   ....[5]....
        /*0094*/ 	.word	0x000013a0


	//   ....[6]....
        /*0098*/ 	.word	0x000013e0


	//   ....[7]....
        /*009c*/ 	.word	0x00001400


	//   ....[8]....
        /*00a0*/ 	.word	0x00001470


	//   ....[9]....
        /*00a4*/ 	.word	0x000014a0


	//   ....[10]....
        /*00a8*/ 	.word	0x00001b00


	//   ....[11]....
        /*00ac*/ 	.word	0x00001b10


	//   ....[12]....
        /*00b0*/ 	.word	0x00001b40


	//   ....[13]....
        /*00b4*/ 	.word	0x00001b50


	//   ....[14]....
        /*00b8*/ 	.word	0x00001b80


	//   ....[15]....
        /*00bc*/ 	.word	0x00001b90


	//   ....[16]....
        /*00c0*/ 	.word	0x00001bc0


	//   ....[17]....
        /*00c4*/ 	.word	0x00001bd0


	//   ....[18]....
        /*00c8*/ 	.word	0x00001c00


	//   ....[19]....
        /*00cc*/ 	.word	0x00001c10


	//----- nvinfo : EIATTR_VRC_CTA_INIT_COUNT
	.align		4
.L_4221:
        /*00d0*/ 	.byte	0x02, 0x4a
	.zero		1
	.zero		1


	//----- nvinfo : EIATTR_EXIT_INSTR_OFFSETS
	.align		4
        /*00d4*/ 	.byte	0x04, 0x1c
        /*00d6*/ 	.short	(.L_4223 - .L_4222)


	//   ....[0]....
.L_4222:
        /*00d8*/ 	.word	0x00002590


	//----- nvinfo : EIATTR_MAX_THREADS
	.align		4
.L_4223:
        /*00dc*/ 	.byte	0x04, 0x05
        /*00de*/ 	.short	(.L_4225 - .L_4224)
.L_4224:
        /*00e0*/ 	.word	0x00000080
        /*00e4*/ 	.word	0x00000001
        /*00e8*/ 	.word	0x00000001


	//----- nvinfo : EIATTR_CRS_STACK_SIZE
	.align		4
.L_4225:
        /*00ec*/ 	.byte	0x04, 0x1e
        /*00ee*/ 	.short	(.L_4227 - .L_4226)
.L_4226:
        /*00f0*/ 	.word	0x00000000


	//----- nvinfo : EIATTR_CBANK_PARAM_SIZE
	.align		4
.L_4227:
        /*00f4*/ 	.byte	0x03, 0x19
        /*00f6*/ 	.short	0x0080


	//----- nvinfo : EIATTR_PARAM_CBANK
	.align		4
        /*00f8*/ 	.byte	0x04, 0x0a
        /*00fa*/ 	.short	(.L_4229 - .L_4228)
	.align		4
.L_4228:
        /*00fc*/ 	.word	index@(.nv.constant0._ZN18transformer_engine13normalization19ln_bwd_tuned_kernelINS0_13Kernel_traitsI13__nv_bfloat16fS3_fjLj12800ELj5ELj1ELj4ELj16ENS0_18Kernel_traits_baseILj12800ES3_fS3_fjLj128EEEEEEEvNS0_20BackwardKernelParamsE)
        /*0100*/ 	.short	0x0380
        /*0102*/ 	.short	0x0080


	//----- nvinfo : EIATTR_SW_WAR
	.align		4
.L_4229:
        /*0104*/ 	.byte	0x04, 0x36
        /*0106*/ 	.short	(.L_4231 - .L_4230)
.L_4230:
        /*0108*/ 	.word	0x00000008
.L_4231:


//--------------------- .nv.info._ZN18transformer_engine13normalization28ln_bwd_finalize_tuned_kernelINS0_22Kernel_traits_finalizeILj12800E13__nv_bfloat16S3_S3_fjLj1024ELj4ENS0_18Kernel_traits_baseILj12800ES3_S3_S3_fjLj1024EEEEEEEvNS0_20BackwardKernelParamsE --------------------------
	.section	.nv.info._ZN18transformer_engine13normalization28ln_bwd_finalize_tuned_kernelINS0_22Kernel_traits_finalizeILj12800E13__nv_bfloat16S3_S3_fjLj1024ELj4ENS0_18Kernel_traits_baseILj12800ES3_S3_S3_fjLj1024EEEEEEEvNS0_20BackwardKernelParamsE,"",@"SHT_CUDA_INFO"
	.sectionflags	@""
	.align	4


	//----- nvinfo : EIATTR_CUDA_API_VERSION
	.align		4
        /*0000*/ 	.byte	0x04, 0x37
        /*0002*/ 	.short	(.L_4233 - .L_4232)
.L_4232:
        /*0004*/ 	.word	0x00000082


	//----- nvinfo : EIATTR_KPARAM_INFO
	.align		4
.L_4233:
        /*0008*/ 	.byte	0x04, 0x17
        /*000a*/ 	.short	(.L_4235 - .L_4234)
.L_4234:
        /*000c*/ 	.word	0x00000000
        /*0010*/ 	.short	0x0000
        /*0012*/ 	.short	0x0000
        /*0014*/ 	.byte	0x00, 0xf0, 0x01, 0x02


	//----- nvinfo : EIATTR_SPARSE_MMA_MASK
	.align		4
.L_4235:
        /*0018*/ 	.byte	0x03, 0x50
        /*001a*/ 	.short	0x0000


	//----- nvinfo : EIATTR_MAXREG_COUNT
	.align		4
        /*001c*/ 	.byte	0x03, 0x1b
        /*001e*/ 	.short	0x0040


	//----- nvinfo : EIATTR_NUM_BARRIERS
	.align		4
        /*0020*/ 	.byte	0x02, 0x4c
        /*0022*/ 	.byte	0x01
	.zero		1


	//----- nvinfo : EIATTR_MERCURY_ISA_VERSION
	.align		4
        /*0024*/ 	.byte	0x03, 0x5f
        /*0026*/ 	.short	0x0101


	//----- nvinfo : EIATTR_COOP_GROUP_MASK_REGIDS
	.align		4
        /*0028*/ 	.byte	0x04, 0x29
        /*002a*/ 	.short	(.L_4237 - .L_4236)


	//   ....[0]....
.L_4236:
        /*002c*/ 	.word	0xffffffff


	//   ....[1]....
        /*0030*/ 	.word	0xffffffff


	//   ....[2]....
        /*0034*/ 	.word	0xffffffff


	//   ....[3]....
        /*0038*/ 	.word	0xffffffff


	//   ....[4]....
        /*003c*/ 	.word	0xffffffff


	//   ....[5]....
        /*0040*/ 	.word	0xffffffff


	//   ....[6]....
        /*0044*/ 	.word	0xffffffff


	//   ....[7]....
        /*0048*/ 	.word	0xffffffff


	//   ....[8]....
        /*004c*/ 	.word	0xffffffff


	//   ....[9]....
        /*0050*/ 	.word	0xffffffff


	//----- nvinfo : EIATTR_COOP_GROUP_INSTR_OFFSETS
	.align		4
.L_4237:
        /*0054*/ 	.byte	0x04, 0x28
        /*0056*/ 	.short	(.L_4239 - .L_4238)


	//   ....[0]....
.L_4238:
        /*0058*/ 	.word	0x00001250


	//   ....[1]....
        /*005c*/ 	.word	0x00001260


	//   ....[2]....
        /*0060*/ 	.word	0x00001290


	//   ....[3]....
        /*0064*/ 	.word	0x000012a0


	//   ....[4]....
        /*0068*/ 	.word	0x000012d0


	//   ....[5]....
        /*006c*/ 	.word	0x000012e0


	//   ....[6]....
        /*0070*/ 	.word	0x00001310


	//   ....[7]....
        /*0074*/ 	.word	0x00001320


	//   ....[8]....
        /*0078*/ 	.word	0x00001350


	//   ....[9]....
        /*007c*/ 	.word	0x00001360


	//----- nvinfo : EIATTR_VRC_CTA_INIT_COUNT
	.align		4
.L_4239:
        /*0080*/ 	.byte	0x02, 0x4a
	.zero		1
	.zero		1


	//----- nvinfo : EIATTR_EXIT_INSTR_OFFSETS
	.align		4
        /*0084*/ 	.byte	0x04, 0x1c
        /*0086*/ 	.short	(.L_4241 - .L_4240)


	//   ....[0]....
.L_4240:
        /*0088*/ 	.word	0x00000060


	//   ....[1]....
        /*008c*/ 	.word	0x000013c0


	//   ....[2]....
        /*0090*/ 	.word	0x00001490


	//----- nvinfo : EIATTR_MAX_THREADS
	.align		4
.L_4241:
        /*0094*/ 	.byte	0x04, 0x05
        /*0096*/ 	.short	(.L_4243 - .L_4242)
.L_4242:
        /*0098*/ 	.word	0x00000400
        /*009c*/ 	.word	0x00000001
        /*00a0*/ 	.word	0x00000001


	//----- nvinfo : EIATTR_CRS_STACK_SIZE
	.align		4
.L_4243:
        /*00a4*/ 	.byte	0x04, 0x1e
        /*00a6*/ 	.short	(.L_4245 - .L_4244)
.L_4244:
        /*00a8*/ 	.word	0x00000000


	//----- nvinfo : EIATTR_CBANK_PARAM_SIZE
	.align		4
.L_4245:
        /*00ac*/ 	.byte	0x03, 0x19
        /*00ae*/ 	.short	0x0080


	//----- nvinfo : EIATTR_PARAM_CBANK
	.align		4
        /*00b0*/ 	.byte	0x04, 0x0a
        /*00b2*/ 	.short	(.L_4247 - .L_4246)
	.align		4
.L_4246:
        /*00b4*/ 	.word	index@(.nv.constant0._ZN18transformer_engine13normalization28ln_bwd_finalize_tuned_kernelINS0_22Kernel_traits_finalizeILj12800E13__nv_bfloat16S3_S3_fjLj1024ELj4ENS0_18Kernel_traits_baseILj12800ES3_S3_S3_fjLj1024EEEEEEEvNS0_20BackwardKernelParamsE)
        /*00b8*/ 	.short	0x0380
        /*00ba*/ 	.short	0x0080


	//----- nvinfo : EIATTR_SW_WAR
	.align		4
.L_4247:
        /*00bc*/ 	.byte	0x04, 0x36
        /*00be*/ 	.short	(.L_4249 - .L_4248)
.L_4248:
        /*00c0*/ 	.word	0x00000008
.L_4249:


//--------------------- .nv.info._ZN18transformer_engine13normalization19ln_bwd_tuned_kernelINS0_13Kernel_traitsI13__nv_bfloat16S3_S3_fjLj12800ELj5ELj1ELj4ELj8ENS0_18Kernel_traits_baseILj12800ES3_S3_S3_fjLj128EEEEEEEvNS0_20BackwardKernelParamsE --------------------------
	.section	.nv.info._ZN18transformer_engine13normalization19ln_bwd_tuned_kernelINS0_13Kernel_traitsI13__nv_bfloat16S3_S3_fjLj12800ELj5ELj1ELj4ELj8ENS0_18Kernel_traits_baseILj12800ES3_S3_S3_fjLj128EEEEEEEvNS0_20BackwardKernelParamsE,"",@"SHT_CUDA_INFO"
	.sectionflags	@""
	.align	4


	//----- nvinfo : EIATTR_CUDA_API_VERSION
	.align		4
        /*0000*/ 	.byte	0x04, 0x37
        /*0002*/ 	.short	(.L_4251 - .L_4250)
.L_4250:
        /*0004*/ 	.word	0x00000082


	//----- nvinfo : EIATTR_KPARAM_INFO
	.align		4
.L_4251:
        /*0008*/ 	.byte	0x04, 0x17
        /*000a*/ 	.short	(.L_4253 - .L_4252)
.L_4252:
        /*000c*/ 	.word	0x00000000
        /*0010*/ 	.short	0x0000
        /*0012*/ 	.short	0x0000
        /*0014*/ 	.byte	0x00, 0xf0, 0x01, 0x02


	//----- nvinfo : EIATTR_SPARSE_MMA_MASK
	.align		4
.L_4253:
        /*0018*/ 	.byte	0x03, 0x50
        /*001a*/ 	.short	0x0000


	//----- nvinfo : EIATTR_MAXREG_COUNT
	.align		4
        /*001c*/ 	.byte	0x03, 0x1b
        /*001e*/ 	.short	0x00ff


	//----- nvinfo : EIATTR_NUM_BARRIERS
	.align		4
        /*0020*/ 	.byte	0x02, 0x4c
        /*0022*/ 	.byte	0x01
	.zero		1


	//----- nvinfo : EIATTR_MERCURY_ISA_VERSION
	.align		4
        /*0024*/ 	.byte	0x03, 0x5f
        /*0026*/ 	.short	0x0101


	//----- nvinfo : EIATTR_COOP_GROUP_MASK_REGIDS
	.align		4
        /*0028*/ 	.byte	0x04, 0x29
        /*002a*/ 	.short	(.L_4255 - .L_4254)


	//   ....[0]....
.L_4254:
        /*002c*/ 	.word	0xffffffff


	//   ....[1]....
        /*0030*/ 	.word	0xffffffff


	//   ....[2]....
        /*0034*/ 	.word	0xffffffff


	//   ....[3]....
        /*0038*/ 	.word	0xffffffff


	//   ....[4]....
        /*003c*/ 	.word	0xffffffff


	//   ....[5]....
        /*0040*/ 	.word	0xffffffff


	//   ....[6]....
        /*0044*/ 	.word	0xffffffff


	//   ....[7]....
        /*0048*/ 	.word	0xffffffff


	//   ....[8]....
        /*004c*/ 	.word	0xffffffff


	//   ....[9]....
        /*0050*/ 	.word	0xffffffff


	//   ....[10]....
        /*0054*/ 	.word	0xffffffff


	//   ....[11]....
        /*0058*/ 	.word	0xffffffff


	//   ....[12]....
        /*005c*/ 	.word	0xffffffff


	//   ....[13]....
        /*0060*/ 	.word	0xffffffff


	//   ....[14]....
        /*0064*/ 	.word	0xffffffff


	//   ....[15]....
        /*0068*/ 	.word	0xffffffff


	//   ....[16]....
        /*006c*/ 	.word	0xffffffff


	//   ....[17]....
        /*0070*/ 	.word	0xffffffff


	//   ....[18]....
        /*0074*/ 	.word	0xffffffff


	//   ....[19]....
        /*0078*/ 	.word	0xffffffff


	//----- nvinfo : EIATTR_COOP_GROUP_INSTR_OFFSETS
	.align		4
.L_4255:
        /*007c*/ 	.byte	0x04, 0x28
        /*007e*/ 	.short	(.L_4257 - .L_4256)


	//   ....[0]....
.L_4256:
        /*0080*/ 	.word	0x000014a0


	//   ....[1]....
        /*0084*/ 	.word	0x00001640


	//   ....[2]....
        /*0088*/ 	.word	0x00001680


	//   ....[3]....
        /*008c*/ 	.word	0x00001760


	//   ....[4]....
        /*0090*/ 	.word	0x00001770


	//   ....[5]....
        /*0094*/ 	.word	0x000017a0


	//   ....[6]....
        /*0098*/ 	.word	0x000017b0


	//   ....[7]....
        /*009c*/ 	.word	0x000017e0


	//   ....[8]....
        /*00a0*/ 	.word	0x000017f0


	//   ....[9]....
        /*00a4*/ 	.word	0x00001820


	//   ....[10]....
        /*00a8*/ 	.word	0x00001ce0


	//   ....[11]....
        /*00ac*/ 	.word	0x00001cf0


	//   ....[12]....
        /*00b0*/ 	.word	0x00001d20


	//   ....[13]....
        /*00b4*/ 	.word	0x00001d30


	//   ....[14]....
        /*00b8*/ 	.word	0x00001d60


	//   ....[15]....
        /*00bc*/ 	.word	0x00001d70


	//   ....[16]....
        /*00c0*/ 	.word	0x00001da0


	//   ....[17]....
        /*00c4*/ 	.word	0x00001db0


	//   ....[18]....
        /*00c8*/ 	.word	0x00001de0


	//   ....[19]....
        /*00cc*/ 	.word	0x00001df0


	//----- nvinfo : EIATTR_VRC_CTA_INIT_COUNT
	.align		4
.L_4257:
        /*00d0*/ 	.byte	0x02, 0x4a
	.zero		1
	.zero		1


	//----- nvinfo : EIATTR_EXIT_INSTR_OFFSETS
	.align		4
        /*00d4*/ 	.byte	0x04, 0x1c
        /*00d6*/ 	.short	(.L_4259 - .L_4258)


	//   ....[0]....
.L_4258:
        /*00d8*/ 	.word	0x00002980


	//----- nvinfo : EIATTR_MAX_THREADS
	.align		4
.L_4259:
        /*00dc*/ 	.byte	0x04, 0x05
        /*00de*/ 	.short	(.L_4261 - .L_4260)
.L_4260:
        /*00e0*/ 	.word	0x00000080
        /*00e4*/ 	.word	0x00000001
        /*00e8*/ 	.word	0x00000001


	//----- nvinfo : EIATTR_CRS_STACK_SIZE
	.align		4
.L_4261:
        /*00ec*/ 	.byte	0x04, 0x1e
        /*00ee*/ 	.short	(.L_4263 - .L_4262)
.L_4262:
        /*00f0*/ 	.word	0x00000000


	//----- nvinfo : EIATTR_CBANK_PARAM_SIZE
	.align		4
.L_4263:
        /*00f4*/ 	.byte	0x03, 0x19
        /*00f6*/ 	.short	0x0080


	//----- nvinfo : EIATTR_PARAM_CBANK
	.align		4
        /*00f8*/ 	.byte	0x04, 0x0a
        /*00fa*/ 	.short	(.L_4265 - .L_4264)
	.align		4
.L_4264:
        /*00fc*/ 	.word	index@(.nv.constant0._ZN18transformer_engine13normalization19ln_bwd_tuned_kernelINS0_13Kernel_traitsI13__nv_bfloat16S3_S3_fjLj12800ELj5ELj1ELj4ELj8ENS0_18Kernel_traits_baseILj12800ES3_S3_S3_fjLj128EEEEEEEvNS0_20BackwardKernelParamsE)
        /*0100*/ 	.short	0x0380
        /*0102*/ 	.short	0x0080


	//----- nvinfo : EIATTR_SW_WAR
	.align		4
.L_4265:
        /*0104*/ 	.byte	0x04, 0x36
        /*0106*/ 	.short	(.L_4267 - .L_4266)
.L_4266:
        /*0108*/ 	.word	0x00000008
.L_4267:


//--------------------- .nv.info._ZN18transformer_engine13normalization28ln_bwd_finalize_tuned_kernelINS0_22Kernel_traits_finalizeILj12800E6__halffS3_fjLj1024ELj4ENS0_18Kernel_traits_baseILj12800ES3_fS3_fjLj1024EEEEEEEvNS0_20BackwardKernelParamsE --------------------------
	.section	.nv.info._ZN18transformer_engine13normalization28ln_bwd_finalize_tuned_kernelINS0_22Kernel_traits_finalizeILj12800E6__halffS3_fjLj1024ELj4ENS0_18Kernel_traits_baseILj12800ES3_fS3_fjLj1024EEEEEEEvNS0_20BackwardKernelParamsE,"",@"SHT_CUDA_INFO"
	.sectionflags	@""
	.align	4


	//----- nvinfo : EIATTR_CUDA_API_VERSION
	.align		4
        /*0000*/ 	.byte	0x04, 0x37
        /*0002*/ 	.short	(.L_4269 - .L_4268)
.L_4268:
        /*0004*/ 	.word	0x00000082


	//----- nvinfo : EIATTR_KPARAM_INFO
	.align		4
.L_4269:
        /*0008*/ 	.byte	0x04, 0x17
        /*000a*/ 	.short	(.L_4271 - .L_4270)
.L_4270:
        /*000c*/ 	.word	0x00000000
        /*0010*/ 	.short	0x0000
        /*0012*/ 	.short	0x0000
        /*0014*/ 	.byte	0x00, 0xf0, 0x01, 0x02


	//----- nvinfo : EIATTR_SPARSE_MMA_MASK
	.align		4
.L_4271:
        /*0018*/ 	.byte	0x03, 0x50
        /*001a*/ 	.short	0x0000


	//----- nvinfo : EIATTR_MAXREG_COUNT
	.align		4
        /*001c*/ 	.byte	0x03, 0x1b
        /*001e*/ 	.short	0x0040


	//----- nvinfo : EIATTR_NUM_BARRIERS
	.align		4
        /*0020*/ 	.byte	0x02, 0x4c
        /*0022*/ 	.byte	0x01
	.zero		1


	//----- nvinfo : EIATTR_MERCURY_ISA_VERSION
	.align		4
        /*0024*/ 	.byte	0x03, 0x5f
        /*0026*/ 	.short	0x0101


	//----- nvinfo : EIATTR_COOP_GROUP_MASK_REGIDS
	.align		4
        /*0028*/ 	.byte	0x04, 0x29
        /*002a*/ 	.short	(.L_4273 - .L_4272)


	//   ....[0]....
.L_4272:
        /*002c*/ 	.word	0xffffffff


	//   ....[1]....
        /*0030*/ 	.word	0xffffffff


	//   ....[2]....
        /*0034*/ 	.word	0xffffffff


	//   ....[3]....
        /*0038*/ 	.word	0xffffffff


	//   ....[4]....
        /*003c*/ 	.word	0xffffffff


	//   ....[5]....
        /*0040*/ 	.word	0xffffffff


	//   ....[6]....
        /*0044*/ 	.word	0xffffffff


	//   ....[7]....
        /*0048*/ 	.word	0xffffffff


	//   ....[8]....
        /*004c*/ 	.word	0xffffffff


	//   ....[9]....
        /*0050*/ 	.word	0xffffffff


	//----- nvinfo : EIATTR_COOP_GROUP_INSTR_OFFSETS
	.align		4
.L_4273:
        /*0054*/ 	.byte	0x04, 0x28
        /*0056*/ 	.short	(.L_4275 - .L_4274)


	//   ....[0]....
.L_4274:
        /*0058*/ 	.word	0x00001250


	//   ....[1]....
        /*005c*/ 	.word	0x00001260


	//   ....[2]....
        /*0060*/ 	.word	0x00001290


	//   ....[3]....
        /*0064*/ 	.word	0x000012a0


	//   ....[4]....
        /*0068*/ 	.word	0x000012d0


	//   ....[5]....
        /*006c*/ 	.word	0x000012e0


	//   ....[6]....
        /*0070*/ 	.word	0x00001310


	//   ....[7]....
        /*0074*/ 	.word	0x00001320


	//   ....[8]....
        /*0078*/ 	.word	0x00001350


	//   ....[9]....
        /*007c*/ 	.word	0x00001360


	//----- nvinfo : EIATTR_VRC_CTA_INIT_COUNT
	.align		4
.L_4275:
        /*0080*/ 	.byte	0x02, 0x4a
	.zero		1
	.zero		1


	//----- nvinfo : EIATTR_EXIT_INSTR_OFFSETS
	.align		4
        /*0084*/ 	.byte	0x04, 0x1c
        /*0086*/ 	.short	(.L_4277 - .L_4276)


	//   ....[0]....
.L_4276:
        /*0088*/ 	.word	0x00000060


	//   ....[1]....
        /*008c*/ 	.word	0x000013c0


	//   ....[2]....
        /*0090*/ 	.word	0x00001490


	//----- nvinfo : EIATTR_MAX_THREADS
	.align		4
.L_4277:
        /*0094*/ 	.byte	0x04, 0x05
        /*0096*/ 	.short	(.L_4279 - .L_4278)
.L_4278:
        /*0098*/ 	.word	0x00000400
        /*009c*/ 	.word	0x00000001
        /*00a0*/ 	.word	0x00000001


	//----- nvinfo : EIATTR_CRS_STACK_SIZE
	.align		4
.L_4279:
        /*00a4*/ 	.byte	0x04, 0x1e
        /*00a6*/ 	.short	(.L_4281 - .L_4280)
.L_4280:
        /*00a8*/ 	.word	0x00000000


	//----- nvinfo : EIATTR_CBANK_PARAM_SIZE
	.align		4
.L_4281:
        /*00ac*/ 	.byte	0x03, 0x19
        /*00ae*/ 	.short	0x0080


	//----- nvinfo : EIATTR_PARAM_CBANK
	.align		4
        /*00b0*/ 	.byte	0x04, 0x0a
        /*00b2*/ 	.short	(.L_4283 - .L_4282)
	.align		4
.L_4282:
        /*00b4*/ 	.word	index@(.nv.constant0._ZN18transformer_engine13normalization28ln_bwd_finalize_tuned_kernelINS0_22Kernel_traits_finalizeILj12800E6__halffS3_fjLj1024ELj4ENS0_18Kernel_traits_baseILj12800ES3_fS3_fjLj1024EEEEEEEvNS0_20BackwardKernelParamsE)
        /*00b8*/ 	.short	0x0380
        /*00ba*/ 	.short	0x0080


	//----- nvinfo : EIATTR_SW_WAR
	.align		4
.L_4283:
        /*00bc*/ 	.byte	0x04, 0x36
        /*00be*/ 	.short	(.L_4285 - .L_4284)
.L_4284:
        /*00c0*/ 	.word	0x00000008
.L_4285:


//--------------------- .nv.info._ZN18transformer_engine13normalization19ln_bwd_tuned_kernelINS0_13Kernel_traitsI6__halffS3_fjLj12800ELj5ELj1ELj4ELj16ENS0_18Kernel_traits_baseILj12800ES3_fS3_fjLj128EEEEEEEvNS0_20BackwardKernelParamsE --------------------------
	.section	.nv.info._ZN18transformer_engine13normalization19ln_bwd_tuned_kernelINS0_13Kernel_traitsI6__halffS3_fjLj12800ELj5ELj1ELj4ELj16ENS0_18Kernel_traits_baseILj12800ES3_fS3_fjLj128EEEEEEEvNS0_20BackwardKernelParamsE,"",@"SHT_CUDA_INFO"
	.sectionflags	@""
	.align	4


	//----- nvinfo : EIATTR_CUDA_API_VERSION
	.align		4
        /*0000*/ 	.byte	0x04, 0x37
        /*0002*/ 	.short	(.L_4287 - .L_4286)
.L_4286:
        /*0004*/ 	.word	0x00000082


	//----- nvinfo : EIATTR_KPARAM_INFO
	.align		4
.L_4287:
        /*0008*/ 	.byte	0x04, 0x17
        /*000a*/ 	.short	(.L_4289 - .L_4288)
.L_4288:
        /*000c*/ 	.word	0x00000000
        /*0010*/ 	.short	0x0000
        /*0012*/ 	.short	0x0000
        /*0014*/ 	.byte	0x00, 0xf0, 0x01, 0x02


	//----- nvinfo : EIATTR_SPARSE_MMA_MASK
	.align		4
.L_4289:
        /*0018*/ 	.byte	0x03, 0x50
        /*001a*/ 	.short	0x0000


	//----- nvinfo : EIATTR_MAXREG_COUNT
	.align		4
        /*001c*/ 	.byte	0x03, 0x1b
        /*001e*/ 	.short	0x00ff


	//----- nvinfo : EIATTR_NUM_BARRIERS
	.align		4
        /*0020*/ 	.byte	0x02, 0x4c
        /*0022*/ 	.byte	0x01
	.zero		1


	//----- nvinfo : EIATTR_MERCURY_ISA_VERSION
	.align		4
        /*0024*/ 	.byte	0x03, 0x5f
        /*0026*/ 	.short	0x0101


	//----- nvinfo : EIATTR_COOP_GROUP_MASK_REGIDS
	.align		4
        /*0028*/ 	.byte	0x04, 0x29
        /*002a*/ 	.short	(.L_4291 - .L_4290)


	//   ....[0]....
.L_4290:
        /*002c*/ 	.word	0xffffffff


	//   ....[1]....
        /*0030*/ 	.word	0xffffffff


	//   ....[2]....
        /*0034*/ 	.word	0xffffffff


	//   ....[3]....
        /*0038*/ 	.word	0xffffffff


	//   ....[4]....
        /*003c*/ 	.word	0xffffffff


	//   ....[5]....
        /*0040*/ 	.word	0xffffffff


	//   ....[6]....
        /*0044*/ 	.word	0xffffffff


	//   ....[7]....
        /*0048*/ 	.word	0xffffffff


	//   ....[8]....
        /*004c*/ 	.word	0xffffffff


	//   ....[9]....
        /*0050*/ 	.word	0xffffffff


	//   ....[10]....
        /*0054*/ 	.word	0xffffffff


	//   ....[11]....
        /*0058*/ 	.word	0xffffffff


	//   ....[12]....
        /*005c*/ 	.word	0xffffffff


	//   ....[13]....
        /*0060*/ 	.word	0xffffffff


	//   ....[14]....
        /*0064*/ 	.word	0xffffffff


	//   ....[15]....
        /*0068*/ 	.word	0xffffffff


	//   ....[16]....
        /*006c*/ 	.word	0xffffffff


	//   ....[17]....
        /*0070*/ 	.word	0xffffffff


	//   ....[18]....
        /*0074*/ 	.word	0xffffffff


	//   ....[19]....
        /*0078*/ 	.word	0xffffffff


	//----- nvinfo : EIATTR_COOP_GROUP_INSTR_OFFSETS
	.align		4
.L_4291:
        /*007c*/ 	.byte	0x04, 0x28
        /*007e*/ 	.short	(.L_4293 - .L_4292)


	//   ....[0]....
.L_4292:
        /*0080*/ 	.word	0x00001250


	//   ....[1]....
        /*0084*/ 	.word	0x00001330


	//   ....[2]....
        /*0088*/ 	.word	0x00001340


	//   ....[3]....
        /*008c*/ 	.word	0x00001360


	//   ....[4]....
        /*0090*/ 	.word	0x00001380


	//   ....[5]....
        /*0094*/ 	.word	0x000013a0


	//   ....[6]....
        /*0098*/ 	.word	0x000013e0


	//   ....[7]....
        /*009c*/ 	.word	0x00001400


	//   ....[8]....
        /*00a0*/ 	.word	0x00001470


	//   ....[9]....
        /*00a4*/ 	.word	0x000014a0


	//   ....[10]....
        /*00a8*/ 	.word	0x00001b00


	//   ....[11]....
        /*00ac*/ 	.word	0x00001b10


	//   ....[12]....
        /*00b0*/ 	.word	0x00001b40


	//   ....[13]....
        /*00b4*/ 	.word	0x00001b50


	//   ....[14]....
        /*00b8*/ 	.word	0x00001b80


	//   ....[15]....
        /*00bc*/ 	.word	0x00001b90


	//   ....[16]....
        /*00c0*/ 	.word	0x00001bc0


	//   ....[17]....
        /*00c4*/ 	.word	0x00001bd0


	//   ....[18]....
        /*00c8*/ 	.word	0x00001c00


	//   ....[19]....
        /*00cc*/ 	.word	0x00001c10


	//----- nvinfo : EIATTR_VRC_CTA_INIT_COUNT
	.align		4
.L_4293:
        /*00d0*/ 	.byte	0x02, 0x4a
	.zero		1
	.zero		1


	//----- nvinfo : EIATTR_EXIT_INSTR_OFFSETS
	.align		4
        /*00d4*/ 	.byte	0x04, 0x1c
        /*00d6*/ 	.short	(.L_4295 - .L_4294)


	//   ....[0]....
.L_4294:
        /*00d8*/ 	.word	0x00002590


	//----- nvinfo : EIATTR_MAX_THREADS
	.align		4
.L_4295:
        /*00dc*/ 	.byte	0x04, 0x05
        /*00de*/ 	.short	(.L_4297 - .L_4296)
.L_4296:
        /*00e0*/ 	.word	0x00000080
        /*00e4*/ 	.word	0x00000001
        /*00e8*/ 	.word	0x00000001


	//----- nvinfo : EIATTR_CRS_STACK_SIZE
	.align		4
.L_4297:
        /*00ec*/ 	.byte	0x04, 0x1e
        /*00ee*/ 	.short	(.L_4299 - .L_4298)
.L_4298:
        /*00f0*/ 	.word	0x00000000


	//----- nvinfo : EIATTR_CBANK_PARAM_SIZE
	.align		4
.L_4299:
        /*00f4*/ 	.byte	0x03, 0x19
        /*00f6*/ 	.short	0x0080


	//----- nvinfo : EIATTR_PARAM_CBANK
	.align		4
        /*00f8*/ 	.byte	0x04, 0x0a
        /*00fa*/ 	.short	(.L_4301 - .L_4300)
	.align		4
.L_4300:
        /*00fc*/ 	.word	index@(.nv.constant0._ZN18transformer_engine13normalization19ln_bwd_tuned_kernelINS0_13Kernel_traitsI6__halffS3_fjLj12800ELj5ELj1ELj4ELj16ENS0_18Kernel_traits_baseILj12800ES3_fS3_fjLj128EEEEEEEvNS0_20BackwardKernelParamsE)
        /*0100*/ 	.short	0x0380
        /*0102*/ 	.short	0x0080


	//----- nvinfo : EIATTR_SW_WAR
	.align		4
.L_4301:
        /*0104*/ 	.byte	0x04, 0x36
        /*0106*/ 	.short	(.L_4303 - .L_4302)
.L_4302:
        /*0108*/ 	.word	0x00000008
.L_4303:


//--------------------- .nv.info._ZN18transformer_engine13normalization28ln_bwd_finalize_tuned_kernelINS0_22Kernel_traits_finalizeILj12800E6__halfS3_S3_fjLj1024ELj4ENS0_18Kernel_traits_baseILj12800ES3_S3_S3_fjLj1024EEEEEEEvNS0_20BackwardKernelParamsE --------------------------
	.section	.nv.info._ZN18transformer_engine13normalization28ln_bwd_finalize_tuned_kernelINS0_22Kernel_traits_finalizeILj12800E6__halfS3_S3_fjLj1024ELj4ENS0_18Kernel_traits_baseILj12800ES3_S3_S3_fjLj1024EEEEEEEvNS0_20BackwardKernelParamsE,"",@"SHT_CUDA_INFO"
	.sectionflags	@""
	.align	4


	//----- nvinfo : EIATTR_CUDA_API_VERSION
	.align		4
        /*0000*/ 	.byte	0x04, 0x37
        /*0002*/ 	.short	(.L_4305 - .L_4304)
.L_4304:
        /*0004*/ 	.word	0x00000082


	//----- nvinfo : EIATTR_KPARAM_INFO
	.align		4
.L_4305:
        /*0008*/ 	.byte	0x04, 0x17
        /*000a*/ 	.short	(.L_4307 - .L_4306)
.L_4306:
        /*000c*/ 	.word	0x00000000
        /*0010*/ 	.short	0x0000
        /*0012*/ 	.short	0x0000
        /*0014*/ 	.byte	0x00, 0xf0, 0x01, 0x02


	//----- nvinfo : EIATTR_SPARSE_MMA_MASK
	.align		4
.L_4307:
        /*0018*/ 	.byte	0x03, 0x50
        /*001a*/ 	.short	0x0000


	//----- nvinfo : EIATTR_MAXREG_COUNT
	.align		4
        /*001c*/ 	.byte	0x03, 0x1b
        /*001e*/ 	.short	0x0040


	//----- nvinfo : EIATTR_NUM_BARRIERS
	.align		4
        /*0020*/ 	.byte	0x02, 0x4c
        /*0022*/ 	.byte	0x01
	.zero		1


	//----- nvinfo : EIATTR_MERCURY_ISA_VERSION
	.align		4
        /*0024*/ 	.byte	0x03, 0x5f
        /*0026*/ 	.short	0x0101


	//----- nvinfo : EIATTR_COOP_GROUP_MASK_REGIDS
	.align		4
        /*0028*/ 	.byte	0x04, 0x29
        /*002a*/ 	.short	(.L_4309 - .L_4308)


	//   ....[0]....
.L_4308:
        /*002c*/ 	.word	0xffffffff


	//   ....[1]....
        /*0030*/ 	.word	0xffffffff


	//   ....[2]....
        /*0034*/ 	.word	0xffffffff


	//   ....[3]....
        /*0038*/ 	.word	0xffffffff


	//   ....[4]....
        /*003c*/ 	.word	0xffffffff


	//   ....[5]....
        /*0040*/ 	.word	0xffffffff


	//   ....[6]....
        /*0044*/ 	.word	0xffffffff


	//   ....[7]....
        /*0048*/ 	.word	0xffffffff


	//   ....[8]....
        /*004c*/ 	.word	0xffffffff


	//   ....[9]....
        /*0050*/ 	.word	0xffffffff


	//----- nvinfo : EIATTR_COOP_GROUP_INSTR_OFFSETS
	.align		4
.L_4309:
        /*0054*/ 	.byte	0x04, 0x28
        /*0056*/ 	.short	(.L_4311 - .L_4310)


	//   ....[0]....
.L_4310:
        /*0058*/ 	.word	0x00001250


	//   ....[1]....
        /*005c*/ 	.word	0x00001260


	//   ....[2]....
        /*0060*/ 	.word	0x00001290


	//   ....[3]....
        /*0064*/ 	.word	0x000012a0


	//   ....[4]....
        /*0068*/ 	.word	0x000012d0


	//   ....[5]....
        /*006c*/ 	.word	0x000012e0


	//   ....[6]....
        /*0070*/ 	.word	0x00001310


	//   ....[7]....
        /*0074*/ 	.word	0x00001320


	//   ....[8]....
        /*0078*/ 	.word	0x00001350


	//   ....[9]....
        /*007c*/ 	.word	0x00001360


	//----- nvinfo : EIATTR_VRC_CTA_INIT_COUNT
	.align		4
.L_4311:
        /*0080*/ 	.byte	0x02, 0x4a
	.zero		1
	.zero		1


	//----- nvinfo : EIATTR_EXIT_INSTR_OFFSETS
	.align		4
        /*0084*/ 	.byte	0x04, 0x1c
        /*0086*/ 	.short	(.L_4313 - .L_4312)


	//   ....[0]....
.L_4312:
        /*0088*/ 	.word	0x00000060


	//   ....[1]....
        /*008c*/ 	.word	0x000013c0


	//   ....[2]....
        /*0090*/ 	.word	0x00001490


	//----- nvinfo : EIATTR_MAX_THREADS
	.align		4
.L_4313:
        /*0094*/ 	.byte	0x04, 0x05
        /*0096*/ 	.short	(.L_4315 - .L_4314)
.L_4314:
        /*0098*/ 	.word	0x00000400
        /*009c*/ 	.word	0x00000001
        /*00a0*/ 	.word	0x00000001


	//----- nvinfo : EIATTR_CRS_STACK_SIZE
	.align		4
.L_4315:
        /*00a4*/ 	.byte	0x04, 0x1e
        /*00a6*/ 	.short	(.L_4317 - .L_4316)
.L_4316:
        /*00a8*/ 	.word	0x00000000


	//----- nvinfo : EIATTR_CBANK_PARAM_SIZE
	.align		4
.L_4317:
        /*00ac*/ 	.byte	0x03, 0x19
        /*00ae*/ 	.short	0x0080


	//----- nvinfo : EIATTR_PARAM_CBANK
	.align		4
        /*00b0*/ 	.byte	0x04, 0x0a
        /*00b2*/ 	.short	(.L_4319 - .L_4318)
	.align		4
.L_4318:
        /*00b4*/ 	.word	index@(.nv.constant0._ZN18transformer_engine13normalization28ln_bwd_finalize_tuned_kernelINS0_22Kernel_traits_finalizeILj12800E6__halfS3_S3_fjLj1024ELj4ENS0_18Kernel_traits_baseILj12800ES3_S3_S3_fjLj1024EEEEEEEvNS0_20BackwardKernelParamsE)
        /*00b8*/ 	.short	0x0380
        /*00ba*/ 	.short	0x0080


	//----- nvinfo : EIATTR_SW_WAR
	.align		4
.L_4319:
        /*00bc*/ 	.byte	0x04, 0x36
        /*00be*/ 	.short	(.L_4321 - .L_4320)
.L_4320:
        /*00c0*/ 	.word	0x00000008
.L_4321:


//--------------------- .nv.info._ZN18transformer_engine13normalization19ln_bwd_tuned_kernelINS0_13Kernel_traitsI6__halfS3_S3_fjLj12800ELj5ELj1ELj4ELj8ENS0_18Kernel_traits_baseILj12800ES3_S3_S3_fjLj128EEEEEEEvNS0_20BackwardKernelParamsE --------------------------
	.section	.nv.info._ZN18transformer_engine13normalization19ln_bwd_tuned_kernelINS0_13Kernel_traitsI6__halfS3_S3_fjLj12800ELj5ELj1ELj4ELj8ENS0_18Kernel_traits_baseILj12800ES3_S3_S3_fjLj128EEEEEEEvNS0_20BackwardKernelParamsE,"",@"SHT_CUDA_INFO"
	.sectionflags	@""
	.align	4


	//----- nvinfo : EIATTR_CUDA_API_VERSION
	.align		4
        /*0000*/ 	.byte	0x04, 0x37
        /*0002*/ 	.short	(.L_4323 - .L_4322)
.L_4322:
        /*0004*/ 	.word	0x00000082


	//----- nvinfo : EIATTR_KPARAM_INFO
	.align		4
.L_4323:
        /*0008*/ 	.byte	0x04, 0x17
        /*000a*/ 	.short	(.L_4325 - .L_4324)
.L_4324:
        /*000c*/ 	.word	0x00000000
        /*0010*/ 	.short	0x0000
        /*0012*/ 	.short	0x0000
        /*0014*/ 	.byte	0x00, 0xf0, 0x01, 0x02


	//----- nvinfo : EIATTR_SPARSE_MMA_MASK
	.align		4
.L_4325:
        /*0018*/ 	.byte	0x03, 0x50
        /*001a*/ 	.short	0x0000


	//----- nvinfo : EIATTR_MAXREG_COUNT
	.align		4
        /*001c*/ 	.byte	0x03, 0x1b
        /*001e*/ 	.short	0x00ff


	//----- nvinfo : EIATTR_NUM_BARRIERS
	.align		4
        /*0020*/ 	.byte	0x02, 0x4c
        /*0022*/ 	.byte	0x01
	.zero		1


	//----- nvinfo : EIATTR_MERCURY_ISA_VERSION
	.align		4
        /*0024*/ 	.byte	0x03, 0x5f
        /*0026*/ 	.short	0x0101


	//----- nvinfo : EIATTR_COOP_GROUP_MASK_REGIDS
	.align		4
        /*0028*/ 	.byte	0x04, 0x29
        /*002a*/ 	.short	(.L_4327 - .L_4326)


	//   ....[0]....
.L_4326:
        /*002c*/ 	.word	0xffffffff


	//   ....[1]....
        /*0030*/ 	.word	0xffffffff


	//   ....[2]....
        /*0034*/ 	.word	0xffffffff


	//   ....[3]....
        /*0038*/ 	.word	0xffffffff


	//   ....[4]....
        /*003c*/ 	.word	0xffffffff


	//   ....[5]....
        /*0040*/ 	.word	0xffffffff


	//   ....[6]....
        /*0044*/ 	.word	0xffffffff


	//   ....[7]....
        /*0048*/ 	.word	0xffffffff


	//   ....[8]....
        /*004c*/ 	.word	0xffffffff


	//   ....[9]....
        /*0050*/ 	.word	0xffffffff


	//   ....[10]....
        /*0054*/ 	.word	0xffffffff


	//   ....[11]....
        /*0058*/ 	.word	0xffffffff


	//   ....[12]....
        /*005c*/ 	.word	0xffffffff


	//   ....[13]....
        /*0060*/ 	.word	0xffffffff


	//   ....[14]....
        /*0064*/ 	.word	0xffffffff


	//   ....[15]....
        /*0068*/ 	.word	0xffffffff


	//   ....[16]....
        /*006c*/ 	.word	0xffffffff


	//   ....[17]....
        /*0070*/ 	.word	0xffffffff


	//   ....[18]....
        /*0074*/ 	.word	0xffffffff


	//   ....[19]....
        /*0078*/ 	.word	0xffffffff


	//----- nvinfo : EIATTR_COOP_GROUP_INSTR_OFFSETS
	.align		4
.L_4327:
        /*007c*/ 	.byte	0x04, 0x28
        /*007e*/ 	.short	(.L_4329 - .L_4328)


	//   ....[0]....
.L_4328:
        /*0080*/ 	.word	0x00001470


	//   ....[1]....
        /*0084*/ 	.word	0x00001610


	//   ....[2]....
        /*0088*/ 	.word	0x00001650


	//   ....[3]....
        /*008c*/ 	.word	0x00001760


	//   ....[4]....
        /*0090*/ 	.word	0x00001770


	//   ....[5]....
        /*0094*/ 	.word	0x000017a0


	//   ....[6]....
        /*0098*/ 	.word	0x000017b0


	//   ....[7]....
        /*009c*/ 	.word	0x000017e0


	//   ....[8]....
        /*00a0*/ 	.word	0x000017f0


	//   ....[9]....
        /*00a4*/ 	.word	0x00001820


	//   ....[10]....
        /*00a8*/ 	.word	0x00001ce0


	//   ....[11]....
        /*00ac*/ 	.word	0x00001cf0


	//   ....[12]....
        /*00b0*/ 	.word	0x00001d20


	//   ....[13]....
        /*00b4*/ 	.word	0x00001d30


	//   ....[14]....
        /*00b8*/ 	.word	0x00001d60


	//   ....[15]....
        /*00bc*/ 	.word	0x00001d70


	//   ....[16]....
        /*00c0*/ 	.word	0x00001da0


	//   ....[17]....
        /*00c4*/ 	.word	0x00001db0


	//   ....[18]....
        /*00c8*/ 	.word	0x00001de0


	//   ....[19]....
        /*00cc*/ 	.word	0x00001df0


	//----- nvinfo : EIATTR_VRC_CTA_INIT_COUNT
	.align		4
.L_4329:
        /*00d0*/ 	.byte	0x02, 0x4a
	.zero		1
	.zero		1


	//----- nvinfo : EIATTR_EXIT_INSTR_OFFSETS
	.align		4
        /*00d4*/ 	.byte	0x04, 0x1c
        /*00d6*/ 	.short	(.L_4331 - .L_4330)


	//   ....[0]....
.L_4330:
        /*00d8*/ 	.word	0x00002980


	//----- nvinfo : EIATTR_MAX_THREADS
	.align		4
.L_4331:
        /*00dc*/ 	.byte	0x04, 0x05
        /*00de*/ 	.short	(.L_4333 - .L_4332)
.L_4332:
        /*00e0*/ 	.word	0x00000080
        /*00e4*/ 	.word	0x00000001
        /*00e8*/ 	.word	0x00000001


	//----- nvinfo : EIATTR_CRS_STACK_SIZE
	.align		4
.L_4333:
        /*00ec*/ 	.byte	0x04, 0x1e
        /*00ee*/ 	.short	(.L_4335 - .L_4334)
.L_4334:
        /*00f0*/ 	.word	0x00000000


	//----- nvinfo : EIATTR_CBANK_PARAM_SIZE
	.align		4
.L_4335:
        /*00f4*/ 	.byte	0x03, 0x19
        /*00f6*/ 	.short	0x0080


	//----- nvinfo : EIATTR_PARAM_CBANK
	.align		4
        /*00f8*/ 	.byte	0x04, 0x0a
        /*00fa*/ 	.short	(.L_4337 - .L_4336)
	.align		4
.L_4336:
        /*00fc*/ 	.word	index@(.nv.constant0._ZN18transformer_engine13normalization19ln_bwd_tuned_kernelINS0_13Kernel_traitsI6__halfS3_S3_fjLj12800ELj5ELj1ELj4ELj8ENS0_18Kernel_traits_baseILj12800ES3_S3_S3_fjLj128EEEEEEEvNS0_20BackwardKernelParamsE)
        /*0100*/ 	.short	0x0380
        /*0102*/ 	.short	0x0080


	//----- nvinfo : EIATTR_SW_WAR
	.align		4
.L_4337:
        /*0104*/ 	.byte	0x04, 0x36
        /*0106*/ 	.short	(.L_4339 - .L_4338)
.L_4338:
        /*0108*/ 	.word	0x00000008
.L_4339:


//--------------------- .nv.info._ZN18transformer_engine13normalization28ln_bwd_finalize_tuned_kernelINS0_22Kernel_traits_finalizeILj12800EffffjLj1024ELj4ENS0_18Kernel_traits_baseILj12800EffffjLj1024EEEEEEEvNS0_20BackwardKernelParamsE --------------------------
	.section	.nv.info._ZN18transformer_engine13normalization28ln_bwd_finalize_tuned_kernelINS0_22Kernel_traits_finalizeILj12800EffffjLj1024ELj4ENS0_18Kernel_traits_baseILj12800EffffjLj1024EEEEEEEvNS0_20BackwardKernelParamsE,"",@"SHT_CUDA_INFO"
	.sectionflags	@""
	.align	4


	//----- nvinfo : EIATTR_CUDA_API_VERSION
	.align		4
        /*0000*/ 	.byte	0x04, 0x37
        /*0002*/ 	.short	(.L_4341 - .L_4340)
.L_4340:
        /*0004*/ 	.word	0x00000082


	//----- nvinfo : EIATTR_KPARAM_INFO
	.align		4
.L_4341:
        /*0008*/ 	.byte	0x04, 0x17
        /*000a*/ 	.short	(.L_4343 - .L_4342)
.L_4342:
        /*000c*/ 	.word	0x00000000
        /*0010*/ 	.short	0x0000
        /*0012*/ 	.short	0x0000
        /*0014*/ 	.byte	0x00, 0xf0, 0x01, 0x02


	//----- nvinfo : EIATTR_SPARSE_MMA_MASK
	.align		4
.L_4343:
        /*0018*/ 	.byte	0x03, 0x50
        /*001a*/ 	.short	0x0000


	//----- nvinfo : EIATTR_MAXREG_COUNT
	.align		4
        /*001c*/ 	.byte	0x03, 0x1b
        /*001e*/ 	.short	0x0040


	//----- nvinfo : EIATTR_NUM_BARRIERS
	.align		4
        /*0020*/ 	.byte	0x02, 0x4c
        /*0022*/ 	.byte	0x01
	.zero		1


	//----- nvinfo : EIATTR_MERCURY_ISA_VERSION
	.align		4
        /*0024*/ 	.byte	0x03, 0x5f
        /*0026*/ 	.short	0x0101


	//----- nvinfo : EIATTR_COOP_GROUP_MASK_REGIDS
	.align		4
        /*0028*/ 	.byte	0x04, 0x29
        /*002a*/ 	.short	(.L_4345 - .L_4344)


	//   ....[0]....
.L_4344:
        /*002c*/ 	.word	0xffffffff


	//   ....[1]....
        /*0030*/ 	.word	0xffffffff


	//   ....[2]....
        /*0034*/ 	.word	0xffffffff


	//   ....[3]....
        /*0038*/ 	.word	0xffffffff


	//   ....[4]....
        /*003c*/ 	.word	0xffffffff


	//   ....[5]....
        /*0040*/ 	.word	0xffffffff


	//   ....[6]....
        /*0044*/ 	.word	0xffffffff


	//   ....[7]....
        /*0048*/ 	.word	0xffffffff


	//   ....[8]....
        /*004c*/ 	.word	0xffffffff


	//   ....[9]....
        /*0050*/ 	.word	0xffffffff


	//----- nvinfo : EIATTR_COOP_GROUP_INSTR_OFFSETS
	.align		4
.L_4345:
        /*0054*/ 	.byte	0x04, 0x28
        /*0056*/ 	.short	(.L_4347 - .L_4346)


	//   ....[0]....
.L_4346:
        /*0058*/ 	.word	0x00001250


	//   ....[1]....
        /*005c*/ 	.word	0x00001260


	//   ....[2]....
        /*0060*/ 	.word	0x00001290


	//   ....[3]....
        /*0064*/ 	.word	0x000012a0


	//   ....[4]....
        /*0068*/ 	.word	0x000012d0


	//   ....[5]....
        /*006c*/ 	.word	0x000012e0


	//   ....[6]....
        /*0070*/ 	.word	0x00001310


	//   ....[7]....
        /*0074*/ 	.word	0x00001320


	//   ....[8]....
        /*0078*/ 	.word	0x00001350


	//   ....[9]....
        /*007c*/ 	.word	0x00001360


	//----- nvinfo : EIATTR_VRC_CTA_INIT_COUNT
	.align		4
.L_4347:
        /*0080*/ 	.byte	0x02, 0x4a
	.zero		1
	.zero		1


	//----- nvinfo : EIATTR_EXIT_INSTR_OFFSETS
	.align		4
        /*0084*/ 	.byte	0x04, 0x1c
        /*0086*/ 	.short	(.L_4349 - .L_4348)


	//   ....[0]....
.L_4348:
        /*0088*/ 	.word	0x00000060


	//   ....[1]....
        /*008c*/ 	.word	0x000013c0


	//   ....[2]....
        /*0090*/ 	.word	0x00001470


	//----- nvinfo : EIATTR_MAX_THREADS
	.align		4
.L_4349:
        /*0094*/ 	.byte	0x04, 0x05
        /*0096*/ 	.short	(.L_4351 - .L_4350)
.L_4350:
        /*0098*/ 	.word	0x00000400
        /*009c*/ 	.word	0x00000001
        /*00a0*/ 	.word	0x00000001


	//----- nvinfo : EIATTR_CRS_STACK_SIZE
	.align		4
.L_4351:
        /*00a4*/ 	.byte	0x04, 0x1e
        /*00a6*/ 	.short	(.L_4353 - .L_4352)
.L_4352:
        /*00a8*/ 	.word	0x00000000


	//----- nvinfo : EIATTR_CBANK_PARAM_SIZE
	.align		4
.L_4353:
        /*00ac*/ 	.byte	0x03, 0x19
        /*00ae*/ 	.short	0x0080


	//----- nvinfo : EIATTR_PARAM_CBANK
	.align		4
        /*00b0*/ 	.byte	0x04, 0x0a
        /*00b2*/ 	.short	(.L_4355 - .L_4354)
	.align		4
.L_4354:
        /*00b4*/ 	.word	index@(.nv.constant0._ZN18transformer_engine13normalization28ln_bwd_finalize_tuned_kernelINS0_22Kernel_traits_finalizeILj12800EffffjLj1024ELj4ENS0_18Kernel_traits_baseILj12800EffffjLj1024EEEEEEEvNS0_20BackwardKernelParamsE)
        /*00b8*/ 	.short	0x0380
        /*00ba*/ 	.short	0x0080


	//----- nvinfo : EIATTR_SW_WAR
	.align		4
.L_4355:
        /*00bc*/ 	.byte	0x04, 0x36
        /*00be*/ 	.short	(.L_4357 - .L_4356)
.L_4356:
        /*00c0*/ 	.word	0x00000008
.L_4357:


//--------------------- .nv.info._ZN18transformer_engine13normalization19ln_bwd_tuned_kernelINS0_13Kernel_traitsIffffjLj12800ELj5ELj1ELj4ELj16ENS0_18Kernel_traits_baseILj12800EffffjLj128EEEEEEEvNS0_20BackwardKernelParamsE --------------------------
	.section	.nv.info._ZN18transformer_engine13normalization19ln_bwd_tuned_kernelINS0_13Kernel_traitsIffffjLj12800ELj5ELj1ELj4ELj16ENS0_18Kernel_traits_baseILj12800EffffjLj128EEEEEEEvNS0_20BackwardKernelParamsE,"",@"SHT_CUDA_INFO"
	.sectionflags	@""
	.align	4


	//----- nvinfo : EIATTR_CUDA_API_VERSION
	.align		4
        /*0000*/ 	.byte	0x04, 0x37
        /*0002*/ 	.short	(.L_4359 - .L_4358)
.L_4358:
        /*0004*/ 	.word	0x00000082


	//----- nvinfo : EIATTR_KPARAM_INFO
	.align		4
.L_4359:
        /*0008*/ 	.byte	0x04, 0x17
        /*000a*/ 	.short	(.L_4361 - .L_4360)
.L_4360:
        /*000c*/ 	.word	0x00000000
        /*0010*/ 	.short	0x0000
        /*0012*/ 	.short	0x0000
        /*0014*/ 	.byte	0x00, 0xf0, 0x01, 0x02


	//----- nvinfo : EIATTR_SPARSE_MMA_MASK
	.align		4
.L_4361:
        /*0018*/ 	.byte	0x03, 0x50
        /*001a*/ 	.short	0x0000


	//----- nvinfo : EIATTR_MAXREG_COUNT
	.align		4
        /*001c*/ 	.byte	0x03, 0x1b
        /*001e*/ 	.short	0x00ff


	//----- nvinfo : EIATTR_NUM_BARRIERS
	.align		4
        /*0020*/ 	.byte	0x02, 0x4c
        /*0022*/ 	.byte	0x01
	.zero		1


	//----- nvinfo : EIATTR_MERCURY_ISA_VERSION
	.align		4
        /*0024*/ 	.byte	0x03, 0x5f
        /*0026*/ 	.short	0x0101


	//----- nvinfo : EIATTR_COOP_GROUP_MASK_REGIDS
	.align		4
        /*0028*/ 	.byte	0x04, 0x29
        /*002a*/ 	.short	(.L_4363 - .L_4362)


	//   ....[0]....
.L_4362:
        /*002c*/ 	.word	0xffffffff


	//   ....[1]....
        /*0030*/ 	.word	0xffffffff


	//   ....[2]....
        /*0034*/ 	.word	0xffffffff


	//   ....[3]....
        /*0038*/ 	.word	0xffffffff


	//   ....[4]....
        /*003c*/ 	.word	0xffffffff


	//   ....[5]....
        /*0040*/ 	.word	0xffffffff


	//   ....[6]....
        /*0044*/ 	.word	0xffffffff


	//   ....[7]....
        /*0048*/ 	.word	0xffffffff


	//   ....[8]....
        /*004c*/ 	.word	0xffffffff


	//   ....[9]....
        /*0050*/ 	.word	0xffffffff


	//   ....[10]....
        /*0054*/ 	.word	0xffffffff


	//   ....[11]....
        /*0058*/ 	.word	0xffffffff


	//   ....[12]....
        /*005c*/ 	.word	0xffffffff


	//   ....[13]....
        /*0060*/ 	.word	0xffffffff


	//   ....[14]....
        /*0064*/ 	.word	0xffffffff


	//   ....[15]....
        /*0068*/ 	.word	0xffffffff


	//   ....[16]....
        /*006c*/ 	.word	0xffffffff


	//   ....[17]....
        /*0070*/ 	.word	0xffffffff


	//   ....[18]....
        /*0074*/ 	.word	0xffffffff


	//   ....[19]....
        /*0078*/ 	.word	0xffffffff


	//----- nvinfo : EIATTR_COOP_GROUP_INSTR_OFFSETS
	.align		4
.L_4363:
        /*007c*/ 	.byte	0x04, 0x28
        /*007e*/ 	.short	(.L_4365 - .L_4364)


	//   ....[0]....
.L_4364:
        /*0080*/ 	.word	0x00000eb0


	//   ....[1]....
        /*0084*/ 	.word	0x00000f80


	//   ....[2]....
        /*0088*/ 	.word	0x00000f90


	//   ....[3]....
        /*008c*/ 	.word	0x00000fc0


	//   ....[4]....
        /*0090*/ 	.word	0x00000fd0


	//   ....[5]....
        /*0094*/ 	.word	0x00001000


	//   ....[6]....
        /*0098*/ 	.word	0x00001010


	//   ....[7]....
        /*009c*/ 	.word	0x00001030


	//   ....[8]....
        /*00a0*/ 	.word	0x000010a0


	//   ....[9]....
        /*00a4*/ 	.word	0x000010b0


	//   ....[10]....
        /*00a8*/ 	.word	0x00001600


	//   ....[11]....
        /*00ac*/ 	.word	0x00001610


	//   ....[12]....
        /*00b0*/ 	.word	0x00001640


	//   ....[13]....
        /*00b4*/ 	.word	0x00001650


	//   ....[14]....
        /*00b8*/ 	.word	0x00001680


	//   ....[15]....
        /*00bc*/ 	.word	0x00001690


	//   ....[16]....
        /*00c0*/ 	.word	0x000016c0


	//   ....[17]....
        /*00c4*/ 	.word	0x000016d0


	//   ....[18]....
        /*00c8*/ 	.word	0x00001700


	//   ....[19]....
        /*00cc*/ 	.word	0x00001710


	//----- nvinfo : EIATTR_VRC_CTA_INIT_COUNT
	.align		4
.L_4365:
        /*00d0*/ 	.byte	0x02, 0x4a
	.zero		1
	.zero		1


	//----- nvinfo : EIATTR_EXIT_INSTR_OFFSETS
	.align		4
        /*00d4*/ 	.byte	0x04, 0x1c
        /*00d6*/ 	.short	(.L_4367 - .L_4366)


	//   ....[0]....
.L_4366:
        /*00d8*/ 	.word	0x00002020


	//----- nvinfo : EIATTR_MAX_THREADS
	.align		4
.L_4367:
        /*00dc*/ 	.byte	0x04, 0x05
        /*00de*/ 	.short	(.L_4369 - .L_4368)
.L_4368:
        /*00e0*/ 	.word	0x00000080
        /*00e4*/ 	.word	0x00000001
        /*00e8*/ 	.word	0x00000001


	//----- nvinfo : EIATTR_CRS_STACK_SIZE
	.align		4
.L_4369:
        /*00ec*/ 	.byte	0x04, 0x1e
        /*00ee*/ 	.short	(.L_4371 - .L_4370)
.L_4370:
        /*00f0*/ 	.word	0x00000000


	//----- nvinfo : EIATTR_CBANK_PARAM_SIZE
	.align		4
.L_4371:
        /*00f4*/ 	.byte	0x03, 0x19
        /*00f6*/ 	.short	0x0080


	//----- nvinfo : EIATTR_PARAM_CBANK
	.align		4
        /*00f8*/ 	.byte	0x04, 0x0a
        /*00fa*/ 	.short	(.L_4373 - .L_4372)
	.align		4
.L_4372:
        /*00fc*/ 	.word	index@(.nv.constant0._ZN18transformer_engine13normalization19ln_bwd_tuned_kernelINS0_13Kernel_traitsIffffjLj12800ELj5ELj1ELj4ELj16ENS0_18Kernel_traits_baseILj12800EffffjLj128EEEEEEEvNS0_20BackwardKernelParamsE)
        /*0100*/ 	.short	0x0380
        /*0102*/ 	.short	0x0080


	//----- nvinfo : EIATTR_SW_WAR
	.align		4
.L_4373:
        /*0104*/ 	.byte	0x04, 0x36
        /*0106*/ 	.short	(.L_4375 - .L_4374)
.L_4374:
        /*0108*/ 	.word	0x00000008
.L_4375:


//--------------------- .nv.info._ZN18transformer_engine13normalization28ln_bwd_finalize_tuned_kernelINS0_22Kernel_traits_finalizeILj12288E13__nv_bfloat16fS3_fjLj1024ELj4ENS0_18Kernel_traits_baseILj12288ES3_fS3_fjLj1024EEEEEEEvNS0_20BackwardKernelParamsE --------------------------
	.section	.nv.info._ZN18transformer_engine13normalization28ln_bwd_finalize_tuned_kernelINS0_22Kernel_traits_finalizeILj12288E13__nv_bfloat16fS3_fjLj1024ELj4ENS0_18Kernel_traits_baseILj12288ES3_fS3_fjLj1024EEEEEEEvNS0_20BackwardKernelParamsE,"",@"SHT_CUDA_INFO"
	.sectionflags	@""
	.align	4


	//----- nvinfo : EIATTR_CUDA_API_VERSION
	.align		4
        /*0000*/ 	.byte	0x04, 0x37
        /*0002*/ 	.short	(.L_4377 - .L_4376)
.L_4376:
        /*0004*/ 	.word	0x00000082


	//----- nvinfo : EIATTR_KPARAM_INFO
	.align		4
.L_4377:
        /*0008*/ 	.byte	0x04, 0x17
        /*000a*/ 	.short	(.L_4379 - .L_4378)
.L_4378:
        /*000c*/ 	.word	0x00000000
        /*0010*/ 	.short	0x0000
        /*0012*/ 	.short	0x0000
        /*0014*/ 	.byte	0x00, 0xf0, 0x01, 0x02


	//----- nvinfo : EIATTR_SPARSE_MMA_MASK
	.align		4
.L_4379:
        /*0018*/ 	.byte	0x03, 0x50
        /*001a*/ 	.short	0x0000


	//----- nvinfo : EIATTR_MAXREG_COUNT
	.align		4
        /*001c*/ 	.byte	0x03, 0x1b
        /*001e*/ 	.short	0x0040


	//----- nvinfo : EIATTR_NUM_BARRIERS
	.align		4
        /*0020*/ 	.byte	0x02, 0x4c
        /*0022*/ 	.byte	0x01
	.zero		1


	//----- nvinfo : EIATTR_MERCURY_ISA_VERSION
	.align		4
        /*0024*/ 	.byte	0x03, 0x5f
        /*0026*/ 	.short	0x0101


	//----- nvinfo : EIATTR_COOP_GROUP_MASK_REGIDS
	.align		4
        /*0028*/ 	.byte	0x04, 0x29
        /*002a*/ 	.short	(.L_4381 - .L_4380)


	//   ....[0]....
.L_4380:
        /*002c*/ 	.word	0xffffffff


	//   ....[1]....
        /*0030*/ 	.word	0xffffffff


	//   ....[2]....
        /*0034*/ 	.word	0xffffffff


	//   ....[3]....
        /*0038*/ 	.word	0xffffffff


	//   ....[4]....
        /*003c*/ 	.word	0xffffffff


	//   ....[5]....
        /*0040*/ 	.word	0xffffffff


	//   ....[6]....
        /*0044*/ 	.word	0xffffffff


	//   ....[7]....
        /*0048*/ 	.word	0xffffffff


	//   ....[8]....
        /*004c*/ 	.word	0xffffffff


	//   ....[9]....
        /*0050*/ 	.word	0xffffffff


	//----- nvinfo : EIATTR_COOP_GROUP_INSTR_OFFSETS
	.align		4
.L_4381:
        /*0054*/ 	.byte	0x04, 0x28
        /*0056*/ 	.short	(.L_4383 - .L_4382)


	//   ....[0]....
.L_4382:
        /*0058*/ 	.word	0x00001250


	//   ....[1]....
        /*005c*/ 	.word	0x00001260


	//   ....[2]....
        /*0060*/ 	.word	0x00001290


	//   ....[3]....
        /*0064*/ 	.word	0x000012a0


	//   ....[4]....
        /*0068*/ 	.word	0x000012d0


	//   ....[5]....
        /*006c*/ 	.word	0x000012e0


	//   ....[6]....
        /*0070*/ 	.word	0x00001310


	//   ....[7]....
        /*0074*/ 	.word	0x00001320


	//   ....[8]....
        /*0078*/ 	.word	0x00001350


	//   ....[9]....
        /*007c*/ 	.word	0x00001360


	//----- nvinfo : EIATTR_VRC_CTA_INIT_COUNT
	.align		4
.L_4383:
        /*0080*/ 	.byte	0x02, 0x4a
	.zero		1
	.zero		1


	//----- nvinfo : EIATTR_EXIT_INSTR_OFFSETS
	.align		4
        /*0084*/ 	.byte	0x04, 0x1c
        /*0086*/ 	.short	(.L_4385 - .L_4384)


	//   ....[0]....
.L_4384:
        /*0088*/ 	.word	0x00000060


	//   ....[1]....
        /*008c*/ 	.word	0x000013c0


	//   ....[2]....
        /*0090*/ 	.word	0x00001490


	//----- nvinfo : EIATTR_MAX_THREADS
	.align		4
.L_4385:
        /*0094*/ 	.byte	0x04, 0x05
        /*0096*/ 	.short	(.L_4387 - .L_4386)
.L_4386:
        /*0098*/ 	.word	0x00000400
        /*009c*/ 	.word	0x00000001
        /*00a0*/ 	.word	0x00000001


	//----- nvinfo : EIATTR_CRS_STACK_SIZE
	.align		4
.L_4387:
        /*00a4*/ 	.byte	0x04, 0x1e
        /*00a6*/ 	.short	(.L_4389 - .L_4388)
.L_4388:
        /*00a8*/ 	.word	0x00000000


	//----- nvinfo : EIATTR_CBANK_PARAM_SIZE
	.align		4
.L_4389:
        /*00ac*/ 	.byte	0x03, 0x19
        /*00ae*/ 	.short	0x0080


	//----- nvinfo : EIATTR_PARAM_CBANK
	.align		4
        /*00b0*/ 	.byte	0x04, 0x0a
        /*00b2*/ 	.short	(.L_4391 - .L_4390)
	.align		4
.L_4390:
        /*00b4*/ 	.word	index@(.nv.constant0._ZN18transformer_engine13normalization28ln_bwd_finalize_tuned_kernelINS0_22Kernel_traits_finalizeILj12288E13__nv_bfloat16fS3_fjLj1024ELj4ENS0_18Kernel_traits_baseILj12288ES3_fS3_fjLj1024EEEEEEEvNS0_20BackwardKernelParamsE)
        /*00b8*/ 	.short	0x0380
        /*00ba*/ 	.short	0x0080


	//----- nvinfo : EIATTR_SW_WAR
	.align		4
.L_4391:
        /*00bc*/ 	.byte	0x04, 0x36
        /*00be*/ 	.short	(.L_4393 - .L_4392)
.L_4392:
        /*00c0*/ 	.word	0x00000008
.L_4393:


//--------------------- .nv.info._ZN18transformer_engine13normalization19ln_bwd_tuned_kernelINS0_13Kernel_traitsI13__nv_bfloat16fS3_fjLj12288ELj4ELj1ELj4ELj16ENS0_18Kernel_traits_baseILj12288ES3_fS3_fjLj128EEEEEEEvNS0_20BackwardKernelParamsE --------------------------
	.section	.nv.info._ZN18transformer_engine13normalization19ln_bwd_tuned_kernelINS0_13Kernel_traitsI13__nv_bfloat16fS3_fjLj12288ELj4ELj1ELj4ELj16ENS0_18Kernel_traits_baseILj12288ES3_fS3_fjLj128EEEEEEEvNS0_20BackwardKernelParamsE,"",@"SHT_CUDA_INFO"
	.sectionflags	@""
	.align	4


	//----- nvinfo : EIATTR_CUDA_API_VERSION
	.align		4
        /*0000*/ 	.byte	0x04, 0x37
        /*0002*/ 	.short	(.L_4395 - .L_4394)
.L_4394:
        /*0004*/ 	.word	0x00000082


	//----- nvinfo : EIATTR_KPARAM_INFO
	.align		4
.L_4395:
        /*0008*/ 	.byte	0x04, 0x17
        /*000a*/ 	.short	(.L_4397 - .L_4396)
.L_4396:
        /*000c*/ 	.word	0x00000000
        /*0010*/ 	.short	0x0000
        /*0012*/ 	.short	0x0000
        /*0014*/ 	.byte	0x00, 0xf0, 0x01, 0x02


	//----- nvinfo : EIATTR_SPARSE_MMA_MASK
	.align		4
.L_4397:
        /*0018*/ 	.byte	0x03, 0x50
        /*001a*/ 	.short	0x0000


	//----- nvinfo : EIATTR_MAXREG_COUNT
	.align		4
        /*001c*/ 	.byte	0x03, 0x1b
        /*001e*/ 	.short	0x00ff


	//----- nvinfo : EIATTR_NUM_BARRIERS
	.align		4
        /*0020*/ 	.byte	0x02, 0x4c
        /*0022*/ 	.byte	0x01
	.zero		1


	//----- nvinfo : EIATTR_MERCURY_ISA_VERSION
	.align		4
        /*0024*/ 	.byte	0x03, 0x5f
        /*0026*/ 	.short	0x0101


	//----- nvinfo : EIATTR_COOP_GROUP_MASK_REGIDS
	.align		4
        /*0028*/ 	.byte	0x04, 0x29
        /*002a*/ 	.short	(.L_4399 - .L_4398)


	//   ....[0]....
.L_4398:
        /*002c*/ 	.word	0xffffffff


	//   ....[1]....
        /*0030*/ 	.word	0xffffffff


	//   ....[2]....
        /*0034*/ 	.word	0xffffffff


	//   ....[3]....
        /*0038*/ 	.word	0xffffffff


	//   ....[4]....
        /*003c*/ 	.word	0xffffffff


	//   ....[5]....
        /*0040*/ 	.word	0xffffffff


	//   ....[6]....
        /*0044*/ 	.word	0xffffffff


	//   ....[7]....
        /*0048*/ 	.word	0xffffffff


	//   ....[8]....
        /*004c*/ 	.word	0xffffffff


	//   ....[9]....
        /*0050*/ 	.word	0xffffffff


	//   ....[10]....
        /*0054*/ 	.word	0xffffffff


	//   ....[11]....
        /*0058*/ 	.word	0xffffffff


	//   ....[12]....
        /*005c*/ 	.word	0xffffffff


	//   ....[13]....
        /*0060*/ 	.word	0xffffffff


	//   ....[14]....
        /*0064*/ 	.word	0xffffffff


	//   ....[15]....
        /*0068*/ 	.word	0xffffffff


	//   ....[16]....
        /*006c*/ 	.word	0xffffffff


	//   ....[17]....
        /*0070*/ 	.word	0xffffffff


	//   ....[18]....
        /*0074*/ 	.word	0xffffffff


	//   ....[19]....
        /*0078*/ 	.word	0xffffffff


	//----- nvinfo : EIATTR_COOP_GROUP_INSTR_OFFSETS
	.align		4
.L_4399:
        /*007c*/ 	.byte	0x04, 0x28
        /*007e*/ 	.short	(.L_4401 - .L_4400)


	//   ....[0]....
.L_4400:
        /*0080*/ 	.word	0x000014a0


	//   ....[1]....
        /*0084*/ 	.word	0x000014b0


	//   ....[2]....
        /*0088*/ 	.word	0x000014e0


	//   ....[3]....
        /*008c*/ 	.word	0x000014f0


	//   ....[4]....
        /*0090*/ 	.word	0x00001520


	//   ....[5]....
        /*0094*/ 	.word	0x00001530


	//   ....[6]....
        /*0098*/ 	.word	0x000015a0


	//   ....[7]....
        /*009c*/ 	.word	0x000015b0


	//   ....[8]....
        /*00a0*/ 	.word	0x00001650


	//   ....[9]....
        /*00a4*/ 	.word	0x00001660


	//   ....[10]....
        /*00a8*/ 	.word	0x00001f00


	//   ....[11]....
        /*00ac*/ 	.word	0x00001f10


	//   ....[12]....
        /*00b0*/ 	.word	0x00001f40


	//   ....[13]....
        /*00b4*/ 	.word	0x00001f50


	//   ....[14]....
        /*00b8*/ 	.word	0x00001f80


	//   ....[15]....
        /*00bc*/ 	.word	0x00001f90


	//   ....[16]....
        /*00c0*/ 	.word	0x00001fc0


	//   ....[17]....
        /*00c4*/ 	.word	0x00001fd0


	//   ....[18]....
        /*00c8*/ 	.word	0x00002000


	//   ....[19]....
        /*00cc*/ 	.word	0x00002010


	//----- nvinfo : EIATTR_VRC_CTA_INIT_COUNT
	.align		4
.L_4401:
        /*00d0*/ 	.byte	0x02, 0x4a
	.zero		1
	.zero		1


	//----- nvinfo : EIATTR_EXIT_INSTR_OFFSETS
	.align		4
        /*00d4*/ 	.byte	0x04, 0x1c
        /*00d6*/ 	.short	(.L_4403 - .L_4402)


	//   ....[0]....
.L_4402:
        /*00d8*/ 	.word	0x00002a90


	//----- nvinfo : EIATTR_MAX_THREADS
	.align		4
.L_4403:
        /*00dc*/ 	.byte	0x04, 0x05
        /*00de*/ 	.short	(.L_4405 - .L_4404)
.L_4404:
        /*00e0*/ 	.word	0x00000080
        /*00e4*/ 	.word	0x00000001
        /*00e8*/ 	.word	0x00000001


	//----- nvinfo : EIATTR_CRS_STACK_SIZE
	.align		4
.L_4405:
        /*00ec*/ 	.byte	0x04, 0x1e
        /*00ee*/ 	.short	(.L_4407 - .L_4406)
.L_4406:
        /*00f0*/ 	.word	0x00000000


	//----- nvinfo : EIATTR_CBANK_PARAM_SIZE
	.align		4
.L_4407:
        /*00f4*/ 	.byte	0x03, 0x19
        /*00f6*/ 	.short	0x0080


	//----- nvinfo : EIATTR_PARAM_CBANK
	.align		4
        /*00f8*/ 	.byte	0x04, 0x0a
        /*00fa*/ 	.short	(.L_4409 - .L_4408)
	.align		4
.L_4408:
        /*00fc*/ 	.word	index@(.nv.constant0._ZN18transformer_engine13normalization19ln_bwd_tuned_kernelINS0_13Kernel_traitsI13__nv_bfloat16fS3_fjLj12288ELj4ELj1ELj4ELj16ENS0_18Kernel_traits_baseILj12288ES3_fS3_fjLj128EEEEEEEvNS0_20BackwardKernelParamsE)
        /*0100*/ 	.short	0x0380
        /*0102*/ 	.short	0x0080


	//----- nvinfo : EIATTR_SW_WAR
	.align		4
.L_4409:
        /*0104*/ 	.byte	0x04, 0x36
        /*0106*/ 	.short	(.L_4411 - .L_4410)
.L_4410:
        /*0108*/ 	.word	0x00000008
.L_4411:


//--------------------- .nv.info._ZN18transformer_engine13normalization28ln_bwd_finalize_tuned_kernelINS0_22Kernel_traits_finalizeILj12288E13__nv_bfloat16S3_S3_fjLj1024ELj4ENS0_18Kernel_traits_baseILj12288ES3_S3_S3_fjLj1024EEEEEEEvNS0_20BackwardKernelParamsE --------------------------
	.section	.nv.info._ZN18transformer_engine13normalization28ln_bwd_finalize_tuned_kernelINS0_22Kernel_traits_finalizeILj12288E13__nv_bfloat16S3_S3_fjLj1024ELj4ENS0_18Kernel_traits_baseILj12288ES3_S3_S3_fjLj1024EEEEEEEvNS0_20BackwardKernelParamsE,"",@"SHT_CUDA_INFO"
	.sectionflags	@""
	.align	4


	//----- nvinfo : EIATTR_CUDA_API_VERSION
	.align		4
        /*0000*/ 	.byte	0x04, 0x37
        /*0002*/ 	.short	(.L_4413 - .L_4412)
.L_4412:
        /*0004*/ 	.word	0x00000082


	//----- nvinfo : EIATTR_KPARAM_INFO
	.align		4
.L_4413:
        /*0008*/ 	.byte	0x04, 0x17
        /*000a*/ 	.short	(.L_4415 - .L_4414)
.L_4414:
        /*000c*/ 	.word	0x00000000
        /*0010*/ 	.short	0x0000
        /*0012*/ 	.short	0x0000
        /*0014*/ 	.byte	0x00, 0xf0, 0x01, 0x02


	//----- nvinfo : EIATTR_SPARSE_MMA_MASK
	.align		4
.L_4415:
        /*0018*/ 	.byte	0x03, 0x50
        /*001a*/ 	.short	0x0000


	//----- nvinfo : EIATTR_MAXREG_COUNT
	.align		4
        /*001c*/ 	.byte	0x03, 0x1b
        /*001e*/ 	.short	0x0040


	//----- nvinfo : EIATTR_NUM_BARRIERS
	.align		4
        /*0020*/ 	.byte	0x02, 0x4c
        /*0022*/ 	.byte	0x01
	.zero		1


	//----- nvinfo : EIATTR_MERCURY_ISA_VERSION
	.align		4
        /*0024*/ 	.byte	0x03, 0x5f
        /*0026*/ 	.short	0x0101


	//----- nvinfo : EIATTR_COOP_GROUP_MASK_REGIDS
	.align		4
        /*0028*/ 	.byte	0x04, 0x29
        /*002a*/ 	.short	(.L_4417 - .L_4416)


	//   ....[0]....
.L_4416:
        /*002c*/ 	.word	0xffffffff


	//   ....[1]....
        /*0030*/ 	.word	0xffffffff


	//   ....[2]....
        /*0034*/ 	.word	0xffffffff


	//   ....[3]....
        /*0038*/ 	.word	0xffffffff


	//   ....[4]....
        /*003c*/ 	.word	0xffffffff


	//   ....[5]....
        /*0040*/ 	.word	0xffffffff


	//   ....[6]....
        /*0044*/ 	.word	0xffffffff


	//   ....[7]....
        /*0048*/ 	.word	0xffffffff


	//   ....[8]....
        /*004c*/ 	.word	0xffffffff


	//   ....[9]....
        /*0050*/ 	.word	0xffffffff


	//----- nvinfo : EIATTR_COOP_GROUP_INSTR_OFFSETS
	.align		4
.L_4417:
        /*0054*/ 	.byte	0x04, 0x28
        /*0056*/ 	.short	(.L_4419 - .L_4418)


	//   ....[0]....
.L_4418:
        /*0058*/ 	.word	0x00001250


	//   ....[1]....
        /*005c*/ 	.word	0x00001260


	//   ....[2]....
        /*0060*/ 	.word	0x00001290


	//   ....[3]....
        /*0064*/ 	.word	0x000012a0


	//   ....[4]....
        /*0068*/ 	.word	0x000012d0


	//   ....[5]....
        /*006c*/ 	.word	0x000012e0


	//   ....[6]....
        /*0070*/ 	.word	0x00001310


	//   ....[7]....
        /*0074*/ 	.word	0x00001320


	//   ....[8]....
        /*0078*/ 	.word	0x00001350


	//   ....[9]....
        /*007c*/ 	.word	0x00001360


	//----- nvinfo : EIATTR_VRC_CTA_INIT_COUNT
	.align		4
.L_4419:
        /*0080*/ 	.byte	0x02, 0x4a
	.zero		1
	.zero		1


	//----- nvinfo : EIATTR_EXIT_INSTR_OFFSETS
	.align		4
        /*0084*/ 	.byte	0x04, 0x1c
        /*0086*/ 	.short	(.L_4421 - .L_4420)


	//   ....[0]....
.L_4420:
        /*0088*/ 	.word	0x00000060


	//   ....[1]....
        /*008c*/ 	.word	0x000013c0


	//   ....[2]....
        /*0090*/ 	.word	0x00001490


	//----- nvinfo : EIATTR_MAX_THREADS
	.align		4
.L_4421:
        /*0094*/ 	.byte	0x04, 0x05
        /*0096*/ 	.short	(.L_4423 - .L_4422)
.L_4422:
        /*0098*/ 	.word	0x00000400
        /*009c*/ 	.word	0x00000001
        /*00a0*/ 	.word	0x00000001


	//----- nvinfo : EIATTR_CRS_STACK_SIZE
	.align		4
.L_4423:
        /*00a4*/ 	.byte	0x04, 0x1e
        /*00a6*/ 	.short	(.L_4425 - .L_4424)
.L_4424:
        /*00a8*/ 	.word	0x00000000


	//----- nvinfo : EIATTR_CBANK_PARAM_SIZE
	.align		4
.L_4425:
        /*00ac*/ 	.byte	0x03, 0x19
        /*00ae*/ 	.short	0x0080


	//----- nvinfo : EIATTR_PARAM_CBANK
	.align		4
        /*00b0*/ 	.byte	0x04, 0x0a
        /*00b2*/ 	.short	(.L_4427 - .L_4426)
	.align		4
.L_4426:
        /*00b4*/ 	.word	index@(.nv.constant0._ZN18transformer_engine13normalization28ln_bwd_finalize_tuned_kernelINS0_22Kernel_traits_finalizeILj12288E13__nv_bfloat16S3_S3_fjLj1024ELj4ENS0_18Kernel_traits_baseILj12288ES3_S3_S3_fjLj1024EEEEEEEvNS0_20BackwardKernelParamsE)
        /*00b8*/ 	.short	0x0380
        /*00ba*/ 	.short	0x0080


	//----- nvinfo : EIATTR_SW_WAR
	.align		4
.L_4427:
        /*00bc*/ 	.byte	0x04, 0x36
        /*00be*/ 	.short	(.L_4429 - .L_4428)
.L_4428:
        /*00c0*/ 	.word	0x00000008
.L_4429:


//--------------------- .nv.info._ZN18transformer_engine13normalization19ln_bwd_tuned_kernelINS0_13Kernel_traitsI13__nv_bfloat16S3_S3_fjLj12288ELj4ELj1ELj4ELj16ENS0_18Kernel_traits_baseILj12288ES3_S3_S3_fjLj128EEEEEEEvNS0_20BackwardKernelParamsE --------------------------
	.section	.nv.info._ZN18transformer_engine13normalization19ln_bwd_tuned_kernelINS0_13Kernel_traitsI13__nv_bfloat16S3_S3_fjLj12288ELj4ELj1ELj4ELj16ENS0_18Kernel_traits_baseILj12288ES3_S3_S3_fjLj128EEEEEEEvNS0_20BackwardKernelParamsE,"",@"SHT_CUDA_INFO"
	.sectionflags	@""
	.align	4


	//----- nvinfo : EIATTR_CUDA_API_VERSION
	.align		4
        /*0000*/ 	.byte	0x04, 0x37
        /*0002*/ 	.short	(.L_4431 - .L_4430)
.L_4430:
        /*0004*/ 	.word	0x00000082


	//----- nvinfo : EIATTR_KPARAM_INFO
	.align		4
.L_4431:
        /*0008*/ 	.byte	0x04, 0x17
        /*000a*/ 	.short	(.L_4433 - .L_4432)
.L_4432:
        /*000c*/ 	.word	0x00000000
        /*0010*/ 	.short	0x0000
        /*0012*/ 	.short	0x0000
        /*0014*/ 	.byte	0x00, 0xf0, 0x01, 0x02


	//----- nvinfo : EIATTR_SPARSE_MMA_MASK
	.align		4
.L_4433:
        /*0018*/ 	.byte	0x03, 0x50
        /*001a*/ 	.short	0x0000


	//----- nvinfo : EIATTR_MAXREG_COUNT
	.align		4
        /*001c*/ 	.byte	0x03, 0x1b
        /*001e*/ 	.short	0x00ff


	//----- nvinfo : EIATTR_NUM_BARRIERS
	.align		4
        /*0020*/ 	.byte	0x02, 0x4c
        /*0022*/ 	.byte	0x01
	.zero		1


	//----- nvinfo : EIATTR_MERCURY_ISA_VERSION
	.align		4
        /*0024*/ 	.byte	0x03, 0x5f
        /*0026*/ 	.short	0x0101


	//----- nvinfo : EIATTR_COOP_GROUP_MASK_REGIDS
	.align		4
        /*0028*/ 	.byte	0x04, 0x29
        /*002a*/ 	.short	(.L_4435 - .L_4434)


	//   ....[0]....
.L_4434:
        /*002c*/ 	.word	0xffffffff


	//   ....[1]....
        /*0030*/ 	.word	0xffffffff


	//   ....[2]....
        /*0034*/ 	.word	0xffffffff


	//   ....[3]....
        /*0038*/ 	.word	0xffffffff


	//   ....[4]....
        /*003c*/ 	.word	0xffffffff


	//   ....[5]....
        /*0040*/ 	.word	0xffffffff


	//   ....[6]....
        /*0044*/ 	.word	0xffffffff


	//   ....[7]....
        /*0048*/ 	.word	0xffffffff


	//   ....[8]....
        /*004c*/ 	.word	0xffffffff


	//   ....[9]....
        /*0050*/ 	.word	0xffffffff


	//   ....[10]....
        /*0054*/ 	.word	0xffffffff


	//   ....[11]....
        /*0058*/ 	.word	0xffffffff


	//   ....[12]....
        /*005c*/ 	.word	0xffffffff


	//   ....[13]....
        /*0060*/ 	.word	0xffffffff


	//   ....[14]....
        /*0064*/ 	.word	0xffffffff


	//   ....[15]....
        /*0068*/ 	.word	0xffffffff


	//   ....[16]....
        /*006c*/ 	.word	0xffffffff


	//   ....[17]....
        /*0070*/ 	.word	0xffffffff


	//   ....[18]....
        /*0074*/ 	.word	0xffffffff


	//   ....[19]....
        /*0078*/ 	.word	0xffffffff


	//----- nvinfo : EIATTR_COOP_GROUP_INSTR_OFFSETS
	.align		4
.L_4435:
        /*007c*/ 	.byte	0x04, 0x28
        /*007e*/ 	.short	(.L_4437 - .L_4436)


	//   ....[0]....
.L_4436:
        /*0080*/ 	.word	0x00001630


	//   ....[1]....
        /*0084*/ 	.word	0x00001640


	//   ....[2]....
        /*0088*/ 	.word	0x00001670


	//   ....[3]....
        /*008c*/ 	.word	0x00001680


	//   ....[4]....
        /*0090*/ 	.word	0x000016b0


	//   ....[5]....
        /*0094*/ 	.word	0x000016c0


	//   ....[6]....
        /*0098*/ 	.word	0x00001730


	//   ....[7]....
        /*009c*/ 	.word	0x00001740


	//   ....[8]....
        /*00a0*/ 	.word	0x000017e0


	//   ....[9]....
        /*00a4*/ 	.word	0x000017f0


	//   ....[10]....
        /*00a8*/ 	.word	0x00002070


	//   ....[11]....
        /*00ac*/ 	.word	0x00002080


	//   ....[12]....
        /*00b0*/ 	.word	0x000020b0


	//   ....[13]....
        /*00b4*/ 	.word	0x000020c0


	//   ....[14]....
        /*00b8*/ 	.word	0x000020f0


	//   ....[15]....
        /*00bc*/ 	.word	0x00002100


	//   ....[16]....
        /*00c0*/ 	.word	0x00002130


	//   ....[17]....
        /*00c4*/ 	.word	0x00002140


	//   ....[18]....
        /*00c8*/ 	.word	0x00002170


	//   ....[19]....
        /*00cc*/ 	.word	0x00002180


	//----- nvinfo : EIATTR_VRC_CTA_INIT_COUNT
	.align		4
.L_4437:
        /*00d0*/ 	.byte	0x02, 0x4a
	.zero		1
	.zero		1


	//----- nvinfo : EIATTR_EXIT_INSTR_OFFSETS
	.align		4
        /*00d4*/ 	.byte	0x04, 0x1c
        /*00d6*/ 	.short	(.L_4439 - .L_4438)


	//   ....[0]....
.L_4438:
        /*00d8*/ 	.word	0x00002b50


	//----- nvinfo : EIATTR_MAX_THREADS
	.align		4
.L_4439:
        /*00dc*/ 	.byte	0x04, 0x05
        /*00de*/ 	.short	(.L_4441 - .L_4440)
.L_4440:
        /*00e0*/ 	.word	0x00000080
        /*00e4*/ 	.word	0x00000001
        /*00e8*/ 	.word	0x00000001


	//----- nvinfo : EIATTR_CRS_STACK_SIZE
	.align		4
.L_4441:
        /*00ec*/ 	.byte	0x04, 0x1e
        /*00ee*/ 	.short	(.L_4443 - .L_4442)
.L_4442:
        /*00f0*/ 	.word	0x00000000


	//----- nvinfo : EIATTR_CBANK_PARAM_SIZE
	.align		4
.L_4443:
        /*00f4*/ 	.byte	0x03, 0x19
        /*00f6*/ 	.short	0x0080


	//----- nvinfo : EIATTR_PARAM_CBANK
	.align		4
        /*00f8*/ 	.byte	0x04, 0x0a
        /*00fa*/ 	.short	(.L_4445 - .L_4444)
	.align		4
.L_4444:
        /*00fc*/ 	.word	index@(.nv.constant0._ZN18transformer_engine13normalization19ln_bwd_tuned_kernelINS0_13Kernel_traitsI13__nv_bfloat16S3_S3_fjLj12288ELj4ELj1ELj4ELj16ENS0_18Kernel_traits_baseILj12288ES3_S3_S3_fjLj128EEEEEEEvNS0_20BackwardKernelParamsE)
        /*0100*/ 	.short	0x0380
        /*0102*/ 	.short	0x0080


	//----- nvinfo : EIATTR_SW_WAR
	.align		4
.L_4445:
        /*0104*/ 	.byte	0x04, 0x36
        /*0106*/ 	.short	(.L_4447 - .L_4446)
.L_4446:
        /*0108*/ 	.word	0x00000008
.L_4447:


//--------------------- .nv.info._ZN18transformer_engine13normalization28ln_bwd_finalize_tuned_kernelINS0_22Kernel_traits_finalizeILj12288E6__halffS3_fjLj1024ELj4ENS0_18Kernel_traits_baseILj12288ES3_fS3_fjLj1024EEEEEEEvNS0_20BackwardKernelParamsE --------------------------
	.section	.nv.info._ZN18transformer_engine13normalization28ln_bwd_finalize_tuned_kernelINS0_22Kernel_traits_finalizeILj12288E6__halffS3_fjLj1024ELj4ENS0_18Kernel_traits_baseILj12288ES3_fS3_fjLj1024EEEEEEEvNS0_20BackwardKernelParamsE,"",@"SHT_CUDA_INFO"
	.sectionflags	@""
	.align	4


	//----- nvinfo : EIATTR_CUDA_API_VERSION
	.align		4
        /*0000*/ 	.byte	0x04, 0x37
        /*0002*/ 	.short	(.L_4449 - .L_4448)
.L_4448:
        /*0004*/ 	.word	0x00000082


	//----- nvinfo : EIATTR_KPARAM_INFO
	.align		4
.L_4449:
        /*0008*/ 	.byte	0x04, 0x17
        /*000a*/ 	.short	(.L_4451 - .L_4450)
.L_4450:
        /*000c*/ 	.word	0x00000000
        /*0010*/ 	.short	0x0000
        /*0012*/ 	.short	0x0000
        /*0014*/ 	.byte	0x00, 0xf0, 0x01, 0x02


	//----- nvinfo : EIATTR_SPARSE_MMA_MASK
	.align		4
.L_4451:
        /*0018*/ 	.byte	0x03, 0x50
        /*001a*/ 	.short	0x0000


	//----- nvinfo : EIATTR_MAXREG_COUNT
	.align		4
        /*001c*/ 	.byte	0x03, 0x1b
        /*001e*/ 	.short	0x0040


	//----- nvinfo : EIATTR_NUM_BARRIERS
	.align		4
        /*0020*/ 	.byte	0x02, 0x4c
        /*0022*/ 	.byte	0x01
	.zero		1


	//----- nvinfo : EIATTR_MERCURY_ISA_VERSION
	.align		4
        /*0024*/ 	.byte	0x03, 0x5f
        /*0026*/ 	.short	0x0101


	//----- nvinfo : EIATTR_COOP_GROUP_MASK_REGIDS
	.align		4
        /*0028*/ 	.byte	0x04, 0x29
        /*002a*/ 	.short	(.L_4453 - .L_4452)


	//   ....[0]....
.L_4452:
        /*002c*/ 	.word	0xffffffff


	//   ....[1]....
        /*0030*/ 	.word	0xffffffff


	//   ....[2]....
        /*0034*/ 	.word	0xffffffff


	//   ....[3]....
        /*0038*/ 	.word	0xffffffff


	//   ....[4]....
        /*003c*/ 	.word	0xffffffff


	//   ....[5]....
        /*0040*/ 	.word	0xffffffff


	//   ....[6]....
        /*0044*/ 	.word	0xffffffff


	//   ....[7]....
        /*0048*/ 	.word	0xffffffff


	//   ....[8]....
        /*004c*/ 	.word	0xffffffff


	//   ....[9]....
        /*0050*/ 	.word	0xffffffff


	//----- nvinfo : EIATTR_COOP_GROUP_INSTR_OFFSETS
	.align		4
.L_4453:
        /*0054*/ 	.byte	0x04, 0x28
        /*0056*/ 	.short	(.L_4455 - .L_4454)


	//   ....[0]....
.L_4454:
        /*0058*/ 	.word	0x00001250


	//   ....[1]....
        /*005c*/ 	.word	0x00001260


	//   ....[2]....
        /*0060*/ 	.word	0x00001290


	//   ....[3]....
        /*0064*/ 	.word	0x000012a0


	//   ....[4]....
        /*0068*/ 	.word	0x000012d0


	//   ....[5]....
        /*006c*/ 	.word	0x000012e0


	//   ....[6]....
        /*0070*/ 	.word	0x00001310


	//   ....[7]....
        /*0074*/ 	.word	0x00001320


	//   ....[8]....
        /*0078*/ 	.word	0x00001350


	//   ....[9]....
        /*007c*/ 	.word	0x00001360


	//----- nvinfo : EIATTR_VRC_CTA_INIT_COUNT
	.align		4
.L_4455:
        /*0080*/ 	.byte	0x02, 0x4a
	.zero		1
	.zero		1


	//----- nvinfo : EIATTR_EXIT_INSTR_OFFSETS
	.align		4
        /*0084*/ 	.byte	0x04, 0x1c
        /*0086*/ 	.short	(.L_4457 - .L_4456)


	//   ....[0]....
.L_4456:
        /*0088*/ 	.word	0x00000060


	//   ....[1]....
        /*008c*/ 	.word	0x000013c0


	//   ....[2]....
        /*0090*/ 	.word	0x00001490


	//----- nvinfo : EIATTR_MAX_THREADS
	.align		4
.L_4457:
        /*0094*/ 	.byte	0x04, 0x05
        /*0096*/ 	.short	(.L_4459 - .L_4458)
.L_4458:
        /*0098*/ 	.word	0x00000400
        /*009c*/ 	.word	0x00000001
        /*00a0*/ 	.word	0x00000001


	//----- nvinfo : EIATTR_CRS_STACK_SIZE
	.align		4
.L_4459:
        /*00a4*/ 	.byte	0x04, 0x1e
        /*00a6*/ 	.short	(.L_4461 - .L_4460)
.L_4460:
        /*00a8*/ 	.word	0x00000000


	//----- nvinfo : EIATTR_CBANK_PARAM_SIZE
	.align		4
.L_4461:
        /*00ac*/ 	.byte	0x03, 0x19
        /*00ae*/ 	.short	0x0080


	//----- nvinfo : EIATTR_PARAM_CBANK
	.align		4
        /*00b0*/ 	.byte	0x04, 0x0a
        /*00b2*/ 	.short	(.L_4463 - .L_4462)
	.align		4
.L_4462:
        /*00b4*/ 	.word	index@(.nv.constant0._ZN18transformer_engine13normalization28ln_bwd_finalize_tuned_kernelINS0_22Kernel_traits_finalizeILj12288E6__halffS3_fjLj1024ELj4ENS0_18Kernel_traits_baseILj12288ES3_fS3_fjLj1024EEEEEEEvNS0_20BackwardKernelParamsE)
        /*00b8*/ 	.short	0x0380
        /*00ba*/ 	.short	0x0080


	//----- nvinfo : EIATTR_SW_WAR
	.align		4
.L_4463:
        /*00bc*/ 	.byte	0x04, 0x36
        /*00be*/ 	.short	(.L_4465 - .L_4464)
.L_4464:
        /*00c0*/ 	.word	0x00000008
.L_4465:


//--------------------- .nv.info._ZN18transformer_engine13normalization19ln_bwd_tuned_kernelINS0_13Kernel_traitsI6__halffS3_fjLj12288ELj4ELj1ELj4ELj16ENS0_18Kernel_traits_baseILj12288ES3_fS3_fjLj128EEEEEEEvNS0_20BackwardKernelParamsE --------------------------
	.section	.nv.info._ZN18transformer_engine13normalization19ln_bwd_tuned_kernelINS0_13Kernel_traitsI6__halffS3_fjLj12288ELj4ELj1ELj4ELj16ENS0_18Kernel_traits_baseILj12288ES3_fS3_fjLj128EEEEEEEvNS0_20BackwardKernelParamsE,"",@"SHT_CUDA_INFO"
	.sectionflags	@""
	.align	4


	//----- nvinfo : EIATTR_CUDA_API_VERSION
	.align		4
        /*0000*/ 	.byte	0x04, 0x37
        /*0002*/ 	.short	(.L_4467 - .L_4466)
.L_4466:
        /*0004*/ 	.word	0x00000082


	//----- nvinfo : EIATTR_KPARAM_INFO
	.align		4
.L_4467:
        /*0008*/ 	.byte	0x04, 0x17
        /*000a*/ 	.short	(.L_4469 - .L_4468)
.L_4468:
        /*000c*/ 	.word	0x00000000
        /*0010*/ 	.short	0x0000
        /*0012*/ 	.short	0x0000
        /*0014*/ 	.byte	0x00, 0xf0, 0x01, 0x02


	//----- nvinfo : EIATTR_SPARSE_MMA_MASK
	.align		4
.L_4469:
        /*0018*/ 	.byte	0x03, 0x50
        /*001a*/ 	.short	0x0000


	//----- nvinfo : EIATTR_MAXREG_COUNT
	.align		4
        /*001c*/ 	.byte	0x03, 0x1b
        /*001e*/ 	.short	0x00ff


	//----- nvinfo : EIATTR_NUM_BARRIERS
	.align		4
        /*0020*/ 	.byte	0x02, 0x4c
        /*0022*/ 	.byte	0x01
	.zero		1


	//----- nvinfo : EIATTR_MERCURY_ISA_VERSION
	.align		4
        /*0024*/ 	.byte	0x03, 0x5f
        /*0026*/ 	.short	0x0101


	//----- nvinfo : EIATTR_COOP_GROUP_MASK_REGIDS
	.align		4
        /*0028*/ 	.byte	0x04, 0x29
        /*002a*/ 	.short	(.L_4471 - .L_4470)


	//   ....[0]....
.L_4470:
        /*002c*/ 	.word	0xffffffff


	//   ....[1]....
        /*0030*/ 	.word	0xffffffff


	//   ....[2]....
        /*0034*/ 	.word	0xffffffff


	//   ....[3]....
        /*0038*/ 	.word	0xffffffff


	//   ....[4]....
        /*003c*/ 	.word	0xffffffff


	//   ....[5]....
        /*0040*/ 	.word	0xffffffff


	//   ....[6]....
        /*0044*/ 	.word	0xffffffff


	//   ....[7]....
        /*0048*/ 	.word	0xffffffff


	//   ....[8]....
        /*004c*/ 	.word	0xffffffff


	//   ....[9]....
        /*0050*/ 	.word	0xffffffff


	//   ....[10]....
        /*0054*/ 	.word	0xffffffff


	//   ....[11]....
        /*0058*/ 	.word	0xffffffff


	//   ....[12]....
        /*005c*/ 	.word	0xffffffff


	//   ....[13]....
        /*0060*/ 	.word	0xffffffff


	//   ....[14]....
        /*0064*/ 	.word	0xffffffff


	//   ....[15]....
        /*0068*/ 	.word	0xffffffff


	//   ....[16]....
        /*006c*/ 	.word	0xffffffff


	//   ....[17]....
        /*0070*/ 	.word	0xffffffff


	//   ....[18]....
        /*0074*/ 	.word	0xffffffff


	//   ....[19]....
        /*0078*/ 	.word	0xffffffff


	//----- nvinfo : EIATTR_COOP_GROUP_INSTR_OFFSETS
	.align		4
.L_4471:
        /*007c*/ 	.byte	0x04, 0x28
        /*007e*/ 	.short	(.L_4473 - .L_4472)


	//   ....[0]....
.L_4472:
        /*0080*/ 	.word	0x000014a0


	//   ....[1]....
        /*0084*/ 	.word	0x000014b0


	//   ....[2]....
        /*0088*/ 	.word	0x000014e0


	//   ....[3]....
        /*008c*/ 	.word	0x000014f0


	//   ....[4]....
        /*0090*/ 	.word	0x00001520


	//   ....[5]....
        /*0094*/ 	.word	0x00001530


	//   ....[6]....
        /*0098*/ 	.word	0x000015a0


	//   ....[7]....
        /*009c*/ 	.word	0x000015b0


	//   ....[8]....
        /*00a0*/ 	.word	0x00001650


	//   ....[9]....
        /*00a4*/ 	.word	0x00001660


	//   ....[10]....
        /*00a8*/ 	.word	0x00001f00


	//   ....[11]....
        /*00ac*/ 	.word	0x00001f10


	//   ....[12]....
        /*00b0*/ 	.word	0x00001f40


	//   ....[13]....
        /*00b4*/ 	.word	0x00001f50


	//   ....[14]....
        /*00b8*/ 	.word	0x00001f80


	//   ....[15]....
        /*00bc*/ 	.word	0x00001f90


	//   ....[16]....
        /*00c0*/ 	.word	0x00001fc0


	//   ....[17]....
        /*00c4*/ 	.word	0x00001fd0


	//   ....[18]....
        /*00c8*/ 	.word	0x00002000


	//   ....[19]....
        /*00cc*/ 	.word	0x00002010


	//----- nvinfo : EIATTR_VRC_CTA_INIT_COUNT
	.align		4
.L_4473:
        /*00d0*/ 	.byte	0x02, 0x4a
	.zero		1
	.zero		1


	//----- nvinfo : EIATTR_EXIT_INSTR_OFFSETS
	.align		4
        /*00d4*/ 	.byte	0x04, 0x1c
        /*00d6*/ 	.short	(.L_4475 - .L_4474)


	//   ....[0]....
.L_4474:
        /*00d8*/ 	.word	0x00002a90


	//----- nvinfo : EIATTR_MAX_THREADS
	.align		4
.L_4475:
        /*00dc*/ 	.byte	0x04, 0x05
        /*00de*/ 	.short	(.L_4477 - .L_4476)
.L_4476:
        /*00e0*/ 	.word	0x00000080
        /*00e4*/ 	.word	0x00000001
        /*00e8*/ 	.word	0x00000001


	//----- nvinfo : EIATTR_CRS_STACK_SIZE
	.align		4
.L_4477:
        /*00ec*/ 	.byte	0x04, 0x1e
        /*00ee*/ 	.short	(.L_4479 - .L_4478)
.L_4478:
        /*00f0*/ 	.word	0x00000000


	//----- nvinfo : EIATTR_CBANK_PARAM_SIZE
	.align		4
.L_4479:
        /*00f4*/ 	.byte	0x03, 0x19
        /*00f6*/ 	.short	0x0080


	//----- nvinfo : EIATTR_PARAM_CBANK
	.align		4
        /*00f8*/ 	.byte	0x04, 0x0a
        /*00fa*/ 	.short	(.L_4481 - .L_4480)
	.align		4
.L_4480:
        /*00fc*/ 	.word	index@(.nv.constant0._ZN18transformer_engine13normalization19ln_bwd_tuned_kernelINS0_13Kernel_traitsI6__halffS3_fjLj12288ELj4ELj1ELj4ELj16ENS0_18Kernel_traits_baseILj12288ES3_fS3_fjLj128EEEEEEEvNS0_20BackwardKernelParamsE)
        /*0100*/ 	.short	0x0380
        /*0102*/ 	.short	0x0080


	//----- nvinfo : EIATTR_SW_WAR
	.align		4
.L_4481:
        /*0104*/ 	.byte	0x04, 0x36
        /*0106*/ 	.short	(.L_4483 - .L_4482)
.L_4482:
        /*0108*/ 	.word	0x00000008
.L_4483:


//--------------------- .nv.info._ZN18transformer_engine13normalization28ln_bwd_finalize_tuned_kernelINS0_22Kernel_traits_finalizeILj12288E6__halfS3_S3_fjLj1024ELj4ENS0_18Kernel_traits_baseILj12288ES3_S3_S3_fjLj1024EEEEEEEvNS0_20BackwardKernelParamsE --------------------------
	.section	.nv.info._ZN18transformer_engine13normalization28ln_bwd_finalize_tuned_kernelINS0_22Kernel_traits_finalizeILj12288E6__halfS3_S3_fjLj1024ELj4ENS0_18Kernel_traits_baseILj12288ES3_S3_S3_fjLj1024EEEEEEEvNS0_20BackwardKernelParamsE,"",@"SHT_CUDA_INFO"
	.sectionflags	@""
	.align	4


	//----- nvinfo : EIATTR_CUDA_API_VERSION
	.align		4
        /*0000*/ 	.byte	0x04, 0x37
        /*0002*/ 	.short	(.L_4485 - .L_4484)
.L_4484:
        /*0004*/ 	.word	0x00000082


	//----- nvinfo : EIATTR_KPARAM_INFO
	.align		4
.L_4485:
        /*0008*/ 	.byte	0x04, 0x17
        /*000a*/ 	.short	(.L_4487 - .L_4486)
.L_4486:
        /*000c*/ 	.word	0x00000000
        /*0010*/ 	.short	0x0000
        /*0012*/ 	.short	0x0000
        /*0014*/ 	.byte	0x00, 0xf0, 0x01, 0x02


	//----- nvinfo : EIATTR_SPARSE_MMA_MASK
	.align		4
.L_4487:
        /*0018*/ 	.byte	0x03, 0x50
        /*001a*/ 	.short	0x0000


	//----- nvinfo : EIATTR_MAXREG_COUNT
	.align		4
        /*001c*/ 	.byte	0x03, 0x1b
        /*001e*/ 	.short	0x0040


	//----- nvinfo : EIATTR_NUM_BARRIERS
	.align		4
        /*0020*/ 	.byte	0x02, 0x4c
        /*0022*/ 	.byte	0x01
	.zero		1


	//----- nvinfo : EIATTR_MERCURY_ISA_VERSION
	.align		4
        /*0024*/ 	.byte	0x03, 0x5f
        /*0026*/ 	.short	0x0101


	//----- nvinfo : EIATTR_COOP_GROUP_MASK_REGIDS
	.align		4
        /*0028*/ 	.byte	0x04, 0x29
        /*002a*/ 	.short	(.L_4489 - .L_4488)


	//   ....[0]....
.L_4488:
        /*002c*/ 	.word	0xffffffff


	//   ....[1]....
        /*0030*/ 	.word	0xffffffff


	//   ....[2]....
        /*0034*/ 	.word	0xffffffff


	//   ....[3]....
        /*0038*/ 	.word	0xffffffff


	//   ....[4]....
        /*003c*/ 	.word	0xffffffff


	//   ....[5]....
        /*0040*/ 	.word	0xffffffff


	//   ....[6]....
        /*0044*/ 	.word	0xffffffff


	//   ....[7]....
        /*0048*/ 	.word	0xffffffff


	//   ....[8]....
        /*004c*/ 	.word	0xffffffff


	//   ....[9]....
        /*0050*/ 	.word	0xffffffff


	//----- nvinfo : EIATTR_COOP_GROUP_INSTR_OFFSETS
	.align		4
.L_4489:
        /*0054*/ 	.byte	0x04, 0x28
        /*0056*/ 	.short	(.L_4491 - .L_4490)


	//   ....[0]....
.L_4490:
        /*0058*/ 	.word	0x00001250


	//   ....[1]....
        /*005c*/ 	.word	0x00001260


	//   ....[2]....
        /*0060*/ 	.word	0x00001290


	//   ....[3]....
        /*0064*/ 	.word	0x000012a0


	//   ....[4]....
        /*0068*/ 	.word	0x000012d0


	//   ....[5]....
        /*006c*/ 	.word	0x000012e0


	//   ....[6]....
        /*0070*/ 	.word	0x00001310


	//   ....[7]....
        /*0074*/ 	.word	0x00001320


	//   ....[8]....
        /*0078*/ 	.word	0x00001350


	//   ....[9]....
        /*007c*/ 	.word	0x00001360


	//----- nvinfo : EIATTR_VRC_CTA_INIT_COUNT
	.align		4
.L_4491:
        /*0080*/ 	.byte	0x02, 0x4a
	.zero		1
	.zero		1


	//----- nvinfo : EIATTR_EXIT_INSTR_OFFSETS
	.align		4
        /*0084*/ 	.byte	0x04, 0x1c
        /*0086*/ 	.short	(.L_4493 - .L_4492)


	//   ....[0]....
.L_4492:
        /*0088*/ 	.word	0x00000060


	//   ....[1]....
        /*008c*/ 	.word	0x000013c0


	//   ....[2]....
        /*0090*/ 	.word	0x00001490


	//----- nvinfo : EIATTR_MAX_THREADS
	.align		4
.L_4493:
        /*0094*/ 	.byte	0x04, 0x05
        /*0096*/ 	.short	(.L_4495 - .L_4494)
.L_4494:
        /*0098*/ 	.word	0x00000400
        /*009c*/ 	.word	0x00000001
        /*00a0*/ 	.word	0x00000001


	//----- nvinfo : EIATTR_CRS_STACK_SIZE
	.align		4
.L_4495:
        /*00a4*/ 	.byte	0x04, 0x1e
        /*00a6*/ 	.short	(.L_4497 - .L_4496)
.L_4496:
        /*00a8*/ 	.word	0x00000000


	//----- nvinfo : EIATTR_CBANK_PARAM_SIZE
	.align		4
.L_4497:
        /*00ac*/ 	.byte	0x03, 0x19
        /*00ae*/ 	.short	0x0080


	//----- nvinfo : EIATTR_PARAM_CBANK
	.align		4
        /*00b0*/ 	.byte	0x04, 0x0a
        /*00b2*/ 	.short	(.L_4499 - .L_4498)
	.align		4
.L_4498:
        /*00b4*/ 	.word	index@(.nv.constant0._ZN18transformer_engine13normalization28ln_bwd_finalize_tuned_kernelINS0_22Kernel_traits_finalizeILj12288E6__halfS3_S3_fjLj1024ELj4ENS0_18Kernel_traits_baseILj12288ES3_S3_S3_fjLj1024EEEEEEEvNS0_20BackwardKernelParamsE)
        /*00b8*/ 	.short	0x0380
        /*00ba*/ 	.short	0x0080


	//----- nvinfo : EIATTR_SW_WAR
	.align		4
.L_4499:
        /*00bc*/ 	.byte	0x04, 0x36
        /*00be*/ 	.short	(.L_4501 - .L_4500)
.L_4500:
        /*00c0*/ 	.word	0x00000008
.L_4501:


//--------------------- .nv.info._ZN18transformer_engine13normalization19ln_bwd_tuned_kernelINS0_13Kernel_traitsI6__halfS3_S3_fjLj12288ELj4ELj1ELj4ELj16ENS0_18Kernel_traits_baseILj12288ES3_S3_S3_fjLj128EEEEEEEvNS0_20BackwardKernelParamsE --------------------------
	.section	.nv.info._ZN18transformer_engine13normalization19ln_bwd_tuned_kernelINS0_13Kernel_traitsI6__halfS3_S3_fjLj12288ELj4ELj1ELj4ELj16ENS0_18Kernel_traits_baseILj12288ES3_S3_S3_fjLj128EEEEEEEvNS0_20BackwardKernelParamsE,"",@"SHT_CUDA_INFO"
	.sectionflags	@""
	.align	4


	//----- nvinfo : EIATTR_CUDA_API_VERSION
	.align		4
        /*0000*/ 	.byte	0x04, 0x37
        /*0002*/ 	.short	(.L_4503 - .L_4502)
.L_4502:
        /*0004*/ 	.word	0x00000082


	//----- nvinfo : EIATTR_KPARAM_INFO
	.align		4
.L_4503:
        /*0008*/ 	.byte	0x04, 0x17
        /*000a*/ 	.short	(.L_4505 - .L_4504)
.L_4504:
        /*000c*/ 	.word	0x00000000
        /*0010*/ 	.short	0x0000
        /*0012*/ 	.short	0x0000
        /*0014*/ 	.byte	0x00, 0xf0, 0x01, 0x02


	//----- nvinfo : EIATTR_SPARSE_MMA_MASK
	.align		4
.L_4505:
        /*0018*/ 	.byte	0x03, 0x50
        /*001a*/ 	.short	0x0000


	//----- nvinfo : EIATTR_MAXREG_COUNT
	.align		4
        /*001c*/ 	.byte	0x03, 0x1b
        /*001e*/ 	.short	0x00ff


	//----- nvinfo : EIATTR_NUM_BARRIERS
	.align		4
        /*0020*/ 	.byte	0x02, 0x4c
        /*0022*/ 	.byte	0x01
	.zero		1


	//----- nvinfo : EIATTR_MERCURY_ISA_VERSION
	.align		4
        /*0024*/ 	.byte	0x03, 0x5f
        /*0026*/ 	.short	0x0101


	//----- nvinfo : EIATTR_COOP_GROUP_MASK_REGIDS
	.align		4
        /*0028*/ 	.byte	0x04, 0x29
        /*002a*/ 	.short	(.L_4507 - .L_4506)


	//   ....[0]....
.L_4506:
        /*002c*/ 	.word	0xffffffff


	//   ....[1]....
        /*0030*/ 	.word	0xffffffff


	//   ....[2]....
        /*0034*/ 	.word	0xffffffff


	//   ....[3]....
        /*0038*/ 	.word	0xffffffff


	//   ....[4]....
        /*003c*/ 	.word	0xffffffff


	//   ....[5]....
        /*0040*/ 	.word	0xffffffff


	//   ....[6]....
        /*0044*/ 	.word	0xffffffff


	//   ....[7]....
        /*0048*/ 	.word	0xffffffff


	//   ....[8]....
        /*004c*/ 	.word	0xffffffff


	//   ....[9]....
        /*0050*/ 	.word	0xffffffff


	//   ....[10]....
        /*0054*/ 	.word	0xffffffff


	//   ....[11]....
        /*0058*/ 	.word	0xffffffff


	//   ....[12]....
        /*005c*/ 	.word	0xffffffff


	//   ....[13]....
        /*0060*/ 	.word	0xffffffff


	//   ....[14]....
        /*0064*/ 	.word	0xffffffff


	//   ....[15]....
        /*0068*/ 	.word	0xffffffff


	//   ....[16]....
        /*006c*/ 	.word	0xffffffff


	//   ....[17]....
        /*0070*/ 	.word	0xffffffff


	//   ....[18]....
        /*0074*/ 	.word	0xffffffff


	//   ....[19]....
        /*0078*/ 	.word	0xffffffff


	//----- nvinfo : EIATTR_COOP_GROUP_INSTR_OFFSETS
	.align		4
.L_4507:
        /*007c*/ 	.byte	0x04, 0x28
        /*007e*/ 	.short	(.L_4509 - .L_4508)


	//   ....[0]....
.L_4508:
        /*0080*/ 	.word	0x000013f0


	//   ....[1]....
        /*0084*/ 	.word	0x00001400


	//   ....[2]....
        /*0088*/ 	.word	0x00001430


	//   ....[3]....
        /*008c*/ 	.word	0x00001440


	//   ....[4]....
        /*0090*/ 	.word	0x00001470


	//   ....[5]....
        /*0094*/ 	.word	0x00001480


	//   ....[6]....
        /*0098*/ 	.word	0x000014f0


	//   ....[7]....
        /*009c*/ 	.word	0x00001500


	//   ....[8]....
        /*00a0*/ 	.word	0x000015c0


	//   ....[9]....
        /*00a4*/ 	.word	0x000015d0


	//   ....[10]....
        /*00a8*/ 	.word	0x00001e30


	//   ....[11]....
        /*00ac*/ 	.word	0x00001e40


	//   ....[12]....
        /*00b0*/ 	.word	0x00001e70


	//   ....[13]....
        /*00b4*/ 	.word	0x00001e80


	//   ....[14]....
        /*00b8*/ 	.word	0x00001eb0


	//   ....[15]....
        /*00bc*/ 	.word	0x00001ec0


	//   ....[16]....
        /*00c0*/ 	.word	0x00001ef0


	//   ....[17]....
        /*00c4*/ 	.word	0x00001f00


	//   ....[18]....
        /*00c8*/ 	.word	0x00001f30


	//   ....[19]....
        /*00cc*/ 	.word	0x00001f40


	//----- nvinfo : EIATTR_VRC_CTA_INIT_COUNT
	.align		4
.L_4509:
        /*00d0*/ 	.byte	0x02, 0x4a
	.zero		1
	.zero		1


	//----- nvinfo : EIATTR_EXIT_INSTR_OFFSETS
	.align		4
        /*00d4*/ 	.byte	0x04, 0x1c
        /*00d6*/ 	.short	(.L_4511 - .L_4510)


	//   ....[0]....
.L_4510:
        /*00d8*/ 	.word	0x000029d0


	//----- nvinfo : EIATTR_MAX_THREADS
	.align		4
.L_4511:
        /*00dc*/ 	.byte	0x04, 0x05
        /*00de*/ 	.short	(.L_4513 - .L_4512)
.L_4512:
        /*00e0*/ 	.word	0x00000080
        /*00e4*/ 	.word	0x00000001
        /*00e8*/ 	.word	0x00000001


	//----- nvinfo : EIATTR_CRS_STACK_SIZE
	.align		4
.L_4513:
        /*00ec*/ 	.byte	0x04, 0x1e
        /*00ee*/ 	.short	(.L_4515 - .L_4514)
.L_4514:
        /*00f0*/ 	.word	0x00000000


	//----- nvinfo : EIATTR_CBANK_PARAM_SIZE
	.align		4
.L_4515:
        /*00f4*/ 	.byte	0x03, 0x19
        /*00f6*/ 	.short	0x0080


	//----- nvinfo : EIATTR_PARAM_CBANK
	.align		4
        /*00f8*/ 	.byte	0x04, 0x0a
        /*00fa*/ 	.short	(.L_4517 - .L_4516)
	.align		4
.L_4516:
        /*00fc*/ 	.word	index@(.nv.constant0._ZN18transformer_engine13normalization19ln_bwd_tuned_kernelINS0_13Kernel_traitsI6__halfS3_S3_fjLj12288ELj4ELj1ELj4ELj16ENS0_18Kernel_traits_baseILj12288ES3_S3_S3_fjLj128EEEEEEEvNS0_20BackwardKernelParamsE)
        /*0100*/ 	.short	0x0380
        /*0102*/ 	.short	0x0080


	//----- nvinfo : EIATTR_SW_WAR
	.align		4
.L_4517:
        /*0104*/ 	.byte	0x04, 0x36
        /*0106*/ 	.short	(.L_4519 - .L_4518)
.L_4518:
        /*0108*/ 	.word	0x00000008
.L_4519:


//--------------------- .nv.info._ZN18transformer_engine13normalization28ln_bwd_finalize_tuned_kernelINS0_22Kernel_traits_finalizeILj12288EffffjLj1024ELj4ENS0_18Kernel_traits_baseILj12288EffffjLj1024EEEEEEEvNS0_20BackwardKernelParamsE --------------------------
	.section	.nv.info._ZN18transformer_engine13normalization28ln_bwd_finalize_tuned_kernelINS0_22Kernel_traits_finalizeILj12288EffffjLj1024ELj4ENS0_18Kernel_traits_baseILj12288EffffjLj1024EEEEEEEvNS0_20BackwardKernelParamsE,"",@"SHT_CUDA_INFO"
	.sectionflags	@""
	.align	4


	//----- nvinfo : EIATTR_CUDA_API_VERSION
	.align		4
        /*0000*/ 	.byte	0x04, 0x37
        /*0002*/ 	.short	(.L_4521 - .L_4520)
.L_4520:
        /*0004*/ 	.word	0x00000082


	//----- nvinfo : EIATTR_KPARAM_INFO
	.align		4
.L_4521:
        /*0008*/ 	.byte	0x04, 0x17
        /*000a*/ 	.short	(.L_4523 - .L_4522)
.L_4522:
        /*000c*/ 	.word	0x00000000
        /*0010*/ 	.short	0x0000
        /*0012*/ 	.short	0x0000
        /*0014*/ 	.byte	0x00, 0xf0, 0x01, 0x02


	//----- nvinfo : EIATTR_SPARSE_MMA_MASK
	.align		4
.L_4523:
        /*0018*/ 	.byte	0x03, 0x50
        /*001a*/ 	.short	0x0000


	//----- nvinfo : EIATTR_MAXREG_COUNT
	.align		4
        /*001c*/ 	.byte	0x03, 0x1b
        /*001e*/ 	.short	0x0040


	//----- nvinfo : EIATTR_NUM_BARRIERS
	.align		4
        /*0020*/ 	.byte	0x02, 0x4c
        /*0022*/ 	.byte	0x01
	.zero		1


	//----- nvinfo : EIATTR_MERCURY_ISA_VERSION
	.align		4
        /*0024*/ 	.byte	0x03, 0x5f
        /*0026*/ 	.short	0x0101


	//----- nvinfo : EIATTR_COOP_GROUP_MASK_REGIDS
	.align		4
        /*0028*/ 	.byte	0x04, 0x29
        /*002a*/ 	.short	(.L_4525 - .L_4524)


	//   ....[0]....
.L_4524:
        /*002c*/ 	.word	0xffffffff


	//   ....[1]....
        /*0030*/ 	.word	0xffffffff


	//   ....[2]....
        /*0034*/ 	.word	0xffffffff


	//   ....[3]....
        /*0038*/ 	.word	0xffffffff


	//   ....[4]....
        /*003c*/ 	.word	0xffffffff


	//   ....[5]....
        /*0040*/ 	.word	0xffffffff


	//   ....[6]....
        /*0044*/ 	.word	0xffffffff


	//   ....[7]....
        /*0048*/ 	.word	0xffffffff


	//   ....[8]....
        /*004c*/ 	.word	0xffffffff


	//   ....[9]....
        /*0050*/ 	.word	0xffffffff


	//----- nvinfo : EIATTR_COOP_GROUP_INSTR_OFFSETS
	.align		4
.L_4525:
        /*0054*/ 	.byte	0x04, 0x28
        /*0056*/ 	.short	(.L_4527 - .L_4526)


	//   ....[0]....
.L_4526:
        /*0058*/ 	.word	0x00001250


	//   ....[1]....
        /*005c*/ 	.word	0x00001260


	//   ....[2]....
        /*0060*/ 	.word	0x00001290


	//   ....[3]....
        /*0064*/ 	.word	0x000012a0


	//   ....[4]....
        /*0068*/ 	.word	0x000012d0


	//   ....[5]....
        /*006c*/ 	.word	0x000012e0


	//   ....[6]....
        /*0070*/ 	.word	0x00001310


	//   ....[7]....
        /*0074*/ 	.word	0x00001320


	//   ....[8]....
        /*0078*/ 	.word	0x00001350


	//   ....[9]....
        /*007c*/ 	.word	0x00001360


	//----- nvinfo : EIATTR_VRC_CTA_INIT_COUNT
	.align		4
.L_4527:
        /*0080*/ 	.byte	0x02, 0x4a
	.zero		1
	.zero		1


	//----- nvinfo : EIATTR_EXIT_INSTR_OFFSETS
	.align		4
        /*0084*/ 	.byte	0x04, 0x1c
        /*0086*/ 	.short	(.L_4529 - .L_4528)


	//   ....[0]....
.L_4528:
        /*0088*/ 	.word	0x00000060


	//   ....[1]....
        /*008c*/ 	.word	0x000013c0


	//   ....[2]....
        /*0090*/ 	.word	0x00001470


	//----- nvinfo : EIATTR_MAX_THREADS
	.align		4
.L_4529:
        /*0094*/ 	.byte	0x04, 0x05
        /*0096*/ 	.short	(.L_4531 - .L_4530)
.L_4530:
        /*0098*/ 	.word	0x00000400
        /*009c*/ 	.word	0x00000001
        /*00a0*/ 	.word	0x00000001


	//----- nvinfo : EIATTR_CRS_STACK_SIZE
	.align		4
.L_4531:
        /*00a4*/ 	.byte	0x04, 0x1e
        /*00a6*/ 	.short	(.L_4533 - .L_4532)
.L_4532:
        /*00a8*/ 	.word	0x00000000


	//----- nvinfo : EIATTR_CBANK_PARAM_SIZE
	.align		4
.L_4533:
        /*00ac*/ 	.byte	0x03, 0x19
        /*00ae*/ 	.short	0x0080


	//----- nvinfo : EIATTR_PARAM_CBANK
	.align		4
        /*00b0*/ 	.byte	0x04, 0x0a
        /*00b2*/ 	.short	(.L_4535 - .L_4534)
	.align		4
.L_4534:
        /*00b4*/ 	.word	index@(.nv.constant0._ZN18transformer_engine13normalization28ln_bwd_finalize_tuned_kernelINS0_22Kernel_traits_finalizeILj12288EffffjLj1024ELj4ENS0_18Kernel_traits_baseILj12288EffffjLj1024EEEEEEEvNS0_20BackwardKernelParamsE)
        /*00b8*/ 	.short	0x0380
        /*00ba*/ 	.short	0x0080


	//----- nvinfo : EIATTR_SW_WAR
	.align		4
.L_4535:
        /*00bc*/ 	.byte	0x04, 0x36
        /*00be*/ 	.short	(.L_4537 - .L_4536)
.L_4536:
        /*00c0*/ 	.word	0x00000008
.L_4537:


//--------------------- .nv.info._ZN18transformer_engine13normalization19ln_bwd_tuned_kernelINS0_13Kernel_traitsIffffjLj12288ELj4ELj1ELj4ELj16ENS0_18Kernel_traits_baseILj12288EffffjLj128EEEEEEEvNS0_20BackwardKernelParamsE --------------------------
	.section	.nv.info._ZN18transformer_engine13normalization19ln_bwd_tuned_kernelINS0_13Kernel_traitsIffffjLj12288ELj4ELj1ELj4ELj16ENS0_18Kernel_traits_baseILj12288EffffjLj128EEEEEEEvNS0_20BackwardKernelParamsE,"",@"SHT_CUDA_INFO"
	.sectionflags	@""
	.align	4


	//----- nvinfo : EIATTR_CUDA_API_VERSION
	.align		4
        /*0000*/ 	.byte	0x04, 0x37
        /*0002*/ 	.short	(.L_4539 - .L_4538)
.L_4538:
        /*0004*/ 	.word	0x00000082


	//----- nvinfo : EIATTR_KPARAM_INFO
	.align		4
.L_4539:
        /*0008*/ 	.byte	0x04, 0x17
        /*000a*/ 	.short	(.L_4541 - .L_4540)
.L_4540:
        /*000c*/ 	.word	0x00000000
        /*0010*/ 	.short	0x0000
        /*0012*/ 	.short	0x0000
        /*0014*/ 	.byte	0x00, 0xf0, 0x01, 0x02


	//----- nvinfo : EIATTR_SPARSE_MMA_MASK
	.align		4
.L_4541:
        /*0018*/ 	.byte	0x03, 0x50
        /*001a*/ 	.short	0x0000


	//----- nvinfo : EIATTR_MAXREG_COUNT
	.align		4
        /*001c*/ 	.byte	0x03, 0x1b
        /*001e*/ 	.short	0x00ff


	//----- nvinfo : EIATTR_NUM_BARRIERS
	.align		4
        /*0020*/ 	.byte	0x02, 0x4c
        /*0022*/ 	.byte	0x01
	.zero		1


	//----- nvinfo : EIATTR_MERCURY_ISA_VERSION
	.align		4
        /*0024*/ 	.byte	0x03, 0x5f
        /*0026*/ 	.short	0x0101


	//----- nvinfo : EIATTR_COOP_GROUP_MASK_REGIDS
	.align		4
        /*0028*/ 	.byte	0x04, 0x29
        /*002a*/ 	.short	(.L_4543 - .L_4542)


	//   ....[0]....
.L_4542:
        /*002c*/ 	.word	0xffffffff


	//   ....[1]....
        /*0030*/ 	.word	0xffffffff


	//   ....[2]....
        /*0034*/ 	.word	0xffffffff


	//   ....[3]....
        /*0038*/ 	.word	0xffffffff


	//   ....[4]....
        /*003c*/ 	.word	0xffffffff


	//   ....[5]....
        /*0040*/ 	.word	0xffffffff


	//   ....[6]....
        /*0044*/ 	.word	0xffffffff


	//   ....[7]....
        /*0048*/ 	.word	0xffffffff


	//   ....[8]....
        /*004c*/ 	.word	0xffffffff


	//   ....[9]....
        /*0050*/ 	.word	0xffffffff


	//   ....[10]....
        /*0054*/ 	.word	0xffffffff


	//   ....[11]....
        /*0058*/ 	.word	0xffffffff


	//   ....[12]....
        /*005c*/ 	.word	0xffffffff


	//   ....[13]....
        /*0060*/ 	.word	0xffffffff


	//   ....[14]....
        /*0064*/ 	.word	0xffffffff


	//   ....[15]....
        /*0068*/ 	.word	0xffffffff


	//   ....[16]....
        /*006c*/ 	.word	0xffffffff


	//   ....[17]....
        /*0070*/ 	.word	0xffffffff


	//   ....[18]....
        /*0074*/ 	.word	0xffffffff


	//   ....[19]....
        /*0078*/ 	.word	0xffffffff


	//----- nvinfo : EIATTR_COOP_GROUP_INSTR_OFFSETS
	.align		4
.L_4543:
        /*007c*/ 	.byte	0x04, 0x28
        /*007e*/ 	.short	(.L_4545 - .L_4544)


	//   ....[0]....
.L_4544:
        /*0080*/ 	.word	0x00001020


	//   ....[1]....
        /*0084*/ 	.word	0x00001030


	//   ....[2]....
        /*0088*/ 	.word	0x00001060


	//   ....[3]....
        /*008c*/ 	.word	0x00001070


	//   ....[4]....
        /*0090*/ 	.word	0x000010a0


	//   ....[5]....
        /*0094*/ 	.word	0x000010b0


	//   ....[6]....
        /*0098*/ 	.word	0x000010e0


	//   ....[7]....
        /*009c*/ 	.word	0x000010f0


	//   ....[8]....
        /*00a0*/ 	.word	0x00001170


	//   ....[9]....
        /*00a4*/ 	.word	0x00001180


	//   ....[10]....
        /*00a8*/ 	.word	0x00001a80


	//   ....[11]....
        /*00ac*/ 	.word	0x00001a90


	//   ....[12]....
        /*00b0*/ 	.word	0x00001ac0


	//   ....[13]....
        /*00b4*/ 	.word	0x00001ad0


	//   ....[14]....
        /*00b8*/ 	.word	0x00001b00


	//   ....[15]....
        /*00bc*/ 	.word	0x00001b10


	//   ....[16]....
        /*00c0*/ 	.word	0x00001b40


	//   ....[17]....
        /*00c4*/ 	.word	0x00001b50


	//   ....[18]....
        /*00c8*/ 	.word	0x00001b80


	//   ....[19]....
        /*00cc*/ 	.word	0x00001b90


	//----- nvinfo : EIATTR_VRC_CTA_INIT_COUNT
	.align		4
.L_4545:
        /*00d0*/ 	.byte	0x02, 0x4a
	.zero		1
	.zero		1


	//----- nvinfo : EIATTR_EXIT_INSTR_OFFSETS
	.align		4
        /*00d4*/ 	.byte	0x04, 0x1c
        /*00d6*/ 	.short	(.L_4547 - .L_4546)


	//   ....[0]....
.L_4546:
        /*00d8*/ 	.word	0x00002610


	//----- nvinfo : EIATTR_MAX_THREADS
	.align		4
.L_4547:
        /*00dc*/ 	.byte	0x04, 0x05
        /*00de*/ 	.short	(.L_4549 - .L_4548)
.L_4548:
        /*00e0*/ 	.word	0x00000080
        /*00e4*/ 	.word	0x00000001
        /*00e8*/ 	.word	0x00000001


	//----- nvinfo : EIATTR_CRS_STACK_SIZE
	.align		4
.L_4549:
        /*00ec*/ 	.byte	0x04, 0x1e
        /*00ee*/ 	.short	(.L_4551 - .L_4550)
.L_4550:
        /*00f0*/ 	.word	0x00000000


	//----- nvinfo : EIATTR_CBANK_PARAM_SIZE
	.align		4
.L_4551:
        /*00f4*/ 	.byte	0x03, 0x19
        /*00f6*/ 	.short	0x0080


	//----- nvinfo : EIATTR_PARAM_CBANK
	.align		4
        /*00f8*/ 	.byte	0x04, 0x0a
        /*00fa*/ 	.short	(.L_4553 - .L_4552)
	.align		4
.L_4552:
        /*00fc*/ 	.word	index@(.nv.constant0._ZN18transformer_engine13normalization19ln_bwd_tuned_kernelINS0_13Kernel_traitsIffffjLj12288ELj4ELj1ELj4ELj16ENS0_18Kernel_traits_baseILj12288EffffjLj128EEEEEEEvNS0_20BackwardKernelParamsE)
        /*0100*/ 	.short	0x0380
        /*0102*/ 	.short	0x0080


	//----- nvinfo : EIATTR_SW_WAR
	.align		4
.L_4553:
        /*0104*/ 	.byte	0x04, 0x36
        /*0106*/ 	.short	(.L_4555 - .L_4554)
.L_4554:
        /*0108*/ 	.word	0x00000008
.L_4555:


//--------------------- .nv.info._ZN18transformer_engine13normalization28ln_bwd_finalize_tuned_kernelINS0_22Kernel_traits_finalizeILj10240E13__nv_bfloat16fS3_fjLj1024ELj4ENS0_18Kernel_traits_baseILj10240ES3_fS3_fjLj1024EEEEEEEvNS0_20BackwardKernelParamsE --------------------------
	.section	.nv.info._ZN18transformer_engine13normalization28ln_bwd_finalize_tuned_kernelINS0_22Kernel_traits_finalizeILj10240E13__nv_bfloat16fS3_fjLj1024ELj4ENS0_18Kernel_traits_baseILj10240ES3_fS3_fjLj1024EEEEEEEvNS0_20BackwardKernelParamsE,"",@"SHT_CUDA_INFO"
	.sectionflags	@""
	.align	4


	//----- nvinfo : EIATTR_CUDA_API_VERSION
	.align		4
        /*0000*/ 	.byte	0x04, 0x37
        /*0002*/ 	.short	(.L_4557 - .L_4556)
.L_4556:
        /*0004*/ 	.word	0x00000082


	//----- nvinfo : EIATTR_KPARAM_INFO
	.align		4
.L_4557:
        /*0008*/ 	.byte	0x04, 0x17
        /*000a*/ 	.short	(.L_4559 - .L_4558)
.L_4558:
        /*000c*/ 	.word	0x00000000
        /*0010*/ 	.short	0x0000
        /*0012*/ 	.short	0x0000
        /*0014*/ 	.byte	0x00, 0xf0, 0x01, 0x02


	//----- nvinfo : EIATTR_SPARSE_MMA_MASK
	.align		4
.L_4559:
        /*0018*/ 	.byte	0x03, 0x50
        /*001a*/ 	.short	0x0000


	//----- nvinfo : EIATTR_MAXREG_COUNT
	.align		4
        /*001c*/ 	.byte	0x03, 0x1b
        /*001e*/ 	.short	0x0040


	//----- nvinfo : EIATTR_NUM_BARRIERS
	.align		4
        /*0020*/ 	.byte	0x02, 0x4c
        /*0022*/ 	.byte	0x01
	.zero		1


	//----- nvinfo : EIATTR_MERCURY_ISA_VERSION
	.align		4
        /*0024*/ 	.byte	0x03, 0x5f
        /*0026*/ 	.short	0x0101


	//----- nvinfo : EIATTR_COOP_GROUP_MASK_REGIDS
	.align		4
        /*0028*/ 	.byte	0x04, 0x29
        /*002a*/ 	.short	(.L_4561 - .L_4560)


	//   ....[0]....
.L_4560:
        /*002c*/ 	.word	0xffffffff


	//   ....[1]....
        /*0030*/ 	.word	0xffffffff


	//   ....[2]....
        /*0034*/ 	.word	0xffffffff


	//   ....[3]....
        /*0038*/ 	.word	0xffffffff


	//   ....[4]....
        /*003c*/ 	.word	0xffffffff


	//   ....[5]....
        /*0040*/ 	.word	0xffffffff


	//   ....[6]....
        /*0044*/ 	.word	0xffffffff


	//   ....[7]....
        /*0048*/ 	.word	0xffffffff


	//   ....[8]....
        /*004c*/ 	.word	0xffffffff


	//   ....[9]....
        /*0050*/ 	.word	0xffffffff


	//----- nvinfo : EIATTR_COOP_GROUP_INSTR_OFFSETS
	.align		4
.L_4561:
        /*0054*/ 	.byte	0x04, 0x28
        /*0056*/ 	.short	(.L_4563 - .L_4562)


	//   ....[0]....
.L_4562:
        /*0058*/ 	.word	0x00001250


	//   ....[1]....
        /*005c*/ 	.word	0x00001260


	//   ....[2]....
        /*0060*/ 	.word	0x00001290


	//   ....[3]....
        /*0064*/ 	.word	0x000012a0


	//   ....[4]....
        /*0068*/ 	.word	0x000012d0


	//   ....[5]....
        /*006c*/ 	.word	0x000012e0


	//   ....[6]....
        /*0070*/ 	.word	0x00001310


	//   ....[7]....
        /*0074*/ 	.word	0x00001320


	//   ....[8]....
        /*0078*/ 	.word	0x00001350


	//   ....[9]....
        /*007c*/ 	.word	0x00001360


	//----- nvinfo : EIATTR_VRC_CTA_INIT_COUNT
	.align		4
.L_4563:
        /*0080*/ 	.byte	0x02, 0x4a
	.zero		1
	.zero		1


	//----- nvinfo : EIATTR_EXIT_INSTR_OFFSETS
	.align		4
        /*0084*/ 	.byte	0x04, 0x1c
        /*0086*/ 	.short	(.L_4565 - .L_4564)


	//   ....[0]....
.L_4564:
        /*0088*/ 	.word	0x00000060


	//   ....[1]....
        /*008c*/ 	.word	0x000013c0


	//   ....[2]....
        /*0090*/ 	.word	0x00001490


	//----- nvinfo : EIATTR_MAX_THREADS
	.align		4
.L_4565:
        /*0094*/ 	.byte	0x04, 0x05
        /*0096*/ 	.short	(.L_4567 - .L_4566)
.L_4566:
        /*0098*/ 	.word	0x00000400
        /*009c*/ 	.word	0x00000001
        /*00a0*/ 	.word	0x00000001


	//----- nvinfo : EIATTR_CRS_STACK_SIZE
	.align		4
.L_4567:
        /*00a4*/ 	.byte	0x04, 0x1e
        /*00a6*/ 	.short	(.L_4569 - .L_4568)
.L_4568:
        /*00a8*/ 	.word	0x00000000


	//----- nvinfo : EIATTR_CBANK_PARAM_SIZE
	.align		4
.L_4569:
        /*00ac*/ 	.byte	0x03, 0x19
        /*00ae*/ 	.short	0x0080


	//----- nvinfo : EIATTR_PARAM_CBANK
	.align		4
        /*00b0*/ 	.byte	0x04, 0x0a
        /*00b2*/ 	.short	(.L_4571 - .L_4570)
	.align		4
.L_4570:
        /*00b4*/ 	.word	index@(.nv.constant0._ZN18transformer_engine13normalization28ln_bwd_finalize_tuned_kernelINS0_22Kernel_traits_finalizeILj10240E13__nv_bfloat16fS3_fjLj1024ELj4ENS0_18Kernel_traits_baseILj10240ES3_fS3_fjLj1024EEEEEEEvNS0_20BackwardKernelParamsE)
        /*00b8*/ 	.short	0x0380
        /*00ba*/ 	.short	0x0080


	//----- nvinfo : EIATTR_SW_WAR
	.align		4
.L_4571:
        /*00bc*/ 	.byte	0x04, 0x36
        /*00be*/ 	.short	(.L_4573 - .L_4572)
.L_4572:
        /*00c0*/ 	.word	0x00000008
.L_4573:


//--------------------- .nv.info._ZN18transformer_engine13normalization19ln_bwd_tuned_kernelINS0_13Kernel_traitsI13__nv_bfloat16fS3_fjLj10240ELj2ELj1ELj4ELj16ENS0_18Kernel_traits_baseILj10240ES3_fS3_fjLj128EEEEEEEvNS0_20BackwardKernelParamsE --------------------------
	.section	.nv.info._ZN18transformer_engine13normalization19ln_bwd_tuned_kernelINS0_13Kernel_traitsI13__nv_bfloat16fS3_fjLj10240ELj2ELj1ELj4ELj16ENS0_18Kernel_traits_baseILj10240ES3_fS3_fjLj128EEEEEEEvNS0_20BackwardKernelParamsE,"",@"SHT_CUDA_INFO"
	.sectionflags	@""
	.align	4


	//----- nvinfo : EIATTR_CUDA_API_VERSION
	.align		4
        /*0000*/ 	.byte	0x04, 0x37
        /*0002*/ 	.short	(.L_4575 - .L_4574)
.L_4574:
        /*0004*/ 	.word	0x00000082


	//----- nvinfo : EIATTR_KPARAM_INFO
	.align		4
.L_4575:
        /*0008*/ 	.byte	0x04, 0x17
        /*000a*/ 	.short	(.L_4577 - .L_4576)
.L_4576:
        /*000c*/ 	.word	0x00000000
        /*0010*/ 	.short	0x0000
        /*0012*/ 	.short	0x0000
        /*0014*/ 	.byte	0x00, 0xf0, 0x01, 0x02


	//----- nvinfo : EIATTR_SPARSE_MMA_MASK
	.align		4
.L_4577:
        /*0018*/ 	.byte	0x03, 0x50
        /*001a*/ 	.short	0x0000


	//----- nvinfo : EIATTR_MAXREG_COUNT
	.align		4
        /*001c*/ 	.byte	0x03, 0x1b
        /*001e*/ 	.short	0x00ff


	//----- nvinfo : EIATTR_NUM_BARRIERS
	.align		4
        /*0020*/ 	.byte	0x02, 0x4c
        /*0022*/ 	.byte	0x01
	.zero		1


	//----- nvinfo : EIATTR_MERCURY_ISA_VERSION
	.align		4
        /*0024*/ 	.byte	0x03, 0x5f
        /*0026*/ 	.short	0x0101


	//----- nvinfo : EIATTR_COOP_GROUP_MASK_REGIDS
	.align		4
        /*0028*/ 	.byte	0x04, 0x29
        /*002a*/ 	.short	(.L_4579 - .L_4578)


	//   ....[0]....
.L_4578:
        /*002c*/ 	.word	0xffffffff


	//   ....[1]....
        /*0030*/ 	.word	0xffffffff


	//   ....[2]....
        /*0034*/ 	.word	0xffffffff


	//   ....[3]....
        /*0038*/ 	.word	0xffffffff


	//   ....[4]....
        /*003c*/ 	.word	0xffffffff


	//   ....[5]....
        /*0040*/ 	.word	0xffffffff


	//   ....[6]....
        /*0044*/ 	.word	0xffffffff


	//   ....[7]....
        /*0048*/ 	.word	0xffffffff


	//   ....[8]....
        /*004c*/ 	.word	0xffffffff


	//   ....[9]....
        /*0050*/ 	.word	0xffffffff


	//   ....[10]....
        /*0054*/ 	.word	0xffffffff


	//   ....[11]....
        /*0058*/ 	.word	0xffffffff


	//   ....[12]....
        /*005c*/ 	.word	0xffffffff


	//   ....[13]....
        /*0060*/ 	.word	0xffffffff


	//   ....[14]....
        /*0064*/ 	.word	0xffffffff


	//   ....[15]....
        /*0068*/ 	.word	0xffffffff


	//   ....[16]....
        /*006c*/ 	.word	0xffffffff


	//   ....[17]....
        /*0070*/ 	.word	0xffffffff


	//   ....[18]....
        /*0074*/ 	.word	0xffffffff


	//   ....[19]....
        /*0078*/ 	.word	0xffffffff


	//----- nvinfo : EIATTR_COOP_GROUP_INSTR_OFFSETS
	.align		4
.L_4579:
        /*007c*/ 	.byte	0x04, 0x28
        /*007e*/ 	.short	(.L_4581 - .L_4580)


	//   ....[0]....
.L_4580:
        /*0080*/ 	.word	0x000021a0


	//   ....[1]....
        /*0084*/ 	.word	0x00002250


	//   ....[2]....
        /*0088*/ 	.word	0x00002260


	//   ....[3]....
        /*008c*/ 	.word	0x00002290


	//   ....[4]....
        /*0090*/ 	.word	0x000022c0


	//   ....[5]....
        /*0094*/ 	.word	0x000022e0


	//   ....[6]....
        /*0098*/ 	.word	0x00002300


	//   ....[7]....
        /*009c*/ 	.word	0x00002320


	//   ....[8]....
        /*00a0*/ 	.word	0x000023a0


	//   ....[9]....
        /*00a4*/ 	.word	0x000023f0


	//   ....[10]....
        /*00a8*/ 	.word	0x00002d90


	//   ....[11]....
        /*00ac*/ 	.word	0x00002da0


	//   ....[12]....
        /*00b0*/ 	.word	0x00002dd0


	//   ....[13]....
        /*00b4*/ 	.word	0x00002de0


	//   ....[14]....
        /*00b8*/ 	.word	0x00002e10


	//   ....[15]....
        /*00bc*/ 	.word	0x00002e20


	//   ....[16]....
        /*00c0*/ 	.word	0x00002e50


	//   ....[17]....
        /*00c4*/ 	.word	0x00002e60


	//   ....[18]....
        /*00c8*/ 	.word	0x00002e90


	//   ....[19]....
        /*00cc*/ 	.word	0x00002ea0


	//----- nvinfo : EIATTR_VRC_CTA_INIT_COUNT
	.align		4
.L_4581:
        /*00d0*/ 	.byte	0x02, 0x4a
	.zero		1
	.zero		1


	//----- nvinfo : EIATTR_EXIT_INSTR_OFFSETS
	.align		4
        /*00d4*/ 	.byte	0x04, 0x1c
        /*00d6*/ 	.short	(.L_4583 - .L_4582)


	//   ....[0]....
.L_4582:
        /*00d8*/ 	.word	0x00003fe0


	//----- nvinfo : EIATTR_MAX_THREADS
	.align		4
.L_4583:
        /*00dc*/ 	.byte	0x04, 0x05
        /*00de*/ 	.short	(.L_4585 - .L_4584)
.L_4584:
        /*00e0*/ 	.word	0x00000080
        /*00e4*/ 	.word	0x00000001
        /*00e8*/ 	.word	0x00000001


	//----- nvinfo : EIATTR_CRS_STACK_SIZE
	.align		4
.L_4585:
        /*00ec*/ 	.byte	0x04, 0x1e
        /*00ee*/ 	.short	(.L_4587 - .L_4586)
.L_4586:
        /*00f0*/ 	.word	0x00000000


	//----- nvinfo : EIATTR_CBANK_PARAM_SIZE
	.align		4
.L_4587:
        /*00f4*/ 	.byte	0x03, 0x19
        /*00f6*/ 	.short	0x0080


	//----- nvinfo : EIATTR_PARAM_CBANK
	.align		4
        /*00f8*/ 	.byte	0x04, 0x0a
        /*00fa*/ 	.short	(.L_4589 - .L_4588)
	.align		4
.L_4588:
        /*00fc*/ 	.word	index@(.nv.constant0._ZN18transformer_engine13normalization19ln_bwd_tuned_kernelINS0_13Kernel_traitsI13__nv_bfloat16fS3_fjLj10240ELj2ELj1ELj4ELj16ENS0_18Kernel_traits_baseILj10240ES3_fS3_fjLj128EEEEEEEvNS0_20BackwardKernelParamsE)
        /*0100*/ 	.short	0x0380
        /*0102*/ 	.short	0x0080


	//----- nvinfo : EIATTR_SW_WAR
	.align		4
.L_4589:
        /*0104*/ 	.byte	0x04, 0x36
        /*0106*/ 	.short	(.L_4591 - .L_4590)
.L_4590:
        /*0108*/ 	.word	0x00000008
.L_4591:


//--------------------- .nv.info._ZN18transformer_engine13normalization28ln_bwd_finalize_tuned_kernelINS0_22Kernel_traits_finalizeILj10240E13__nv_bfloat16S3_S3_fjLj1024ELj4ENS0_18Kernel_traits_baseILj10240ES3_S3_S3_fjLj1024EEEEEEEvNS0_20BackwardKernelParamsE --------------------------
	.section	.nv.info._ZN18transformer_engine13normalization28ln_bwd_finalize_tuned_kernelINS0_22Kernel_traits_finalizeILj10240E13__nv_bfloat16S3_S3_fjLj1024ELj4ENS0_18Kernel_traits_baseILj10240ES3_S3_S3_fjLj1024EEEEEEEvNS0_20BackwardKernelParamsE,"",@"SHT_CUDA_INFO"
	.sectionflags	@""
	.align	4


	//----- nvinfo : EIATTR_CUDA_API_VERSION
	.align		4
        /*0000*/ 	.byte	0x04, 0x37
        /*0002*/ 	.short	(.L_4593 - .L_4592)
.L_4592:
        /*0004*/ 	.word	0x00000082


	//----- nvinfo : EIATTR_KPARAM_INFO
	.align		4
.L_4593:
        /*0008*/ 	.byte	0x04, 0x17
        /*000a*/ 	.short	(.L_4595 - .L_4594)
.L_4594:
        /*000c*/ 	.word	0x00000000
        /*0010*/ 	.short	0x0000
        /*0012*/ 	.short	0x0000
        /*0014*/ 	.byte	0x00, 0xf0, 0x01, 0x02


	//----- nvinfo : EIATTR_SPARSE_MMA_MASK
	.align		4
.L_4595:
        /*0018*/ 	.byte	0x03, 0x50
        /*001a*/ 	.short	0x0000


	//----- nvinfo : EIATTR_MAXREG_COUNT
	.align		4
        /*001c*/ 	.byte	0x03, 0x1b
        /*001e*/ 	.short	0x0040


	//----- nvinfo : EIATTR_NUM_BARRIERS
	.align		4
        /*0020*/ 	.byte	0x02, 0x4c
        /*0022*/ 	.byte	0x01
	.zero		1


	//----- nvinfo : EIATTR_MERCURY_ISA_VERSION
	.align		4
        /*0024*/ 	.byte	0x03, 0x5f
        /*0026*/ 	.short	0x0101


	//----- nvinfo : EIATTR_COOP_GROUP_MASK_REGIDS
	.align		4
        /*0028*/ 	.byte	0x04, 0x29
        /*002a*/ 	.short	(.L_4597 - .L_4596)


	//   ....[0]....
.L_4596:
        /*002c*/ 	.word	0xffffffff


	//   ....[1]....
        /*0030*/ 	.word	0xffffffff


	//   ....[2]....
        /*0034*/ 	.word	0xffffffff


	//   ....[3]....
        /*0038*/ 	.word	0xffffffff


	//   ....[4]....
        /*003c*/ 	.word	0xffffffff


	//   ....[5]....
        /*0040*/ 	.word	0xffffffff


	//   ....[6]....
        /*0044*/ 	.word	0xffffffff


	//   ....[7]....
        /*0048*/ 	.word	0xffffffff


	//   ....[8]....
        /*004c*/ 	.word	0xffffffff


	//   ....[9]....
        /*0050*/ 	.word	0xffffffff


	//----- nvinfo : EIATTR_COOP_GROUP_INSTR_OFFSETS
	.align		4
.L_4597:
        /*0054*/ 	.byte	0x04, 0x28
        /*0056*/ 	.short	(.L_4599 - .L_4598)


	//   ....[0]....
.L_4598:
        /*0058*/ 	.word	0x00001250


	//   ....[1]....
        /*005c*/ 	.word	0x00001260


	//   ....[2]....
        /*0060*/ 	.word	0x00001290


	//   ....[3]....
        /*0064*/ 	.word	0x000012a0


	//   ....[4]....
        /*0068*/ 	.word	0x000012d0


	//   ....[5]....
        /*006c*/ 	.word	0x000012e0


	//   ....[6]....
        /*0070*/ 	.word	0x00001310


	//   ....[7]....
        /*0074*/ 	.word	0x00001320


	//   ....[8]....
        /*0078*/ 	.word	0x00001350


	//   ....[9]....
        /*007c*/ 	.word	0x00001360


	//----- nvinfo : EIATTR_VRC_CTA_INIT_COUNT
	.align		4
.L_4599:
        /*0080*/ 	.byte	0x02, 0x4a
	.zero		1
	.zero		1


	//----- nvinfo : EIATTR_EXIT_INSTR_OFFSETS
	.align		4
        /*0084*/ 	.byte	0x04, 0x1c
        /*0086*/ 	.short	(.L_4601 - .L_4600)


	//   ....[0]....
.L_4600:
        /*0088*/ 	.word	0x00000060


	//   ....[1]....
        /*008c*/ 	.word	0x000013c0


	//   ....[2]....
        /*0090*/ 	.word	0x00001490


	//----- nvinfo : EIATTR_MAX_THREADS
	.align		4
.L_4601:
        /*0094*/ 	.byte	0x04, 0x05
        /*0096*/ 	.short	(.L_4603 - .L_4602)
.L_4602:
        /*0098*/ 	.word	0x00000400
        /*009c*/ 	.word	0x00000001
        /*00a0*/ 	.word	0x00000001


	//----- nvinfo : EIATTR_CRS_STACK_SIZE
	.align		4
.L_4603:
        /*00a4*/ 	.byte	0x04, 0x1e
        /*00a6*/ 	.short	(.L_4605 - .L_4604)
.L_4604:
        /*00a8*/ 	.word	0x00000000


	//----- nvinfo : EIATTR_CBANK_PARAM_SIZE
	.align		4
.L_4605:
        /*00ac*/ 	.byte	0x03, 0x19
        /*00ae*/ 	.short	0x0080


	//----- nvinfo : EIATTR_PARAM_CBANK
	.align		4
        /*00b0*/ 	.byte	0x04, 0x0a
        /*00b2*/ 	.short	(.L_4607 - .L_4606)
	.align		4
.L_4606:
        /*00b4*/ 	.word	index@(.nv.constant0._ZN18transformer_engine13normalization28ln_bwd_finalize_tuned_kernelINS0_22Kernel_traits_finalizeILj10240E13__nv_bfloat16S3_S3_fjLj1024ELj4ENS0_18Kernel_traits_baseILj10240ES3_S3_S3_fjLj1024EEEEEEEvNS0_20BackwardKernelParamsE)
        /*00b8*/ 	.short	0x0380
        /*00ba*/ 	.short	0x0080


	//----- nvinfo : EIATTR_SW_WAR
	.align		4
.L_4607:
        /*00bc*/ 	.byte	0x04, 0x36
        /*00be*/ 	.short	(.L_4609 - .L_4608)
.L_4608:
        /*00c0*/ 	.word	0x00000008
.L_4609:


//--------------------- .nv.info._ZN18transformer_engine13normalization19ln_bwd_tuned_kernelINS0_13Kernel_traitsI13__nv_bfloat16S3_S3_fjLj10240ELj2ELj1ELj4ELj16ENS0_18Kernel_traits_baseILj10240ES3_S3_S3_fjLj128EEEEEEEvNS0_20BackwardKernelParamsE --------------------------
	.section	.nv.info._ZN18transformer_engine13normalization19ln_bwd_tuned_kernelINS0_13Kernel_traitsI13__nv_bfloat16S3_S3_fjLj10240ELj2ELj1ELj4ELj16ENS0_18Kernel_traits_baseILj10240ES3_S3_S3_fjLj128EEEEEEEvNS0_20BackwardKernelParamsE,"",@"SHT_CUDA_INFO"
	.sectionflags	@""
	.align	4


	//----- nvinfo : EIATTR_CUDA_API_VERSION
	.align		4
        /*0000*/ 	.byte	0x04, 0x37
        /*0002*/ 	.short	(.L_4611 - .L_4610)
.L_4610:
        /*0004*/ 	.word	0x00000082


	//----- nvinfo : EIATTR_KPARAM_INFO
	.align		4
.L_4611:
        /*0008*/ 	.byte	0x04, 0x17
        /*000a*/ 	.short	(.L_4613 - .L_4612)
.L_4612:
        /*000c*/ 	.word	0x00000000
        /*0010*/ 	.short	0x0000
        /*0012*/ 	.short	0x0000
        /*0014*/ 	.byte	0x00, 0xf0, 0x01, 0x02


	//----- nvinfo : EIATTR_SPARSE_MMA_MASK
	.align		4
.L_4613:
        /*0018*/ 	.byte	0x03, 0x50
        /*001a*/ 	.short	0x0000


	//----- nvinfo : EIATTR_MAXREG_COUNT
	.align		4
        /*001c*/ 	.byte	0x03, 0x1b
        /*001e*/ 	.short	0x00ff


	//----- nvinfo : EIATTR_NUM_BARRIERS
	.align		4
        /*0020*/ 	.byte	0x02, 0x4c
        /*0022*/ 	.byte	0x01
	.zero		1


	//----- nvinfo : EIATTR_MERCURY_ISA_VERSION
	.align		4
        /*0024*/ 	.byte	0x03, 0x5f
        /*0026*/ 	.short	0x0101


	//----- nvinfo : EIATTR_COOP_GROUP_MASK_REGIDS
	.align		4
        /*0028*/ 	.byte	0x04, 0x29
        /*002a*/ 	.short	(.L_4615 - .L_4614)


	//   ....[0]....
.L_4614:
        /*002c*/ 	.word	0xffffffff


	//   ....[1]....
        /*0030*/ 	.word	0xffffffff


	//   ....[2]....
        /*0034*/ 	.word	0xffffffff


	//   ....[3]....
        /*0038*/ 	.word	0xffffffff


	//   ....[4]....
        /*003c*/ 	.word	0xffffffff


	//   ....[5]....
        /*0040*/ 	.word	0xffffffff


	//   ....[6]....
        /*0044*/ 	.word	0xffffffff


	//   ....[7]....
        /*0048*/ 	.word	0xffffffff


	//   ....[8]....
        /*004c*/ 	.word	0xffffffff


	//   ....[9]....
        /*0050*/ 	.word	0xffffffff


	//   ....[10]....
        /*0054*/ 	.word	0xffffffff


	//   ....[11]....
        /*0058*/ 	.word	0xffffffff


	//   ....[12]....
        /*005c*/ 	.word	0xffffffff


	//   ....[13]....
        /*0060*/ 	.word	0xffffffff


	//   ....[14]....
        /*0064*/ 	.word	0xffffffff


	//   ....[15]....
        /*0068*/ 	.word	0xffffffff


	//   ....[16]....
        /*006c*/ 	.word	0xffffffff


	//   ....[17]....
        /*0070*/ 	.word	0xffffffff


	//   ....[18]....
        /*0074*/ 	.word	0xffffffff


	//   ....[19]....
        /*0078*/ 	.word	0xffffffff


	//----- nvinfo : EIATTR_COOP_GROUP_INSTR_OFFSETS
	.align		4
.L_4615:
        /*007c*/ 	.byte	0x04, 0x28
        /*007e*/ 	.short	(.L_4617 - .L_4616)


	//   ....[0]....
.L_4616:
        /*0080*/ 	.word	0x00002330


	//   ....[1]....
        /*0084*/ 	.word	0x000023e0


	//   ....[2]....
        /*0088*/ 	.word	0x00002410


	//   ....[3]....
        /*008c*/ 	.word	0x00002430


	//   ....[4]....
        /*0090*/ 	.word	0x00002470


	//   ....[5]....
        /*0094*/ 	.word	0x00002490


	//   ....[6]....
        /*0098*/ 	.word	0x000024f0


	//   ....[7]....
        /*009c*/ 	.word	0x00002510


	//   ....[8]....
        /*00a0*/ 	.word	0x00002590


	//   ....[9]....
        /*00a4*/ 	.word	0x000025e0


	//   ....[10]....
        /*00a8*/ 	.word	0x00002fa0


	//   ....[11]....
        /*00ac*/ 	.word	0x00002fb0


	//   ....[12]....
        /*00b0*/ 	.word	0x00002fe0


	//   ....[13]....
        /*00b4*/ 	.word	0x00002ff0


	//   ....[14]....
        /*00b8*/ 	.word	0x00003020


	//   ....[15]....
        /*00bc*/ 	.word	0x00003030


	//   ....[16]....
        /*00c0*/ 	.word	0x00003060


	//   ....[17]....
        /*00c4*/ 	.word	0x00003070


	//   ....[18]....
        /*00c8*/ 	.word	0x000030a0


	//   ....[19]....
        /*00cc*/ 	.word	0x000030b0


	//----- nvinfo : EIATTR_VRC_CTA_INIT_COUNT
	.align		4
.L_4617:
        /*00d0*/ 	.byte	0x02, 0x4a
	.zero		1
	.zero		1


	//----- nvinfo : EIATTR_EXIT_INSTR_OFFSETS
	.align		4
        /*00d4*/ 	.byte	0x04, 0x1c
        /*00d6*/ 	.short	(.L_4619 - .L_4618)


	//   ....[0]....
.L_4618:
        /*00d8*/ 	.word	0x00004160


	//----- nvinfo : EIATTR_MAX_THREADS
	.align		4
.L_4619:
        /*00dc*/ 	.byte	0x04, 0x05
        /*00de*/ 	.short	(.L_4621 - .L_4620)
.L_4620:
        /*00e0*/ 	.word	0x00000080
        /*00e4*/ 	.word	0x00000001
        /*00e8*/ 	.word	0x00000001


	//----- nvinfo : EIATTR_CRS_STACK_SIZE
	.align		4
.L_4621:
        /*00ec*/ 	.byte	0x04, 0x1e
        /*00ee*/ 	.short	(.L_4623 - .L_4622)
.L_4622:
        /*00f0*/ 	.word	0x00000000


	//----- nvinfo : EIATTR_CBANK_PARAM_SIZE
	.align		4
.L_4623:
        /*00f4*/ 	.byte	0x03, 0x19
        /*00f6*/ 	.short	0x0080


	//----- nvinfo : EIATTR_PARAM_CBANK
	.align		4
        /*00f8*/ 	.byte	0x04, 0x0a
        /*00fa*/ 	.short	(.L_4625 - .L_4624)
	.align		4
.L_4624:
        /*00fc*/ 	.word	index@(.nv.constant0._ZN18transformer_engine13normalization19ln_bwd_tuned_kernelINS0_13Kernel_traitsI13__nv_bfloat16S3_S3_fjLj10240ELj2ELj1ELj4ELj16ENS0_18Kernel_traits_baseILj10240ES3_S3_S3_fjLj128EEEEEEEvNS0_20BackwardKernelParamsE)
        /*0100*/ 	.short	0x0380
        /*0102*/ 	.short	0x0080


	//----- nvinfo : EIATTR_SW_WAR
	.align		4
.L_4625:
        /*0104*/ 	.byte	0x04, 0x36
        /*0106*/ 	.short	(.L_4627 - .L_4626)
.L_4626:
        /*0108*/ 	.word	0x00000008
.L_4627:


//--------------------- .nv.info._ZN18transformer_engine13normalization28ln_bwd_finalize_tuned_kernelINS0_22Kernel_traits_finalizeILj10240E6__halffS3_fjLj1024ELj4ENS0_18Kernel_traits_baseILj10240ES3_fS3_fjLj1024EEEEEEEvNS0_20BackwardKernelParamsE --------------------------
	.section	.nv.info._ZN18transformer_engine13normalization28ln_bwd_finalize_tuned_kernelINS0_22Kernel_traits_finalizeILj10240E6__halffS3_fjLj1024ELj4ENS0_18Kernel_traits_baseILj10240ES3_fS3_fjLj1024EEEEEEEvNS0_20BackwardKernelParamsE,"",@"SHT_CUDA_INFO"
	.sectionflags	@""
	.align	4


	//----- nvinfo : EIATTR_CUDA_API_VERSION
	.align		4
        /*0000*/ 	.byte	0x04, 0x37
        /*0002*/ 	.short	(.L_4629 - .L_4628)
.L_4628:
        /*0004*/ 	.word	0x00000082


	//----- nvinfo : EIATTR_KPARAM_INFO
	.align		4
.L_4629:
        /*0008*/ 	.byte	0x04, 0x17
        /*000a*/ 	.short	(.L_4631 - .L_4630)
.L_4630:
        /*000c*/ 	.word	0x00000000
        /*0010*/ 	.short	0x0000
        /*0012*/ 	.short	0x0000
        /*0014*/ 	.byte	0x00, 0xf0, 0x01, 0x02


	//----- nvinfo : EIATTR_SPARSE_MMA_MASK
	.align		4
.L_4631:
        /*0018*/ 	.byte	0x03, 0x50
        /*001a*/ 	.short	0x0000


	//----- nvinfo : EIATTR_MAXREG_COUNT
	.align		4
        /*001c*/ 	.byte	0x03, 0x1b
        /*001e*/ 	.short	0x0040


	//----- nvinfo : EIATTR_NUM_BARRIERS
	.align		4
        /*0020*/ 	.byte	0x02, 0x4c
        /*0022*/ 	.byte	0x01
	.zero		1


	//----- nvinfo : EIATTR_MERCURY_ISA_VERSION
	.align		4
        /*0024*/ 	.byte	0x03, 0x5f
        /*0026*/ 	.short	0x0101


	//----- nvinfo : EIATTR_COOP_GROUP_MASK_REGIDS
	.align		4
        /*0028*/ 	.byte	0x04, 0x29
        /*002a*/ 	.short	(.L_4633 - .L_4632)


	//   ....[0]....
.L_4632:
        /*002c*/ 	.word	0xffffffff


	//   ....[1]....
        /*0030*/ 	.word	0xffffffff


	//   ....[2]....
        /*0034*/ 	.word	0xffffffff


	//   ....[3]....
        /*0038*/ 	.word	0xffffffff


	//   ....[4]....
        /*003c*/ 	.word	0xffffffff


	//   ....[5]....
        /*0040*/ 	.word	0xffffffff


	//   ....[6]....
        /*0044*/ 	.word	0xffffffff


	//   ....[7]....
        /*0048*/ 	.word	0xffffffff


	//   ....[8]....
        /*004c*/ 	.word	0xffffffff


	//   ....[9]....
        /*0050*/ 	.word	0xffffffff


	//----- nvinfo : EIATTR_COOP_GROUP_INSTR_OFFSETS
	.align		4
.L_4633:
        /*0054*/ 	.byte	0x04, 0x28
        /*0056*/ 	.short	(.L_4635 - .L_4634)


	//   ....[0]....
.L_4634:
        /*0058*/ 	.word	0x00001250


	//   ....[1]....
        /*005c*/ 	.word	0x00001260


	//   ....[2]....
        /*0060*/ 	.word	0x00001290


	//   ....[3]....
        /*0064*/ 	.word	0x000012a0


	//   ....[4]....
        /*0068*/ 	.word	0x000012d0


	//   ....[5]....
        /*006c*/ 	.word	0x000012e0


	//   ....[6]....
        /*0070*/ 	.word	0x00001310


	//   ....[7]....
        /*0074*/ 	.word	0x00001320


	//   ....[8]....
        /*0078*/ 	.word	0x00001350


	//   ....[9]....
        /*007c*/ 	.word	0x00001360


	//----- nvinfo : EIATTR_VRC_CTA_INIT_COUNT
	.align		4
.L_4635:
        /*0080*/ 	.byte	0x02, 0x4a
	.zero		1
	.zero		1


	//----- nvinfo : EIATTR_EXIT_INSTR_OFFSETS
	.align		4
        /*0084*/ 	.byte	0x04, 0x1c
        /*0086*/ 	.short	(.L_4637 - .L_4636)


	//   ....[0]....
.L_4636:
        /*0088*/ 	.word	0x00000060


	//   ....[1]....
        /*008c*/ 	.word	0x000013c0


	//   ....[2]....
        /*0090*/ 	.word	0x00001490


	//----- nvinfo : EIATTR_MAX_THREADS
	.align		4
.L_4637:
        /*0094*/ 	.byte	0x04, 0x05
        /*0096*/ 	.short	(.L_4639 - .L_4638)
.L_4638:
        /*0098*/ 	.word	0x00000400
        /*009c*/ 	.word	0x00000001
        /*00a0*/ 	.word	0x00000001


	//----- nvinfo : EIATTR_CRS_STACK_SIZE
	.align		4
.L_4639:
        /*00a4*/ 	.byte	0x04, 0x1e
        /*00a6*/ 	.short	(.L_4641 - .L_4640)
.L_4640:
        /*00a8*/ 	.word	0x00000000


	//----- nvinfo : EIATTR_CBANK_PARAM_SIZE
	.align		4
.L_4641:
        /*00ac*/ 	.byte	0x03, 0x19
        /*00ae*/ 	.short	0x0080


	//----- nvinfo : EIATTR_PARAM_CBANK
	.align		4
        /*00b0*/ 	.byte	0x04, 0x0a
        /*00b2*/ 	.short	(.L_4643 - .L_4642)
	.align		4
.L_4642:
        /*00b4*/ 	.word	index@(.nv.constant0._ZN18transformer_engine13normalization28ln_bwd_finalize_tuned_kernelINS0_22Kernel_traits_finalizeILj10240E6__halffS3_fjLj1024ELj4ENS0_18Kernel_traits_baseILj10240ES3_fS3_fjLj1024EEEEEEEvNS0_20BackwardKernelParamsE)
        /*00b8*/ 	.short	0x0380
        /*00ba*/ 	.short	0x0080


	//----- nvinfo : EIATTR_SW_WAR
	.align		4
.L_4643:
        /*00bc*/ 	.byte	0x04, 0x36
        /*00be*/ 	.short	(.L_4645 - .L_4644)
.L_4644:
        /*00c0*/ 	.word	0x00000008
.L_4645:


//--------------------- .nv.info._ZN18transformer_engine13normalization19ln_bwd_tuned_kernelINS0_13Kernel_traitsI6__halffS3_fjLj10240ELj2ELj1ELj4ELj16ENS0_18Kernel_traits_baseILj10240ES3_fS3_fjLj128EEEEEEEvNS0_20BackwardKernelParamsE --------------------------
	.section	.nv.info._ZN18transformer_engine13normalization19ln_bwd_tuned_kernelINS0_13Kernel_traitsI6__halffS3_fjLj10240ELj2ELj1ELj4ELj16ENS0_18Kernel_traits_baseILj10240ES3_fS3_fjLj128EEEEEEEvNS0_20BackwardKernelParamsE,"",@"SHT_CUDA_INFO"
	.sectionflags	@""
	.align	4


	//----- nvinfo : EIATTR_CUDA_API_VERSION
	.align		4
        /*0000*/ 	.byte	0x04, 0x37
        /*0002*/ 	.short	(.L_4647 - .L_4646)
.L_4646:
        /*0004*/ 	.word	0x00000082


	//----- nvinfo : EIATTR_KPARAM_INFO
	.align		4
.L_4647:
        /*0008*/ 	.byte	0x04, 0x17
        /*000a*/ 	.short	(.L_4649 - .L_4648)
.L_4648:
        /*000c*/ 	.word	0x00000000
        /*0010*/ 	.short	0x0000
        /*0012*/ 	.short	0x0000
        /*0014*/ 	.byte	0x00, 0xf0, 0x01, 0x02


	//----- nvinfo : EIATTR_SPARSE_MMA_MASK
	.align		4
.L_4649:
        /*0018*/ 	.byte	0x03, 0x50
        /*001a*/ 	.short	0x0000


	//----- nvinfo : EIATTR_MAXREG_COUNT
	.align		4
        /*001c*/ 	.byte	0x03, 0x1b
        /*001e*/ 	.short	0x00ff


	//----- nvinfo : EIATTR_NUM_BARRIERS
	.align		4
        /*0020*/ 	.byte	0x02, 0x4c
        /*0022*/ 	.byte	0x01
	.zero		1


	//----- nvinfo : EIATTR_MERCURY_ISA_VERSION
	.align		4
        /*0024*/ 	.byte	0x03, 0x5f
        /*0026*/ 	.short	0x0101


	//----- nvinfo : EIATTR_COOP_GROUP_MASK_REGIDS
	.align		4
        /*0028*/ 	.byte	0x04, 0x29
        /*002a*/ 	.short	(.L_4651 - .L_4650)


	//   ....[0]....
.L_4650:
        /*002c*/ 	.word	0xffffffff


	//   ....[1]....
        /*0030*/ 	.word	0xffffffff


	//   ....[2]....
        /*0034*/ 	.word	0xffffffff


	//   ....[3]....
        /*0038*/ 	.word	0xffffffff


	//   ....[4]....
        /*003c*/ 	.word	0xffffffff


	//   ....[5]....
        /*0040*/ 	.word	0xffffffff


	//   ....[6]....
        /*0044*/ 	.word	0xffffffff


	//   ....[7]....
        /*0048*/ 	.word	0xffffffff


	//   ....[8]....
        /*004c*/ 	.word	0xffffffff


	//   ....[9]....
        /*0050*/ 	.word	0xffffffff


	//   ....[10]....
        /*0054*/ 	.word	0xffffffff


	//   ....[11]....
        /*0058*/ 	.word	0xffffffff


	//   ....[12]....
        /*005c*/ 	.word	0xffffffff


	//   ....[13]....
        /*0060*/ 	.word	0xffffffff


	//   ....[14]....
        /*0064*/ 	.word	0xffffffff


	//   ....[15]....
        /*0068*/ 	.word	0xffffffff


	//   ....[16]....
        /*006c*/ 	.word	0xffffffff


	//   ....[17]....
        /*0070*/ 	.word	0xffffffff


	//   ....[18]....
        /*0074*/ 	.word	0xffffffff


	//   ....[19]....
        /*0078*/ 	.word	0xffffffff


	//----- nvinfo : EIATTR_COOP_GROUP_INSTR_OFFSETS
	.align		4
.L_4651:
        /*007c*/ 	.byte	0x04, 0x28
        /*007e*/ 	.short	(.L_4653 - .L_4652)


	//   ....[0]....
.L_4652:
        /*0080*/ 	.word	0x000021a0


	//   ....[1]....
        /*0084*/ 	.word	0x00002250


	//   ....[2]....
        /*0088*/ 	.word	0x00002260


	//   ....[3]....
        /*008c*/ 	.word	0x00002290


	//   ....[4]....
        /*0090*/ 	.word	0x000022c0


	//   ....[5]....
        /*0094*/ 	.word	0x000022e0


	//   ....[6]....
        /*0098*/ 	.word	0x00002300


	//   ....[7]....
        /*009c*/ 	.word	0x00002320


	//   ....[8]....
        /*00a0*/ 	.word	0x000023a0


	//   ....[9]....
        /*00a4*/ 	.word	0x000023f0


	//   ....[10]....
        /*00a8*/ 	.word	0x00002d90


	//   ....[11]....
        /*00ac*/ 	.word	0x00002da0


	//   ....[12]....
        /*00b0*/ 	.word	0x00002dd0


	//   ....[13]....
        /*00b4*/ 	.word	0x00002de0


	//   ....[14]....
        /*00b8*/ 	.word	0x00002e10


	//   ....[15]....
        /*00bc*/ 	.word	0x00002e20


	//   ....[16]....
        /*00c0*/ 	.word	0x00002e50


	//   ....[17]....
        /*00c4*/ 	.word	0x00002e60


	//   ....[18]....
        /*00c8*/ 	.word	0x00002e90


	//   ....[19]....
        /*00cc*/ 	.word	0x00002ea0


	//----- nvinfo : EIATTR_VRC_CTA_INIT_COUNT
	.align		4
.L_4653:
        /*00d0*/ 	.byte	0x02, 0x4a
	.zero		1
	.zero		1


	//----- nvinfo : EIATTR_EXIT_INSTR_OFFSETS
	.align		4
        /*00d4*/ 	.byte	0x04, 0x1c
        /*00d6*/ 	.short	(.L_4655 - .L_4654)


	//   ....[0]....
.L_4654:
        /*00d8*/ 	.word	0x00003fe0


	//----- nvinfo : EIATTR_MAX_THREADS
	.align		4
.L_4655:
        /*00dc*/ 	.byte	0x04, 0x05
        /*00de*/ 	.short	(.L_4657 - .L_4656)
.L_4656:
        /*00e0*/ 	.word	0x00000080
        /*00e4*/ 	.word	0x00000001
        /*00e8*/ 	.word	0x00000001


	//----- nvinfo : EIATTR_CRS_STACK_SIZE
	.align		4
.L_4657:
        /*00ec*/ 	.byte	0x04, 0x1e
        /*00ee*/ 	.short	(.L_4659 - .L_4658)
.L_4658:
        /*00f0*/ 	.word	0x00000000


	//----- nvinfo : EIATTR_CBANK_PARAM_SIZE
	.align		4
.L_4659:
        /*00f4*/ 	.byte	0x03, 0x19
        /*00f6*/ 	.short	0x0080


	//----- nvinfo : EIATTR_PARAM_CBANK
	.align		4
        /*00f8*/ 	.byte	0x04, 0x0a
        /*00fa*/ 	.short	(.L_4661 - .L_4660)
	.align		4
.L_4660:
        /*00fc*/ 	.word	index@(.nv.constant0._ZN18transformer_engine13normalization19ln_bwd_tuned_kernelINS0_13Kernel_traitsI6__halffS3_fjLj10240ELj2ELj1ELj4ELj16ENS0_18Kernel_traits_baseILj10240ES3_fS3_fjLj128EEEEEEEvNS0_20BackwardKernelParamsE)
        /*0100*/ 	.short	0x0380
        /*0102*/ 	.short	0x0080


	//----- nvinfo : EIATTR_SW_WAR
	.align		4
.L_4661:
        /*0104*/ 	.byte	0x04, 0x36
        /*0106*/ 	.short	(.L_4663 - .L_4662)
.L_4662:
        /*0108*/ 	.word	0x00000008
.L_4663:


//--------------------- .nv.info._ZN18transformer_engine13normalization28ln_bwd_finalize_tuned_kernelINS0_22Kernel_traits_finalizeILj10240E6__halfS3_S3_fjLj1024ELj4ENS0_18Kernel_traits_baseILj10240ES3_S3_S3_fjLj1024EEEEEEEvNS0_20BackwardKernelParamsE --------------------------
	.section	.nv.info._ZN18transformer_engine13normalization28ln_bwd_finalize_tuned_kernelINS0_22Kernel_traits_finalizeILj10240E6__halfS3_S3_fjLj1024ELj4ENS0_18Kernel_traits_baseILj10240ES3_S3_S3_fjLj1024EEEEEEEvNS0_20BackwardKernelParamsE,"",@"SHT_CUDA_INFO"
	.sectionflags	@""
	.align	4


	//----- nvinfo : EIATTR_CUDA_API_VERSION
	.align		4
        /*0000*/ 	.byte	0x04, 0x37
        /*0002*/ 	.short	(.L_4665 - .L_4664)
.L_4664:
        /*0004*/ 	.word	0x00000082


	//----- nvinfo : EIATTR_KPARAM_INFO
	.align		4
.L_4665:
        /*0008*/ 	.byte	0x04, 0x17
        /*000a*/ 	.short	(.L_4667 - .L_4666)
.L_4666:
        /*000c*/ 	.word	0x00000000
        /*0010*/ 	.short	0x0000
        /*0012*/ 	.short	0x0000
        /*0014*/ 	.byte	0x00, 0xf0, 0x01, 0x02


	//----- nvinfo : EIATTR_SPARSE_MMA_MASK
	.align		4
.L_4667:
        /*0018*/ 	.byte	0x03, 0x50
        /*001a*/ 	.short	0x0000


	//----- nvinfo : EIATTR_MAXREG_COUNT
	.align		4
        /*001c*/ 	.byte	0x03, 0x1b
        /*001e*/ 	.short	0x0040


	//----- nvinfo : EIATTR_NUM_BARRIERS
	.align		4
        /*0020*/ 	.byte	0x02, 0x4c
        /*0022*/ 	.byte	0x01
	.zero		1


	//----- nvinfo : EIATTR_MERCURY_ISA_VERSION
	.align		4
        /*0024*/ 	.byte	0x03, 0x5f
        /*0026*/ 	.short	0x0101


	//----- nvinfo : EIATTR_COOP_GROUP_MASK_REGIDS
	.align		4
        /*0028*/ 	.byte	0x04, 0x29
        /*002a*/ 	.short	(.L_4669 - .L_4668)


	//   ....[0]....
.L_4668:
        /*002c*/ 	.word	0xffffffff


	//   ....[1]....
        /*0030*/ 	.word	0xffffffff


	//   ....[2]....
        /*0034*/ 	.word	0xffffffff


	//   ....[3]....
        /*0038*/ 	.word	0xffffffff


	//   ....[4]....
        /*003c*/ 	.word	0xffffffff


	//   ....[5]....
        /*0040*/ 	.word	0xffffffff


	//   ....[6]....
        /*0044*/ 	.word	0xffffffff


	//   ....[7]....
        /*0048*/ 	.word	0xffffffff


	//   ....[8]....
        /*004c*/ 	.word	0xffffffff


	//   ....[9]....
        /*0050*/ 	.word	0xffffffff


	//----- nvinfo : EIATTR_COOP_GROUP_INSTR_OFFSETS
	.align		4
.L_4669:
        /*0054*/ 	.byte	0x04, 0x28
        /*0056*/ 	.short	(.L_4671 - .L_4670)


	//   ....[0]....
.L_4670:
        /*0058*/ 	.word	0x00001250


	//   ....[1]....
        /*005c*/ 	.word	0x00001260


	//   ....[2]....
        /*0060*/ 	.word	0x00001290


	//   ....[3]....
        /*0064*/ 	.word	0x000012a0


	//   ....[4]....
        /*0068*/ 	.word	0x000012d0


	//   ....[5]....
        /*006c*/ 	.word	0x000012e0


	//   ....[6]....
        /*0070*/ 	.word	0x00001310


	//   ....[7]....
        /*0074*/ 	.word	0x00001320


	//   ....[8]....
        /*0078*/ 	.word	0x00001350


	//   ....[9]....
        /*007c*/ 	.word	0x00001360


	//----- nvinfo : EIATTR_VRC_CTA_INIT_COUNT
	.align		4
.L_4671:
        /*0080*/ 	.byte	0x02, 0x4a
	.zero		1
	.zero		1


	//----- nvinfo : EIATTR_EXIT_INSTR_OFFSETS
	.align		4
        /*0084*/ 	.byte	0x04, 0x1c
        /*0086*/ 	.short	(.L_4673 - .L_4672)


	//   ....[0]....
.L_4672:
        /*0088*/ 	.word	0x00000060


	//   ....[1]....
        /*008c*/ 	.word	0x000013c0


	//   ....[2]....
        /*0090*/ 	.word	0x00001490


	//----- nvinfo : EIATTR_MAX_THREADS
	.align		4
.L_4673:
        /*0094*/ 	.byte	0x04, 0x05
        /*0096*/ 	.short	(.L_4675 - .L_4674)
.L_4674:
        /*0098*/ 	.word	0x00000400
        /*009c*/ 	.word	0x00000001
        /*00a0*/ 	.word	0x00000001


	//----- nvinfo : EIATTR_CRS_STACK_SIZE
	.align		4
.L_4675:
        /*00a4*/ 	.byte	0x04, 0x1e
        /*00a6*/ 	.short	(.L_4677 - .L_4676)
.L_4676:
        /*00a8*/ 	.word	0x00000000


	//----- nvinfo : EIATTR_CBANK_PARAM_SIZE
	.align		4
.L_4677:
        /*00ac*/ 	.byte	0x03, 0x19
        /*00ae*/ 	.short	0x0080


	//----- nvinfo : EIATTR_PARAM_CBANK
	.align		4
        /*00b0*/ 	.byte	0x04, 0x0a
        /*00b2*/ 	.short	(.L_4679 - .L_4678)
	.align		4
.L_4678:
        /*00b4*/ 	.word	index@(.nv.constant0._ZN18transformer_engine13normalization28ln_bwd_finalize_tuned_kernelINS0_22Kernel_traits_finalizeILj10240E6__halfS3_S3_fjLj1024ELj4ENS0_18Kernel_traits_baseILj10240ES3_S3_S3_fjLj1024EEEEEEEvNS0_20BackwardKernelParamsE)
        /*00b8*/ 	.short	0x0380
        /*00ba*/ 	.short	0x0080


	//----- nvinfo : EIATTR_SW_WAR
	.align		4
.L_4679:
        /*00bc*/ 	.byte	0x04, 0x36
        /*00be*/ 	.short	(.L_4681 - .L_4680)
.L_4680:
        /*00c0*/ 	.word	0x00000008
.L_4681:


//--------------------- .nv.info._ZN18transformer_engine13normalization19ln_bwd_tuned_kernelINS0_13Kernel_traitsI6__halfS3_S3_fjLj10240ELj2ELj1ELj4ELj16ENS0_18Kernel_traits_baseILj10240ES3_S3_S3_fjLj128EEEEEEEvNS0_20BackwardKernelParamsE --------------------------
	.section	.nv.info._ZN18transformer_engine13normalization19ln_bwd_tuned_kernelINS0_13Kernel_traitsI6__halfS3_S3_fjLj10240ELj2ELj1ELj4ELj16ENS0_18Kernel_traits_baseILj10240ES3_S3_S3_fjLj128EEEEEEEvNS0_20BackwardKernelParamsE,"",@"SHT_CUDA_INFO"
	.sectionflags	@""
	.align	4


	//----- nvinfo : EIATTR_CUDA_API_VERSION
	.align		4
        /*0000*/ 	.byte	0x04, 0x37
        /*0002*/ 	.short	(.L_4683 - .L_4682)
.L_4682:
        /*0004*/ 	.word	0x00000082


	//----- nvinfo : EIATTR_KPARAM_INFO
	.align		4
.L_4683:
        /*0008*/ 	.byte	0x04, 0x17
        /*000a*/ 	.short	(.L_4685 - .L_4684)
.L_4684:
        /*000c*/ 	.word	0x00000000
        /*0010*/ 	.short	0x0000
        /*0012*/ 	.short	0x0000
        /*0014*/ 	.byte	0x00, 0xf0, 0x01, 0x02


	//----- nvinfo : EIATTR_SPARSE_MMA_MASK
	.align		4
.L_4685:
        /*0018*/ 	.byte	0x03, 0x50
        /*001a*/ 	.short	0x0000


	//----- nvinfo : EIATTR_MAXREG_COUNT
	.align		4
        /*001c*/ 	.byte	0x03, 0x1b
        /*001e*/ 	.short	0x00ff


	//----- nvinfo : EIATTR_NUM_BARRIERS
	.align		4
        /*0020*/ 	.byte	0x02, 0x4c
        /*0022*/ 	.byte	0x01
	.zero		1


	//----- nvinfo : EIATTR_MERCURY_ISA_VERSION
	.align		4
        /*0024*/ 	.byte	0x03, 0x5f
        /*0026*/ 	.short	0x0101


	//----- nvinfo : EIATTR_COOP_GROUP_MASK_REGIDS
	.align		4
        /*0028*/ 	.byte	0x04, 0x29
        /*002a*/ 	.short	(.L_4687 - .L_4686)


	//   ....[0]....
.L_4686:
        /*002c*/ 	.word	0xffffffff


	//   ....[1]....
        /*0030*/ 	.word	0xffffffff


	//   ....[2]....
        /*0034*/ 	.word	0xffffffff


	//   ....[3]....
        /*0038*/ 	.word	0xffffffff


	//   ....[4]....
        /*003c*/ 	.word	0xffffffff


	//   ....[5]....
        /*0040*/ 	.word	0xffffffff


	//   ....[6]....
        /*0044*/ 	.word	0xffffffff


	//   ....[7]....
        /*0048*/ 	.word	0xffffffff


	//   ....[8]....
        /*004c*/ 	.word	0xffffffff


	//   ....[9]....
        /*0050*/ 	.word	0xffffffff


	//   ....[10]....
        /*0054*/ 	.word	0xffffffff


	//   ....[11]....
        /*0058*/ 	.word	0xffffffff


	//   ....[12]....
        /*005c*/ 	.word	0xffffffff


	//   ....[13]....
        /*0060*/ 	.word	0xffffffff


	//   ....[14]....
        /*0064*/ 	.word	0xffffffff


	//   ....[15]....
        /*0068*/ 	.word	0xffffffff


	//   ....[16]....
        /*006c*/ 	.word	0xffffffff


	//   ....[17]....
        /*0070*/ 	.word	0xffffffff


	//   ....[18]....
        /*0074*/ 	.word	0xffffffff


	//   ....[19]....
        /*0078*/ 	.word	0xffffffff


	//----- nvinfo : EIATTR_COOP_GROUP_INSTR_OFFSETS
	.align		4
.L_4687:
        /*007c*/ 	.byte	0x04, 0x28
        /*007e*/ 	.short	(.L_4689 - .L_4688)


	//   ....[0]....
.L_4688:
        /*0080*/ 	.word	0x00001f70


	//   ....[1]....
        /*0084*/ 	.word	0x00002020


	//   ....[2]....
        /*0088*/ 	.word	0x00002050


	//   ....[3]....
        /*008c*/ 	.word	0x00002070


	//   ....[4]....
        /*0090*/ 	.word	0x000020b0


	//   ....[5]....
        /*0094*/ 	.word	0x000020d0


	//   ....[6]....
        /*0098*/ 	.word	0x00002130


	//   ....[7]....
        /*009c*/ 	.word	0x00002150


	//   ....[8]....
        /*00a0*/ 	.word	0x000021b0


	//   ....[9]....
        /*00a4*/ 	.word	0x00002200


	//   ....[10]....
        /*00a8*/ 	.word	0x00002be0


	//   ....[11]....
        /*00ac*/ 	.word	0x00002bf0


	//   ....[12]....
        /*00b0*/ 	.word	0x00002c20


	//   ....[13]....
        /*00b4*/ 	.word	0x00002c30


	//   ....[14]....
        /*00b8*/ 	.word	0x00002c60


	//   ....[15]....
        /*00bc*/ 	.word	0x00002c70


	//   ....[16]....
        /*00c0*/ 	.word	0x00002ca0


	//   ....[17]....
        /*00c4*/ 	.word	0x00002cb0


	//   ....[18]....
        /*00c8*/ 	.word	0x00002ce0


	//   ....[19]....
        /*00cc*/ 	.word	0x00002cf0


	//----- nvinfo : EIATTR_VRC_CTA_INIT_COUNT
	.align		4
.L_4689:
        /*00d0*/ 	.byte	0x02, 0x4a
	.zero		1
	.zero		1


	//----- nvinfo : EIATTR_EXIT_INSTR_OFFSETS
	.align		4
        /*00d4*/ 	.byte	0x04, 0x1c
        /*00d6*/ 	.short	(.L_4691 - .L_4690)


	//   ....[0]....
.L_4690:
        /*00d8*/ 	.word	0x00003da0


	//----- nvinfo : EIATTR_MAX_THREADS
	.align		4
.L_4691:
        /*00dc*/ 	.byte	0x04, 0x05
        /*00de*/ 	.short	(.L_4693 - .L_4692)
.L_4692:
        /*00e0*/ 	.word	0x00000080
        /*00e4*/ 	.word	0x00000001
        /*00e8*/ 	.word	0x00000001


	//----- nvinfo : EIATTR_CRS_STACK_SIZE
	.align		4
.L_4693:
        /*00ec*/ 	.byte	0x04, 0x1e
        /*00ee*/ 	.short	(.L_4695 - .L_4694)
.L_4694:
        /*00f0*/ 	.word	0x00000000


	//----- nvinfo : EIATTR_CBANK_PARAM_SIZE
	.align		4
.L_4695:
        /*00f4*/ 	.byte	0x03, 0x19
        /*00f6*/ 	.short	0x0080


	//----- nvinfo : EIATTR_PARAM_CBANK
	.align		4
        /*00f8*/ 	.byte	0x04, 0x0a
        /*00fa*/ 	.short	(.L_4697 - .L_4696)
	.align		4
.L_4696:
        /*00fc*/ 	.word	index@(.nv.constant0._ZN18transformer_engine13normalization19ln_bwd_tuned_kernelINS0_13Kernel_traitsI6__halfS3_S3_fjLj10240ELj2ELj1ELj4ELj16ENS0_18Kernel_traits_baseILj10240ES3_S3_S3_fjLj128EEEEEEEvNS0_20BackwardKernelParamsE)
        /*0100*/ 	.short	0x0380
        /*0102*/ 	.short	0x0080


	//----- nvinfo : EIATTR_SW_WAR
	.align		4
.L_4697:
        /*0104*/ 	.byte	0x04, 0x36
        /*0106*/ 	.short	(.L_4699 - .L_4698)
.L_4698:
        /*0108*/ 	.word	0x00000008
.L_4699:


//--------------------- .nv.info._ZN18transformer_engine13normalization28ln_bwd_finalize_tuned_kernelINS0_22Kernel_traits_finalizeILj10240EffffjLj1024ELj4ENS0_18Kernel_traits_baseILj10240EffffjLj1024EEEEEEEvNS0_20BackwardKernelParamsE --------------------------
	.section	.nv.info._ZN18transformer_engine13normalization28ln_bwd_finalize_tuned_kernelINS0_22Kernel_traits_finalizeILj10240EffffjLj1024ELj4ENS0_18Kernel_traits_baseILj10240EffffjLj1024EEEEEEEvNS0_20BackwardKernelParamsE,"",@"SHT_CUDA_INFO"
	.sectionflags	@""
	.align	4


	//----- nvinfo : EIATTR_CUDA_API_VERSION
	.align		4
        /*0000*/ 	.byte	0x04, 0x37
        /*0002*/ 	.short	(.L_4701 - .L_4700)
.L_4700:
        /*0004*/ 	.word	0x00000082


	//----- nvinfo : EIATTR_KPARAM_INFO
	.align		4
.L_4701:
        /*0008*/ 	.byte	0x04, 0x17
        /*000a*/ 	.short	(.L_4703 - .L_4702)
.L_4702:
        /*000c*/ 	.word	0x00000000
        /*0010*/ 	.short	0x0000
        /*0012*/ 	.short	0x0000
        /*0014*/ 	.byte	0x00, 0xf0, 0x01, 0x02


	//----- nvinfo : EIATTR_SPARSE_MMA_MASK
	.align		4
.L_4703:
        /*0018*/ 	.byte	0x03, 0x50
        /*001a*/ 	.short	0x0000


	//----- nvinfo : EIATTR_MAXREG_COUNT
	.align		4
        /*001c*/ 	.byte	0x03, 0x1b
        /*001e*/ 	.short	0x0040


	//----- nvinfo : EIATTR_NUM_BARRIERS
	.align		4
        /*0020*/ 	.byte	0x02, 0x4c
        /*0022*/ 	.byte	0x01
	.zero		1


	//----- nvinfo : EIATTR_MERCURY_ISA_VERSION
	.align		4
        /*0024*/ 	.byte	0x03, 0x5f
        /*0026*/ 	.short	0x0101


	//----- nvinfo : EIATTR_COOP_GROUP_MASK_REGIDS
	.align		4
        /*0028*/ 	.byte	0x04, 0x29
        /*002a*/ 	.short	(.L_4705 - .L_4704)


	//   ....[0]....
.L_4704:
        /*002c*/ 	.word	0xffffffff


	//   ....[1]....
        /*0030*/ 	.word	0xffffffff


	//   ....[2]....
        /*0034*/ 	.word	0xffffffff


	//   ....[3]....
        /*0038*/ 	.word	0xffffffff


	//   ....[4]....
        /*003c*/ 	.word	0xffffffff


	//   ....[5]....
        /*0040*/ 	.word	0xffffffff


	//   ....[6]....
        /*0044*/ 	.word	0xffffffff


	//   ....[7]....
        /*0048*/ 	.word	0xffffffff


	//   ....[8]....
        /*004c*/ 	.word	0xffffffff


	//   ....[9]....
        /*0050*/ 	.word	0xffffffff


	//----- nvinfo : EIATTR_COOP_GROUP_INSTR_OFFSETS
	.align		4
.L_4705:
        /*0054*/ 	.byte	0x04, 0x28
        /*0056*/ 	.short	(.L_4707 - .L_4706)


	//   ....[0]....
.L_4706:
        /*0058*/ 	.word	0x00001250


	//   ....[1]....
        /*005c*/ 	.word	0x00001260


	//   ....[2]....
        /*0060*/ 	.word	0x00001290


	//   ....[3]....
        /*0064*/ 	.word	0x000012a0


	//   ....[4]....
        /*0068*/ 	.word	0x000012d0


	//   ....[5]....
        /*006c*/ 	.word	0x000012e0


	//   ....[6]....
        /*0070*/ 	.word	0x00001310


	//   ....[7]....
        /*0074*/ 	.word	0x00001320


	//   ....[8]....
        /*0078*/ 	.word	0x00001350


	//   ....[9]....
        /*007c*/ 	.word	0x00001360


	//----- nvinfo : EIATTR_VRC_CTA_INIT_COUNT
	.align		4
.L_4707:
        /*0080*/ 	.byte	0x02, 0x4a
	.zero		1
	.zero		1


	//----- nvinfo : EIATTR_EXIT_INSTR_OFFSETS
	.align		4
        /*0084*/ 	.byte	0x04, 0x1c
        /*0086*/ 	.short	(.L_4709 - .L_4708)


	//   ....[0]....
.L_4708:
        /*0088*/ 	.word	0x00000060


	//   ....[1]....
        /*008c*/ 	.word	0x000013c0


	//   ....[2]....
        /*0090*/ 	.word	0x00001470


	//----- nvinfo : EIATTR_MAX_THREADS
	.align		4
.L_4709:
        /*0094*/ 	.byte	0x04, 0x05
        /*0096*/ 	.short	(.L_4711 - .L_4710)
.L_4710:
        /*0098*/ 	.word	0x00000400
        /*009c*/ 	.word	0x00000001
        /*00a0*/ 	.word	0x00000001


	//----- nvinfo : EIATTR_CRS_STACK_SIZE
	.align		4
.L_4711:
        /*00a4*/ 	.byte	0x04, 0x1e
        /*00a6*/ 	.short	(.L_4713 - .L_4712)
.L_4712:
        /*00a8*/ 	.word	0x00000000


	//----- nvinfo : EIATTR_CBANK_PARAM_SIZE
	.align		4
.L_4713:
        /*00ac*/ 	.byte	0x03, 0x19
        /*00ae*/ 	.short	0x0080


	//----- nvinfo : EIATTR_PARAM_CBANK
	.align		4
        /*00b0*/ 	.byte	0x04, 0x0a
        /*00b2*/ 	.short	(.L_4715 - .L_4714)
	.align		4
.L_4714:
        /*00b4*/ 	.word	index@(.nv.constant0._ZN18transformer_engine13normalization28ln_bwd_finalize_tuned_kernelINS0_22Kernel_traits_finalizeILj10240EffffjLj1024ELj4ENS0_18Kernel_traits_baseILj10240EffffjLj1024EEEEEEEvNS0_20BackwardKernelParamsE)
        /*00b8*/ 	.short	0x0380
        /*00ba*/ 	.short	0x0080


	//----- nvinfo : EIATTR_SW_WAR
	.align		4
.L_4715:
        /*00bc*/ 	.byte	0x04, 0x36
        /*00be*/ 	.short	(.L_4717 - .L_4716)
.L_4716:
        /*00c0*/ 	.word	0x00000008
.L_4717:


//--------------------- .nv.info._ZN18transformer_engine13normalization19ln_bwd_tuned_kernelINS0_13Kernel_traitsIffffjLj10240ELj2ELj1ELj4ELj16ENS0_18Kernel_traits_baseILj10240EffffjLj128EEEEEEEvNS0_20BackwardKernelParamsE --------------------------
	.section	.nv.info._ZN18transformer_engine13normalization19ln_bwd_tuned_kernelINS0_13Kernel_traitsIffffjLj10240ELj2ELj1ELj4ELj16ENS0_18Kernel_traits_baseILj10240EffffjLj128EEEEEEEvNS0_20BackwardKernelParamsE,"",@"SHT_CUDA_INFO"
	.sectionflags	@""
	.align	4


	//----- nvinfo : EIATTR_CUDA_API_VERSION
	.align		4
        /*0000*/ 	.byte	0x04, 0x37
        /*0002*/ 	.short	(.L_4719 - .L_4718)
.L_4718:
        /*0004*/ 	.word	0x00000082


	//----- nvinfo : EIATTR_KPARAM_INFO
	.align		4
.L_4719:
        /*0008*/ 	.byte	0x04, 0x17
        /*000a*/ 	.short	(.L_4721 - .L_4720)
.L_4720:
        /*000c*/ 	.word	0x00000000
        /*0010*/ 	.short	0x0000
        /*0012*/ 	.short	0x0000
        /*0014*/ 	.byte	0x00, 0xf0, 0x01, 0x02


	//----- nvinfo : EIATTR_SPARSE_MMA_MASK
	.align		4
.L_4721:
        /*0018*/ 	.byte	0x03, 0x50
        /*001a*/ 	.short	0x0000


	//----- nvinfo : EIATTR_MAXREG_COUNT
	.align		4
        /*001c*/ 	.byte	0x03, 0x1b
        /*001e*/ 	.short	0x00ff


	//----- nvinfo : EIATTR_NUM_BARRIERS
	.align		4
        /*0020*/ 	.byte	0x02, 0x4c
        /*0022*/ 	.byte	0x01
	.zero		1


	//----- nvinfo : EIATTR_ANNOTATIONS
	.align		4
        /*0024*/ 	.byte	0x04, 0x55
        /*0026*/ 	.short	(.L_4723 - .L_4722)


	//   ....[0]....
.L_4722:
        /*0028*/ 	.word	0x00000001
        /*002c*/ 	.byte	0x00, 0x06, 0x00, 0x00, 0x01, 0x00, 0x00, 0x00, 0xb0, 0x09, 0x00, 0x00


	//----- nvinfo : EIATTR_MERCURY_ISA_VERSION
	.align		4
.L_4723:
        /*0038*/ 	.byte	0x03, 0x5f
        /*003a*/ 	.short	0x0101


	//----- nvinfo : EIATTR_COOP_GROUP_MASK_REGIDS
	.align		4
        /*003c*/ 	.byte	0x04, 0x29
        /*003e*/ 	.short	(.L_4725 - .L_4724)


	//   ....[0]....
.L_4724:
        /*0040*/ 	.word	0xffffffff


	//   ....[1]....
        /*0044*/ 	.word	0xffffffff


	//   ....[2]....
        /*0048*/ 	.word	0xffffffff


	//   ....[3]....
        /*004c*/ 	.word	0xffffffff


	//   ....[4]....
        /*0050*/ 	.word	0xffffffff


	//   ....[5]....
        /*0054*/ 	.word	0xffffffff


	//   ....[6]....
        /*0058*/ 	.word	0xffffffff


	//   ....[7]....
        /*005c*/ 	.word	0xffffffff


	//   ....[8]....
        /*0060*/ 	.word	0xffffffff


	//   ....[9]....
        /*0064*/ 	.word	0xffffffff


	//   ....[10]....
        /*0068*/ 	.word	0xffffffff


	//   ....[11]....
        /*006c*/ 	.word	0xffffffff


	//   ....[12]....
        /*0070*/ 	.word	0xffffffff


	//   ....[13]....
        /*0074*/ 	.word	0xffffffff


	//   ....[14]....
        /*0078*/ 	.word	0xffffffff


	//   ....[15]....
        /*007c*/ 	.word	0xffffffff


	//   ....[16]....
        /*0080*/ 	.word	0xffffffff


	//   ....[17]....
        /*0084*/ 	.word	0xffffffff


	//   ....[18]....
        /*0088*/ 	.word	0xffffffff


	//   ....[19]....
        /*008c*/ 	.word	0xffffffff


	//----- nvinfo : EIATTR_COOP_GROUP_INSTR_OFFSETS
	.align		4
.L_4725:
        /*0090*/ 	.byte	0x04, 0x28
        /*0092*/ 	.short	(.L_4727 - .L_4726)


	//   ....[0]....
.L_4726:
        /*0094*/ 	.word	0x00001a60


	//   ....[1]....
        /*0098*/ 	.word	0x00001b10


	//   ....[2]....
        /*009c*/ 	.word	0x00001b20


	//   ....[3]....
        /*00a0*/ 	.word	0x00001b40


	//   ....[4]....
        /*00a4*/ 	.word	0x00001b60


	//   ....[5]....
        /*00a8*/ 	.word	0x00001b80


	//   ....[6]....
        /*00ac*/ 	.word	0x00001bb0


	//   ....[7]....
        /*00b0*/ 	.word	0x00001bd0


	//   ....[8]....
        /*00b4*/ 	.word	0x00001c00


	//   ....[9]....
        /*00b8*/ 	.word	0x00001c60


	//   ....[10]....
        /*00bc*/ 	.word	0x00002670


	//   ....[11]....
        /*00c0*/ 	.word	0x00002680


	//   ....[12]....
        /*00c4*/ 	.word	0x000026b0


	//   ....[13]....
        /*00c8*/ 	.word	0x000026c0


	//   ....[14]....
        /*00cc*/ 	.word	0x000026f0


	//   ....[15]....
        /*00d0*/ 	.word	0x00002700


	//   ....[16]....
        /*00d4*/ 	.word	0x00002730


	//   ....[17]....
        /*00d8*/ 	.word	0x00002740


	//   ....[18]....
        /*00dc*/ 	.word	0x00002770


	//   ....[19]....
        /*00e0*/ 	.word	0x00002780


	//----- nvinfo : EIATTR_VRC_CTA_INIT_COUNT
	.align		4
.L_4727:
        /*00e4*/ 	.byte	0x02, 0x4a
	.zero		1
	.zero		1


	//----- nvinfo : EIATTR_EXIT_INSTR_OFFSETS
	.align		4
        /*00e8*/ 	.byte	0x04, 0x1c
        /*00ea*/ 	.short	(.L_4729 - .L_4728)


	//   ....[0]....
.L_4728:
        /*00ec*/ 	.word	0x000038c0


	//----- nvinfo : EIATTR_MAX_THREADS
	.align		4
.L_4729:
        /*00f0*/ 	.byte	0x04, 0x05
        /*00f2*/ 	.short	(.L_4731 - .L_4730)
.L_4730:
        /*00f4*/ 	.word	0x00000080
        /*00f8*/ 	.word	0x00000001
        /*00fc*/ 	.word	0x00000001


	//----- nvinfo : EIATTR_CRS_STACK_SIZE
	.align		4
.L_4731:
        /*0100*/ 	.byte	0x04, 0x1e
        /*0102*/ 	.short	(.L_4733 - .L_4732)
.L_4732:
        /*0104*/ 	.word	0x00000000


	//----- nvinfo : EIATTR_CBANK_PARAM_SIZE
	.align		4
.L_4733:
        /*0108*/ 	.byte	0x03, 0x19
        /*010a*/ 	.short	0x0080


	//----- nvinfo : EIATTR_PARAM_CBANK
	.align		4
        /*010c*/ 	.byte	0x04, 0x0a
        /*010e*/ 	.short	(.L_4735 - .L_4734)
	.align		4
.L_4734:
        /*0110*/ 	.word	index@(.nv.constant0._ZN18transformer_engine13normalization19ln_bwd_tuned_kernelINS0_13Kernel_traitsIffffjLj10240ELj2ELj1ELj4ELj16ENS0_18Kernel_traits_baseILj10240EffffjLj128EEEEEEEvNS0_20BackwardKernelParamsE)
        /*0114*/ 	.short	0x0380
        /*0116*/ 	.short	0x0080


	//----- nvinfo : EIATTR_SW_WAR
	.align		4
.L_4735:
        /*0118*/ 	.byte	0x04, 0x36
        /*011a*/ 	.short	(.L_4737 - .L_4736)
.L_4736:
        /*011c*/ 	.word	0x00000008
.L_4737:


//--------------------- .nv.info._ZN18transformer_engine13normalization28ln_bwd_finalize_tuned_kernelINS0_22Kernel_traits_finalizeILj8192E13__nv_bfloat16fS3_fjLj1024ELj4ENS0_18Kernel_traits_baseILj8192ES3_fS3_fjLj1024EEEEEEEvNS0_20BackwardKernelParamsE --------------------------
	.section	.nv.info._ZN18transformer_engine13normalization28ln_bwd_finalize_tuned_kernelINS0_22Kernel_traits_finalizeILj8192E13__nv_bfloat16fS3_fjLj1024ELj4ENS0_18Kernel_traits_baseILj8192ES3_fS3_fjLj1024EEEEEEEvNS0_20BackwardKernelParamsE,"",@"SHT_CUDA_INFO"
	.sectionflags	@""
	.align	4


	//----- nvinfo : EIATTR_CUDA_API_VERSION
	.align		4
        /*0000*/ 	.byte	0x04, 0x37
        /*0002*/ 	.short	(.L_4739 - .L_4738)
.L_4738:
        /*0004*/ 	.word	0x00000082


	//----- nvinfo : EIATTR_KPARAM_INFO
	.align		4
.L_4739:
        /*0008*/ 	.byte	0x04, 0x17
        /*000a*/ 	.short	(.L_4741 - .L_4740)
.L_4740:
        /*000c*/ 	.word	0x00000000
        /*0010*/ 	.short	0x0000
        /*0012*/ 	.short	0x0000
        /*0014*/ 	.byte	0x00, 0xf0, 0x01, 0x02


	//----- nvinfo : EIATTR_SPARSE_MMA_MASK
	.align		4
.L_4741:
        /*0018*/ 	.byte	0x03, 0x50
        /*001a*/ 	.short	0x0000


	//----- nvinfo : EIATTR_MAXREG_COUNT
	.align		4
        /*001c*/ 	.byte	0x03, 0x1b
        /*001e*/ 	.short	0x0040


	//----- nvinfo : EIATTR_NUM_BARRIERS
	.align		4
        /*0020*/ 	.byte	0x02, 0x4c
        /*0022*/ 	.byte	0x01
	.zero		1


	//----- nvinfo : EIATTR_MERCURY_ISA_VERSION
	.align		4
        /*0024*/ 	.byte	0x03, 0x5f
        /*0026*/ 	.short	0x0101


	//----- nvinfo : EIATTR_COOP_GROUP_MASK_REGIDS
	.align		4
        /*0028*/ 	.byte	0x04, 0x29
        /*002a*/ 	.short	(.L_4743 - .L_4742)


	//   ....[0]....
.L_4742:
        /*002c*/ 	.word	0xffffffff


	//   ....[1]....
        /*0030*/ 	.word	0xffffffff


	//   ....[2]....
        /*0034*/ 	.word	0xffffffff


	//   ....[3]....
        /*0038*/ 	.word	0xffffffff


	//   ....[4]....
        /*003c*/ 	.word	0xffffffff


	//   ....[5]....
        /*0040*/ 	.word	0xffffffff


	//   ....[6]....
        /*0044*/ 	.word	0xffffffff


	//   ....[7]....
        /*0048*/ 	.word	0xffffffff


	//   ....[8]....
        /*004c*/ 	.word	0xffffffff


	//   ....[9]....
        /*0050*/ 	.word	0xffffffff


	//----- nvinfo : EIATTR_COOP_GROUP_INSTR_OFFSETS
	.align		4
.L_4743:
        /*0054*/ 	.byte	0x04, 0x28
        /*0056*/ 	.short	(.L_4745 - .L_4744)


	//   ....[0]....
.L_4744:
        /*0058*/ 	.word	0x00001250


	//   ....[1]....
        /*005c*/ 	.word	0x00001260


	//   ....[2]....
        /*0060*/ 	.word	0x00001290


	//   ....[3]....
        /*0064*/ 	.word	0x000012a0


	//   ....[4]....
        /*0068*/ 	.word	0x000012d0


	//   ....[5]....
        /*006c*/ 	.word	0x000012e0


	//   ....[6]....
        /*0070*/ 	.word	0x00001310


	//   ....[7]....
        /*0074*/ 	.word	0x00001320


	//   ....[8]....
        /*0078*/ 	.word	0x00001350


	//   ....[9]....
        /*007c*/ 	.word	0x00001360


	//----- nvinfo : EIATTR_VRC_CTA_INIT_COUNT
	.align		4
.L_4745:
        /*0080*/ 	.byte	0x02, 0x4a
	.zero		1
	.zero		1


	//----- nvinfo : EIATTR_EXIT_INSTR_OFFSETS
	.align		4
        /*0084*/ 	.byte	0x04, 0x1c
        /*0086*/ 	.short	(.L_4747 - .L_4746)


	//   ....[0]....
.L_4746:
        /*0088*/ 	.word	0x00000060


	//   ....[1]....
        /*008c*/ 	.word	0x000013c0


	//   ....[2]....
        /*0090*/ 	.word	0x00001490


	//----- nvinfo : EIATTR_MAX_THREADS
	.align		4
.L_4747:
        /*0094*/ 	.byte	0x04, 0x05
        /*0096*/ 	.short	(.L_4749 - .L_4748)
.L_4748:
        /*0098*/ 	.word	0x00000400
        /*009c*/ 	.word	0x00000001
        /*00a0*/ 	.word	0x00000001


	//----- nvinfo : EIATTR_CRS_STACK_SIZE
	.align		4
.L_4749:
        /*00a4*/ 	.byte	0x04, 0x1e
        /*00a6*/ 	.short	(.L_4751 - .L_4750)
.L_4750:
        /*00a8*/ 	.word	0x00000000


	//----- nvinfo : EIATTR_CBANK_PARAM_SIZE
	.align		4
.L_4751:
        /*00ac*/ 	.byte	0x03, 0x19
        /*00ae*/ 	.short	0x0080


	//----- nvinfo : EIATTR_PARAM_CBANK
	.align		4
        /*00b0*/ 	.byte	0x04, 0x0a
        /*00b2*/ 	.short	(.L_4753 - .L_4752)
	.align		4
.L_4752:
        /*00b4*/ 	.word	index@(.nv.constant0._ZN18transformer_engine13normalization28ln_bwd_finalize_tuned_kernelINS0_22Kernel_traits_finalizeILj8192E13__nv_bfloat16fS3_fjLj1024ELj4ENS0_18Kernel_traits_baseILj8192ES3_fS3_fjLj1024EEEEEEEvNS0_20BackwardKernelParamsE)
        /*00b8*/ 	.short	0x0380
        /*00ba*/ 	.short	0x0080


	//----- nvinfo : EIATTR_SW_WAR
	.align		4
.L_4753:
        /*00bc*/ 	.byte	0x04, 0x36
        /*00be*/ 	.short	(.L_4755 - .L_4754)
.L_4754:
        /*00c0*/ 	.word	0x00000008
.L_4755:


//--------------------- .nv.info._ZN18transformer_engine13normalization19ln_bwd_tuned_kernelINS0_13Kernel_traitsI13__nv_bfloat16fS3_fjLj8192ELj2ELj1ELj4ELj16ENS0_18Kernel_traits_baseILj8192ES3_fS3_fjLj128EEEEEEEvNS0_20BackwardKernelParamsE --------------------------
	.section	.nv.info._ZN18transformer_engine13normalization19ln_bwd_tuned_kernelINS0_13Kernel_traitsI13__nv_bfloat16fS3_fjLj8192ELj2ELj1ELj4ELj16ENS0_18Kernel_traits_baseILj8192ES3_fS3_fjLj128EEEEEEEvNS0_20BackwardKernelParamsE,"",@"SHT_CUDA_INFO"
	.sectionflags	@""
	.align	4


	//----- nvinfo : EIATTR_CUDA_API_VERSION
	.align		4
        /*0000*/ 	.byte	0x04, 0x37
        /*0002*/ 	.short	(.L_4757 - .L_4756)
.L_4756:
        /*0004*/ 	.word	0x00000082


	//----- nvinfo : EIATTR_KPARAM_INFO
	.align		4
.L_4757:
        /*0008*/ 	.byte	0x04, 0x17
        /*000a*/ 	.short	(.L_4759 - .L_4758)
.L_4758:
        /*000c*/ 	.word	0x00000000
        /*0010*/ 	.short	0x0000
        /*0012*/ 	.short	0x0000
        /*0014*/ 	.byte	0x00, 0xf0, 0x01, 0x02


	//----- nvinfo : EIATTR_SPARSE_MMA_MASK
	.align		4
.L_4759:
        /*0018*/ 	.byte	0x03, 0x50
        /*001a*/ 	.short	0x0000


	//----- nvinfo : EIATTR_MAXREG_COUNT
	.align		4
        /*001c*/ 	.byte	0x03, 0x1b
        /*001e*/ 	.short	0x00ff


	//----- nvinfo : EIATTR_NUM_BARRIERS
	.align		4
        /*0020*/ 	.byte	0x02, 0x4c
        /*0022*/ 	.byte	0x01
	.zero		1


	//----- nvinfo : EIATTR_MERCURY_ISA_VERSION
	.align		4
        /*0024*/ 	.byte	0x03, 0x5f
        /*0026*/ 	.short	0x0101


	//----- nvinfo : EIATTR_COOP_GROUP_MASK_REGIDS
	.align		4
        /*0028*/ 	.byte	0x04, 0x29
        /*002a*/ 	.short	(.L_4761 - .L_4760)


	//   ....[0]....
.L_4760:
        /*002c*/ 	.word	0xffffffff


	//   ....[1]....
        /*0030*/ 	.word	0xffffffff


	//   ....[2]....
        /*0034*/ 	.word	0xffffffff


	//   ....[3]....
        /*0038*/ 	.word	0xffffffff


	//   ....[4]....
        /*003c*/ 	.word	0xffffffff


	//   ....[5]....
        /*0040*/ 	.word	0xffffffff


	//   ....[6]....
        /*0044*/ 	.word	0xffffffff


	//   ....[7]....
        /*0048*/ 	.word	0xffffffff


	//   ....[8]....
        /*004c*/ 	.word	0xffffffff


	//   ....[9]....
        /*0050*/ 	.word	0xffffffff


	//   ....[10]....
        /*0054*/ 	.word	0xffffffff


	//   ....[11]....
        /*0058*/ 	.word	0xffffffff


	//   ....[12]....
        /*005c*/ 	.word	0xffffffff


	//   ....[13]....
        /*0060*/ 	.word	0xffffffff


	//   ....[14]....
        /*0064*/ 	.word	0xffffffff


	//   ....[15]....
        /*0068*/ 	.word	0xffffffff


	//   ....[16]....
        /*006c*/ 	.word	0xffffffff


	//   ....[17]....
        /*0070*/ 	.word	0xffffffff


	//   ....[18]....
        /*0074*/ 	.word	0xffffffff


	//   ....[19]....
        /*0078*/ 	.word	0xffffffff


	//----- nvinfo : EIATTR_COOP_GROUP_INSTR_OFFSETS
	.align		4
.L_4761:
        /*007c*/ 	.byte	0x04, 0x28
        /*007e*/ 	.short	(.L_4763 - .L_4762)


	//   ....[0]....
.L_4762:
        /*0080*/ 	.word	0x00001a60


	//   ....[1]....
        /*0084*/ 	.word	0x00001a70


	//   ....[2]....
        /*0088*/ 	.word	0x00001aa0


	//   ....[3]....
        /*008c*/ 	.word	0x00001ab0


	//   ....[4]....
        /*0090*/ 	.word	0x00001ae0


	//   ....[5]....
        /*0094*/ 	.word	0x00001af0


	//   ....[6]....
        /*0098*/ 	.word	0x00001b20


	//   ....[7]....
        /*009c*/ 	.word	0x00001b30


	//   ....[8]....
        /*00a0*/ 	.word	0x00001bb0


	//   ....[9]....
        /*00a4*/ 	.word	0x00001bc0


	//   ....[10]....
        /*00a8*/ 	.word	0x00002620


	//   ....[11]....
        /*00ac*/ 	.word	0x00002630


	//   ....[12]....
        /*00b0*/ 	.word	0x00002660


	//   ....[13]....
        /*00b4*/ 	.word	0x00002670


	//   ....[14]....
        /*00b8*/ 	.word	0x000026a0


	//   ....[15]....
        /*00bc*/ 	.word	0x000026b0


	//   ....[16]....
        /*00c0*/ 	.word	0x000026e0


	//   ....[17]....
        /*00c4*/ 	.word	0x000026f0


	//   ....[18]....
        /*00c8*/ 	.word	0x00002720


	//   ....[19]....
        /*00cc*/ 	.word	0x00002730


	//----- nvinfo : EIATTR_VRC_CTA_INIT_COUNT
	.align		4
.L_4763:
        /*00d0*/ 	.byte	0x02, 0x4a
	.zero		1
	.zero		1


	//----- nvinfo : EIATTR_EXIT_INSTR_OFFSETS
	.align		4
        /*00d4*/ 	.byte	0x04, 0x1c
        /*00d6*/ 	.short	(.L_4765 - .L_4764)


	//   ....[0]....
.L_4764:
        /*00d8*/ 	.word	0x00003390


	//----- nvinfo : EIATTR_MAX_THREADS
	.align		4
.L_4765:
        /*00dc*/ 	.byte	0x04, 0x05
        /*00de*/ 	.short	(.L_4767 - .L_4766)
.L_4766:
        /*00e0*/ 	.word	0x00000080
        /*00e4*/ 	.word	0x00000001
        /*00e8*/ 	.word	0x00000001


	//----- nvinfo : EIATTR_CRS_STACK_SIZE
	.align		4
.L_4767:
        /*00ec*/ 	.byte	0x04, 0x1e
        /*00ee*/ 	.short	(.L_4769 - .L_4768)
.L_4768:
        /*00f0*/ 	.word	0x00000000


	//----- nvinfo : EIATTR_CBANK_PARAM_SIZE
	.align		4
.L_4769:
        /*00f4*/ 	.byte	0x03, 0x19
        /*00f6*/ 	.short	0x0080


	//----- nvinfo : EIATTR_PARAM_CBANK
	.align		4
        /*00f8*/ 	.byte	0x04, 0x0a
        /*00fa*/ 	.short	(.L_4771 - .L_4770)
	.align		4
.L_4770:
        /*00fc*/ 	.word	index@(.nv.constant0._ZN18transformer_engine13normalization19ln_bwd_tuned_kernelINS0_13Kernel_traitsI13__nv_bfloat16fS3_fjLj8192ELj2ELj1ELj4ELj16ENS0_18Kernel_traits_baseILj8192ES3_fS3_fjLj128EEEEEEEvNS0_20BackwardKernelParamsE)
        /*0100*/ 	.short	0x0380
        /*0102*/ 	.short	0x0080


	//----- nvinfo : EIATTR_SW_WAR
	.align		4
.L_4771:
        /*0104*/ 	.byte	0x04, 0x36
        /*0106*/ 	.short	(.L_4773 - .L_4772)
.L_4772:
        /*0108*/ 	.word	0x00000008
.L_4773:


//--------------------- .nv.info._ZN18transformer_engine13normalization28ln_bwd_finalize_tuned_kernelINS0_22Kernel_traits_finalizeILj8192E13__nv_bfloat16S3_S3_fjLj1024ELj4ENS0_18Kernel_traits_baseILj8192ES3_S3_S3_fjLj1024EEEEEEEvNS0_20BackwardKernelParamsE --------------------------
	.section	.nv.info._ZN18transformer_engine13normalization28ln_bwd_finalize_tuned_kernelINS0_22Kernel_traits_finalizeILj8192E13__nv_bfloat16S3_S3_fjLj1024ELj4ENS0_18Kernel_traits_baseILj8192ES3_S3_S3_fjLj1024EEEEEEEvNS0_20BackwardKernelParamsE,"",@"SHT_CUDA_INFO"
	.sectionflags	@""
	.align	4


	//----- nvinfo : EIATTR_CUDA_API_VERSION
	.align		4
        /*0000*/ 	.byte	0x04, 0x37
        /*0002*/ 	.short	(.L_4775 - .L_4774)
.L_4774:
        /*0004*/ 	.word	0x00000082


	//----- nvinfo : EIATTR_KPARAM_INFO
	.align		4
.L_4775:
        /*0008*/ 	.byte	0x04, 0x17
        /*000a*/ 	.short	(.L_4777 - .L_4776)
.L_4776:
        /*000c*/ 	.word	0x00000000
        /*0010*/ 	.short	0x0000
        /*0012*/ 	.short	0x0000
        /*0014*/ 	.byte	0x00, 0xf0, 0x01, 0x02


	//----- nvinfo : EIATTR_SPARSE_MMA_MASK
	.align		4
.L_4777:
        /*0018*/ 	.byte	0x03, 0x50
        /*001a*/ 	.short	0x0000


	//----- nvinfo : EIATTR_MAXREG_COUNT
	.align		4
        /*001c*/ 	.byte	0x03, 0x1b
        /*001e*/ 	.short	0x0040


	//----- nvinfo : EIATTR_NUM_BARRIERS
	.align		4
        /*0020*/ 	.byte	0x02, 0x4c
        /*0022*/ 	.byte	0x01
	.zero		1


	//----- nvinfo : EIATTR_MERCURY_ISA_VERSION
	.align		4
        /*0024*/ 	.byte	0x03, 0x5f
        /*0026*/ 	.short	0x0101


	//----- nvinfo : EIATTR_COOP_GROUP_MASK_REGIDS
	.align		4
        /*0028*/ 	.byte	0x04, 0x29
        /*002a*/ 	.short	(.L_4779 - .L_4778)


	//   ....[0]....
.L_4778:
        /*002c*/ 	.word	0xffffffff


	//   ....[1]....
        /*0030*/ 	.word	0xffffffff


	//   ....[2]....
        /*0034*/ 	.word	0xffffffff


	//   ....[3]....
        /*0038*/ 	.word	0xffffffff


	//   ....[4]....
        /*003c*/ 	.word	0xffffffff


	//   ....[5]....
        /*0040*/ 	.word	0xffffffff


	//   ....[6]....
        /*0044*/ 	.word	0xffffffff


	//   ....[7]....
        /*0048*/ 	.word	0xffffffff


	//   ....[8]....
        /*004c*/ 	.word	0xffffffff


	//   ....[9]....
        /*0050*/ 	.word	0xffffffff


	//----- nvinfo : EIATTR_COOP_GROUP_INSTR_OFFSETS
	.align		4
.L_4779:
        /*0054*/ 	.byte	0x04, 0x28
        /*0056*/ 	.short	(.L_4781 - .L_4780)


	//   ....[0]....
.L_4780:
        /*0058*/ 	.word	0x00001250


	//   ....[1]....
        /*005c*/ 	.word	0x00001260


	//   ....[2]....
        /*0060*/ 	.word	0x00001290


	//   ....[3]....
        /*0064*/ 	.word	0x000012a0


	//   ....[4]....
        /*0068*/ 	.word	0x000012d0


	//   ....[5]....
        /*006c*/ 	.word	0x000012e0


	//   ....[6]....
        /*0070*/ 	.word	0x00001310


	//   ....[7]....
        /*0074*/ 	.word	0x00001320


	//   ....[8]....
        /*0078*/ 	.word	0x00001350


	//   ....[9]....
        /*007c*/ 	.word	0x00001360


	//----- nvinfo : EIATTR_VRC_CTA_INIT_COUNT
	.align		4
.L_4781:
        /*0080*/ 	.byte	0x02, 0x4a
	.zero		1
	.zero		1


	//----- nvinfo : EIATTR_EXIT_INSTR_OFFSETS
	.align		4
        /*0084*/ 	.byte	0x04, 0x1c
        /*0086*/ 	.short	(.L_4783 - .L_4782)


	//   ....[0]....
.L_4782:
        /*0088*/ 	.word	0x00000060


	//   ....[1]....
        /*008c*/ 	.word	0x000013c0


	//   ....[2]....
        /*0090*/ 	.word	0x00001490


	//----- nvinfo : EIATTR_MAX_THREADS
	.align		4
.L_4783:
        /*0094*/ 	.byte	0x04, 0x05
        /*0096*/ 	.short	(.L_4785 - .L_4784)
.L_4784:
        /*0098*/ 	.word	0x00000400
        /*009c*/ 	.word	0x00000001
        /*00a0*/ 	.word	0x00000001


	//----- nvinfo : EIATTR_CRS_STACK_SIZE
	.align		4
.L_4785:
        /*00a4*/ 	.byte	0x04, 0x1e
        /*00a6*/ 	.short	(.L_4787 - .L_4786)
.L_4786:
        /*00a8*/ 	.word	0x00000000


	//----- nvinfo : EIATTR_CBANK_PARAM_SIZE
	.align		4
.L_4787:
        /*00ac*/ 	.byte	0x03, 0x19
        /*00ae*/ 	.short	0x0080


	//----- nvinfo : EIATTR_PARAM_CBANK
	.align		4
        /*00b0*/ 	.byte	0x04, 0x0a
        /*00b2*/ 	.short	(.L_4789 - .L_4788)
	.align		4
.L_4788:
        /*00b4*/ 	.word	index@(.nv.constant0._ZN18transformer_engine13normalization28ln_bwd_finalize_tuned_kernelINS0_22Kernel_traits_finalizeILj8192E13__nv_bfloat16S3_S3_fjLj1024ELj4ENS0_18Kernel_traits_baseILj8192ES3_S3_S3_fjLj1024EEEEEEEvNS0_20BackwardKernelParamsE)
        /*00b8*/ 	.short	0x0380
        /*00ba*/ 	.short	0x0080


	//----- nvinfo : EIATTR_SW_WAR
	.align		4
.L_4789:
        /*00bc*/ 	.byte	0x04, 0x36
        /*00be*/ 	.short	(.L_4791 - .L_4790)
.L_4790:
        /*00c0*/ 	.word	0x00000008
.L_4791:


//--------------------- .nv.info._ZN18transformer_engine13normalization19ln_bwd_tuned_kernelINS0_13Kernel_traitsI13__nv_bfloat16S3_S3_fjLj8192ELj2ELj1ELj4ELj16ENS0_18Kernel_traits_baseILj8192ES3_S3_S3_fjLj128EEEEEEEvNS0_20BackwardKernelParamsE --------------------------
	.section	.nv.info._ZN18transformer_engine13normalization19ln_bwd_tuned_kernelINS0_13Kernel_traitsI13__nv_bfloat16S3_S3_fjLj8192ELj2ELj1ELj4ELj16ENS0_18Kernel_traits_baseILj8192ES3_S3_S3_fjLj128EEEEEEEvNS0_20BackwardKernelParamsE,"",@"SHT_CUDA_INFO"
	.sectionflags	@""
	.align	4


	//----- nvinfo : EIATTR_CUDA_API_VERSION
	.align		4
        /*0000*/ 	.byte	0x04, 0x37
        /*0002*/ 	.short	(.L_4793 - .L_4792)
.L_4792:
        /*0004*/ 	.word	0x00000082


	//----- nvinfo : EIATTR_KPARAM_INFO
	.align		4
.L_4793:
        /*0008*/ 	.byte	0x04, 0x17
        /*000a*/ 	.short	(.L_4795 - .L_4794)
.L_4794:
        /*000c*/ 	.word	0x00000000
        /*0010*/ 	.short	0x0000
        /*0012*/ 	.short	0x0000
        /*0014*/ 	.byte	0x00, 0xf0, 0x01, 0x02


	//----- nvinfo : EIATTR_SPARSE_MMA_MASK
	.align		4
.L_4795:
        /*0018*/ 	.byte	0x03, 0x50
        /*001a*/ 	.short	0x0000


	//----- nvinfo : EIATTR_MAXREG_COUNT
	.align		4
        /*001c*/ 	.byte	0x03, 0x1b
        /*001e*/ 	.short	0x00ff


	//----- nvinfo : EIATTR_NUM_BARRIERS
	.align		4
        /*0020*/ 	.byte	0x02, 0x4c
        /*0022*/ 	.byte	0x01
	.zero		1


	//----- nvinfo : EIATTR_MERCURY_ISA_VERSION
	.align		4
        /*0024*/ 	.byte	0x03, 0x5f
        /*0026*/ 	.short	0x0101


	//----- nvinfo : EIATTR_COOP_GROUP_MASK_REGIDS
	.align		4
        /*0028*/ 	.byte	0x04, 0x29
        /*002a*/ 	.short	(.L_4797 - .L_4796)


	//   ....[0]....
.L_4796:
        /*002c*/ 	.word	0xffffffff


	//   ....[1]....
        /*0030*/ 	.word	0xffffffff


	//   ....[2]....
        /*0034*/ 	.word	0xffffffff


	//   ....[3]....
        /*0038*/ 	.word	0xffffffff


	//   ....[4]....
        /*003c*/ 	.word	0xffffffff


	//   ....[5]....
        /*0040*/ 	.word	0xffffffff


	//   ....[6]....
        /*0044*/ 	.word	0xffffffff


	//   ....[7]....
        /*0048*/ 	.word	0xffffffff


	//   ....[8]....
        /*004c*/ 	.word	0xffffffff


	//   ....[9]....
        /*0050*/ 	.word	0xffffffff


	//   ....[10]....
        /*0054*/ 	.word	0xffffffff


	//   ....[11]....
        /*0058*/ 	.word	0xffffffff


	//   ....[12]....
        /*005c*/ 	.word	0xffffffff


	//   ....[13]....
        /*0060*/ 	.word	0xffffffff


	//   ....[14]....
        /*0064*/ 	.word	0xffffffff


	//   ....[15]....
        /*0068*/ 	.word	0xffffffff


	//   ....[16]....
        /*006c*/ 	.word	0xffffffff


	//   ....[17]....
        /*0070*/ 	.word	0xffffffff


	//   ....[18]....
        /*0074*/ 	.word	0xffffffff


	//   ....[19]....
        /*0078*/ 	.word	0xffffffff


	//----- nvinfo : EIATTR_COOP_GROUP_INSTR_OFFSETS
	.align		4
.L_4797:
        /*007c*/ 	.byte	0x04, 0x28
        /*007e*/ 	.short	(.L_4799 - .L_4798)


	//   ....[0]....
.L_4798:
        /*0080*/ 	.word	0x00001ca0


	//   ....[1]....
        /*0084*/ 	.word	0x00001cb0


	//   ....[2]....
        /*0088*/ 	.word	0x00001ce0


	//   ....[3]....
        /*008c*/ 	.word	0x00001cf0


	//   ....[4]....
        /*0090*/ 	.word	0x00001d20


	//   ....[5]....
        /*0094*/ 	.word	0x00001d30


	//   ....[6]....
        /*0098*/ 	.word	0x00001d60


	//   ....[7]....
        /*009c*/ 	.word	0x00001d70


	//   ....[8]....
        /*00a0*/ 	.word	0x00001df0


	//   ....[9]....
        /*00a4*/ 	.word	0x00001e00


	//   ....[10]....
        /*00a8*/ 	.word	0x00002860


	//   ....[11]....
        /*00ac*/ 	.word	0x00002870


	//   ....[12]....
        /*00b0*/ 	.word	0x000028a0


	//   ....[13]....
        /*00b4*/ 	.word	0x000028b0


	//   ....[14]....
        /*00b8*/ 	.word	0x000028e0


	//   ....[15]....
        /*00bc*/ 	.word	0x000028f0


	//   ....[16]....
        /*00c0*/ 	.word	0x00002920


	//   ....[17]....
        /*00c4*/ 	.word	0x00002930


	//   ....[18]....
        /*00c8*/ 	.word	0x00002960


	//   ....[19]....
        /*00cc*/ 	.word	0x00002970


	//----- nvinfo : EIATTR_VRC_CTA_INIT_COUNT
	.align		4
.L_4799:
        /*00d0*/ 	.byte	0x02, 0x4a
	.zero		1
	.zero		1


	//----- nvinfo : EIATTR_EXIT_INSTR_OFFSETS
	.align		4
        /*00d4*/ 	.byte	0x04, 0x1c
        /*00d6*/ 	.short	(.L_4801 - .L_4800)


	//   ....[0]....
.L_4800:
        /*00d8*/ 	.word	0x00003640


	//----- nvinfo : EIATTR_MAX_THREADS
	.align		4
.L_4801:
        /*00dc*/ 	.byte	0x04, 0x05
        /*00de*/ 	.short	(.L_4803 - .L_4802)
.L_4802:
        /*00e0*/ 	.word	0x00000080
        /*00e4*/ 	.word	0x00000001
        /*00e8*/ 	.word	0x00000001


	//----- nvinfo : EIATTR_CRS_STACK_SIZE
	.align		4
.L_4803:
        /*00ec*/ 	.byte	0x04, 0x1e
        /*00ee*/ 	.short	(.L_4805 - .L_4804)
.L_4804:
        /*00f0*/ 	.word	0x00000000


	//----- nvinfo : EIATTR_CBANK_PARAM_SIZE
	.align		4
.L_4805:
        /*00f4*/ 	.byte	0x03, 0x19
        /*00f6*/ 	.short	0x0080


	//----- nvinfo : EIATTR_PARAM_CBANK
	.align		4
        /*00f8*/ 	.byte	0x04, 0x0a
        /*00fa*/ 	.short	(.L_4807 - .L_4806)
	.align		4
.L_4806:
        /*00fc*/ 	.word	index@(.nv.constant0._ZN18transformer_engine13normalization19ln_bwd_tuned_kernelINS0_13Kernel_traitsI13__nv_bfloat16S3_S3_fjLj8192ELj2ELj1ELj4ELj16ENS0_18Kernel_traits_baseILj8192ES3_S3_S3_fjLj128EEEEEEEvNS0_20BackwardKernelParamsE)
        /*0100*/ 	.short	0x0380
        /*0102*/ 	.short	0x0080


	//----- nvinfo : EIATTR_SW_WAR
	.align		4
.L_4807:
        /*0104*/ 	.byte	0x04, 0x36
        /*0106*/ 	.short	(.L_4809 - .L_4808)
.L_4808:
        /*0108*/ 	.word	0x00000008
.L_4809:


//--------------------- .nv.info._ZN18transformer_engine13normalization28ln_bwd_finalize_tuned_kernelINS0_22Kernel_traits_finalizeILj8192E6__halffS3_fjLj1024ELj4ENS0_18Kernel_traits_baseILj8192ES3_fS3_fjLj1024EEEEEEEvNS0_20BackwardKernelParamsE --------------------------
	.section	.nv.info._ZN18transformer_engine13normalization28ln_bwd_finalize_tuned_kernelINS0_22Kernel_traits_finalizeILj8192E6__halffS3_fjLj1024ELj4ENS0_18Kernel_traits_baseILj8192ES3_fS3_fjLj1024EEEEEEEvNS0_20BackwardKernelParamsE,"",@"SHT_CUDA_INFO"
	.sectionflags	@""
	.align	4


	//----- nvinfo : EIATTR_CUDA_API_VERSION
	.align		4
        /*0000*/ 	.byte	0x04, 0x37
        /*0002*/ 	.short	(.L_4811 - .L_4810)
.L_4810:
        /*0004*/ 	.word	0x00000082


	//----- nvinfo : EIATTR_KPARAM_INFO
	.align		4
.L_4811:
        /*0008*/ 	.byte	0x04, 0x17
        /*000a*/ 	.short	(.L_4813 - .L_4812)
.L_4812:
        /*000c*/ 	.word	0x00000000
        /*0010*/ 	.short	0x0000
        /*0012*/ 	.short	0x0000
        /*0014*/ 	.byte	0x00, 0xf0, 0x01, 0x02


	//----- nvinfo : EIATTR_SPARSE_MMA_MASK
	.align		4
.L_4813:
        /*0018*/ 	.byte	0x03, 0x50
        /*001a*/ 	.short	0x0000


	//----- nvinfo : EIATTR_MAXREG_COUNT
	.align		4
        /*001c*/ 	.byte	0x03, 0x1b
        /*001e*/ 	.short	0x0040


	//----- nvinfo : EIATTR_NUM_BARRIERS
	.align		4
        /*0020*/ 	.byte	0x02, 0x4c
        /*0022*/ 	.byte	0x01
	.zero		1


	//----- nvinfo : EIATTR_MERCURY_ISA_VERSION
	.align		4
        /*0024*/ 	.byte	0x03, 0x5f
        /*0026*/ 	.short	0x0101


	//----- nvinfo : EIATTR_COOP_GROUP_MASK_REGIDS
	.align		4
        /*0028*/ 	.byte	0x04, 0x29
        /*002a*/ 	.short	(.L_4815 - .L_4814)


	//   ....[0]....
.L_4814:
        /*002c*/ 	.word	0xffffffff


	//   ....[1]....
        /*0030*/ 	.word	0xffffffff


	//   ....[2]....
        /*0034*/ 	.word	0xffffffff


	//   ....[3]....
        /*0038*/ 	.word	0xffffffff


	//   ....[4]....
        /*003c*/ 	.word	0xffffffff


	//   ....[5]....
        /*0040*/ 	.word	0xffffffff


	//   ....[6]....
        /*0044*/ 	.word	0xffffffff


	//   ....[7]....
        /*0048*/ 	.word	0xffffffff


	//   ....[8]....
        /*004c*/ 	.word	0xffffffff


	//   ....[9]....
        /*0050*/ 	.word	0xffffffff


	//----- nvinfo : EIATTR_COOP_GROUP_INSTR_OFFSETS
	.align		4
.L_4815:
        /*0054*/ 	.byte	0x04, 0x28
        /*0056*/ 	.short	(.L_4817 - .L_4816)


	//   ....[0]....
.L_4816:
        /*0058*/ 	.word	0x00001250


	//   ....[1]....
        /*005c*/ 	.word	0x00001260


	//   ....[2]....
        /*0060*/ 	.word	0x00001290


	//   ....[3]....
        /*0064*/ 	.word	0x000012a0


	//   ....[4]....
        /*0068*/ 	.word	0x000012d0


	//   ....[5]....
        /*006c*/ 	.word	0x000012e0


	//   ....[6]....
        /*0070*/ 	.word	0x00001310


	//   ....[7]....
        /*0074*/ 	.word	0x00001320


	//   ....[8]....
        /*0078*/ 	.word	0x00001350


	//   ....[9]....
        /*007c*/ 	.word	0x00001360


	//----- nvinfo : EIATTR_VRC_CTA_INIT_COUNT
	.align		4
.L_4817:
        /*0080*/ 	.byte	0x02, 0x4a
	.zero		1
	.zero		1


	//----- nvinfo : EIATTR_EXIT_INSTR_OFFSETS
	.align		4
        /*0084*/ 	.byte	0x04, 0x1c
        /*0086*/ 	.short	(.L_4819 - .L_4818)


	//   ....[0]....
.L_4818:
        /*0088*/ 	.word	0x00000060


	//   ....[1]....
        /*008c*/ 	.word	0x000013c0


	//   ....[2]....
        /*0090*/ 	.word	0x00001490


	//----- nvinfo : EIATTR_MAX_THREADS
	.align		4
.L_4819:
        /*0094*/ 	.byte	0x04, 0x05
        /*0096*/ 	.short	(.L_4821 - .L_4820)
.L_4820:
        /*0098*/ 	.word	0x00000400
        /*009c*/ 	.word	0x00000001
        /*00a0*/ 	.word	0x00000001


	//----- nvinfo : EIATTR_CRS_STACK_SIZE
	.align		4
.L_4821:
        /*00a4*/ 	.byte	0x04, 0x1e
        /*00a6*/ 	.short	(.L_4823 - .L_4822)
.L_4822:
        /*00a8*/ 	.word	0x00000000


	//----- nvinfo : EIATTR_CBANK_PARAM_SIZE
	.align		4
.L_4823:
        /*00ac*/ 	.byte	0x03, 0x19
        /*00ae*/ 	.short	0x0080


	//----- nvinfo : EIATTR_PARAM_CBANK
	.align		4
        /*00b0*/ 	.byte	0x04, 0x0a
        /*00b2*/ 	.short	(.L_4825 - .L_4824)
	.align		4
.L_4824:
        /*00b4*/ 	.word	index@(.nv.constant0._ZN18transformer_engine13normalization28ln_bwd_finalize_tuned_kernelINS0_22Kernel_traits_finalizeILj8192E6__halffS3_fjLj1024ELj4ENS0_18Kernel_traits_baseILj8192ES3_fS3_fjLj1024EEEEEEEvNS0_20BackwardKernelParamsE)
        /*00b8*/ 	.short	0x0380
        /*00ba*/ 	.short	0x0080


	//----- nvinfo : EIATTR_SW_WAR
	.align		4
.L_4825:
        /*00bc*/ 	.byte	0x04, 0x36
        /*00be*/ 	.short	(.L_4827 - .L_4826)
.L_4826:
        /*00c0*/ 	.word	0x00000008
.L_4827:


//--------------------- .nv.info._ZN18transformer_engine13normalization19ln_bwd_tuned_kernelINS0_13Kernel_traitsI6__halffS3_fjLj8192ELj2ELj1ELj4ELj16ENS0_18Kernel_traits_baseILj8192ES3_fS3_fjLj128EEEEEEEvNS0_20BackwardKernelParamsE --------------------------
	.section	.nv.info._ZN18transformer_engine13normalization19ln_bwd_tuned_kernelINS0_13Kernel_traitsI6__halffS3_fjLj8192ELj2ELj1ELj4ELj16ENS0_18Kernel_traits_baseILj8192ES3_fS3_fjLj128EEEEEEEvNS0_20BackwardKernelParamsE,"",@"SHT_CUDA_INFO"
	.sectionflags	@""
	.align	4


	//----- nvinfo : EIATTR_CUDA_API_VERSION
	.align		4
        /*0000*/ 	.byte	0x04, 0x37
        /*0002*/ 	.short	(.L_4829 - .L_4828)
.L_4828:
        /*0004*/ 	.word	0x00000082


	//----- nvinfo : EIATTR_KPARAM_INFO
	.align		4
.L_4829:
        /*0008*/ 	.byte	0x04, 0x17
        /*000a*/ 	.short	(.L_4831 - .L_4830)
.L_4830:
        /*000c*/ 	.word	0x00000000
        /*0010*/ 	.short	0x0000
        /*0012*/ 	.short	0x0000
        /*0014*/ 	.byte	0x00, 0xf0, 0x01, 0x02


	//----- nvinfo : EIATTR_SPARSE_MMA_MASK
	.align		4
.L_4831:
        /*0018*/ 	.byte	0x03, 0x50
        /*001a*/ 	.short	0x0000


	//----- nvinfo : EIATTR_MAXREG_COUNT
	.align		4
        /*001c*/ 	.byte	0x03, 0x1b
        /*001e*/ 	.short	0x00ff


	//----- nvinfo : EIATTR_NUM_BARRIERS
	.align		4
        /*0020*/ 	.byte	0x02, 0x4c
        /*0022*/ 	.byte	0x01
	.zero		1


	//----- nvinfo : EIATTR_MERCURY_ISA_VERSION
	.align		4
        /*0024*/ 	.byte	0x03, 0x5f
        /*0026*/ 	.short	0x0101


	//----- nvinfo : EIATTR_COOP_GROUP_MASK_REGIDS
	.align		4
        /*0028*/ 	.byte	0x04, 0x29
        /*002a*/ 	.short	(.L_4833 - .L_4832)


	//   ....[0]....
.L_4832:
        /*002c*/ 	.word	0xffffffff


	//   ....[1]....
        /*0030*/ 	.word	0xffffffff


	//   ....[2]....
        /*0034*/ 	.word	0xffffffff


	//   ....[3]....
        /*0038*/ 	.word	0xffffffff


	//   ....[4]....
        /*003c*/ 	.word	0xffffffff


	//   ....[5]....
        /*0040*/ 	.word	0xffffffff


	//   ....[6]....
        /*0044*/ 	.word	0xffffffff


	//   ....[7]....
        /*0048*/ 	.word	0xffffffff


	//   ....[8]....
        /*004c*/ 	.word	0xffffffff


	//   ....[9]....
        /*0050*/ 	.word	0xffffffff


	//   ....[10]....
        /*0054*/ 	.word	0xffffffff


	//   ....[11]....
        /*0058*/ 	.word	0xffffffff


	//   ....[12]....
        /*005c*/ 	.word	0xffffffff


	//   ....[13]....
        /*0060*/ 	.word	0xffffffff


	//   ....[14]....
        /*0064*/ 	.word	0xffffffff


	//   ....[15]....
        /*0068*/ 	.word	0xffffffff


	//   ....[16]....
        /*006c*/ 	.word	0xffffffff


	//   ....[17]....
        /*0070*/ 	.word	0xffffffff


	//   ....[18]....
        /*0074*/ 	.word	0xffffffff


	//   ....[19]....
        /*0078*/ 	.word	0xffffffff


	//----- nvinfo : EIATTR_COOP_GROUP_INSTR_OFFSETS
	.align		4
.L_4833:
        /*007c*/ 	.byte	0x04, 0x28
        /*007e*/ 	.short	(.L_4835 - .L_4834)


	//   ....[0]....
.L_4834:
        /*0080*/ 	.word	0x00001a60


	//   ....[1]....
        /*0084*/ 	.word	0x00001a70


	//   ....[2]....
        /*0088*/ 	.word	0x00001aa0


	//   ....[3]....
        /*008c*/ 	.word	0x00001ab0


	//   ....[4]....
        /*0090*/ 	.word	0x00001ae0


	//   ....[5]....
        /*0094*/ 	.word	0x00001af0


	//   ....[6]....
        /*0098*/ 	.word	0x00001b20


	//   ....[7]....
        /*009c*/ 	.word	0x00001b30


	//   ....[8]....
        /*00a0*/ 	.word	0x00001bb0


	//   ....[9]....
        /*00a4*/ 	.word	0x00001bc0


	//   ....[10]....
        /*00a8*/ 	.word	0x00002620


	//   ....[11]....
        /*00ac*/ 	.word	0x00002630


	//   ....[12]....
        /*00b0*/ 	.word	0x00002660


	//   ....[13]....
        /*00b4*/ 	.word	0x00002670


	//   ....[14]....
        /*00b8*/ 	.word	0x000026a0


	//   ....[15]....
        /*00bc*/ 	.word	0x000026b0


	//   ....[16]....
        /*00c0*/ 	.word	0x000026e0


	//   ....[17]....
        /*00c4*/ 	.word	0x000026f0


	//   ....[18]....
        /*00c8*/ 	.word	0x00002720


	//   ....[19]....
        /*00cc*/ 	.word	0x00002730


	//----- nvinfo : EIATTR_VRC_CTA_INIT_COUNT
	.align		4
.L_4835:
        /*00d0*/ 	.byte	0x02, 0x4a
	.zero		1
	.zero		1


	//----- nvinfo : EIATTR_EXIT_INSTR_OFFSETS
	.align		4
        /*00d4*/ 	.byte	0x04, 0x1c
        /*00d6*/ 	.short	(.L_4837 - .L_4836)


	//   ....[0]....
.L_4836:
        /*00d8*/ 	.word	0x00003390


	//----- nvinfo : EIATTR_MAX_THREADS
	.align		4
.L_4837:
        /*00dc*/ 	.byte	0x04, 0x05
        /*00de*/ 	.short	(.L_4839 - .L_4838)
.L_4838:
        /*00e0*/ 	.word	0x00000080
        /*00e4*/ 	.word	0x00000001
        /*00e8*/ 	.word	0x00000001


	//----- nvinfo : EIATTR_CRS_STACK_SIZE
	.align		4
.L_4839:
        /*00ec*/ 	.byte	0x04, 0x1e
        /*00ee*/ 	.short	(.L_4841 - .L_4840)
.L_4840:
        /*00f0*/ 	.word	0x00000000


	//----- nvinfo : EIATTR_CBANK_PARAM_SIZE
	.align		4
.L_4841:
        /*00f4*/ 	.byte	0x03, 0x19
        /*00f6*/ 	.short	0x0080


	//----- nvinfo : EIATTR_PARAM_CBANK
	.align		4
        /*00f8*/ 	.byte	0x04, 0x0a
        /*00fa*/ 	.short	(.L_4843 - .L_4842)
	.align		4
.L_4842:
        /*00fc*/ 	.word	index@(.nv.constant0._ZN18transformer_engine13normalization19ln_bwd_tuned_kernelINS0_13Kernel_traitsI6__halffS3_fjLj8192ELj2ELj1ELj4ELj16ENS0_18Kernel_traits_baseILj8192ES3_fS3_fjLj128EEEEEEEvNS0_20BackwardKernelParamsE)
        /*0100*/ 	.short	0x0380
        /*0102*/ 	.short	0x0080


	//----- nvinfo : EIATTR_SW_WAR
	.align		4
.L_4843:
        /*0104*/ 	.byte	0x04, 0x36
        /*0106*/ 	.short	(.L_4845 - .L_4844)
.L_4844:
        /*0108*/ 	.word	0x00000008
.L_4845:


//--------------------- .nv.info._ZN18transformer_engine13normalization28ln_bwd_finalize_tuned_kernelINS0_22Kernel_traits_finalizeILj8192E6__halfS3_S3_fjLj1024ELj4ENS0_18Kernel_traits_baseILj8192ES3_S3_S3_fjLj1024EEEEEEEvNS0_20BackwardKernelParamsE --------------------------
	.section	.nv.info._ZN18transformer_engine13normalization28ln_bwd_finalize_tuned_kernelINS0_22Kernel_traits_finalizeILj8192E6__halfS3_S3_fjLj1024ELj4ENS0_18Kernel_traits_baseILj8192ES3_S3_S3_fjLj1024EEEEEEEvNS0_20BackwardKernelParamsE,"",@"SHT_CUDA_INFO"
	.sectionflags	@""
	.align	4


	//----- nvinfo : EIATTR_CUDA_API_VERSION
	.align		4
        /*0000*/ 	.byte	0x04, 0x37
        /*0002*/ 	.short	(.L_4847 - .L_4846)
.L_4846:
        /*0004*/ 	.word	0x00000082


	//----- nvinfo : EIATTR_KPARAM_INFO
	.align		4
.L_4847:
        /*0008*/ 	.byte	0x04, 0x17
        /*000a*/ 	.short	(.L_4849 - .L_4848)
.L_4848:
        /*000c*/ 	.word	0x00000000
        /*0010*/ 	.short	0x0000
        /*0012*/ 	.short	0x0000
        /*0014*/ 	.byte	0x00, 0xf0, 0x01, 0x02


	//----- nvinfo : EIATTR_SPARSE_MMA_MASK
	.align		4
.L_4849:
        /*0018*/ 	.byte	0x03, 0x50
        /*001a*/ 	.short	0x0000


	//----- nvinfo : EIATTR_MAXREG_COUNT
	.align		4
        /*001c*/ 	.byte	0x03, 0x1b
        /*001e*/ 	.short	0x0040


	//----- nvinfo : EIATTR_NUM_BARRIERS
	.align		4
        /*0020*/ 	.byte	0x02, 0x4c
        /*0022*/ 	.byte	0x01
	.zero		1


	//----- nvinfo : EIATTR_MERCURY_ISA_VERSION
	.align		4
        /*0024*/ 	.byte	0x03, 0x5f
        /*0026*/ 	.short	0x0101


	//----- nvinfo : EIATTR_COOP_GROUP_MASK_REGIDS
	.align		4
        /*0028*/ 	.byte	0x04, 0x29
        /*002a*/ 	.short	(.L_4851 - .L_4850)


	//   ....[0]....
.L_4850:
        /*002c*/ 	.word	0xffffffff


	//   ....[1]....
        /*0030*/ 	.word	0xffffffff


	//   ....[2]....
        /*0034*/ 	.word	0xffffffff


	//   ....[3]....
        /*0038*/ 	.word	0xffffffff


	//   ....[4]....
        /*003c*/ 	.word	0xffffffff


	//   ....[5]....
        /*0040*/ 	.word	0xffffffff


	//   ....[6]....
        /*0044*/ 	.word	0xffffffff


	//   ....[7]....
        /*0048*/ 	.word	0xffffffff


	//   ....[8]....
        /*004c*/ 	.word	0xffffffff


	//   ....[9]....
        /*0050*/ 	.word	0xffffffff


	//----- nvinfo : EIATTR_COOP_GROUP_INSTR_OFFSETS
	.align		4
.L_4851:
        /*0054*/ 	.byte	0x04, 0x28
        /*0056*/ 	.short	(.L_4853 - .L_4852)


	//   ....[0]....
.L_4852:
        /*0058*/ 	.word	0x00001250


	//   ....[1]....
        /*005c*/ 	.word	0x00001260


	//   ....[2]....
        /*0060*/ 	.word	0x00001290


	//   ....[3]....
        /*0064*/ 	.word	0x000012a0


	//   ....[4]....
        /*0068*/ 	.word	0x000012d0


	//   ....[5]....
        /*006c*/ 	.word	0x000012e0


	//   ....[6]....
        /*0070*/ 	.word	0x00001310


	//   ....[7]....
        /*0074*/ 	.word	0x00001320


	//   ....[8]....
        /*0078*/ 	.word	0x00001350


	//   ....[9]....
        /*007c*/ 	.word	0x00001360


	//----- nvinfo : EIATTR_VRC_CTA_INIT_COUNT
	.align		4
.L_4853:
        /*0080*/ 	.byte	0x02, 0x4a
	.zero		1
	.zero		1


	//----- nvinfo : EIATTR_EXIT_INSTR_OFFSETS
	.align		4
        /*0084*/ 	.byte	0x04, 0x1c
        /*0086*/ 	.short	(.L_4855 - .L_4854)


	//   ....[0]....
.L_4854:
        /*0088*/ 	.word	0x00000060


	//   ....[1]....
        /*008c*/ 	.word	0x000013c0


	//   ....[2]....
        /*0090*/ 	.word	0x00001490


	//----- nvinfo : EIATTR_MAX_THREADS
	.align		4
.L_4855:
        /*0094*/ 	.byte	0x04, 0x05
        /*0096*/ 	.short	(.L_4857 - .L_4856)
.L_4856:
        /*0098*/ 	.word	0x00000400
        /*009c*/ 	.word	0x00000001
        /*00a0*/ 	.word	0x00000001


	//----- nvinfo : EIATTR_CRS_STACK_SIZE
	.align		4
.L_4857:
        /*00a4*/ 	.byte	0x04, 0x1e
        /*00a6*/ 	.short	(.L_4859 - .L_4858)
.L_4858:
        /*00a8*/ 	.word	0x00000000


	//----- nvinfo : EIATTR_CBANK_PARAM_SIZE
	.align		4
.L_4859:
        /*00ac*/ 	.byte	0x03, 0x19
        /*00ae*/ 	.short	0x0080


	//----- nvinfo : EIATTR_PARAM_CBANK
	.align		4
        /*00b0*/ 	.byte	0x04, 0x0a
        /*00b2*/ 	.short	(.L_4861 - .L_4860)
	.align		4
.L_4860:
        /*00b4*/ 	.word	index@(.nv.constant0._ZN18transformer_engine13normalization28ln_bwd_finalize_tuned_kernelINS0_22Kernel_traits_finalizeILj8192E6__halfS3_S3_fjLj1024ELj4ENS0_18Kernel_traits_baseILj8192ES3_S3_S3_fjLj1024EEEEEEEvNS0_20BackwardKernelParamsE)
        /*00b8*/ 	.short	0x0380
        /*00ba*/ 	.short	0x0080


	//----- nvinfo : EIATTR_SW_WAR
	.align		4
.L_4861:
        /*00bc*/ 	.byte	0x04, 0x36
        /*00be*/ 	.short	(.L_4863 - .L_4862)
.L_4862:
        /*00c0*/ 	.word	0x00000008
.L_4863:


//--------------------- .nv.info._ZN18transformer_engine13normalization19ln_bwd_tuned_kernelINS0_13Kernel_traitsI6__halfS3_S3_fjLj8192ELj2ELj1ELj4ELj16ENS0_18Kernel_traits_baseILj8192ES3_S3_S3_fjLj128EEEEEEEvNS0_20BackwardKernelParamsE --------------------------
	.section	.nv.info._ZN18transformer_engine13normalization19ln_bwd_tuned_kernelINS0_13Kernel_traitsI6__halfS3_S3_fjLj8192ELj2ELj1ELj4ELj16ENS0_18Kernel_traits_baseILj8192ES3_S3_S3_fjLj128EEEEEEEvNS0_20BackwardKernelParamsE,"",@"SHT_CUDA_INFO"
	.sectionflags	@""
	.align	4


	//----- nvinfo : EIATTR_CUDA_API_VERSION
	.align		4
        /*0000*/ 	.byte	0x04, 0x37
        /*0002*/ 	.short	(.L_4865 - .L_4864)
.L_4864:
        /*0004*/ 	.word	0x00000082


	//----- nvinfo : EIATTR_KPARAM_INFO
	.align		4
.L_4865:
        /*0008*/ 	.byte	0x04, 0x17
        /*000a*/ 	.short	(.L_4867 - .L_4866)
.L_4866:
        /*000c*/ 	.word	0x00000000
        /*0010*/ 	.short	0x0000
        /*0012*/ 	.short	0x0000
        /*0014*/ 	.byte	0x00, 0xf0, 0x01, 0x02


	//----- nvinfo : EIATTR_SPARSE_MMA_MASK
	.align		4
.L_4867:
        /*0018*/ 	.byte	0x03, 0x50
        /*001a*/ 	.short	0x0000


	//----- nvinfo : EIATTR_MAXREG_COUNT
	.align		4
        /*001c*/ 	.byte	0x03, 0x1b
        /*001e*/ 	.short	0x00ff


	//----- nvinfo : EIATTR_NUM_BARRIERS
	.align		4
        /*0020*/ 	.byte	0x02, 0x4c
        /*0022*/ 	.byte	0x01
	.zero		1


	//----- nvinfo : EIATTR_MERCURY_ISA_VERSION
	.align		4
        /*0024*/ 	.byte	0x03, 0x5f
        /*0026*/ 	.short	0x0101


	//----- nvinfo : EIATTR_COOP_GROUP_MASK_REGIDS
	.align		4
        /*0028*/ 	.byte	0x04, 0x29
        /*002a*/ 	.short	(.L_4869 - .L_4868)


	//   ....[0]....
.L_4868:
        /*002c*/ 	.word	0xffffffff


	//   ....[1]....
        /*0030*/ 	.word	0xffffffff


	//   ....[2]....
        /*0034*/ 	.word	0xffffffff


	//   ....[3]....
        /*0038*/ 	.word	0xffffffff


	//   ....[4]....
        /*003c*/ 	.word	0xffffffff


	//   ....[5]....
        /*0040*/ 	.word	0xffffffff


	//   ....[6]....
        /*0044*/ 	.word	0xffffffff


	//   ....[7]....
        /*0048*/ 	.word	0xffffffff


	//   ....[8]....
        /*004c*/ 	.word	0xffffffff


	//   ....[9]....
        /*0050*/ 	.word	0xffffffff


	//   ....[10]....
        /*0054*/ 	.word	0xffffffff


	//   ....[11]....
        /*0058*/ 	.word	0xffffffff


	//   ....[12]....
        /*005c*/ 	.word	0xffffffff


	//   ....[13]....
        /*0060*/ 	.word	0xffffffff


	//   ....[14]....
        /*0064*/ 	.word	0xffffffff


	//   ....[15]....
        /*0068*/ 	.word	0xffffffff


	//   ....[16]....
        /*006c*/ 	.word	0xffffffff


	//   ....[17]....
        /*0070*/ 	.word	0xffffffff


	//   ....[18]....
        /*0074*/ 	.word	0xffffffff


	//   ....[19]....
        /*0078*/ 	.word	0xffffffff


	//----- nvinfo : EIATTR_COOP_GROUP_INSTR_OFFSETS
	.align		4
.L_4869:
        /*007c*/ 	.byte	0x04, 0x28
        /*007e*/ 	.short	(.L_4871 - .L_4870)


	//   ....[0]....
.L_4870:
        /*0080*/ 	.word	0x000019a0


	//   ....[1]....
        /*0084*/ 	.word	0x000019b0


	//   ....[2]....
        /*0088*/ 	.word	0x000019e0


	//   ....[3]....
        /*008c*/ 	.word	0x000019f0


	//   ....[4]....
        /*0090*/ 	.word	0x00001a20


	//   ....[5]....
        /*0094*/ 	.word	0x00001a30


	//   ....[6]....
        /*0098*/ 	.word	0x00001a60


	//   ....[7]....
        /*009c*/ 	.word	0x00001a70


	//   ....[8]....
        /*00a0*/ 	.word	0x00001af0


	//   ....[9]....
        /*00a4*/ 	.word	0x00001b00


	//   ....[10]....
        /*00a8*/ 	.word	0x00002560


	//   ....[11]....
        /*00ac*/ 	.word	0x00002570


	//   ....[12]....
        /*00b0*/ 	.word	0x000025a0


	//   ....[13]....
        /*00b4*/ 	.word	0x000025b0


	//   ....[14]....
        /*00b8*/ 	.word	0x000025e0


	//   ....[15]....
        /*00bc*/ 	.word	0x000025f0


	//   ....[16]....
        /*00c0*/ 	.word	0x00002620


	//   ....[17]....
        /*00c4*/ 	.word	0x00002630


	//   ....[18]....
        /*00c8*/ 	.word	0x00002660


	//   ....[19]....
        /*00cc*/ 	.word	0x00002670


	//----- nvinfo : EIATTR_VRC_CTA_INIT_COUNT
	.align		4
.L_4871:
        /*00d0*/ 	.byte	0x02, 0x4a
	.zero		1
	.zero		1


	//----- nvinfo : EIATTR_EXIT_INSTR_OFFSETS
	.align		4
        /*00d4*/ 	.byte	0x04, 0x1c
        /*00d6*/ 	.short	(.L_4873 - .L_4872)


	//   ....[0]....
.L_4872:
        /*00d8*/ 	.word	0x00003100


	//----- nvinfo : EIATTR_MAX_THREADS
	.align		4
.L_4873:
        /*00dc*/ 	.byte	0x04, 0x05
        /*00de*/ 	.short	(.L_4875 - .L_4874)
.L_4874:
        /*00e0*/ 	.word	0x00000080
        /*00e4*/ 	.word	0x00000001
        /*00e8*/ 	.word	0x00000001


	//----- nvinfo : EIATTR_CRS_STACK_SIZE
	.align		4
.L_4875:
        /*00ec*/ 	.byte	0x04, 0x1e
        /*00ee*/ 	.short	(.L_4877 - .L_4876)
.L_4876:
        /*00f0*/ 	.word	0x00000000


	//----- nvinfo : EIATTR_CBANK_PARAM_SIZE
	.align		4
.L_4877:
        /*00f4*/ 	.byte	0x03, 0x19
        /*00f6*/ 	.short	0x0080


	//----- nvinfo : EIATTR_PARAM_CBANK
	.align		4
        /*00f8*/ 	.byte	0x04, 0x0a
        /*00fa*/ 	.short	(.L_4879 - .L_4878)
	.align		4
.L_4878:
        /*00fc*/ 	.word	index@(.nv.constant0._ZN18transformer_engine13normalization19ln_bwd_tuned_kernelINS0_13Kernel_traitsI6__halfS3_S3_fjLj8192ELj2ELj1ELj4ELj16ENS0_18Kernel_traits_baseILj8192ES3_S3_S3_fjLj128EEEEEEEvNS0_20BackwardKernelParamsE)
        /*0100*/ 	.short	0x0380
        /*0102*/ 	.short	0x0080


	//----- nvinfo : EIATTR_SW_WAR
	.align		4
.L_4879:
        /*0104*/ 	.byte	0x04, 0x36
        /*0106*/ 	.short	(.L_4881 - .L_4880)
.L_4880:
        /*0108*/ 	.word	0x00000008
.L_4881:


//--------------------- .nv.info._ZN18transformer_engine13normalization28ln_bwd_finalize_tuned_kernelINS0_22Kernel_traits_finalizeILj8192EffffjLj1024ELj4ENS0_18Kernel_traits_baseILj8192EffffjLj1024EEEEEEEvNS0_20BackwardKernelParamsE --------------------------
	.section	.nv.info._ZN18transformer_engine13normalization28ln_bwd_finalize_tuned_kernelINS0_22Kernel_traits_finalizeILj8192EffffjLj1024ELj4ENS0_18Kernel_traits_baseILj8192EffffjLj1024EEEEEEEvNS0_20BackwardKernelParamsE,"",@"SHT_CUDA_INFO"
	.sectionflags	@""
	.align	4


	//----- nvinfo : EIATTR_CUDA_API_VERSION
	.align		4
        /*0000*/ 	.byte	0x04, 0x37
        /*0002*/ 	.short	(.L_4883 - .L_4882)
.L_4882:
        /*0004*/ 	.word	0x00000082


	//----- nvinfo : EIATTR_KPARAM_INFO
	.align		4
.L_4883:
        /*0008*/ 	.byte	0x04, 0x17
        /*000a*/ 	.short	(.L_4885 - .L_4884)
.L_4884:
        /*000c*/ 	.word	0x00000000
        /*0010*/ 	.short	0x0000
        /*0012*/ 	.short	0x0000
        /*0014*/ 	.byte	0x00, 0xf0, 0x01, 0x02


	//----- nvinfo : EIATTR_SPARSE_MMA_MASK
	.align		4
.L_4885:
        /*0018*/ 	.byte	0x03, 0x50
        /*001a*/ 	.short	0x0000


	//----- nvinfo : EIATTR_MAXREG_COUNT
	.align		4
        /*001c*/ 	.byte	0x03, 0x1b
        /*001e*/ 	.short	0x0040


	//----- nvinfo : EIATTR_NUM_BARRIERS
	.align		4
        /*0020*/ 	.byte	0x02, 0x4c
        /*0022*/ 	.byte	0x01
	.zero		1


	//----- nvinfo : EIATTR_MERCURY_ISA_VERSION
	.align		4
        /*0024*/ 	.byte	0x03, 0x5f
        /*0026*/ 	.short	0x0101


	//----- nvinfo : EIATTR_COOP_GROUP_MASK_REGIDS
	.align		4
        /*0028*/ 	.byte	0x04, 0x29
        /*002a*/ 	.short	(.L_4887 - .L_4886)


	//   ....[0]....
.L_4886:
        /*002c*/ 	.word	0xffffffff


	//   ....[1]....
        /*0030*/ 	.word	0xffffffff


	//   ....[2]....
        /*0034*/ 	.word	0xffffffff


	//   ....[3]....
        /*0038*/ 	.word	0xffffffff


	//   ....[4]....
        /*003c*/ 	.word	0xffffffff


	//   ....[5]....
        /*0040*/ 	.word	0xffffffff


	//   ....[6]....
        /*0044*/ 	.word	0xffffffff


	//   ....[7]....
        /*0048*/ 	.word	0xffffffff


	//   ....[8]....
        /*004c*/ 	.word	0xffffffff


	//   ....[9]....
        /*0050*/ 	.word	0xffffffff


	//----- nvinfo : EIATTR_COOP_GROUP_INSTR_OFFSETS
	.align		4
.L_4887:
        /*0054*/ 	.byte	0x04, 0x28
        /*0056*/ 	.short	(.L_4889 - .L_4888)


	//   ....[0]....
.L_4888:
        /*0058*/ 	.word	0x00001250


	//   ....[1]....
        /*005c*/ 	.word	0x00001260


	//   ....[2]....
        /*0060*/ 	.word	0x00001290


	//   ....[3]....
        /*0064*/ 	.word	0x000012a0


	//   ....[4]....
        /*0068*/ 	.word	0x000012d0


	//   ....[5]....
        /*006c*/ 	.word	0x000012e0


	//   ....[6]....
        /*0070*/ 	.word	0x00001310


	//   ....[7]....
        /*0074*/ 	.word	0x00001320


	//   ....[8]....
        /*0078*/ 	.word	0x00001350


	//   ....[9]....
        /*007c*/ 	.word	0x00001360


	//----- nvinfo : EIATTR_VRC_CTA_INIT_COUNT
	.align		4
.L_4889:
        /*0080*/ 	.byte	0x02, 0x4a
	.zero		1
	.zero		1


	//----- nvinfo : EIATTR_EXIT_INSTR_OFFSETS
	.align		4
        /*0084*/ 	.byte	0x04, 0x1c
        /*0086*/ 	.short	(.L_4891 - .L_4890)


	//   ....[0]....
.L_4890:
        /*0088*/ 	.word	0x00000060


	//   ....[1]....
        /*008c*/ 	.word	0x000013c0


	//   ....[2]....
        /*0090*/ 	.word	0x00001470


	//----- nvinfo : EIATTR_MAX_THREADS
	.align		4
.L_4891:
        /*0094*/ 	.byte	0x04, 0x05
        /*0096*/ 	.short	(.L_4893 - .L_4892)
.L_4892:
        /*0098*/ 	.word	0x00000400
        /*009c*/ 	.word	0x00000001
        /*00a0*/ 	.word	0x00000001


	//----- nvinfo : EIATTR_CRS_STACK_SIZE
	.align		4
.L_4893:
        /*00a4*/ 	.byte	0x04, 0x1e
        /*00a6*/ 	.short	(.L_4895 - .L_4894)
.L_4894:
        /*00a8*/ 	.word	0x00000000


	//----- nvinfo : EIATTR_CBANK_PARAM_SIZE
	.align		4
.L_4895:
        /*00ac*/ 	.byte	0x03, 0x19
        /*00ae*/ 	.short	0x0080


	//----- nvinfo : EIATTR_PARAM_CBANK
	.align		4
        /*00b0*/ 	.byte	0x04, 0x0a
        /*00b2*/ 	.short	(.L_4897 - .L_4896)
	.align		4
.L_4896:
        /*00b4*/ 	.word	index@(.nv.constant0._ZN18transformer_engine13normalization28ln_bwd_finalize_tuned_kernelINS0_22Kernel_traits_finalizeILj8192EffffjLj1024ELj4ENS0_18Kernel_traits_baseILj8192EffffjLj1024EEEEEEEvNS0_20BackwardKernelParamsE)
        /*00b8*/ 	.short	0x0380
        /*00ba*/ 	.short	0x0080


	//----- nvinfo : EIATTR_SW_WAR
	.align		4
.L_4897:
        /*00bc*/ 	.byte	0x04, 0x36
        /*00be*/ 	.short	(.L_4899 - .L_4898)
.L_4898:
        /*00c0*/ 	.word	0x00000008
.L_4899:


//--------------------- .nv.info._ZN18transformer_engine13normalization19ln_bwd_tuned_kernelINS0_13Kernel_traitsIffffjLj8192ELj2ELj1ELj4ELj16ENS0_18Kernel_traits_baseILj8192EffffjLj128EEEEEEEvNS0_20BackwardKernelParamsE --------------------------
	.section	.nv.info._ZN18transformer_engine13normalization19ln_bwd_tuned_kernelINS0_13Kernel_traitsIffffjLj8192ELj2ELj1ELj4ELj16ENS0_18Kernel_traits_baseILj8192EffffjLj128EEEEEEEvNS0_20BackwardKernelParamsE,"",@"SHT_CUDA_INFO"
	.sectionflags	@""
	.align	4


	//----- nvinfo : EIATTR_CUDA_API_VERSION
	.align		4
        /*0000*/ 	.byte	0x04, 0x37
        /*0002*/ 	.short	(.L_4901 - .L_4900)
.L_4900:
        /*0004*/ 	.word	0x00000082


	//----- nvinfo : EIATTR_KPARAM_INFO
	.align		4
.L_4901:
        /*0008*/ 	.byte	0x04, 0x17
        /*000a*/ 	.short	(.L_4903 - .L_4902)
.L_4902:
        /*000c*/ 	.word	0x00000000
        /*0010*/ 	.short	0x0000
        /*0012*/ 	.short	0x0000
        /*0014*/ 	.byte	0x00, 0xf0, 0x01, 0x02


	//----- nvinfo : EIATTR_SPARSE_MMA_MASK
	.align		4
.L_4903:
        /*0018*/ 	.byte	0x03, 0x50
        /*001a*/ 	.short	0x0000


	//----- nvinfo : EIATTR_MAXREG_COUNT
	.align		4
        /*001c*/ 	.byte	0x03, 0x1b
        /*001e*/ 	.short	0x00ff


	//----- nvinfo : EIATTR_NUM_BARRIERS
	.align		4
        /*0020*/ 	.byte	0x02, 0x4c
        /*0022*/ 	.byte	0x01
	.zero		1


	//----- nvinfo : EIATTR_MERCURY_ISA_VERSION
	.align		4
        /*0024*/ 	.byte	0x03, 0x5f
        /*0026*/ 	.short	0x0101


	//----- nvinfo : EIATTR_COOP_GROUP_MASK_REGIDS
	.align		4
        /*0028*/ 	.byte	0x04, 0x29
        /*002a*/ 	.short	(.L_4905 - .L_4904)


	//   ....[0]....
.L_4904:
        /*002c*/ 	.word	0xffffffff


	//   ....[1]....
        /*0030*/ 	.word	0xffffffff


	//   ....[2]....
        /*0034*/ 	.word	0xffffffff


	//   ....[3]....
        /*0038*/ 	.word	0xffffffff


	//   ....[4]....
        /*003c*/ 	.word	0xffffffff


	//   ....[5]....
        /*0040*/ 	.word	0xffffffff


	//   ....[6]....
        /*0044*/ 	.word	0xffffffff


	//   ....[7]....
        /*0048*/ 	.word	0xffffffff


	//   ....[8]....
        /*004c*/ 	.word	0xffffffff


	//   ....[9]....
        /*0050*/ 	.word	0xffffffff


	//   ....[10]....
        /*0054*/ 	.word	0xffffffff


	//   ....[11]....
        /*0058*/ 	.word	0xffffffff


	//   ....[12]....
        /*005c*/ 	.word	0xffffffff


	//   ....[13]....
        /*0060*/ 	.word	0xffffffff


	//   ....[14]....
        /*0064*/ 	.word	0xffffffff


	//   ....[15]....
        /*0068*/ 	.word	0xffffffff


	//   ....[16]....
        /*006c*/ 	.word	0xffffffff


	//   ....[17]....
        /*0070*/ 	.word	0xffffffff


	//   ....[18]....
        /*0074*/ 	.word	0xffffffff


	//   ....[19]....
        /*0078*/ 	.word	0xffffffff


	//----- nvinfo : EIATTR_COOP_GROUP_INSTR_OFFSETS
	.align		4
.L_4905:
        /*007c*/ 	.byte	0x04, 0x28
        /*007e*/ 	.short	(.L_4907 - .L_4906)


	//   ....[0]....
.L_4906:
        /*0080*/ 	.word	0x00001470


	//   ....[1]....
        /*0084*/ 	.word	0x00001480


	//   ....[2]....
        /*0088*/ 	.word	0x000014b0


	//   ....[3]....
        /*008c*/ 	.word	0x000014c0


	//   ....[4]....
        /*0090*/ 	.word	0x000014f0


	//   ....[5]....
        /*0094*/ 	.word	0x00001500


	//   ....[6]....
        /*0098*/ 	.word	0x00001530


	//   ....[7]....
        /*009c*/ 	.word	0x00001540


	//   ....[8]....
        /*00a0*/ 	.word	0x000015c0


	//   ....[9]....
        /*00a4*/ 	.word	0x000015d0


	//   ....[10]....
        /*00a8*/ 	.word	0x00002030


	//   ....[11]....
        /*00ac*/ 	.word	0x00002040


	//   ....[12]....
        /*00b0*/ 	.word	0x00002070


	//   ....[13]....
        /*00b4*/ 	.word	0x00002080


	//   ....[14]....
        /*00b8*/ 	.word	0x000020b0


	//   ....[15]....
        /*00bc*/ 	.word	0x000020c0


	//   ....[16]....
        /*00c0*/ 	.word	0x000020f0


	//   ....[17]....
        /*00c4*/ 	.word	0x00002100


	//   ....[18]....
        /*00c8*/ 	.word	0x00002130


	//   ....[19]....
        /*00cc*/ 	.word	0x00002140


	//----- nvinfo : EIATTR_VRC_CTA_INIT_COUNT
	.align		4
.L_4907:
        /*00d0*/ 	.byte	0x02, 0x4a
	.zero		1
	.zero		1


	//----- nvinfo : EIATTR_EXIT_INSTR_OFFSETS
	.align		4
        /*00d4*/ 	.byte	0x04, 0x1c
        /*00d6*/ 	.short	(.L_4909 - .L_4908)


	//   ....[0]....
.L_4908:
        /*00d8*/ 	.word	0x00002db0


	//----- nvinfo : EIATTR_MAX_THREADS
	.align		4
.L_4909:
        /*00dc*/ 	.byte	0x04, 0x05
        /*00de*/ 	.short	(.L_4911 - .L_4910)
.L_4910:
        /*00e0*/ 	.word	0x00000080
        /*00e4*/ 	.word	0x00000001
        /*00e8*/ 	.word	0x00000001


	//----- nvinfo : EIATTR_CRS_STACK_SIZE
	.align		4
.L_4911:
        /*00ec*/ 	.byte	0x04, 0x1e
        /*00ee*/ 	.short	(.L_4913 - .L_4912)
.L_4912:
        /*00f0*/ 	.word	0x00000000


	//----- nvinfo : EIATTR_CBANK_PARAM_SIZE
	.align		4
.L_4913:
        /*00f4*/ 	.byte	0x03, 0x19
        /*00f6*/ 	.short	0x0080


	//----- nvinfo : EIATTR_PARAM_CBANK
	.align		4
        /*00f8*/ 	.byte	0x04, 0x0a
        /*00fa*/ 	.short	(.L_4915 - .L_4914)
	.align		4
.L_4914:
        /*00fc*/ 	.word	index@(.nv.constant0._ZN18transformer_engine13normalization19ln_bwd_tuned_kernelINS0_13Kernel_traitsIffffjLj8192ELj2ELj1ELj4ELj16ENS0_18Kernel_traits_baseILj8192EffffjLj128EEEEEEEvNS0_20BackwardKernelParamsE)
        /*0100*/ 	.short	0x0380
        /*0102*/ 	.short	0x0080


	//----- nvinfo : EIATTR_SW_WAR
	.align		4
.L_4915:
        /*0104*/ 	.byte	0x04, 0x36
        /*0106*/ 	.short	(.L_4917 - .L_4916)
.L_4916:
        /*0108*/ 	.word	0x00000008
.L_4917:


//--------------------- .nv.info._ZN18transformer_engine13normalization28ln_bwd_finalize_tuned_kernelINS0_22Kernel_traits_finalizeILj6144E13__nv_bfloat16fS3_fjLj1024ELj4ENS0_18Kernel_traits_baseILj6144ES3_fS3_fjLj1024EEEEEEEvNS0_20BackwardKernelParamsE --------------------------
	.section	.nv.info._ZN18transformer_engine13normalization28ln_bwd_finalize_tuned_kernelINS0_22Kernel_traits_finalizeILj6144E13__nv_bfloat16fS3_fjLj1024ELj4ENS0_18Kernel_traits_baseILj6144ES3_fS3_fjLj1024EEEEEEEvNS0_20BackwardKernelParamsE,"",@"SHT_CUDA_INFO"
	.sectionflags	@""
	.align	4


	//----- nvinfo : EIATTR_CUDA_API_VERSION
	.align		4
        /*0000*/ 	.byte	0x04, 0x37
        /*0002*/ 	.short	(.L_4919 - .L_4918)
.L_4918:
        /*0004*/ 	.word	0x00000082


	//----- nvinfo : EIATTR_KPARAM_INFO
	.align		4
.L_4919:
        /*0008*/ 	.byte	0x04, 0x17
        /*000a*/ 	.short	(.L_4921 - .L_4920)
.L_4920:
        /*000c*/ 	.word	0x00000000
        /*0010*/ 	.short	0x0000
        /*0012*/ 	.short	0x0000
        /*0014*/ 	.byte	0x00, 0xf0, 0x01, 0x02


	//----- nvinfo : EIATTR_SPARSE_MMA_MASK
	.align		4
.L_4921:
        /*0018*/ 	.byte	0x03, 0x50
        /*001a*/ 	.short	0x0000


	//----- nvinfo : EIATTR_MAXREG_COUNT
	.align		4
        /*001c*/ 	.byte	0x03, 0x1b
        /*001e*/ 	.short	0x0040


	//----- nvinfo : EIATTR_NUM_BARRIERS
	.align		4
        /*0020*/ 	.byte	0x02, 0x4c
        /*0022*/ 	.byte	0x01
	.zero		1


	//----- nvinfo : EIATTR_MERCURY_ISA_VERSION
	.align		4
        /*0024*/ 	.byte	0x03, 0x5f
        /*0026*/ 	.short	0x0101


	//----- nvinfo : EIATTR_COOP_GROUP_MASK_REGIDS
	.align		4
        /*0028*/ 	.byte	0x04, 0x29
        /*002a*/ 	.short	(.L_4923 - .L_4922)


	//   ....[0]....
.L_4922:
        /*002c*/ 	.word	0xffffffff


	//   ....[1]....
        /*0030*/ 	.word	0xffffffff


	//   ....[2]....
        /*0034*/ 	.word	0xffffffff


	//   ....[3]....
        /*0038*/ 	.word	0xffffffff


	//   ....[4]....
        /*003c*/ 	.word	0xffffffff


	//   ....[5]....
        /*0040*/ 	.word	0xffffffff


	//   ....[6]....
        /*0044*/ 	.word	0xffffffff


	//   ....[7]....
        /*0048*/ 	.word	0xffffffff


	//   ....[8]....
        /*004c*/ 	.word	0xffffffff


	//   ....[9]....
        /*0050*/ 	.word	0xffffffff


	//----- nvinfo : EIATTR_COOP_GROUP_INSTR_OFFSETS
	.align		4
.L_4923:
        /*0054*/ 	.byte	0x04, 0x28
        /*0056*/ 	.short	(.L_4925 - .L_4924)


	//   ....[0]....
.L_4924:
        /*0058*/ 	.word	0x00001250


	//   ....[1]....
        /*005c*/ 	.word	0x00001260


	//   ....[2]....
        /*0060*/ 	.word	0x00001290


	//   ....[3]....
        /*0064*/ 	.word	0x000012a0


	//   ....[4]....
        /*0068*/ 	.word	0x000012d0


	//   ....[5]....
        /*006c*/ 	.word	0x000012e0


	//   ....[6]....
        /*0070*/ 	.word	0x00001310


	//   ....[7]....
        /*0074*/ 	.word	0x00001320


	//   ....[8]....
        /*0078*/ 	.word	0x00001350


	//   ....[9]....
        /*007c*/ 	.word	0x00001360


	//----- nvinfo : EIATTR_VRC_CTA_INIT_COUNT
	.align		4
.L_4925:
        /*0080*/ 	.byte	0x02, 0x4a
	.zero		1
	.zero		1


	//----- nvinfo : EIATTR_EXIT_INSTR_OFFSETS
	.align		4
        /*0084*/ 	.byte	0x04, 0x1c
        /*0086*/ 	.short	(.L_4927 - .L_4926)


	//   ....[0]....
.L_4926:
        /*0088*/ 	.word	0x00000060


	//   ....[1]....
        /*008c*/ 	.word	0x000013c0


	//   ....[2]....
        /*0090*/ 	.word	0x00001490


	//----- nvinfo : EIATTR_MAX_THREADS
	.align		4
.L_4927:
        /*0094*/ 	.byte	0x04, 0x05
        /*0096*/ 	.short	(.L_4929 - .L_4928)
.L_4928:
        /*0098*/ 	.word	0x00000400
        /*009c*/ 	.word	0x00000001
        /*00a0*/ 	.word	0x00000001


	//----- nvinfo : EIATTR_CRS_STACK_SIZE
	.align		4
.L_4929:
        /*00a4*/ 	.byte	0x04, 0x1e
        /*00a6*/ 	.short	(.L_4931 - .L_4930)
.L_4930:
        /*00a8*/ 	.word	0x00000000


	//----- nvinfo : EIATTR_CBANK_PARAM_SIZE
	.align		4
.L_4931:
        /*00ac*/ 	.byte	0x03, 0x19
        /*00ae*/ 	.short	0x0080


	//----- nvinfo : EIATTR_PARAM_CBANK
	.align		4
        /*00b0*/ 	.byte	0x04, 0x0a
        /*00b2*/ 	.short	(.L_4933 - .L_4932)
	.align		4
.L_4932:
        /*00b4*/ 	.word	index@(.nv.constant0._ZN18transformer_engine13normalization28ln_bwd_finalize_tuned_kernelINS0_22Kernel_traits_finalizeILj6144E13__nv_bfloat16fS3_fjLj1024ELj4ENS0_18Kernel_traits_baseILj6144ES3_fS3_fjLj1024EEEEEEEvNS0_20BackwardKernelParamsE)
        /*00b8*/ 	.short	0x0380
        /*00ba*/ 	.short	0x0080


	//----- nvinfo : EIATTR_SW_WAR
	.align		4
.L_4933:
        /*00bc*/ 	.byte	0x04, 0x36
        /*00be*/ 	.short	(.L_4935 - .L_4934)
.L_4934:
        /*00c0*/ 	.word	0x00000008
.L_4935:


//--------------------- .nv.info._ZN18transformer_engine13normalization19ln_bwd_tuned_kernelINS0_13Kernel_traitsI13__nv_bfloat16fS3_fjLj6144ELj1ELj1ELj8ELj16ENS0_18Kernel_traits_baseILj6144ES3_fS3_fjLj256EEEEEEEvNS0_20BackwardKernelParamsE --------------------------
	.section	.nv.info._ZN18transformer_engine13normalization19ln_bwd_tuned_kernelINS0_13Kernel_traitsI13__nv_bfloat16fS3_fjLj6144ELj1ELj1ELj8ELj16ENS0_18Kernel_traits_baseILj6144ES3_fS3_fjLj256EEEEEEEvNS0_20BackwardKernelParamsE,"",@"SHT_CUDA_INFO"
	.sectionflags	@""
	.align	4


	//----- nvinfo : EIATTR_CUDA_API_VERSION
	.align		4
        /*0000*/ 	.byte	0x04, 0x37
        /*0002*/ 	.short	(.L_4937 - .L_4936)
.L_4936:
        /*0004*/ 	.word	0x00000082


	//----- nvinfo : EIATTR_KPARAM_INFO
	.align		4
.L_4937:
        /*0008*/ 	.byte	0x04, 0x17
        /*000a*/ 	.short	(.L_4939 - .L_4938)
.L_4938:
        /*000c*/ 	.word	0x00000000
        /*0010*/ 	.short	0x0000
        /*0012*/ 	.short	0x0000
        /*0014*/ 	.byte	0x00, 0xf0, 0x01, 0x02


	//----- nvinfo : EIATTR_SPARSE_MMA_MASK
	.align		4
.L_4939:
        /*0018*/ 	.byte	0x03, 0x50
        /*001a*/ 	.short	0x0000


	//----- nvinfo : EIATTR_MAXREG_COUNT
	.align		4
        /*001c*/ 	.byte	0x03, 0x1b
        /*001e*/ 	.short	0x00ff


	//----- nvinfo : EIATTR_NUM_BARRIERS
	.align		4
        /*0020*/ 	.byte	0x02, 0x4c
        /*0022*/ 	.byte	0x01
	.zero		1


	//----- nvinfo : EIATTR_MERCURY_ISA_VERSION
	.align		4
        /*0024*/ 	.byte	0x03, 0x5f
        /*0026*/ 	.short	0x0101


	//----- nvinfo : EIATTR_COOP_GROUP_MASK_REGIDS
	.align		4
        /*0028*/ 	.byte	0x04, 0x29
        /*002a*/ 	.short	(.L_4941 - .L_4940)


	//   ....[0]....
.L_4940:
        /*002c*/ 	.word	0xffffffff


	//   ....[1]....
        /*0030*/ 	.word	0xffffffff


	//   ....[2]....
        /*0034*/ 	.word	0xffffffff


	//   ....[3]....
        /*0038*/ 	.word	0xffffffff


	//   ....[4]....
        /*003c*/ 	.word	0xffffffff


	//   ....[5]....
        /*0040*/ 	.word	0xffffffff


	//   ....[6]....
        /*0044*/ 	.word	0xffffffff


	//   ....[7]....
        /*0048*/ 	.word	0xffffffff


	//   ....[8]....
        /*004c*/ 	.word	0xffffffff


	//   ....[9]....
        /*0050*/ 	.word	0xffffffff


	//----- nvinfo : EIATTR_COOP_GROUP_INSTR_OFFSETS
	.align		4
.L_4941:
        /*0054*/ 	.byte	0x04, 0x28
        /*0056*/ 	.short	(.L_4943 - .L_4942)


	//   ....[0]....
.L_4942:
        /*0058*/ 	.word	0x00001490


	//   ....[1]....
        /*005c*/ 	.word	0x000014a0


	//   ....[2]....
        /*0060*/ 	.word	0x000014d0


	//   ....[3]....
        /*0064*/ 	.word	0x000014e0


	//   ....[4]....
        /*0068*/ 	.word	0x00001510


	//   ....[5]....
        /*006c*/ 	.word	0x00001520


	//   ....[6]....
        /*0070*/ 	.word	0x00001550


	//   ....[7]....
        /*0074*/ 	.word	0x00001560


	//   ....[8]....
        /*0078*/ 	.word	0x00001590


	//   ....[9]....
        /*007c*/ 	.word	0x000015a0


	//----- nvinfo : EIATTR_VRC_CTA_INIT_COUNT
	.align		4
.L_4943:
        /*0080*/ 	.byte	0x02, 0x4a
	.zero		1
	.zero		1


	//----- nvinfo : EIATTR_EXIT_INSTR_OFFSETS
	.align		4
        /*0084*/ 	.byte	0x04, 0x1c
        /*0086*/ 	.short	(.L_4945 - .L_4944)


	//   ....[0]....
.L_4944:
        /*0088*/ 	.word	0x00002470


	//----- nvinfo : EIATTR_MAX_THREADS
	.align		4
.L_4945:
        /*008c*/ 	.byte	0x04, 0x05
        /*008e*/ 	.short	(.L_4947 - .L_4946)
.L_4946:
        /*0090*/ 	.word	0x00000100
        /*0094*/ 	.word	0x00000001
        /*0098*/ 	.word	0x00000001


	//----- nvinfo : EIATTR_CRS_STACK_SIZE
	.align		4
.L_4947:
        /*009c*/ 	.byte	0x04, 0x1e
        /*009e*/ 	.short	(.L_4949 - .L_4948)
.L_4948:
        /*00a0*/ 	.word	0x00000000


	//----- nvinfo : EIATTR_CBANK_PARAM_SIZE
	.align		4
.L_4949:
        /*00a4*/ 	.byte	0x03, 0x19
        /*00a6*/ 	.short	0x0080


	//----- nvinfo : EIATTR_PARAM_CBANK
	.align		4
        /*00a8*/ 	.byte	0x04, 0x0a
        /*00aa*/ 	.short	(.L_4951 - .L_4950)
	.align		4
.L_4950:
        /*00ac*/ 	.word	index@(.nv.constant0._ZN18transformer_engine13normalization19ln_bwd_tuned_kernelINS0_13Kernel_traitsI13__nv_bfloat16fS3_fjLj6144ELj1ELj1ELj8ELj16ENS0_18Kernel_traits_baseILj6144ES3_fS3_fjLj256EEEEEEEvNS0_20BackwardKernelParamsE)
        /*00b0*/ 	.short	0x0380
        /*00b2*/ 	.short	0x0080


	//----- nvinfo : EIATTR_SW_WAR
	.align		4
.L_4951:
        /*00b4*/ 	.byte	0x04, 0x36
        /*00b6*/ 	.short	(.L_4953 - .L_4952)
.L_4952:
        /*00b8*/ 	.word	0x00000008
.L_4953:


//--------------------- .nv.info._ZN18transformer_engine13normalization28ln_bwd_finalize_tuned_kernelINS0_22Kernel_traits_finalizeILj6144E13__nv_bfloat16S3_S3_fjLj1024ELj4ENS0_18Kernel_traits_baseILj6144ES3_S3_S3_fjLj1024EEEEEEEvNS0_20BackwardKernelParamsE --------------------------
	.section	.nv.info._ZN18transformer_engine13normalization28ln_bwd_finalize_tuned_kernelINS0_22Kernel_traits_finalizeILj6144E13__nv_bfloat16S3_S3_fjLj1024ELj4ENS0_18Kernel_traits_baseILj6144ES3_S3_S3_fjLj1024EEEEEEEvNS0_20BackwardKernelParamsE,"",@"SHT_CUDA_INFO"
	.sectionflags	@""
	.align	4


	//----- nvinfo : EIATTR_CUDA_API_VERSION
	.align		4
        /*0000*/ 	.byte	0x04, 0x37
        /*0002*/ 	.short	(.L_4955 - .L_4954)
.L_4954:
        /*0004*/ 	.word	0x00000082


	//----- nvinfo : EIATTR_KPARAM_INFO
	.align		4
.L_4955:
        /*0008*/ 	.byte	0x04, 0x17
        /*000a*/ 	.short	(.L_4957 - .L_4956)
.L_4956:
        /*000c*/ 	.word	0x00000000
        /*0010*/ 	.short	0x0000
        /*0012*/ 	.short	0x0000
        /*0014*/ 	.byte	0x00, 0xf0, 0x01, 0x02


	//----- nvinfo : EIATTR_SPARSE_MMA_MASK
	.align		4
.L_4957:
        /*0018*/ 	.byte	0x03, 0x50
        /*001a*/ 	.short	0x0000


	//----- nvinfo : EIATTR_MAXREG_COUNT
	.align		4
        /*001c*/ 	.byte	0x03, 0x1b
        /*001e*/ 	.short	0x0040


	//----- nvinfo : EIATTR_NUM_BARRIERS
	.align		4
        /*0020*/ 	.byte	0x02, 0x4c
        /*0022*/ 	.byte	0x01
	.zero		1


	//----- nvinfo : EIATTR_MERCURY_ISA_VERSION
	.align		4
        /*0024*/ 	.byte	0x03, 0x5f
        /*0026*/ 	.short	0x0101


	//----- nvinfo : EIATTR_COOP_GROUP_MASK_REGIDS
	.align		4
        /*0028*/ 	.byte	0x04, 0x29
        /*002a*/ 	.short	(.L_4959 - .L_4958)


	//   ....[0]....
.L_4958:
        /*002c*/ 	.word	0xffffffff


	//   ....[1]....
        /*0030*/ 	.word	0xffffffff


	//   ....[2]....
        /*0034*/ 	.word	0xffffffff


	//   ....[3]....
        /*0038*/ 	.word	0xffffffff


	//   ....[4]....
        /*003c*/ 	.word	0xffffffff


	//   ....[5]....
        /*0040*/ 	.word	0xffffffff


	//   ....[6]....
        /*0044*/ 	.word	0xffffffff


	//   ....[7]....
        /*0048*/ 	.word	0xffffffff


	//   ....[8]....
        /*004c*/ 	.word	0xffffffff


	//   ....[9]....
        /*0050*/ 	.word	0xffffffff


	//----- nvinfo : EIATTR_COOP_GROUP_INSTR_OFFSETS
	.align		4
.L_4959:
        /*0054*/ 	.byte	0x04, 0x28
        /*0056*/ 	.short	(.L_4961 - .L_4960)


	//   ....[0]....
.L_4960:
        /*0058*/ 	.word	0x00001250


	//   ....[1]....
        /*005c*/ 	.word	0x00001260


	//   ....[2]....
        /*0060*/ 	.word	0x00001290


	//   ....[3]....
        /*0064*/ 	.word	0x000012a0


	//   ....[4]....
        /*0068*/ 	.word	0x000012d0


	//   ....[5]....
        /*006c*/ 	.word	0x000012e0


	//   ....[6]....
        /*0070*/ 	.word	0x00001310


	//   ....[7]....
        /*0074*/ 	.word	0x00001320


	//   ....[8]....
        /*0078*/ 	.word	0x00001350


	//   ....[9]....
        /*007c*/ 	.word	0x00001360


	//----- nvinfo : EIATTR_VRC_CTA_INIT_COUNT
	.align		4
.L_4961:
        /*0080*/ 	.byte	0x02, 0x4a
	.zero		1
	.zero		1


	//----- nvinfo : EIATTR_EXIT_INSTR_OFFSETS
	.align		4
        /*0084*/ 	.byte	0x04, 0x1c
        /*0086*/ 	.short	(.L_4963 - .L_4962)


	//   ....[0]....
.L_4962:
        /*0088*/ 	.word	0x00000060


	//   ....[1]....
        /*008c*/ 	.word	0x000013c0


	//   ....[2]....
        /*0090*/ 	.word	0x00001490


	//----- nvinfo : EIATTR_MAX_THREADS
	.align		4
.L_4963:
        /*0094*/ 	.byte	0x04, 0x05
        /*0096*/ 	.short	(.L_4965 - .L_4964)
.L_4964:
        /*0098*/ 	.word	0x00000400
        /*009c*/ 	.word	0x00000001
        /*00a0*/ 	.word	0x00000001


	//----- nvinfo : EIATTR_CRS_STACK_SIZE
	.align		4
.L_4965:
        /*00a4*/ 	.byte	0x04, 0x1e
        /*00a6*/ 	.short	(.L_4967 - .L_4966)
.L_4966:
        /*00a8*/ 	.word	0x00000000


	//----- nvinfo : EIATTR_CBANK_PARAM_SIZE
	.align		4
.L_4967:
        /*00ac*/ 	.byte	0x03, 0x19
        /*00ae*/ 	.short	0x0080


	//----- nvinfo : EIATTR_PARAM_CBANK
	.align		4
        /*00b0*/ 	.byte	0x04, 0x0a
        /*00b2*/ 	.short	(.L_4969 - .L_4968)
	.align		4
.L_4968:
        /*00b4*/ 	.word	index@(.nv.constant0._ZN18transformer_engine13normalization28ln_bwd_finalize_tuned_kernelINS0_22Kernel_traits_finalizeILj6144E13__nv_bfloat16S3_S3_fjLj1024ELj4ENS0_18Kernel_traits_baseILj6144ES3_S3_S3_fjLj1024EEEEEEEvNS0_20BackwardKernelParamsE)
        /*00b8*/ 	.short	0x0380
        /*00ba*/ 	.short	0x0080


	//----- nvinfo : EIATTR_SW_WAR
	.align		4
.L_4969:
        /*00bc*/ 	.byte	0x04, 0x36
        /*00be*/ 	.short	(.L_4971 - .L_4970)
.L_4970:
        /*00c0*/ 	.word	0x00000008
.L_4971:


//--------------------- .nv.info._ZN18transformer_engine13normalization19ln_bwd_tuned_kernelINS0_13Kernel_traitsI13__nv_bfloat16S3_S3_fjLj6144ELj1ELj1ELj8ELj16ENS0_18Kernel_traits_baseILj6144ES3_S3_S3_fjLj256EEEEEEEvNS0_20BackwardKernelParamsE --------------------------
	.section	.nv.info._ZN18transformer_engine13normalization19ln_bwd_tuned_kernelINS0_13Kernel_traitsI13__nv_bfloat16S3_S3_fjLj6144ELj1ELj1ELj8ELj16ENS0_18Kernel_traits_baseILj6144ES3_S3_S3_fjLj256EEEEEEEvNS0_20BackwardKernelParamsE,"",@"SHT_CUDA_INFO"
	.sectionflags	@""
	.align	4


	//----- nvinfo : EIATTR_CUDA_API_VERSION
	.align		4
        /*0000*/ 	.byte	0x04, 0x37
        /*0002*/ 	.short	(.L_4973 - .L_4972)
.L_4972:
        /*0004*/ 	.word	0x00000082


	//----- nvinfo : EIATTR_KPARAM_INFO
	.align		4
.L_4973:
        /*0008*/ 	.byte	0x04, 0x17
        /*000a*/ 	.short	(.L_4975 - .L_4974)
.L_4974:
        /*000c*/ 	.word	0x00000000
        /*0010*/ 	.short	0x0000
        /*0012*/ 	.short	0x0000
        /*0014*/ 	.byte	0x00, 0xf0, 0x01, 0x02


	//----- nvinfo : EIATTR_SPARSE_MMA_MASK
	.align		4
.L_4975:
        /*0018*/ 	.byte	0x03, 0x50
        /*001a*/ 	.short	0x0000


	//----- nvinfo : EIATTR_MAXREG_COUNT
	.align		4
        /*001c*/ 	.byte	0x03, 0x1b
        /*001e*/ 	.short	0x00ff


	//----- nvinfo : EIATTR_NUM_BARRIERS
	.align		4
        /*0020*/ 	.byte	0x02, 0x4c
        /*0022*/ 	.byte	0x01
	.zero		1


	//----- nvinfo : EIATTR_MERCURY_ISA_VERSION
	.align		4
        /*0024*/ 	.byte	0x03, 0x5f
        /*0026*/ 	.short	0x0101


	//----- nvinfo : EIATTR_COOP_GROUP_MASK_REGIDS
	.align		4
        /*0028*/ 	.byte	0x04, 0x29
        /*002a*/ 	.short	(.L_4977 - .L_4976)


	//   ....[0]....
.L_4976:
        /*002c*/ 	.word	0xffffffff


	//   ....[1]....
        /*0030*/ 	.word	0xffffffff


	//   ....[2]....
        /*0034*/ 	.word	0xffffffff


	//   ....[3]....
        /*0038*/ 	.word	0xffffffff


	//   ....[4]....
        /*003c*/ 	.word	0xffffffff


	//   ....[5]....
        /*0040*/ 	.word	0xffffffff


	//   ....[6]....
        /*0044*/ 	.word	0xffffffff


	//   ....[7]....
        /*0048*/ 	.word	0xffffffff


	//   ....[8]....
        /*004c*/ 	.word	0xffffffff


	//   ....[9]....
        /*0050*/ 	.word	0xffffffff


	//----- nvinfo : EIATTR_COOP_GROUP_INSTR_OFFSETS
	.align		4
.L_4977:
        /*0054*/ 	.byte	0x04, 0x28
        /*0056*/ 	.short	(.L_4979 - .L_4978)


	//   ....[0]....
.L_4978:
        /*0058*/ 	.word	0x00001650


	//   ....[1]....
        /*005c*/ 	.word	0x00001660


	//   ....[2]....
        /*0060*/ 	.word	0x00001690


	//   ....[3]....
        /*0064*/ 	.word	0x000016a0


	//   ....[4]....
        /*0068*/ 	.word	0x000016d0


	//   ....[5]....
        /*006c*/ 	.word	0x000016e0


	//   ....[6]....
        /*0070*/ 	.word	0x00001710


	//   ....[7]....
        /*0074*/ 	.word	0x00001720


	//   ....[8]....
        /*0078*/ 	.word	0x00001750


	//   ....[9]....
        /*007c*/ 	.word	0x00001760


	//----- nvinfo : EIATTR_VRC_CTA_INIT_COUNT
	.align		4
.L_4979:
        /*0080*/ 	.byte	0x02, 0x4a
	.zero		1
	.zero		1


	//----- nvinfo : EIATTR_EXIT_INSTR_OFFSETS
	.align		4
        /*0084*/ 	.byte	0x04, 0x1c
        /*0086*/ 	.short	(.L_4981 - .L_4980)


	//   ....[0]....
.L_4980:
        /*0088*/ 	.word	0x000027b0


	//----- nvinfo : EIATTR_MAX_THREADS
	.align		4
.L_4981:
        /*008c*/ 	.byte	0x04, 0x05
        /*008e*/ 	.short	(.L_4983 - .L_4982)
.L_4982:
        /*0090*/ 	.word	0x00000100
        /*0094*/ 	.word	0x00000001
        /*0098*/ 	.word	0x00000001


	//----- nvinfo : EIATTR_CRS_STACK_SIZE
	.align		4
.L_4983:
        /*009c*/ 	.byte	0x04, 0x1e
        /*009e*/ 	.short	(.L_4985 - .L_4984)
.L_4984:
        /*00a0*/ 	.word	0x00000000


	//----- nvinfo : EIATTR_CBANK_PARAM_SIZE
	.align		4
.L_4985:
        /*00a4*/ 	.byte	0x03, 0x19
        /*00a6*/ 	.short	0x0080


	//----- nvinfo : EIATTR_PARAM_CBANK
	.align		4
        /*00a8*/ 	.byte	0x04, 0x0a
        /*00aa*/ 	.short	(.L_4987 - .L_4986)
	.align		4
.L_4986:
        /*00ac*/ 	.word	index@(.nv.constant0._ZN18transformer_engine13normalization19ln_bwd_tuned_kernelINS0_13Kernel_traitsI13__nv_bfloat16S3_S3_fjLj6144ELj1ELj1ELj8ELj16ENS0_18Kernel_traits_baseILj6144ES3_S3_S3_fjLj256EEEEEEEvNS0_20BackwardKernelParamsE)
        /*00b0*/ 	.short	0x0380
        /*00b2*/ 	.short	0x0080


	//----- nvinfo : EIATTR_SW_WAR
	.align		4
.L_4987:
        /*00b4*/ 	.byte	0x04, 0x36
        /*00b6*/ 	.short	(.L_4989 - .L_4988)
.L_4988:
        /*00b8*/ 	.word	0x00000008
.L_4989:


//--------------------- .nv.info._ZN18transformer_engine13normalization28ln_bwd_finalize_tuned_kernelINS0_22Kernel_traits_finalizeILj6144E6__halffS3_fjLj1024ELj4ENS0_18Kernel_traits_baseILj6144ES3_fS3_fjLj1024EEEEEEEvNS0_20BackwardKernelParamsE --------------------------
	.section	.nv.info._ZN18transformer_engine13normalization28ln_bwd_finalize_tuned_kernelINS0_22Kernel_traits_finalizeILj6144E6__halffS3_fjLj1024ELj4ENS0_18Kernel_traits_baseILj6144ES3_fS3_fjLj1024EEEEEEEvNS0_20BackwardKernelParamsE,"",@"SHT_CUDA_INFO"
	.sectionflags	@""
	.align	4


	//----- nvinfo : EIATTR_CUDA_API_VERSION
	.align		4
        /*0000*/ 	.byte	0x04, 0x37
        /*0002*/ 	.short	(.L_4991 - .L_4990)
.L_4990:
        /*0004*/ 	.word	0x00000082


	//----- nvinfo : EIATTR_KPARAM_INFO
	.align		4
.L_4991:
        /*0008*/ 	.byte	0x04, 0x17
        /*000a*/ 	.short	(.L_4993 - .L_4992)
.L_4992:
        /*000c*/ 	.word	0x00000000
        /*0010*/ 	.short	0x0000
        /*0012*/ 	.short	0x0000
        /*0014*/ 	.byte	0x00, 0xf0, 0x01, 0x02


	//----- nvinfo : EIATTR_SPARSE_MMA_MASK
	.align		4
.L_4993:
        /*0018*/ 	.byte	0x03, 0x50
        /*001a*/ 	.short	0x0000


	//----- nvinfo : EIATTR_MAXREG_COUNT
	.align		4
        /*001c*/ 	.byte	0x03, 0x1b
        /*001e*/ 	.short	0x0040


	//----- nvinfo : EIATTR_NUM_BARRIERS
	.align		4
        /*0020*/ 	.byte	0x02, 0x4c
        /*0022*/ 	.byte	0x01
	.zero		1


	//----- nvinfo : EIATTR_MERCURY_ISA_VERSION
	.align		4
        /*0024*/ 	.byte	0x03, 0x5f
        /*0026*/ 	.short	0x0101


	//----- nvinfo : EIATTR_COOP_GROUP_MASK_REGIDS
	.align		4
        /*0028*/ 	.byte	0x04, 0x29
        /*002a*/ 	.short	(.L_4995 - .L_4994)


	//   ....[0]....
.L_4994:
        /*002c*/ 	.word	0xffffffff


	//   ....[1]....
        /*0030*/ 	.word	0xffffffff


	//   ....[2]....
        /*0034*/ 	.word	0xffffffff


	//   ....[3]....
        /*0038*/ 	.word	0xffffffff


	//   ....[4]....
        /*003c*/ 	.word	0xffffffff


	//   ....[5]....
        /*0040*/ 	.word	0xffffffff


	//   ....[6]....
        /*0044*/ 	.word	0xffffffff


	//   ....[7]....
        /*0048*/ 	.word	0xffffffff


	//   ....[8]....
        /*004c*/ 	.word	0xffffffff


	//   ....[9]....
        /*0050*/ 	.word	0xffffffff


	//----- nvinfo : EIATTR_COOP_GROUP_INSTR_OFFSETS
	.align		4
.L_4995:
        /*0054*/ 	.byte	0x04, 0x28
        /*0056*/ 	.short	(.L_4997 - .L_4996)


	//   ....[0]....
.L_4996:
        /*0058*/ 	.word	0x00001250


	//   ....[1]....
        /*005c*/ 	.word	0x00001260


	//   ....[2]....
        /*0060*/ 	.word	0x00001290


	//   ....[3]....
        /*0064*/ 	.word	0x000012a0


	//   ....[4]....
        /*0068*/ 	.word	0x000012d0


	//   ....[5]....
        /*006c*/ 	.word	0x000012e0


	//   ....[6]....
        /*0070*/ 	.word	0x00001310


	//   ....[7]....
        /*0074*/ 	.word	0x00001320


	//   ....[8]....
        /*0078*/ 	.word	0x00001350


	//   ....[9]....
        /*007c*/ 	.word	0x00001360


	//----- nvinfo : EIATTR_VRC_CTA_INIT_COUNT
	.align		4
.L_4997:
        /*0080*/ 	.byte	0x02, 0x4a
	.zero		1
	.zero		1


	//----- nvinfo : EIATTR_EXIT_INSTR_OFFSETS
	.align		4
        /*0084*/ 	.byte	0x04, 0x1c
        /*0086*/ 	.short	(.L_4999 - .L_4998)


	//   ....[0]....
.L_4998:
        /*0088*/ 	.word	0x00000060


	//   ....[1]....
        /*008c*/ 	.word	0x000013c0


	//   ....[2]....
        /*0090*/ 	.word	0x00001490


	//----- nvinfo : EIATTR_MAX_THREADS
	.align		4
.L_4999:
        /*0094*/ 	.byte	0x04, 0x05
        /*0096*/ 	.short	(.L_5001 - .L_5000)
.L_5000:
        /*0098*/ 	.word	0x00000400
        /*009c*/ 	.word	0x00000001
        /*00a0*/ 	.word	0x00000001


	//----- nvinfo : EIATTR_CRS_STACK_SIZE
	.align		4
.L_5001:
        /*00a4*/ 	.byte	0x04, 0x1e
        /*00a6*/ 	.short	(.L_5003 - .L_5002)
.L_5002:
        /*00a8*/ 	.word	0x00000000


	//----- nvinfo : EIATTR_CBANK_PARAM_SIZE
	.align		4
.L_5003:
        /*00ac*/ 	.byte	0x03, 0x19
        /*00ae*/ 	.short	0x0080


	//----- nvinfo : EIATTR_PARAM_CBANK
	.align		4
        /*00b0*/ 	.byte	0x04, 0x0a
        /*00b2*/ 	.short	(.L_5005 - .L_5004)
	.align		4
.L_5004:
        /*00b4*/ 	.word	index@(.nv.constant0._ZN18transformer_engine13normalization28ln_bwd_finalize_tuned_kernelINS0_22Kernel_traits_finalizeILj6144E6__halffS3_fjLj1024ELj4ENS0_18Kernel_traits_baseILj6144ES3_fS3_fjLj1024EEEEEEEvNS0_20BackwardKernelParamsE)
        /*00b8*/ 	.short	0x0380
        /*00ba*/ 	.short	0x0080


	//----- nvinfo : EIATTR_SW_WAR
	.align		4
.L_5005:
        /*00bc*/ 	.byte	0x04, 0x36
        /*00be*/ 	.short	(.L_5007 - .L_5006)
.L_5006:
        /*00c0*/ 	.word	0x00000008
.L_5007:


//--------------------- .nv.info._ZN18transformer_engine13normalization19ln_bwd_tuned_kernelINS0_13Kernel_traitsI6__halffS3_fjLj6144ELj1ELj1ELj8ELj16ENS0_18Kernel_traits_baseILj6144ES3_fS3_fjLj256EEEEEEEvNS0_20BackwardKernelParamsE --------------------------
	.section	.nv.info._ZN18transformer_engine13normalization19ln_bwd_tuned_kernelINS0_13Kernel_traitsI6__halffS3_fjLj6144ELj1ELj1ELj8ELj16ENS0_18Kernel_traits_baseILj6144ES3_fS3_fjLj256EEEEEEEvNS0_20BackwardKernelParamsE,"",@"SHT_CUDA_INFO"
	.sectionflags	@""
	.align	4


	//----- nvinfo : EIATTR_CUDA_API_VERSION
	.align		4
        /*0000*/ 	.byte	0x04, 0x37
        /*0002*/ 	.short	(.L_5009 - .L_5008)
.L_5008:
        /*0004*/ 	.word	0x00000082


	//----- nvinfo : EIATTR_KPARAM_INFO
	.align		4
.L_5009:
        /*0008*/ 	.byte	0x04, 0x17
        /*000a*/ 	.short	(.L_5011 - .L_5010)
.L_5010:
        /*000c*/ 	.word	0x00000000
        /*0010*/ 	.short	0x0000
        /*0012*/ 	.short	0x0000
        /*0014*/ 	.byte	0x00, 0xf0, 0x01, 0x02


	//----- nvinfo : EIATTR_SPARSE_MMA_MASK
	.align		4
.L_5011:
        /*0018*/ 	.byte	0x03, 0x50
        /*001a*/ 	.short	0x0000


	//----- nvinfo : EIATTR_MAXREG_COUNT
	.align		4
        /*001c*/ 	.byte	0x03, 0x1b
        /*001e*/ 	.short	0x00ff


	//----- nvinfo : EIATTR_NUM_BARRIERS
	.align		4
        /*0020*/ 	.byte	0x02, 0x4c
        /*0022*/ 	.byte	0x01
	.zero		1


	//----- nvinfo : EIATTR_MERCURY_ISA_VERSION
	.align		4
        /*0024*/ 	.byte	0x03, 0x5f
        /*0026*/ 	.short	0x0101


	//----- nvinfo : EIATTR_COOP_GROUP_MASK_REGIDS
	.align		4
        /*0028*/ 	.byte	0x04, 0x29
        /*002a*/ 	.short	(.L_5013 - .L_5012)


	//   ....[0]....
.L_5012:
        /*002c*/ 	.word	0xffffffff


	//   ....[1]....
        /*0030*/ 	.word	0xffffffff


	//   ....[2]....
        /*0034*/ 	.word	0xffffffff


	//   ....[3]....
        /*0038*/ 	.word	0xffffffff


	//   ....[4]....
        /*003c*/ 	.word	0xffffffff


	//   ....[5]....
        /*0040*/ 	.word	0xffffffff


	//   ....[6]....
        /*0044*/ 	.word	0xffffffff


	//   ....[7]....
        /*0048*/ 	.word	0xffffffff


	//   ....[8]....
        /*004c*/ 	.word	0xffffffff


	//   ....[9]....
        /*0050*/ 	.word	0xffffffff


	//----- nvinfo : EIATTR_COOP_GROUP_INSTR_OFFSETS
	.align		4
.L_5013:
        /*0054*/ 	.byte	0x04, 0x28
        /*0056*/ 	.short	(.L_5015 - .L_5014)


	//   ....[0]....
.L_5014:
        /*0058*/ 	.word	0x00001490


	//   ....[1]....
        /*005c*/ 	.word	0x000014a0


	//   ....[2]....
        /*0060*/ 	.word	0x000014d0


	//   ....[3]....
        /*0064*/ 	.word	0x000014e0


	//   ....[4]....
        /*0068*/ 	.word	0x00001510


	//   ....[5]....
        /*006c*/ 	.word	0x00001520


	//   ....[6]....
        /*0070*/ 	.word	0x00001550


	//   ....[7]....
        /*0074*/ 	.word	0x00001560


	//   ....[8]....
        /*0078*/ 	.word	0x00001590


	//   ....[9]....
        /*007c*/ 	.word	0x000015a0


	//----- nvinfo : EIATTR_VRC_CTA_INIT_COUNT
	.align		4
.L_5015:
        /*0080*/ 	.byte	0x02, 0x4a
	.zero		1
	.zero		1


	//----- nvinfo : EIATTR_EXIT_INSTR_OFFSETS
	.align		4
        /*0084*/ 	.byte	0x04, 0x1c
        /*0086*/ 	.short	(.L_5017 - .L_5016)


	//   ....[0]....
.L_5016:
        /*0088*/ 	.word	0x00002470


	//----- nvinfo : EIATTR_MAX_THREADS
	.align		4
.L_5017:
        /*008c*/ 	.byte	0x04, 0x05
        /*008e*/ 	.short	(.L_5019 - .L_5018)
.L_5018:
        /*0090*/ 	.word	0x00000100
        /*0094*/ 	.word	0x00000001
        /*0098*/ 	.word	0x00000001


	//----- nvinfo : EIATTR_CRS_STACK_SIZE
	.align		4
.L_5019:
        /*009c*/ 	.byte	0x04, 0x1e
        /*009e*/ 	.short	(.L_5021 - .L_5020)
.L_5020:
        /*00a0*/ 	.word	0x00000000


	//----- nvinfo : EIATTR_CBANK_PARAM_SIZE
	.align		4
.L_5021:
        /*00a4*/ 	.byte	0x03, 0x19
        /*00a6*/ 	.short	0x0080


	//----- nvinfo : EIATTR_PARAM_CBANK
	.align		4
        /*00a8*/ 	.byte	0x04, 0x0a
        /*00aa*/ 	.short	(.L_5023 - .L_5022)
	.align		4
.L_5022:
        /*00ac*/ 	.word	index@(.nv.constant0._ZN18transformer_engine13normalization19ln_bwd_tuned_kernelINS0_13Kernel_traitsI6__halffS3_fjLj6144ELj1ELj1ELj8ELj16ENS0_18Kernel_traits_baseILj6144ES3_fS3_fjLj256EEEEEEEvNS0_20BackwardKernelParamsE)
        /*00b0*/ 	.short	0x0380
        /*00b2*/ 	.short	0x0080


	//----- nvinfo : EIATTR_SW_WAR
	.align		4
.L_5023:
        /*00b4*/ 	.byte	0x04, 0x36
        /*00b6*/ 	.short	(.L_5025 - .L_5024)
.L_5024:
        /*00b8*/ 	.word	0x00000008
.L_5025:


//--------------------- .nv.info._ZN18transformer_engine13normalization28ln_bwd_finalize_tuned_kernelINS0_22Kernel_traits_finalizeILj6144E6__halfS3_S3_fjLj1024ELj4ENS0_18Kernel_traits_baseILj6144ES3_S3_S3_fjLj1024EEEEEEEvNS0_20BackwardKernelParamsE --------------------------
	.section	.nv.info._ZN18transformer_engine13normalization28ln_bwd_finalize_tuned_kernelINS0_22Kernel_traits_finalizeILj6144E6__halfS3_S3_fjLj1024ELj4ENS0_18Kernel_traits_baseILj6144ES3_S3_S3_fjLj1024EEEEEEEvNS0_20BackwardKernelParamsE,"",@"SHT_CUDA_INFO"
	.sectionflags	@""
	.align	4


	//----- nvinfo : EIATTR_CUDA_API_VERSION
	.align		4
        /*0000*/ 	.byte	0x04, 0x37
        /*0002*/ 	.short	(.L_5027 - .L_5026)
.L_5026:
        /*0004*/ 	.word	0x00000082


	//----- nvinfo : EIATTR_KPARAM_INFO
	.align		4
.L_5027:
        /*0008*/ 	.byte	0x04, 0x17
        /*000a*/ 	.short	(.L_5029 - .L_5028)
.L_5028:
        /*000c*/ 	.word	0x00000000
        /*0010*/ 	.short	0x0000
        /*0012*/ 	.short	0x0000
        /*0014*/ 	.byte	0x00, 0xf0, 0x01, 0x02


	//----- nvinfo : EIATTR_SPARSE_MMA_MASK
	.align		4
.L_5029:
        /*0018*/ 	.byte	0x03, 0x50
        /*001a*/ 	.short	0x0000


	//----- nvinfo : EIATTR_MAXREG_COUNT
	.align		4
        /*001c*/ 	.byte	0x03, 0x1b
        /*001e*/ 	.short	0x0040


	//----- nvinfo : EIATTR_NUM_BARRIERS
	.align		4
        /*0020*/ 	.byte	0x02, 0x4c
        /*0022*/ 	.byte	0x01
	.zero		1


	//----- nvinfo : EIATTR_MERCURY_ISA_VERSION
	.align		4
        /*0024*/ 	.byte	0x03, 0x5f
        /*0026*/ 	.short	0x0101


	//----- nvinfo : EIATTR_COOP_GROUP_MASK_REGIDS
	.align		4
        /*0028*/ 	.byte	0x04, 0x29
        /*002a*/ 	.short	(.L_5031 - .L_5030)


	//   ....[0]....
.L_5030:
        /*002c*/ 	.word	0xffffffff


	//   ....[1]....
        /*0030*/ 	.word	0xffffffff


	//   ....[2]....
        /*0034*/ 	.word	0xffffffff


	//   ....[3]....
        /*0038*/ 	.word	0xffffffff


	//   ....[4]....
        /*003c*/ 	.word	0xffffffff


	//   ....[5]....
        /*0040*/ 	.word	0xffffffff


	//   ....[6]....
        /*0044*/ 	.word	0xffffffff


	//   ....[7]....
        /*0048*/ 	.word	0xffffffff


	//   ....[8]....
        /*004c*/ 	.word	0xffffffff


	//   ....[9]....
        /*0050*/ 	.word	0xffffffff


	//----- nvinfo : EIATTR_COOP_GROUP_INSTR_OFFSETS
	.align		4
.L_5031:
        /*0054*/ 	.byte	0x04, 0x28
        /*0056*/ 	.short	(.L_5033 - .L_5032)


	//   ....[0]....
.L_5032:
        /*0058*/ 	.word	0x00001250


	//   ....[1]....
        /*005c*/ 	.word	0x00001260


	//   ....[2]....
        /*0060*/ 	.word	0x00001290


	//   ....[3]....
        /*0064*/ 	.word	0x000012a0


	//   ....[4]....
        /*0068*/ 	.word	0x000012d0


	//   ....[5]....
        /*006c*/ 	.word	0x000012e0


	//   ....[6]....
        /*0070*/ 	.word	0x00001310


	//   ....[7]....
        /*0074*/ 	.word	0x00001320


	//   ....[8]....
        /*0078*/ 	.word	0x00001350


	//   ....[9]....
        /*007c*/ 	.word	0x00001360


	//----- nvinfo : EIATTR_VRC_CTA_INIT_COUNT
	.align		4
.L_5033:
        /*0080*/ 	.byte	0x02, 0x4a
	.zero		1
	.zero		1


	//----- nvinfo : EIATTR_EXIT_INSTR_OFFSETS
	.align		4
        /*0084*/ 	.byte	0x04, 0x1c
        /*0086*/ 	.short	(.L_5035 - .L_5034)


	//   ....[0]....
.L_5034:
        /*0088*/ 	.word	0x00000060


	//   ....[1]....
        /*008c*/ 	.word	0x000013c0


	//   ....[2]....
        /*0090*/ 	.word	0x00001490


	//----- nvinfo : EIATTR_MAX_THREADS
	.align		4
.L_5035:
        /*0094*/ 	.byte	0x04, 0x05
        /*0096*/ 	.short	(.L_5037 - .L_5036)
.L_5036:
        /*0098*/ 	.word	0x00000400
        /*009c*/ 	.word	0x00000001
        /*00a0*/ 	.word	0x00000001


	//----- nvinfo : EIATTR_CRS_STACK_SIZE
	.align		4
.L_5037:
        /*00a4*/ 	.byte	0x04, 0x1e
        /*00a6*/ 	.short	(.L_5039 - .L_5038)
.L_5038:
        /*00a8*/ 	.word	0x00000000


	//----- nvinfo : EIATTR_CBANK_PARAM_SIZE
	.align		4
.L_5039:
        /*00ac*/ 	.byte	0x03, 0x19
        /*00ae*/ 	.short	0x0080


	//----- nvinfo : EIATTR_PARAM_CBANK
	.align		4
        /*00b0*/ 	.byte	0x04, 0x0a
        /*00b2*/ 	.short	(.L_5041 - .L_5040)
	.align		4
.L_5040:
        /*00b4*/ 	.word	index@(.nv.constant0._ZN18transformer_engine13normalization28ln_bwd_finalize_tuned_kernelINS0_22Kernel_traits_finalizeILj6144E6__halfS3_S3_fjLj1024ELj4ENS0_18Kernel_traits_baseILj6144ES3_S3_S3_fjLj1024EEEEEEEvNS0_20BackwardKernelParamsE)
        /*00b8*/ 	.short	0x0380
        /*00ba*/ 	.short	0x0080


	//----- nvinfo : EIATTR_SW_WAR
	.align		4
.L_5041:
        /*00bc*/ 	.byte	0x04, 0x36
        /*00be*/ 	.short	(.L_5043 - .L_5042)
.L_5042:
        /*00c0*/ 	.word	0x00000008
.L_5043:


//--------------------- .nv.info._ZN18transformer_engine13normalization19ln_bwd_tuned_kernelINS0_13Kernel_traitsI6__halfS3_S3_fjLj6144ELj1ELj1ELj8ELj16ENS0_18Kernel_traits_baseILj6144ES3_S3_S3_fjLj256EEEEEEEvNS0_20BackwardKernelParamsE --------------------------
	.section	.nv.info._ZN18transformer_engine13normalization19ln_bwd_tuned_kernelINS0_13Kernel_traitsI6__halfS3_S3_fjLj6144ELj1ELj1ELj8ELj16ENS0_18Kernel_traits_baseILj6144ES3_S3_S3_fjLj256EEEEEEEvNS0_20BackwardKernelParamsE,"",@"SHT_CUDA_INFO"
	.sectionflags	@""
	.align	4


	//----- nvinfo : EIATTR_CUDA_API_VERSION
	.align		4
        /*0000*/ 	.byte	0x04, 0x37
        /*0002*/ 	.short	(.L_5045 - .L_5044)
.L_5044:
        /*0004*/ 	.word	0x00000082


	//----- nvinfo : EIATTR_KPARAM_INFO
	.align		4
.L_5045:
        /*0008*/ 	.byte	0x04, 0x17
        /*000a*/ 	.short	(.L_5047 - .L_5046)
.L_5046:
        /*000c*/ 	.word	0x00000000
        /*0010*/ 	.short	0x0000
        /*0012*/ 	.short	0x0000
        /*0014*/ 	.byte	0x00, 0xf0, 0x01, 0x02


	//----- nvinfo : EIATTR_SPARSE_MMA_MASK
	.align		4
.L_5047:
        /*0018*/ 	.byte	0x03, 0x50
        /*001a*/ 	.short	0x0000


	//----- nvinfo : EIATTR_MAXREG_COUNT
	.align		4
        /*001c*/ 	.byte	0x03, 0x1b
        /*001e*/ 	.short	0x00ff


	//----- nvinfo : EIATTR_NUM_BARRIERS
	.align		4
        /*0020*/ 	.byte	0x02, 0x4c
        /*0022*/ 	.byte	0x01
	.zero		1


	//----- nvinfo : EIATTR_MERCURY_ISA_VERSION
	.align		4
        /*0024*/ 	.byte	0x03, 0x5f
        /*0026*/ 	.short	0x0101


	//----- nvinfo : EIATTR_COOP_GROUP_MASK_REGIDS
	.align		4
        /*0028*/ 	.byte	0x04, 0x29
        /*002a*/ 	.short	(.L_5049 - .L_5048)


	//   ....[0]....
.L_5048:
        /*002c*/ 	.word	0xffffffff


	//   ....[1]....
        /*0030*/ 	.word	0xffffffff


	//   ....[2]....
        /*0034*/ 	.word	0xffffffff


	//   ....[3]....
        /*0038*/ 	.word	0xffffffff


	//   ....[4]....
        /*003c*/ 	.word	0xffffffff


	//   ....[5]....
        /*0040*/ 	.word	0xffffffff


	//   ....[6]....
        /*0044*/ 	.word	0xffffffff


	//   ....[7]....
        /*0048*/ 	.word	0xffffffff


	//   ....[8]....
        /*004c*/ 	.word	0xffffffff


	//   ....[9]....
        /*0050*/ 	.word	0xffffffff


	//----- nvinfo : EIATTR_COOP_GROUP_INSTR_OFFSETS
	.align		4
.L_5049:
        /*0054*/ 	.byte	0x04, 0x28
        /*0056*/ 	.short	(.L_5051 - .L_5050)


	//   ....[0]....
.L_5050:
        /*0058*/ 	.word	0x00001420


	//   ....[1]....
        /*005c*/ 	.word	0x00001430


	//   ....[2]....
        /*0060*/ 	.word	0x00001460


	//   ....[3]....
        /*0064*/ 	.word	0x00001470


	//   ....[4]....
        /*0068*/ 	.word	0x000014a0


	//   ....[5]....
        /*006c*/ 	.word	0x000014b0


	//   ....[6]....
        /*0070*/ 	.word	0x000014e0


	//   ....[7]....
        /*0074*/ 	.word	0x000014f0


	//   ....[8]....
        /*0078*/ 	.word	0x00001520


	//   ....[9]....
        /*007c*/ 	.word	0x00001530


	//----- nvinfo : EIATTR_VRC_CTA_INIT_COUNT
	.align		4
.L_5051:
        /*0080*/ 	.byte	0x02, 0x4a
	.zero		1
	.zero		1


	//----- nvinfo : EIATTR_EXIT_INSTR_OFFSETS
	.align		4
        /*0084*/ 	.byte	0x04, 0x1c
        /*0086*/ 	.short	(.L_5053 - .L_5052)


	//   ....[0]....
.L_5052:
        /*0088*/ 	.word	0x00002580


	//----- nvinfo : EIATTR_MAX_THREADS
	.align		4
.L_5053:
        /*008c*/ 	.byte	0x04, 0x05
        /*008e*/ 	.short	(.L_5055 - .L_5054)
.L_5054:
        /*0090*/ 	.word	0x00000100
        /*0094*/ 	.word	0x00000001
        /*0098*/ 	.word	0x00000001


	//----- nvinfo : EIATTR_CRS_STACK_SIZE
	.align		4
.L_5055:
        /*009c*/ 	.byte	0x04, 0x1e
        /*009e*/ 	.short	(.L_5057 - .L_5056)
.L_5056:
        /*00a0*/ 	.word	0x00000000


	//----- nvinfo : EIATTR_CBANK_PARAM_SIZE
	.align		4
.L_5057:
        /*00a4*/ 	.byte	0x03, 0x19
        /*00a6*/ 	.short	0x0080


	//----- nvinfo : EIATTR_PARAM_CBANK
	.align		4
        /*00a8*/ 	.byte	0x04, 0x0a
        /*00aa*/ 	.short	(.L_5059 - .L_5058)
	.align		4
.L_5058:
        /*00ac*/ 	.word	index@(.nv.constant0._ZN18transformer_engine13normalization19ln_bwd_tuned_kernelINS0_13Kernel_traitsI6__halfS3_S3_fjLj6144ELj1ELj1ELj8ELj16ENS0_18Kernel_traits_baseILj6144ES3_S3_S3_fjLj256EEEEEEEvNS0_20BackwardKernelParamsE)
        /*00b0*/ 	.short	0x0380
        /*00b2*/ 	.short	0x0080


	//----- nvinfo : EIATTR_SW_WAR
	.align		4
.L_5059:
        /*00b4*/ 	.byte	0x04, 0x36
        /*00b6*/ 	.short	(.L_5061 - .L_5060)
.L_5060:
        /*00b8*/ 	.word	0x00000008
.L_5061:


//--------------------- .nv.info._ZN18transformer_engine13normalization28ln_bwd_finalize_tuned_kernelINS0_22Kernel_traits_finalizeILj6144EffffjLj1024ELj4ENS0_18Kernel_traits_baseILj6144EffffjLj1024EEEEEEEvNS0_20BackwardKernelParamsE --------------------------
	.section	.nv.info._ZN18transformer_engine13normalization28ln_bwd_finalize_tuned_kernelINS0_22Kernel_traits_finalizeILj6144EffffjLj1024ELj4ENS0_18Kernel_traits_baseILj6144EffffjLj1024EEEEEEEvNS0_20BackwardKernelParamsE,"",@"SHT_CUDA_INFO"
	.sectionflags	@""
	.align	4


	//----- nvinfo : EIATTR_CUDA_API_VERSION
	.align		4
        /*0000*/ 	.byte	0x04, 0x37
        /*0002*/ 	.short	(.L_5063 - .L_5062)
.L_5062:
        /*0004*/ 	.word	0x00000082


	//----- nvinfo : EIATTR_KPARAM_INFO
	.align		4
.L_5063:
        /*0008*/ 	.byte	0x04, 0x17
        /*000a*/ 	.short	(.L_5065 - .L_5064)
.L_5064:
        /*000c*/ 	.word	0x00000000
        /*0010*/ 	.short	0x0000
        /*0012*/ 	.short	0x0000
        /*0014*/ 	.byte	0x00, 0xf0, 0x01, 0x02


	//----- nvinfo : EIATTR_SPARSE_MMA_MASK
	.align		4
.L_5065:
        /*0018*/ 	.byte	0x03, 0x50
        /*001a*/ 	.short	0x0000


	//----- nvinfo : EIATTR_MAXREG_COUNT
	.align		4
        /*001c*/ 	.byte	0x03, 0x1b
        /*001e*/ 	.short	0x0040


	//----- nvinfo : EIATTR_NUM_BARRIERS
	.align		4
        /*0020*/ 	.byte	0x02, 0x4c
        /*0022*/ 	.byte	0x01
	.zero		1


	//----- nvinfo : EIATTR_MERCURY_ISA_VERSION
	.align		4
        /*0024*/ 	.byte	0x03, 0x5f
        /*0026*/ 	.short	0x0101


	//----- nvinfo : EIATTR_COOP_GROUP_MASK_REGIDS
	.align		4
        /*0028*/ 	.byte	0x04, 0x29
        /*002a*/ 	.short	(.L_5067 - .L_5066)


	//   ....[0]....
.L_5066:
        /*002c*/ 	.word	0xffffffff


	//   ....[1]....
        /*0030*/ 	.word	0xffffffff


	//   ....[2]....
        /*0034*/ 	.word	0xffffffff


	//   ....[3]....
        /*0038*/ 	.word	0xffffffff


	//   ....[4]....
        /*003c*/ 	.word	0xffffffff


	//   ....[5]....
        /*0040*/ 	.word	0xffffffff


	//   ....[6]....
        /*0044*/ 	.word	0xffffffff


	//   ....[7]....
        /*0048*/ 	.word	0xffffffff


	//   ....[8]....
        /*004c*/ 	.word	0xffffffff


	//   ....[9]....
        /*0050*/ 	.word	0xffffffff


	//----- nvinfo : EIATTR_COOP_GROUP_INSTR_OFFSETS
	.align		4
.L_5067:
        /*0054*/ 	.byte	0x04, 0x28
        /*0056*/ 	.short	(.L_5069 - .L_5068)


	//   ....[0]....
.L_5068:
        /*0058*/ 	.word	0x00001250


	//   ....[1]....
        /*005c*/ 	.word	0x00001260


	//   ....[2]....
        /*0060*/ 	.word	0x00001290


	//   ....[3]....
        /*0064*/ 	.word	0x000012a0


	//   ....[4]....
        /*0068*/ 	.word	0x000012d0


	//   ....[5]....
        /*006c*/ 	.word	0x000012e0


	//   ....[6]....
        /*0070*/ 	.word	0x00001310


	//   ....[7]....
        /*0074*/ 	.word	0x00001320


	//   ....[8]....
        /*0078*/ 	.word	0x00001350


	//   ....[9]....
        /*007c*/ 	.word	0x00001360


	//----- nvinfo : EIATTR_VRC_CTA_INIT_COUNT
	.align		4
.L_5069:
        /*0080*/ 	.byte	0x02, 0x4a
	.zero		1
	.zero		1


	//----- nvinfo : EIATTR_EXIT_INSTR_OFFSETS
	.align		4
        /*0084*/ 	.byte	0x04, 0x1c
        /*0086*/ 	.short	(.L_5071 - .L_5070)


	//   ....[0]....
.L_5070:
        /*0088*/ 	.word	0x00000060


	//   ....[1]....
        /*008c*/ 	.word	0x000013c0


	//   ....[2]....
        /*0090*/ 	.word	0x00001470


	//----- nvinfo : EIATTR_MAX_THREADS
	.align		4
.L_5071:
        /*0094*/ 	.byte	0x04, 0x05
        /*0096*/ 	.short	(.L_5073 - .L_5072)
.L_5072:
        /*0098*/ 	.word	0x00000400
        /*009c*/ 	.word	0x00000001
        /*00a0*/ 	.word	0x00000001


	//----- nvinfo : EIATTR_CRS_STACK_SIZE
	.align		4
.L_5073:
        /*00a4*/ 	.byte	0x04, 0x1e
        /*00a6*/ 	.short	(.L_5075 - .L_5074)
.L_5074:
        /*00a8*/ 	.word	0x00000000


	//----- nvinfo : EIATTR_CBANK_PARAM_SIZE
	.align		4
.L_5075:
        /*00ac*/ 	.byte	0x03, 0x19
        /*00ae*/ 	.short	0x0080


	//----- nvinfo : EIATTR_PARAM_CBANK
	.align		4
        /*00b0*/ 	.byte	0x04, 0x0a
        /*00b2*/ 	.short	(.L_5077 - .L_5076)
	.align		4
.L_5076:
        /*00b4*/ 	.word	index@(.nv.constant0._ZN18transformer_engine13normalization28ln_bwd_finalize_tuned_kernelINS0_22Kernel_traits_finalizeILj6144EffffjLj1024ELj4ENS0_18Kernel_traits_baseILj6144EffffjLj1024EEEEEEEvNS0_20BackwardKernelParamsE)
        /*00b8*/ 	.short	0x0380
        /*00ba*/ 	.short	0x0080


	//----- nvinfo : EIATTR_SW_WAR
	.align		4
.L_5077:
        /*00bc*/ 	.byte	0x04, 0x36
        /*00be*/ 	.short	(.L_5079 - .L_5078)
.L_5078:
        /*00c0*/ 	.word	0x00000008
.L_5079:


//--------------------- .nv.info._ZN18transformer_engine13normalization19ln_bwd_tuned_kernelINS0_13Kernel_traitsIffffjLj6144ELj1ELj1ELj8ELj16ENS0_18Kernel_traits_baseILj6144EffffjLj256EEEEEEEvNS0_20BackwardKernelParamsE --------------------------
	.section	.nv.info._ZN18transformer_engine13normalization19ln_bwd_tuned_kernelINS0_13Kernel_traitsIffffjLj6144ELj1ELj1ELj8ELj16ENS0_18Kernel_traits_baseILj6144EffffjLj256EEEEEEEvNS0_20BackwardKernelParamsE,"",@"SHT_CUDA_INFO"
	.sectionflags	@""
	.align	4


	//----- nvinfo : EIATTR_CUDA_API_VERSION
	.align		4
        /*0000*/ 	.byte	0x04, 0x37
        /*0002*/ 	.short	(.L_5081 - .L_5080)
.L_5080:
        /*0004*/ 	.word	0x00000082


	//----- nvinfo : EIATTR_KPARAM_INFO
	.align		4
.L_5081:
        /*0008*/ 	.byte	0x04, 0x17
        /*000a*/ 	.short	(.L_5083 - .L_5082)
.L_5082:
        /*000c*/ 	.word	0x00000000
        /*0010*/ 	.short	0x0000
        /*0012*/ 	.short	0x0000
        /*0014*/ 	.byte	0x00, 0xf0, 0x01, 0x02


	//----- nvinfo : EIATTR_SPARSE_MMA_MASK
	.align		4
.L_5083:
        /*0018*/ 	.byte	0x03, 0x50
        /*001a*/ 	.short	0x0000


	//----- nvinfo : EIATTR_MAXREG_COUNT
	.align		4
        /*001c*/ 	.byte	0x03, 0x1b
        /*001e*/ 	.short	0x00ff


	//----- nvinfo : EIATTR_NUM_BARRIERS
	.align		4
        /*0020*/ 	.byte	0x02, 0x4c
        /*0022*/ 	.byte	0x01
	.zero		1


	//----- nvinfo : EIATTR_MERCURY_ISA_VERSION
	.align		4
        /*0024*/ 	.byte	0x03, 0x5f
        /*0026*/ 	.short	0x0101


	//----- nvinfo : EIATTR_COOP_GROUP_MASK_REGIDS
	.align		4
        /*0028*/ 	.byte	0x04, 0x29
        /*002a*/ 	.short	(.L_5085 - .L_5084)


	//   ....[0]....
.L_5084:
        /*002c*/ 	.word	0xffffffff


	//   ....[1]....
        /*0030*/ 	.word	0xffffffff


	//   ....[2]....
        /*0034*/ 	.word	0xffffffff


	//   ....[3]....
        /*0038*/ 	.word	0xffffffff


	//   ....[4]....
        /*003c*/ 	.word	0xffffffff


	//   ....[5]....
        /*0040*/ 	.word	0xffffffff


	//   ....[6]....
        /*0044*/ 	.word	0xffffffff


	//   ....[7]....
        /*0048*/ 	.word	0xffffffff


	//   ....[8]....
        /*004c*/ 	.word	0xffffffff


	//   ....[9]....
        /*0050*/ 	.word	0xffffffff


	//----- nvinfo : EIATTR_COOP_GROUP_INSTR_OFFSETS
	.align		4
.L_5085:
        /*0054*/ 	.byte	0x04, 0x28
        /*0056*/ 	.short	(.L_5087 - .L_5086)


	//   ....[0]....
.L_5086:
        /*0058*/ 	.word	0x00001010


	//   ....[1]....
        /*005c*/ 	.word	0x00001020


	//   ....[2]....
        /*0060*/ 	.word	0x00001050


	//   ....[3]....
        /*0064*/ 	.word	0x00001060


	//   ....[4]....
        /*0068*/ 	.word	0x00001090


	//   ....[5]....
        /*006c*/ 	.word	0x000010a0


	//   ....[6]....
        /*0070*/ 	.word	0x000010d0


	//   ....[7]....
        /*0074*/ 	.word	0x000010e0


	//   ....[8]....
        /*0078*/ 	.word	0x00001110


	//   ....[9]....
        /*007c*/ 	.word	0x00001120


	//----- nvinfo : EIATTR_VRC_CTA_INIT_COUNT
	.align		4
.L_5087:
        /*0080*/ 	.byte	0x02, 0x4a
	.zero		1
	.zero		1


	//----- nvinfo : EIATTR_EXIT_INSTR_OFFSETS
	.align		4
        /*0084*/ 	.byte	0x04, 0x1c
        /*0086*/ 	.short	(.L_5089 - .L_5088)


	//   ....[0]....
.L_5088:
        /*0088*/ 	.word	0x00002190


	//----- nvinfo : EIATTR_MAX_THREADS
	.align		4
.L_5089:
        /*008c*/ 	.byte	0x04, 0x05
        /*008e*/ 	.short	(.L_5091 - .L_5090)
.L_5090:
        /*0090*/ 	.word	0x00000100
        /*0094*/ 	.word	0x00000001
        /*0098*/ 	.word	0x00000001


	//----- nvinfo : EIATTR_CRS_STACK_SIZE
	.align		4
.L_5091:
        /*009c*/ 	.byte	0x04, 0x1e
        /*009e*/ 	.short	(.L_5093 - .L_5092)
.L_5092:
        /*00a0*/ 	.word	0x00000000


	//----- nvinfo : EIATTR_CBANK_PARAM_SIZE
	.align		4
.L_5093:
        /*00a4*/ 	.byte	0x03, 0x19
        /*00a6*/ 	.short	0x0080


	//----- nvinfo : EIATTR_PARAM_CBANK
	.align		4
        /*00a8*/ 	.byte	0x04, 0x0a
        /*00aa*/ 	.short	(.L_5095 - .L_5094)
	.align		4
.L_5094:
        /*00ac*/ 	.word	index@(.nv.constant0._ZN18transformer_engine13normalization19ln_bwd_tuned_kernelINS0_13Kernel_traitsIffffjLj6144ELj1ELj1ELj8ELj16ENS0_18Kernel_traits_baseILj6144EffffjLj256EEEEEEEvNS0_20BackwardKernelParamsE)
        /*00b0*/ 	.short	0x0380
        /*00b2*/ 	.short	0x0080


	//----- nvinfo : EIATTR_SW_WAR
	.align		4
.L_5095:
        /*00b4*/ 	.byte	0x04, 0x36
        /*00b6*/ 	.short	(.L_5097 - .L_5096)
.L_5096:
        /*00b8*/ 	.word	0x00000008
.L_5097:


//--------------------- .nv.info._ZN18transformer_engine13normalization28ln_bwd_finalize_tuned_kernelINS0_22Kernel_traits_finalizeILj5120E13__nv_bfloat16fS3_fjLj1024ELj4ENS0_18Kernel_traits_baseILj5120ES3_fS3_fjLj1024EEEEEEEvNS0_20BackwardKernelParamsE --------------------------
	.section	.nv.info._ZN18transformer_engine13normalization28ln_bwd_finalize_tuned_kernelINS0_22Kernel_traits_finalizeILj5120E13__nv_bfloat16fS3_fjLj1024ELj4ENS0_18Kernel_traits_baseILj5120ES3_fS3_fjLj1024EEEEEEEvNS0_20BackwardKernelParamsE,"",@"SHT_CUDA_INFO"
	.sectionflags	@""
	.align	4


	//----- nvinfo : EIATTR_CUDA_API_VERSION
	.align		4
        /*0000*/ 	.byte	0x04, 0x37
        /*0002*/ 	.short	(.L_5099 - .L_5098)
.L_5098:
        /*0004*/ 	.word	0x00000082


	//----- nvinfo : EIATTR_KPARAM_INFO
	.align		4
.L_5099:
        /*0008*/ 	.byte	0x04, 0x17
        /*000a*/ 	.short	(.L_5101 - .L_5100)
.L_5100:
        /*000c*/ 	.word	0x00000000
        /*0010*/ 	.short	0x0000
        /*0012*/ 	.short	0x0000
        /*0014*/ 	.byte	0x00, 0xf0, 0x01, 0x02


	//----- nvinfo : EIATTR_SPARSE_MMA_MASK
	.align		4
.L_5101:
        /*0018*/ 	.byte	0x03, 0x50
        /*001a*/ 	.short	0x0000


	//----- nvinfo : EIATTR_MAXREG_COUNT
	.align		4
        /*001c*/ 	.byte	0x03, 0x1b
        /*001e*/ 	.short	0x0040


	//----- nvinfo : EIATTR_NUM_BARRIERS
	.align		4
        /*0020*/ 	.byte	0x02, 0x4c
        /*0022*/ 	.byte	0x01
	.zero		1


	//----- nvinfo : EIATTR_MERCURY_ISA_VERSION
	.align		4
        /*0024*/ 	.byte	0x03, 0x5f
        /*0026*/ 	.short	0x0101


	//----- nvinfo : EIATTR_COOP_GROUP_MASK_REGIDS
	.align		4
        /*0028*/ 	.byte	0x04, 0x29
        /*002a*/ 	.short	(.L_5103 - .L_5102)


	//   ....[0]....
.L_5102:
        /*002c*/ 	.word	0xffffffff


	//   ....[1]....
        /*0030*/ 	.word	0xffffffff


	//   ....[2]....
        /*0034*/ 	.word	0xffffffff


	//   ....[3]....
        /*0038*/ 	.word	0xffffffff


	//   ....[4]....
        /*003c*/ 	.word	0xffffffff


	//   ....[5]....
        /*0040*/ 	.word	0xffffffff


	//   ....[6]....
        /*0044*/ 	.word	0xffffffff


	//   ....[7]....
        /*0048*/ 	.word	0xffffffff


	//   ....[8]....
        /*004c*/ 	.word	0xffffffff


	//   ....[9]....
        /*0050*/ 	.word	0xffffffff


	//----- nvinfo : EIATTR_COOP_GROUP_INSTR_OFFSETS
	.align		4
.L_5103:
        /*0054*/ 	.byte	0x04, 0x28
        /*0056*/ 	.short	(.L_5105 - .L_5104)


	//   ....[0]....
.L_5104:
        /*0058*/ 	.word	0x00001250


	//   ....[1]....
        /*005c*/ 	.word	0x00001260


	//   ....[2]....
        /*0060*/ 	.word	0x00001290


	//   ....[3]....
        /*0064*/ 	.word	0x000012a0


	//   ....[4]....
        /*0068*/ 	.word	0x000012d0


	//   ....[5]....
        /*006c*/ 	.word	0x000012e0


	//   ....[6]....
        /*0070*/ 	.word	0x00001310


	//   ....[7]....
        /*0074*/ 	.word	0x00001320


	//   ....[8]....
        /*0078*/ 	.word	0x00001350


	//   ....[9]....
        /*007c*/ 	.word	0x00001360


	//----- nvinfo : EIATTR_VRC_CTA_INIT_COUNT
	.align		4
.L_5105:
        /*0080*/ 	.byte	0x02, 0x4a
	.zero		1
	.zero		1


	//----- nvinfo : EIATTR_EXIT_INSTR_OFFSETS
	.align		4
        /*0084*/ 	.byte	0x04, 0x1c
        /*0086*/ 	.short	(.L_5107 - .L_5106)


	//   ....[0]....
.L_5106:
        /*0088*/ 	.word	0x00000060


	//   ....[1]....
        /*008c*/ 	.word	0x000013c0


	//   ....[2]....
        /*0090*/ 	.word	0x00001490


	//----- nvinfo : EIATTR_MAX_THREADS
	.align		4
.L_5107:
        /*0094*/ 	.byte	0x04, 0x05
        /*0096*/ 	.short	(.L_5109 - .L_5108)
.L_5108:
        /*0098*/ 	.word	0x00000400
        /*009c*/ 	.word	0x00000001
        /*00a0*/ 	.word	0x00000001


	//----- nvinfo : EIATTR_CRS_STACK_SIZE
	.align		4
.L_5109:
        /*00a4*/ 	.byte	0x04, 0x1e
        /*00a6*/ 	.short	(.L_5111 - .L_5110)
.L_5110:
        /*00a8*/ 	.word	0x00000000


	//----- nvinfo : EIATTR_CBANK_PARAM_SIZE
	.align		4
.L_5111:
        /*00ac*/ 	.byte	0x03, 0x19
        /*00ae*/ 	.short	0x0080


	//----- nvinfo : EIATTR_PARAM_CBANK
	.align		4
        /*00b0*/ 	.byte	0x04, 0x0a
        /*00b2*/ 	.short	(.L_5113 - .L_5112)
	.align		4
.L_5112:
        /*00b4*/ 	.word	index@(.nv.constant0._ZN18transformer_engine13normalization28ln_bwd_finalize_tuned_kernelINS0_22Kernel_traits_finalizeILj5120E13__nv_bfloat16fS3_fjLj1024ELj4ENS0_18Kernel_traits_baseILj5120ES3_fS3_fjLj1024EEEEEEEvNS0_20BackwardKernelParamsE)
        /*00b8*/ 	.short	0x0380
        /*00ba*/ 	.short	0x0080


	//----- nvinfo : EIATTR_SW_WAR
	.align		4
.L_5113:
        /*00bc*/ 	.byte	0x04, 0x36
        /*00be*/ 	.short	(.L_5115 - .L_5114)
.L_5114:
        /*00c0*/ 	.word	0x00000008
.L_5115:


//--------------------- .nv.info._ZN18transformer_engine13normalization19ln_bwd_tuned_kernelINS0_13Kernel_traitsI13__nv_bfloat16fS3_fjLj5120ELj1ELj1ELj4ELj16ENS0_18Kernel_traits_baseILj5120ES3_fS3_fjLj128EEEEEEEvNS0_20BackwardKernelParamsE --------------------------
	.section	.nv.info._ZN18transformer_engine13normalization19ln_bwd_tuned_kernelINS0_13Kernel_traitsI13__nv_bfloat16fS3_fjLj5120ELj1ELj1ELj4ELj16ENS0_18Kernel_traits_baseILj5120ES3_fS3_fjLj128EEEEEEEvNS0_20BackwardKernelParamsE,"",@"SHT_CUDA_INFO"
	.sectionflags	@""
	.align	4


	//----- nvinfo : EIATTR_CUDA_API_VERSION
	.align		4
        /*0000*/ 	.byte	0x04, 0x37
        /*0002*/ 	.short	(.L_5117 - .L_5116)
.L_5116:
        /*0004*/ 	.word	0x00000082


	//----- nvinfo : EIATTR_KPARAM_INFO
	.align		4
.L_5117:
        /*0008*/ 	.byte	0x04, 0x17
        /*000a*/ 	.short	(.L_5119 - .L_5118)
.L_5118:
        /*000c*/ 	.word	0x00000000
        /*0010*/ 	.short	0x0000
        /*0012*/ 	.short	0x0000
        /*0014*/ 	.byte	0x00, 0xf0, 0x01, 0x02


	//----- nvinfo : EIATTR_SPARSE_MMA_MASK
	.align		4
.L_5119:
        /*0018*/ 	.byte	0x03, 0x50
        /*001a*/ 	.short	0x0000


	//----- nvinfo : EIATTR_MAXREG_COUNT
	.align		4
        /*001c*/ 	.byte	0x03, 0x1b
        /*001e*/ 	.short	0x00ff


	//----- nvinfo : EIATTR_NUM_BARRIERS
	.align		4
        /*0020*/ 	.byte	0x02, 0x4c
        /*0022*/ 	.byte	0x01
	.zero		1


	//----- nvinfo : EIATTR_MERCURY_ISA_VERSION
	.align		4
        /*0024*/ 	.byte	0x03, 0x5f
        /*0026*/ 	.short	0x0101


	//----- nvinfo : EIATTR_COOP_GROUP_MASK_REGIDS
	.align		4
        /*0028*/ 	.byte	0x04, 0x29
        /*002a*/ 	.short	(.L_5121 - .L_5120)


	//   ....[0]....
.L_5120:
        /*002c*/ 	.word	0xffffffff


	//   ....[1]....
        /*0030*/ 	.word	0xffffffff


	//   ....[2]....
        /*0034*/ 	.word	0xffffffff


	//   ....[3]....
        /*0038*/ 	.word	0xffffffff


	//   ....[4]....
        /*003c*/ 	.word	0xffffffff


	//   ....[5]....
        /*0040*/ 	.word	0xffffffff


	//   ....[6]....
        /*0044*/ 	.word	0xffffffff


	//   ....[7]....
        /*0048*/ 	.word	0xffffffff


	//   ....[8]....
        /*004c*/ 	.word	0xffffffff


	//   ....[9]....
        /*0050*/ 	.word	0xffffffff


	//----- nvinfo : EIATTR_COOP_GROUP_INSTR_OFFSETS
	.align		4
.L_5121:
        /*0054*/ 	.byte	0x04, 0x28
        /*0056*/ 	.short	(.L_5123 - .L_5122)


	//   ....[0]....
.L_5122:
        /*0058*/ 	.word	0x00002140


	//   ....[1]....
        /*005c*/ 	.word	0x000021f0


	//   ....[2]....
        /*0060*/ 	.word	0x00002200


	//   ....[3]....
        /*0064*/ 	.word	0x00002230


	//   ....[4]....
        /*0068*/ 	.word	0x00002240


	//   ....[5]....
        /*006c*/ 	.word	0x00002270


	//   ....[6]....
        /*0070*/ 	.word	0x00002290


	//   ....[7]....
        /*0074*/ 	.word	0x000022a0


	//   ....[8]....
        /*0078*/ 	.word	0x00002300


	//   ....[9]....
        /*007c*/ 	.word	0x00002310


	//----- nvinfo : EIATTR_VRC_CTA_INIT_COUNT
	.align		4
.L_5123:
        /*0080*/ 	.byte	0x02, 0x4a
	.zero		1
	.zero		1


	//----- nvinfo : EIATTR_EXIT_INSTR_OFFSETS
	.align		4
        /*0084*/ 	.byte	0x04, 0x1c
        /*0086*/ 	.short	(.L_5125 - .L_5124)


	//   ....[0]....
.L_5124:
        /*0088*/ 	.word	0x00003a60


	//----- nvinfo : EIATTR_MAX_THREADS
	.align		4
.L_5125:
        /*008c*/ 	.byte	0x04, 0x05
        /*008e*/ 	.short	(.L_5127 - .L_5126)
.L_5126:
        /*0090*/ 	.word	0x00000080
        /*0094*/ 	.word	0x00000001
        /*0098*/ 	.word	0x00000001


	//----- nvinfo : EIATTR_CRS_STACK_SIZE
	.align		4
.L_5127:
        /*009c*/ 	.byte	0x04, 0x1e
        /*009e*/ 	.short	(.L_5129 - .L_5128)
.L_5128:
        /*00a0*/ 	.word	0x00000000


	//----- nvinfo : EIATTR_CBANK_PARAM_SIZE
	.align		4
.L_5129:
        /*00a4*/ 	.byte	0x03, 0x19
        /*00a6*/ 	.short	0x0080


	//----- nvinfo : EIATTR_PARAM_CBANK
	.align		4
        /*00a8*/ 	.byte	0x04, 0x0a
        /*00aa*/ 	.short	(.L_5131 - .L_5130)
	.align		4
.L_5130:
        /*00ac*/ 	.word	index@(.nv.constant0._ZN18transformer_engine13normalization19ln_bwd_tuned_kernelINS0_13Kernel_traitsI13__nv_bfloat16fS3_fjLj5120ELj1ELj1ELj4ELj16ENS0_18Kernel_traits_baseILj5120ES3_fS3_fjLj128EEEEEEEvNS0_20BackwardKernelParamsE)
        /*00b0*/ 	.short	0x0380
        /*00b2*/ 	.short	0x0080


	//----- nvinfo : EIATTR_SW_WAR
	.align		4
.L_5131:
        /*00b4*/ 	.byte	0x04, 0x36
        /*00b6*/ 	.short	(.L_5133 - .L_5132)
.L_5132:
        /*00b8*/ 	.word	0x00000008
.L_5133:


//--------------------- .nv.info._ZN18transformer_engine13normalization28ln_bwd_finalize_tuned_kernelINS0_22Kernel_traits_finalizeILj5120E13__nv_bfloat16S3_S3_fjLj1024ELj4ENS0_18Kernel_traits_baseILj5120ES3_S3_S3_fjLj1024EEEEEEEvNS0_20BackwardKernelParamsE --------------------------
	.section	.nv.info._ZN18transformer_engine13normalization28ln_bwd_finalize_tuned_kernelINS0_22Kernel_traits_finalizeILj5120E13__nv_bfloat16S3_S3_fjLj1024ELj4ENS0_18Kernel_traits_baseILj5120ES3_S3_S3_fjLj1024EEEEEEEvNS0_20BackwardKernelParamsE,"",@"SHT_CUDA_INFO"
	.sectionflags	@""
	.align	4


	//----- nvinfo : EIATTR_CUDA_API_VERSION
	.align		4
        /*0000*/ 	.byte	0x04, 0x37
        /*0002*/ 	.short	(.L_5135 - .L_5134)
.L_5134:
        /*0004*/ 	.word	0x00000082


	//----- nvinfo : EIATTR_KPARAM_INFO
	.align		4
.L_5135:
        /*0008*/ 	.byte	0x04, 0x17
        /*000a*/ 	.short	(.L_5137 - .L_5136)
.L_5136:
        /*000c*/ 	.word	0x00000000
        /*0010*/ 	.short	0x0000
        /*0012*/ 	.short	0x0000
        /*0014*/ 	.byte	0x00, 0xf0, 0x01, 0x02


	//----- nvinfo : EIATTR_SPARSE_MMA_MASK
	.align		4
.L_5137:
        /*0018*/ 	.byte	0x03, 0x50
        /*001a*/ 	.short	0x0000


	//----- nvinfo : EIATTR_MAXREG_COUNT
	.align		4
        /*001c*/ 	.byte	0x03, 0x1b
        /*001e*/ 	.short	0x0040


	//----- nvinfo : EIATTR_NUM_BARRIERS
	.align		4
        /*0020*/ 	.byte	0x02, 0x4c
        /*0022*/ 	.byte	0x01
	.zero		1


	//----- nvinfo : EIATTR_MERCURY_ISA_VERSION
	.align		4
        /*0024*/ 	.byte	0x03, 0x5f
        /*0026*/ 	.short	0x0101


	//----- nvinfo : EIATTR_COOP_GROUP_MASK_REGIDS
	.align		4
        /*0028*/ 	.byte	0x04, 0x29
        /*002a*/ 	.short	(.L_5139 - .L_5138)


	//   ....[0]....
.L_5138:
        /*002c*/ 	.word	0xffffffff


	//   ....[1]....
        /*0030*/ 	.word	0xffffffff


	//   ....[2]....
        /*0034*/ 	.word	0xffffffff


	//   ....[3]....
        /*0038*/ 	.word	0xffffffff


	//   ....[4]....
        /*003c*/ 	.word	0xffffffff


	//   ....[5]....
        /*0040*/ 	.word	0xffffffff


	//   ....[6]....
        /*0044*/ 	.word	0xffffffff


	//   ....[7]....
        /*0048*/ 	.word	0xffffffff


	//   ....[8]....
        /*004c*/ 	.word	0xffffffff


	//   ....[9]....
        /*0050*/ 	.word	0xffffffff


	//----- nvinfo : EIATTR_COOP_GROUP_INSTR_OFFSETS
	.align		4
.L_5139:
        /*0054*/ 	.byte	0x04, 0x28
        /*0056*/ 	.short	(.L_5141 - .L_5140)


	//   ....[0]....
.L_5140:
        /*0058*/ 	.word	0x00001250


	//   ....[1]....
        /*005c*/ 	.word	0x00001260


	//   ....[2]....
        /*0060*/ 	.word	0x00001290


	//   ....[3]....
        /*0064*/ 	.word	0x000012a0


	//   ....[4]....
        /*0068*/ 	.word	0x000012d0


	//   ....[5]....
        /*006c*/ 	.word	0x000012e0


	//   ....[6]....
        /*0070*/ 	.word	0x00001310


	//   ....[7]....
        /*0074*/ 	.word	0x00001320


	//   ....[8]....
        /*0078*/ 	.word	0x00001350


	//   ....[9]....
        /*007c*/ 	.word	0x00001360


	//----- nvinfo : EIATTR_VRC_CTA_INIT_COUNT
	.align		4
.L_5141:
        /*0080*/ 	.byte	0x02, 0x4a
	.zero		1
	.zero		1


	//----- nvinfo : EIATTR_EXIT_INSTR_OFFSETS
	.align		4
        /*0084*/ 	.byte	0x04, 0x1c
        /*0086*/ 	.short	(.L_5143 - .L_5142)


	//   ....[0]....
.L_5142:
        /*0088*/ 	.word	0x00000060


	//   ....[1]....
        /*008c*/ 	.word	0x000013c0


	//   ....[2]....
        /*0090*/ 	.word	0x00001490


	//----- nvinfo : EIATTR_MAX_THREADS
	.align		4
.L_5143:
        /*0094*/ 	.byte	0x04, 0x05
        /*0096*/ 	.short	(.L_5145 - .L_5144)
.L_5144:
        /*0098*/ 	.word	0x00000400
        /*009c*/ 	.word	0x00000001
        /*00a0*/ 	.word	0x00000001


	//----- nvinfo : EIATTR_CRS_STACK_SIZE
	.align		4
.L_5145:
        /*00a4*/ 	.byte	0x04, 0x1e
        /*00a6*/ 	.short	(.L_5147 - .L_5146)
.L_5146:
        /*00a8*/ 	.word	0x00000000


	//----- nvinfo : EIATTR_CBANK_PARAM_SIZE
	.align		4
.L_5147:
        /*00ac*/ 	.byte	0x03, 0x19
        /*00ae*/ 	.short	0x0080


	//----- nvinfo : EIATTR_PARAM_CBANK
	.align		4
        /*00b0*/ 	.byte	0x04, 0x0a
        /*00b2*/ 	.short	(.L_5149 - .L_5148)
	.align		4
.L_5148:
        /*00b4*/ 	.word	index@(.nv.constant0._ZN18transformer_engine13normalization28ln_bwd_finalize_tuned_kernelINS0_22Kernel_traits_finalizeILj5120E13__nv_bfloat16S3_S3_fjLj1024ELj4ENS0_18Kernel_traits_baseILj5120ES3_S3_S3_fjLj1024EEEEEEEvNS0_20BackwardKernelParamsE)
        /*00b8*/ 	.short	0x0380
        /*00ba*/ 	.short	0x0080


	//----- nvinfo : EIATTR_SW_WAR
	.align		4
.L_5149:
        /*00bc*/ 	.byte	0x04, 0x36
        /*00be*/ 	.short	(.L_5151 - .L_5150)
.L_5150:
        /*00c0*/ 	.word	0x00000008
.L_5151:


//--------------------- .nv.info._ZN18transformer_engine13normalization19ln_bwd_tuned_kernelINS0_13Kernel_traitsI13__nv_bfloat16S3_S3_fjLj5120ELj1ELj1ELj4ELj16ENS0_18Kernel_traits_baseILj5120ES3_S3_S3_fjLj128EEEEEEEvNS0_20BackwardKernelParamsE --------------------------
	.section	.nv.info._ZN18transformer_engine13normalization19ln_bwd_tuned_kernelINS0_13Kernel_traitsI13__nv_bfloat16S3_S3_fjLj5120ELj1ELj1ELj4ELj16ENS0_18Kernel_traits_baseILj5120ES3_S3_S3_fjLj128EEEEEEEvNS0_20BackwardKernelParamsE,"",@"SHT_CUDA_INFO"
	.sectionflags	@""
	.align	4


	//----- nvinfo : EIATTR_CUDA_API_VERSION
	.align		4
        /*0000*/ 	.byte	0x04, 0x37
        /*0002*/ 	.short	(.L_5153 - .L_5152)
.L_5152:
        /*0004*/ 	.word	0x00000082


	//----- nvinfo : EIATTR_KPARAM_INFO
	.align		4
.L_5153:
        /*0008*/ 	.byte	0x04, 0x17
        /*000a*/ 	.short	(.L_5155 - .L_5154)
.L_5154:
        /*000c*/ 	.word	0x00000000
        /*0010*/ 	.short	0x0000
        /*0012*/ 	.short	0x0000
        /*0014*/ 	.byte	0x00, 0xf0, 0x01, 0x02


	//----- nvinfo : EIATTR_SPARSE_MMA_MASK
	.align		4
.L_5155:
        /*0018*/ 	.byte	0x03, 0x50
        /*001a*/ 	.short	0x0000


	//----- nvinfo : EIATTR_MAXREG_COUNT
	.align		4
        /*001c*/ 	.byte	0x03, 0x1b
        /*001e*/ 	.short	0x00ff


	//----- nvinfo : EIATTR_NUM_BARRIERS
	.align		4
        /*0020*/ 	.byte	0x02, 0x4c
        /*0022*/ 	.byte	0x01
	.zero		1


	//----- nvinfo : EIATTR_MERCURY_ISA_VERSION
	.align		4
        /*0024*/ 	.byte	0x03, 0x5f
        /*0026*/ 	.short	0x0101


	//----- nvinfo : EIATTR_COOP_GROUP_MASK_REGIDS
	.align		4
        /*0028*/ 	.byte	0x04, 0x29
        /*002a*/ 	.short	(.L_5157 - .L_5156)


	//   ....[0]....
.L_5156:
        /*002c*/ 	.word	0xffffffff


	//   ....[1]....
        /*0030*/ 	.word	0xffffffff


	//   ....[2]....
        /*0034*/ 	.word	0xffffffff


	//   ....[3]....
        /*0038*/ 	.word	0xffffffff


	//   ....[4]....
        /*003c*/ 	.word	0xffffffff


	//   ....[5]....
        /*0040*/ 	.word	0xffffffff


	//   ....[6]....
        /*0044*/ 	.word	0xffffffff


	//   ....[7]....
        /*0048*/ 	.word	0xffffffff


	//   ....[8]....
        /*004c*/ 	.word	0xffffffff


	//   ....[9]....
        /*0050*/ 	.word	0xffffffff


	//----- nvinfo : EIATTR_COOP_GROUP_INSTR_OFFSETS
	.align		4
.L_5157:
        /*0054*/ 	.byte	0x04, 0x28
        /*0056*/ 	.short	(.L_5159 - .L_5158)


	//   ....[0]....
.L_5158:
        /*0058*/ 	.word	0x000022d0


	//   ....[1]....
        /*005c*/ 	.word	0x00002380


	//   ....[2]....
        /*0060*/ 	.word	0x00002390


	//   ....[3]....
        /*0064*/ 	.word	0x000023c0


	//   ....[4]....
        /*0068*/ 	.word	0x000023d0


	//   ....[5]....
        /*006c*/ 	.word	0x00002400


	//   ....[6]....
        /*0070*/ 	.word	0x00002410


	//   ....[7]....
        /*0074*/ 	.word	0x00002440


	//   ....[8]....
        /*0078*/ 	.word	0x00002470


	//   ....[9]....
        /*007c*/ 	.word	0x000024a0


	//----- nvinfo : EIATTR_VRC_CTA_INIT_COUNT
	.align		4
.L_5159:
        /*0080*/ 	.byte	0x02, 0x4a
	.zero		1
	.zero		1


	//----- nvinfo : EIATTR_EXIT_INSTR_OFFSETS
	.align		4
        /*0084*/ 	.byte	0x04, 0x1c
        /*0086*/ 	.short	(.L_5161 - .L_5160)


	//   ....[0]....
.L_5160:
        /*0088*/ 	.word	0x00003c50


	//----- nvinfo : EIATTR_MAX_THREADS
	.align		4
.L_5161:
        /*008c*/ 	.byte	0x04, 0x05
        /*008e*/ 	.short	(.L_5163 - .L_5162)
.L_5162:
        /*0090*/ 	.word	0x00000080
        /*0094*/ 	.word	0x00000001
        /*0098*/ 	.word	0x00000001


	//----- nvinfo : EIATTR_CRS_STACK_SIZE
	.align		4
.L_5163:
        /*009c*/ 	.byte	0x04, 0x1e
        /*009e*/ 	.short	(.L_5165 - .L_5164)
.L_5164:
        /*00a0*/ 	.word	0x00000000


	//----- nvinfo : EIATTR_CBANK_PARAM_SIZE
	.align		4
.L_5165:
        /*00a4*/ 	.byte	0x03, 0x19
        /*00a6*/ 	.short	0x0080


	//----- nvinfo : EIATTR_PARAM_CBANK
	.align		4
        /*00a8*/ 	.byte	0x04, 0x0a
        /*00aa*/ 	.short	(.L_5167 - .L_5166)
	.align		4
.L_5166:
        /*00ac*/ 	.word	index@(.nv.constant0._ZN18transformer_engine13normalization19ln_bwd_tuned_kernelINS0_13Kernel_traitsI13__nv_bfloat16S3_S3_fjLj5120ELj1ELj1ELj4ELj16ENS0_18Kernel_traits_baseILj5120ES3_S3_S3_fjLj128EEEEEEEvNS0_20BackwardKernelParamsE)
        /*00b0*/ 	.short	0x0380
        /*00b2*/ 	.short	0x0080


	//----- nvinfo : EIATTR_SW_WAR
	.align		4
.L_5167:
        /*00b4*/ 	.byte	0x04, 0x36
        /*00b6*/ 	.short	(.L_5169 - .L_5168)
.L_5168:
        /*00b8*/ 	.word	0x00000008
.L_5169:


//--------------------- .nv.info._ZN18transformer_engine13normalization28ln_bwd_finalize_tuned_kernelINS0_22Kernel_traits_finalizeILj5120E6__halffS3_fjLj1024ELj4ENS0_18Kernel_traits_baseILj5120ES3_fS3_fjLj1024EEEEEEEvNS0_20BackwardKernelParamsE --------------------------
	.section	.nv.info._ZN18transformer_engine13normalization28ln_bwd_finalize_tuned_kernelINS0_22Kernel_traits_finalizeILj5120E6__halffS3_fjLj1024ELj4ENS0_18Kernel_traits_baseILj5120ES3_fS3_fjLj1024EEEEEEEvNS0_20BackwardKernelParamsE,"",@"SHT_CUDA_INFO"
	.sectionflags	@""
	.align	4


	//----- nvinfo : EIATTR_CUDA_API_VERSION
	.align		4
        /*0000*/ 	.byte	0x04, 0x37
        /*0002*/ 	.short	(.L_5171 - .L_5170)
.L_5170:
        /*0004*/ 	.word	0x00000082


	//----- nvinfo : EIATTR_KPARAM_INFO
	.align		4
.L_5171:
        /*0008*/ 	.byte	0x04, 0x17
        /*000a*/ 	.short	(.L_5173 - .L_5172)
.L_5172:
        /*000c*/ 	.word	0x00000000
        /*0010*/ 	.short	0x0000
        /*0012*/ 	.short	0x0000
        /*0014*/ 	.byte	0x00, 0xf0, 0x01, 0x02


	//----- nvinfo : EIATTR_SPARSE_MMA_MASK
	.align		4
.L_5173:
        /*0018*/ 	.byte	0x03, 0x50
        /*001a*/ 	.short	0x0000


	//----- nvinfo : EIATTR_MAXREG_COUNT
	.align		4
        /*001c*/ 	.byte	0x03, 0x1b
        /*001e*/ 	.short	0x0040


	//----- nvinfo : EIATTR_NUM_BARRIERS
	.align		4
        /*0020*/ 	.byte	0x02, 0x4c
        /*0022*/ 	.byte	0x01
	.zero		1


	//----- nvinfo : EIATTR_MERCURY_ISA_VERSION
	.align		4
        /*0024*/ 	.byte	0x03, 0x5f
        /*0026*/ 	.short	0x0101


	//----- nvinfo : EIATTR_COOP_GROUP_MASK_REGIDS
	.align		4
        /*0028*/ 	.byte	0x04, 0x29
        /*002a*/ 	.short	(.L_5175 - .L_5174)


	//   ....[0]....
.L_5174:
        /*002c*/ 	.word	0xffffffff


	//   ....[1]....
        /*0030*/ 	.word	0xffffffff


	//   ....[2]....
        /*0034*/ 	.word	0xffffffff


	//   ....[3]....
        /*0038*/ 	.word	0xffffffff


	//   ....[4]....
        /*003c*/ 	.word	0xffffffff


	//   ....[5]....
        /*0040*/ 	.word	0xffffffff


	//   ....[6]....
        /*0044*/ 	.word	0xffffffff


	//   ....[7]....
        /*0048*/ 	.word	0xffffffff


	//   ....[8]....
        /*004c*/ 	.word	0xffffffff


	//   ....[9]....
        /*0050*/ 	.word	0xffffffff


	//----- nvinfo : EIATTR_COOP_GROUP_INSTR_OFFSETS
	.align		4
.L_5175:
        /*0054*/ 	.byte	0x04, 0x28
        /*0056*/ 	.short	(.L_5177 - .L_5176)


	//   ....[0]....
.L_5176:
        /*0058*/ 	.word	0x00001250


	//   ....[1]....
        /*005c*/ 	.word	0x00001260


	//   ....[2]....
        /*0060*/ 	.word	0x00001290


	//   ....[3]....
        /*0064*/ 	.word	0x000012a0


	//   ....[4]....
        /*0068*/ 	.word	0x000012d0


	//   ....[5]....
        /*006c*/ 	.word	0x000012e0


	//   ....[6]....
        /*0070*/ 	.word	0x00001310


	//   ....[7]....
        /*0074*/ 	.word	0x00001320


	//   ....[8]....
        /*0078*/ 	.word	0x00001350


	//   ....[9]....
        /*007c*/ 	.word	0x00001360


	//----- nvinfo : EIATTR_VRC_CTA_INIT_COUNT
	.align		4
.L_5177:
        /*0080*/ 	.byte	0x02, 0x4a
	.zero		1
	.zero		1


	//----- nvinfo : EIATTR_EXIT_INSTR_OFFSETS
	.align		4
        /*0084*/ 	.byte	0x04, 0x1c
        /*0086*/ 	.short	(.L_5179 - .L_5178)


	//   ....[0]....
.L_5178:
        /*0088*/ 	.word	0x00000060


	//   ....[1]....
        /*008c*/ 	.word	0x000013c0


	//   ....[2]....
        /*0090*/ 	.word	0x00001490


	//----- nvinfo : EIATTR_MAX_THREADS
	.align		4
.L_5179:
        /*0094*/ 	.byte	0x04, 0x05
        /*0096*/ 	.short	(.L_5181 - .L_5180)
.L_5180:
        /*0098*/ 	.word	0x00000400
        /*009c*/ 	.word	0x00000001
        /*00a0*/ 	.word	0x00000001


	//----- nvinfo : EIATTR_CRS_STACK_SIZE
	.align		4
.L_5181:
        /*00a4*/ 	.byte	0x04, 0x1e
        /*00a6*/ 	.short	(.L_5183 - .L_5182)
.L_5182:
        /*00a8*/ 	.word	0x00000000


	//----- nvinfo : EIATTR_CBANK_PARAM_SIZE
	.align		4
.L_5183:
        /*00ac*/ 	.byte	0x03, 0x19
        /*00ae*/ 	.short	0x0080


	//----- nvinfo : EIATTR_PARAM_CBANK
	.align		4
        /*00b0*/ 	.byte	0x04, 0x0a
        /*00b2*/ 	.short	(.L_5185 - .L_5184)
	.align		4
.L_5184:
        /*00b4*/ 	.word	index@(.nv.constant0._ZN18transformer_engine13normalization28ln_bwd_finalize_tuned_kernelINS0_22Kernel_traits_finalizeILj5120E6__halffS3_fjLj1024ELj4ENS0_18Kernel_traits_baseILj5120ES3_fS3_fjLj1024EEEEEEEvNS0_20BackwardKernelParamsE)
        /*00b8*/ 	.short	0x0380
        /*00ba*/ 	.short	0x0080


	//----- nvinfo : EIATTR_SW_WAR
	.align		4
.L_5185:
        /*00bc*/ 	.byte	0x04, 0x36
        /*00be*/ 	.short	(.L_5187 - .L_5186)
.L_5186:
        /*00c0*/ 	.word	0x00000008
.L_5187:


//--------------------- .nv.info._ZN18transformer_engine13normalization19ln_bwd_tuned_kernelINS0_13Kernel_traitsI6__halffS3_fjLj5120ELj1ELj1ELj4ELj16ENS0_18Kernel_traits_baseILj5120ES3_fS3_fjLj128EEEEEEEvNS0_20BackwardKernelParamsE --------------------------
	.section	.nv.info._ZN18transformer_engine13normalization19ln_bwd_tuned_kernelINS0_13Kernel_traitsI6__halffS3_fjLj5120ELj1ELj1ELj4ELj16ENS0_18Kernel_traits_baseILj5120ES3_fS3_fjLj128EEEEEEEvNS0_20BackwardKernelParamsE,"",@"SHT_CUDA_INFO"
	.sectionflags	@""
	.align	4


	//----- nvinfo : EIATTR_CUDA_API_VERSION
	.align		4
        /*0000*/ 	.byte	0x04, 0x37
        /*0002*/ 	.short	(.L_5189 - .L_5188)
.L_5188:
        /*0004*/ 	.word	0x00000082


	//----- nvinfo : EIATTR_KPARAM_INFO
	.align		4
.L_5189:
        /*0008*/ 	.byte	0x04, 0x17
        /*000a*/ 	.short	(.L_5191 - .L_5190)
.L_5190:
        /*000c*/ 	.word	0x00000000
        /*0010*/ 	.short	0x0000
        /*0012*/ 	.short	0x0000
        /*0014*/ 	.byte	0x00, 0xf0, 0x01, 0x02


	//----- nvinfo : EIATTR_SPARSE_MMA_MASK
	.align		4
.L_5191:
        /*0018*/ 	.byte	0x03, 0x50
        /*001a*/ 	.short	0x0000


	//----- nvinfo : EIATTR_MAXREG_COUNT
	.align		4
        /*001c*/ 	.byte	0x03, 0x1b
        /*001e*/ 	.short	0x00ff


	//----- nvinfo : EIATTR_NUM_BARRIERS
	.align		4
        /*0020*/ 	.byte	0x02, 0x4c
        /*0022*/ 	.byte	0x01
	.zero		1


	//----- nvinfo : EIATTR_MERCURY_ISA_VERSION
	.align		4
        /*0024*/ 	.byte	0x03, 0x5f
        /*0026*/ 	.short	0x0101


	//----- nvinfo : EIATTR_COOP_GROUP_MASK_REGIDS
	.align		4
        /*0028*/ 	.byte	0x04, 0x29
        /*002a*/ 	.short	(.L_5193 - .L_5192)


	//   ....[0]....
.L_5192:
        /*002c*/ 	.word	0xffffffff


	//   ....[1]....
        /*0030*/ 	.word	0xffffffff


	//   ....[2]....
        /*0034*/ 	.word	0xffffffff


	//   ....[3]....
        /*0038*/ 	.word	0xffffffff


	//   ....[4]....
        /*003c*/ 	.word	0xffffffff


	//   ....[5]....
        /*0040*/ 	.word	0xffffffff


	//   ....[6]....
        /*0044*/ 	.word	0xffffffff


	//   ....[7]....
        /*0048*/ 	.word	0xffffffff


	//   ....[8]....
        /*004c*/ 	.word	0xffffffff


	//   ....[9]....
        /*0050*/ 	.word	0xffffffff


	//----- nvinfo : EIATTR_COOP_GROUP_INSTR_OFFSETS
	.align		4
.L_5193:
        /*0054*/ 	.byte	0x04, 0x28
        /*0056*/ 	.short	(.L_5195 - .L_5194)


	//   ....[0]....
.L_5194:
        /*0058*/ 	.word	0x00002140


	//   ....[1]....
        /*005c*/ 	.word	0x000021f0


	//   ....[2]....
        /*0060*/ 	.word	0x00002200


	//   ....[3]....
        /*0064*/ 	.word	0x00002230


	//   ....[4]....
        /*0068*/ 	.word	0x00002240


	//   ....[5]....
        /*006c*/ 	.word	0x00002270


	//   ....[6]....
        /*0070*/ 	.word	0x00002290


	//   ....[7]....
        /*0074*/ 	.word	0x000022a0


	//   ....[8]....
        /*0078*/ 	.word	0x00002300


	//   ....[9]....
        /*007c*/ 	.word	0x00002310


	//----- nvinfo : EIATTR_VRC_CTA_INIT_COUNT
	.align		4
.L_5195:
        /*0080*/ 	.byte	0x02, 0x4a
	.zero		1
	.zero		1


	//----- nvinfo : EIATTR_EXIT_INSTR_OFFSETS
	.align		4
        /*0084*/ 	.byte	0x04, 0x1c
        /*0086*/ 	.short	(.L_5197 - .L_5196)


	//   ....[0]....
.L_5196:
        /*0088*/ 	.word	0x00003a60


	//----- nvinfo : EIATTR_MAX_THREADS
	.align		4
.L_5197:
        /*008c*/ 	.byte	0x04, 0x05
        /*008e*/ 	.short	(.L_5199 - .L_5198)
.L_5198:
        /*0090*/ 	.word	0x00000080
        /*0094*/ 	.word	0x00000001
        /*0098*/ 	.word	0x00000001


	//----- nvinfo : EIATTR_CRS_STACK_SIZE
	.align		4
.L_5199:
        /*009c*/ 	.byte	0x04, 0x1e
        /*009e*/ 	.short	(.L_5201 - .L_5200)
.L_5200:
        /*00a0*/ 	.word	0x00000000


	//----- nvinfo : EIATTR_CBANK_PARAM_SIZE
	.align		4
.L_5201:
        /*00a4*/ 	.byte	0x03, 0x19
        /*00a6*/ 	.short	0x0080


	//----- nvinfo : EIATTR_PARAM_CBANK
	.align		4
        /*00a8*/ 	.byte	0x04, 0x0a
        /*00aa*/ 	.short	(.L_5203 - .L_5202)
	.align		4
.L_5202:
        /*00ac*/ 	.word	index@(.nv.constant0._ZN18transformer_engine13normalization19ln_bwd_tuned_kernelINS0_13Kernel_traitsI6__halffS3_fjLj5120ELj1ELj1ELj4ELj16ENS0_18Kernel_traits_baseILj5120ES3_fS3_fjLj128EEEEEEEvNS0_20BackwardKernelParamsE)
        /*00b0*/ 	.short	0x0380
        /*00b2*/ 	.short	0x0080


	//----- nvinfo : EIATTR_SW_WAR
	.align		4
.L_5203:
        /*00b4*/ 	.byte	0x04, 0x36
        /*00b6*/ 	.short	(.L_5205 - .L_5204)
.L_5204:
        /*00b8*/ 	.word	0x00000008
.L_5205:


//--------------------- .nv.info._ZN18transformer_engine13normalization28ln_bwd_finalize_tuned_kernelINS0_22Kernel_traits_finalizeILj5120E6__halfS3_S3_fjLj1024ELj4ENS0_18Kernel_traits_baseILj5120ES3_S3_S3_fjLj1024EEEEEEEvNS0_20BackwardKernelParamsE --------------------------
	.section	.nv.info._ZN18transformer_engine13normalization28ln_bwd_finalize_tuned_kernelINS0_22Kernel_traits_finalizeILj5120E6__halfS3_S3_fjLj1024ELj4ENS0_18Kernel_traits_baseILj5120ES3_S3_S3_fjLj1024EEEEEEEvNS0_20BackwardKernelParamsE,"",@"SHT_CUDA_INFO"
	.sectionflags	@""
	.align	4


	//----- nvinfo : EIATTR_CUDA_API_VERSION
	.align		4
        /*0000*/ 	.byte	0x04, 0x37
        /*0002*/ 	.short	(.L_5207 - .L_5206)
.L_5206:
        /*0004*/ 	.word	0x00000082


	//----- nvinfo : EIATTR_KPARAM_INFO
	.align		4
.L_5207:
        /*0008*/ 	.byte	0x04, 0x17
        /*000a*/ 	.short	(.L_5209 - .L_5208)
.L_5208:
        /*000c*/ 	.word	0x00000000
        /*0010*/ 	.short	0x0000
        /*0012*/ 	.short	0x0000
        /*0014*/ 	.byte	0x00, 0xf0, 0x01, 0x02


	//----- nvinfo : EIATTR_SPARSE_MMA_MASK
	.align		4
.L_5209:
        /*0018*/ 	.byte	0x03, 0x50
        /*001a*/ 	.short	0x0000


	//----- nvinfo : EIATTR_MAXREG_COUNT
	.align		4
        /*001c*/ 	.byte	0x03, 0x1b
        /*001e*/ 	.short	0x0040


	//----- nvinfo : EIATTR_NUM_BARRIERS
	.align		4
        /*0020*/ 	.byte	0x02, 0x4c
        /*0022*/ 	.byte	0x01
	.zero		1


	//----- nvinfo : EIATTR_MERCURY_ISA_VERSION
	.align		4
        /*0024*/ 	.byte	0x03, 0x5f
        /*0026*/ 	.short	0x0101


	//----- nvinfo : EIATTR_COOP_GROUP_MASK_REGIDS
	.align		4
        /*0028*/ 	.byte	0x04, 0x29
        /*002a*/ 	.short	(.L_5211 - .L_5210)


	//   ....[0]....
.L_5210:
        /*002c*/ 	.word	0xffffffff


	//   ....[1]....
        /*0030*/ 	.word	0xffffffff


	//   ....[2]....
        /*0034*/ 	.word	0xffffffff


	//   ....[3]....
        /*0038*/ 	.word	0xffffffff


	//   ....[4]....
        /*003c*/ 	.word	0xffffffff


	//   ....[5]....
        /*0040*/ 	.word	0xffffffff


	//   ....[6]....
        /*0044*/ 	.word	0xffffffff


	//   ....[7]....
        /*0048*/ 	.word	0xffffffff


	//   ....[8]....
        /*004c*/ 	.word	0xffffffff


	//   ....[9]....
        /*0050*/ 	.word	0xffffffff


	//----- nvinfo : EIATTR_COOP_GROUP_INSTR_OFFSETS
	.align		4
.L_5211:
        /*0054*/ 	.byte	0x04, 0x28
        /*0056*/ 	.short	(.L_5213 - .L_5212)


	//   ....[0]....
.L_5212:
        /*0058*/ 	.word	0x00001250


	//   ....[1]....
        /*005c*/ 	.word	0x00001260


	//   ....[2]....
        /*0060*/ 	.word	0x00001290


	//   ....[3]....
        /*0064*/ 	.word	0x000012a0


	//   ....[4]....
        /*0068*/ 	.word	0x000012d0


	//   ....[5]....
        /*006c*/ 	.word	0x000012e0


	//   ....[6]....
        /*0070*/ 	.word	0x00001310


	//   ....[7]....
        /*0074*/ 	.word	0x00001320


	//   ....[8]....
        /*0078*/ 	.word	0x00001350


	//   ....[9]....
        /*007c*/ 	.word	0x00001360


	//----- nvinfo : EIATTR_VRC_CTA_INIT_COUNT
	.align		4
.L_5213:
        /*0080*/ 	.byte	0x02, 0x4a
	.zero		1
	.zero		1


	//----- nvinfo : EIATTR_EXIT_INSTR_OFFSETS
	.align		4
        /*0084*/ 	.byte	0x04, 0x1c
        /*0086*/ 	.short	(.L_5215 - .L_5214)


	//   ....[0]....
.L_5214:
        /*0088*/ 	.word	0x00000060


	//   ....[1]....
        /*008c*/ 	.word	0x000013c0


	//   ....[2]....
        /*0090*/ 	.word	0x00001490


	//----- nvinfo : EIATTR_MAX_THREADS
	.align		4
.L_5215:
        /*0094*/ 	.byte	0x04, 0x05
        /*0096*/ 	.short	(.L_5217 - .L_5216)
.L_5216:
        /*0098*/ 	.word	0x00000400
        /*009c*/ 	.word	0x00000001
        /*00a0*/ 	.word	0x00000001


	//----- nvinfo : EIATTR_CRS_STACK_SIZE
	.align		4
.L_5217:
        /*00a4*/ 	.byte	0x04, 0x1e
        /*00a6*/ 	.short	(.L_5219 - .L_5218)
.L_5218:
        /*00a8*/ 	.word	0x00000000


	//----- nvinfo : EIATTR_CBANK_PARAM_SIZE
	.align		4
.L_5219:
        /*00ac*/ 	.byte	0x03, 0x19
        /*00ae*/ 	.short	0x0080


	//----- nvinfo : EIATTR_PARAM_CBANK
	.align		4
        /*00b0*/ 	.byte	0x04, 0x0a
        /*00b2*/ 	.short	(.L_5221 - .L_5220)
	.align		4
.L_5220:
        /*00b4*/ 	.word	index@(.nv.constant0._ZN18transformer_engine13normalization28ln_bwd_finalize_tuned_kernelINS0_22Kernel_traits_finalizeILj5120E6__halfS3_S3_fjLj1024ELj4ENS0_18Kernel_traits_baseILj5120ES3_S3_S3_fjLj1024EEEEEEEvNS0_20BackwardKernelParamsE)
        /*00b8*/ 	.short	0x0380
        /*00ba*/ 	.short	0x0080


	//----- nvinfo : EIATTR_SW_WAR
	.align		4
.L_5221:
        /*00bc*/ 	.byte	0x04, 0x36
        /*00be*/ 	.short	(.L_5223 - .L_5222)
.L_5222:
        /*00c0*/ 	.word	0x00000008
.L_5223:


//--------------------- .nv.info._ZN18transformer_engine13normalization19ln_bwd_tuned_kernelINS0_13Kernel_traitsI6__halfS3_S3_fjLj5120ELj1ELj1ELj4ELj16ENS0_18Kernel_traits_baseILj5120ES3_S3_S3_fjLj128EEEEEEEvNS0_20BackwardKernelParamsE --------------------------
	.section	.nv.info._ZN18transformer_engine13normalization19ln_bwd_tuned_kernelINS0_13Kernel_traitsI6__halfS3_S3_fjLj5120ELj1ELj1ELj4ELj16ENS0_18Kernel_traits_baseILj5120ES3_S3_S3_fjLj128EEEEEEEvNS0_20BackwardKernelParamsE,"",@"SHT_CUDA_INFO"
	.sectionflags	@""
	.align	4


	//----- nvinfo : EIATTR_CUDA_API_VERSION
	.align		4
        /*0000*/ 	.byte	0x04, 0x37
        /*0002*/ 	.short	(.L_5225 - .L_5224)
.L_5224:
        /*0004*/ 	.word	0x00000082


	//----- nvinfo : EIATTR_KPARAM_INFO
	.align		4
.L_5225:
        /*0008*/ 	.byte	0x04, 0x17
        /*000a*/ 	.short	(.L_5227 - .L_5226)
.L_5226:
        /*000c*/ 	.word	0x00000000
        /*0010*/ 	.short	0x0000
        /*0012*/ 	.short	0x0000
        /*0014*/ 	.byte	0x00, 0xf0, 0x01, 0x02


	//----- nvinfo : EIATTR_SPARSE_MMA_MASK
	.align		4
.L_5227:
        /*0018*/ 	.byte	0x03, 0x50
        /*001a*/ 	.short	0x0000


	//----- nvinfo : EIATTR_MAXREG_COUNT
	.align		4
        /*001c*/ 	.byte	0x03, 0x1b
        /*001e*/ 	.short	0x00ff


	//----- nvinfo : EIATTR_NUM_BARRIERS
	.align		4
        /*0020*/ 	.byte	0x02, 0x4c
        /*0022*/ 	.byte	0x01
	.zero		1


	//----- nvinfo : EIATTR_MERCURY_ISA_VERSION
	.align		4
        /*0024*/ 	.byte	0x03, 0x5f
        /*0026*/ 	.short	0x0101


	//----- nvinfo : EIATTR_COOP_GROUP_MASK_REGIDS
	.align		4
        /*0028*/ 	.byte	0x04, 0x29
        /*002a*/ 	.short	(.L_5229 - .L_5228)


	//   ....[0]....
.L_5228:
        /*002c*/ 	.word	0xffffffff


	//   ....[1]....
        /*0030*/ 	.word	0xffffffff


	//   ....[2]....
        /*0034*/ 	.word	0xffffffff


	//   ....[3]....
        /*0038*/ 	.word	0xffffffff


	//   ....[4]....
        /*003c*/ 	.word	0xffffffff


	//   ....[5]....
        /*0040*/ 	.word	0xffffffff


	//   ....[6]....
        /*0044*/ 	.word	0xffffffff


	//   ....[7]....
        /*0048*/ 	.word	0xffffffff


	//   ....[8]....
        /*004c*/ 	.word	0xffffffff


	//   ....[9]....
        /*0050*/ 	.word	0xffffffff


	//----- nvinfo : EIATTR_COOP_GROUP_INSTR_OFFSETS
	.align		4
.L_5229:
        /*0054*/ 	.byte	0x04, 0x28
        /*0056*/ 	.short	(.L_5231 - .L_5230)


	//   ....[0]....
.L_5230:
        /*0058*/ 	.word	0x00001f10


	//   ....[1]....
        /*005c*/ 	.word	0x00001fc0


	//   ....[2]....
        /*0060*/ 	.word	0x00001fd0


	//   ....[3]....
        /*0064*/ 	.word	0x00002000


	//   ....[4]....
        /*0068*/ 	.word	0x00002010


	//   ....[5]....
        /*006c*/ 	.word	0x00002040


	//   ....[6]....
        /*0070*/ 	.word	0x00002050


	//   ....[7]....
        /*0074*/ 	.word	0x00002070


	//   ....[8]....
        /*0078*/ 	.word	0x000020b0


	//   ....[9]....
        /*007c*/ 	.word	0x000020e0


	//----- nvinfo : EIATTR_VRC_CTA_INIT_COUNT
	.align		4
.L_5231:
        /*0080*/ 	.byte	0x02, 0x4a
	.zero		1
	.zero		1


	//----- nvinfo : EIATTR_EXIT_INSTR_OFFSETS
	.align		4
        /*0084*/ 	.byte	0x04, 0x1c
        /*0086*/ 	.short	(.L_5233 - .L_5232)


	//   ....[0]....
.L_5232:
        /*0088*/ 	.word	0x000038a0


	//----- nvinfo : EIATTR_MAX_THREADS
	.align		4
.L_5233:
        /*008c*/ 	.byte	0x04, 0x05
        /*008e*/ 	.short	(.L_5235 - .L_5234)
.L_5234:
        /*0090*/ 	.word	0x00000080
        /*0094*/ 	.word	0x00000001
        /*0098*/ 	.word	0x00000001


	//----- nvinfo : EIATTR_CRS_STACK_SIZE
	.align		4
.L_5235:
        /*009c*/ 	.byte	0x04, 0x1e
        /*009e*/ 	.short	(.L_5237 - .L_5236)
.L_5236:
        /*00a0*/ 	.word	0x00000000


	//----- nvinfo : EIATTR_CBANK_PARAM_SIZE
	.align		4
.L_5237:
        /*00a4*/ 	.byte	0x03, 0x19
        /*00a6*/ 	.short	0x0080


	//----- nvinfo : EIATTR_PARAM_CBANK
	.align		4
        /*00a8*/ 	.byte	0x04, 0x0a
        /*00aa*/ 	.short	(.L_5239 - .L_5238)
	.align		4
.L_5238:
        /*00ac*/ 	.word	index@(.nv.constant0._ZN18transformer_engine13normalization19ln_bwd_tuned_kernelINS0_13Kernel_traitsI6__halfS3_S3_fjLj5120ELj1ELj1ELj4ELj16ENS0_18Kernel_traits_baseILj5120ES3_S3_S3_fjLj128EEEEEEEvNS0_20BackwardKernelParamsE)
        /*00b0*/ 	.short	0x0380
        /*00b2*/ 	.short	0x0080


	//----- nvinfo : EIATTR_SW_WAR
	.align		4
.L_5239:
        /*00b4*/ 	.byte	0x04, 0x36
        /*00b6*/ 	.short	(.L_5241 - .L_5240)
.L_5240:
        /*00b8*/ 	.word	0x00000008
.L_5241:


//--------------------- .nv.info._ZN18transformer_engine13normalization28ln_bwd_finalize_tuned_kernelINS0_22Kernel_traits_finalizeILj5120EffffjLj1024ELj4ENS0_18Kernel_traits_baseILj5120EffffjLj1024EEEEEEEvNS0_20BackwardKernelParamsE --------------------------
	.section	.nv.info._ZN18transformer_engine13normalization28ln_bwd_finalize_tuned_kernelINS0_22Kernel_traits_finalizeILj5120EffffjLj1024ELj4ENS0_18Kernel_traits_baseILj5120EffffjLj1024EEEEEEEvNS0_20BackwardKernelParamsE,"",@"SHT_CUDA_INFO"
	.sectionflags	@""
	.align	4


	//----- nvinfo : EIATTR_CUDA_API_VERSION
	.align		4
        /*0000*/ 	.byte	0x04, 0x37
        /*0002*/ 	.short	(.L_5243 - .L_5242)
.L_5242:
        /*0004*/ 	.word	0x00000082


	//----- nvinfo : EIATTR_KPARAM_INFO
	.align		4
.L_5243:
        /*0008*/ 	.byte	0x04, 0x17
        /*000a*/ 	.short	(.L_5245 - .L_5244)
.L_5244:
        /*000c*/ 	.word	0x00000000
        /*0010*/ 	.short	0x0000
        /*0012*/ 	.short	0x0000
        /*0014*/ 	.byte	0x00, 0xf0, 0x01, 0x02


	//----- nvinfo : EIATTR_SPARSE_MMA_MASK
	.align		4
.L_5245:
        /*0018*/ 	.byte	0x03, 0x50
        /*001a*/ 	.short	0x0000


	//----- nvinfo : EIATTR_MAXREG_COUNT
	.align		4
        /*001c*/ 	.byte	0x03, 0x1b
        /*001e*/ 	.short	0x0040


	//----- nvinfo : EIATTR_NUM_BARRIERS
	.align		4
        /*0020*/ 	.byte	0x02, 0x4c
        /*0022*/ 	.byte	0x01
	.zero		1


	//----- nvinfo : EIATTR_MERCURY_ISA_VERSION
	.align		4
        /*0024*/ 	.byte	0x03, 0x5f
        /*0026*/ 	.short	0x0101


	//----- nvinfo : EIATTR_COOP_GROUP_MASK_REGIDS
	.align		4
        /*0028*/ 	.byte	0x04, 0x29
        /*002a*/ 	.short	(.L_5247 - .L_5246)


	//   ....[0]....
.L_5246:
        /*002c*/ 	.word	0xffffffff


	//   ....[1]....
        /*0030*/ 	.word	0xffffffff


	//   ....[2]....
        /*0034*/ 	.word	0xffffffff


	//   ....[3]....
        /*0038*/ 	.word	0xffffffff


	//   ....[4]....
        /*003c*/ 	.word	0xffffffff


	//   ....[5]....
        /*0040*/ 	.word	0xffffffff


	//   ....[6]....
        /*0044*/ 	.word	0xffffffff


	//   ....[7]....
        /*0048*/ 	.word	0xffffffff


	//   ....[8]....
        /*004c*/ 	.word	0xffffffff


	//   ....[9]....
        /*0050*/ 	.word	0xffffffff


	//----- nvinfo : EIATTR_COOP_GROUP_INSTR_OFFSETS
	.align		4
.L_5247:
        /*0054*/ 	.byte	0x04, 0x28
        /*0056*/ 	.short	(.L_5249 - .L_5248)


	//   ....[0]....
.L_5248:
        /*0058*/ 	.word	0x00001250


	//   ....[1]....
        /*005c*/ 	.word	0x00001260


	//   ....[2]....
        /*0060*/ 	.word	0x00001290


	//   ....[3]....
        /*0064*/ 	.word	0x000012a0


	//   ....[4]....
        /*0068*/ 	.word	0x000012d0


	//   ....[5]....
        /*006c*/ 	.word	0x000012e0


	//   ....[6]....
        /*0070*/ 	.word	0x00001310


	//   ....[7]....
        /*0074*/ 	.word	0x00001320


	//   ....[8]....
        /*0078*/ 	.word	0x00001350


	//   ....[9]....
        /*007c*/ 	.word	0x00001360


	//----- nvinfo : EIATTR_VRC_CTA_INIT_COUNT
	.align		4
.L_5249:
        /*0080*/ 	.byte	0x02, 0x4a
	.zero		1
	.zero		1


	//----- nvinfo : EIATTR_EXIT_INSTR_OFFSETS
	.align		4
        /*0084*/ 	.byte	0x04, 0x1c
        /*0086*/ 	.short	(.L_5251 - .L_5250)


	//   ....[0]....
.L_5250:
        /*0088*/ 	.word	0x00000060


	//   ....[1]....
        /*008c*/ 	.word	0x000013c0


	//   ....[2]....
        /*0090*/ 	.word	0x00001470


	//----- nvinfo : EIATTR_MAX_THREADS
	.align		4
.L_5251:
        /*0094*/ 	.byte	0x04, 0x05
        /*0096*/ 	.short	(.L_5253 - .L_5252)
.L_5252:
        /*0098*/ 	.word	0x00000400
        /*009c*/ 	.word	0x00000001
        /*00a0*/ 	.word	0x00000001


	//----- nvinfo : EIATTR_CRS_STACK_SIZE
	.align		4
.L_5253:
        /*00a4*/ 	.byte	0x04, 0x1e
        /*00a6*/ 	.short	(.L_5255 - .L_5254)
.L_5254:
        /*00a8*/ 	.word	0x00000000


	//----- nvinfo : EIATTR_CBANK_PARAM_SIZE
	.align		4
.L_5255:
        /*00ac*/ 	.byte	0x03, 0x19
        /*00ae*/ 	.short	0x0080


	//----- nvinfo : EIATTR_PARAM_CBANK
	.align		4
        /*00b0*/ 	.byte	0x04, 0x0a
        /*00b2*/ 	.short	(.L_5257 - .L_5256)
	.align		4
.L_5256:
        /*00b4*/ 	.word	index@(.nv.constant0._ZN18transformer_engine13normalization28ln_bwd_finalize_tuned_kernelINS0_22Kernel_traits_finalizeILj5120EffffjLj1024ELj4ENS0_18Kernel_traits_baseILj5120EffffjLj1024EEEEEEEvNS0_20BackwardKernelParamsE)
        /*00b8*/ 	.short	0x0380
        /*00ba*/ 	.short	0x0080


	//----- nvinfo : EIATTR_SW_WAR
	.align		4
.L_5257:
        /*00bc*/ 	.byte	0x04, 0x36
        /*00be*/ 	.short	(.L_5259 - .L_5258)
.L_5258:
        /*00c0*/ 	.word	0x00000008
.L_5259:


//--------------------- .nv.info._ZN18transformer_engine13normalization19ln_bwd_tuned_kernelINS0_13Kernel_traitsIffffjLj5120ELj1ELj1ELj4ELj16ENS0_18Kernel_traits_baseILj5120EffffjLj128EEEEEEEvNS0_20BackwardKernelParamsE --------------------------
	.section	.nv.info._ZN18transformer_engine13normalization19ln_bwd_tuned_kernelINS0_13Kernel_traitsIffffjLj5120ELj1ELj1ELj4ELj16ENS0_18Kernel_traits_baseILj5120EffffjLj128EEEEEEEvNS0_20BackwardKernelParamsE,"",@"SHT_CUDA_INFO"
	.sectionflags	@""
	.align	4


	//----- nvinfo : EIATTR_CUDA_API_VERSION
	.align		4
        /*0000*/ 	.byte	0x04, 0x37
        /*0002*/ 	.short	(.L_5261 - .L_5260)
.L_5260:
        /*0004*/ 	.word	0x00000082


	//----- nvinfo : EIATTR_KPARAM_INFO
	.align		4
.L_5261:
        /*0008*/ 	.byte	0x04, 0x17
        /*000a*/ 	.short	(.L_5263 - .L_5262)
.L_5262:
        /*000c*/ 	.word	0x00000000
        /*0010*/ 	.short	0x0000
        /*0012*/ 	.short	0x0000
        /*0014*/ 	.byte	0x00, 0xf0, 0x01, 0x02


	//----- nvinfo : EIATTR_SPARSE_MMA_MASK
	.align		4
.L_5263:
        /*0018*/ 	.byte	0x03, 0x50
        /*001a*/ 	.short	0x0000


	//----- nvinfo : EIATTR_MAXREG_COUNT
	.align		4
        /*001c*/ 	.byte	0x03, 0x1b
        /*001e*/ 	.short	0x00ff


	//----- nvinfo : EIATTR_NUM_BARRIERS
	.align		4
        /*0020*/ 	.byte	0x02, 0x4c
        /*0022*/ 	.byte	0x01
	.zero		1


	//----- nvinfo : EIATTR_MERCURY_ISA_VERSION
	.align		4
        /*0024*/ 	.byte	0x03, 0x5f
        /*0026*/ 	.short	0x0101


	//----- nvinfo : EIATTR_COOP_GROUP_MASK_REGIDS
	.align		4
        /*0028*/ 	.byte	0x04, 0x29
        /*002a*/ 	.short	(.L_5265 - .L_5264)


	//   ....[0]....
.L_5264:
        /*002c*/ 	.word	0xffffffff


	//   ....[1]....
        /*0030*/ 	.word	0xffffffff


	//   ....[2]....
        /*0034*/ 	.word	0xffffffff


	//   ....[3]....
        /*0038*/ 	.word	0xffffffff


	//   ....[4]....
        /*003c*/ 	.word	0xffffffff


	//   ....[5]....
        /*0040*/ 	.word	0xffffffff


	//   ....[6]....
        /*0044*/ 	.word	0xffffffff


	//   ....[7]....
        /*0048*/ 	.word	0xffffffff


	//   ....[8]....
        /*004c*/ 	.word	0xffffffff


	//   ....[9]....
        /*0050*/ 	.word	0xffffffff


	//----- nvinfo : EIATTR_COOP_GROUP_INSTR_OFFSETS
	.align		4
.L_5265:
        /*0054*/ 	.byte	0x04, 0x28
        /*0056*/ 	.short	(.L_5267 - .L_5266)


	//   ....[0]....
.L_5266:
        /*0058*/ 	.word	0x000019c0


	//   ....[1]....
        /*005c*/ 	.word	0x00001a60


	//   ....[2]....
        /*0060*/ 	.word	0x00001a80


	//   ....[3]....
        /*0064*/ 	.word	0x00001aa0


	//   ....[4]....
        /*0068*/ 	.word	0x00001ac0


	//   ....[5]....
        /*006c*/ 	.word	0x00001af0


	//   ....[6]....
        /*0070*/ 	.word	0x00001b10


	//   ....[7]....
        /*0074*/ 	.word	0x00001b20


	//   ....[8]....
        /*0078*/ 	.word	0x00001b80


	//   ....[9]....
        /*007c*/ 	.word	0x00001b90


	//----- nvinfo : EIATTR_VRC_CTA_INIT_COUNT
	.align		4
.L_5267:
        /*0080*/ 	.byte	0x02, 0x4a
	.zero		1
	.zero		1


	//----- nvinfo : EIATTR_EXIT_INSTR_OFFSETS
	.align		4
        /*0084*/ 	.byte	0x04, 0x1c
        /*0086*/ 	.short	(.L_5269 - .L_5268)


	//   ....[0]....
.L_5268:
        /*0088*/ 	.word	0x000032e0


	//----- nvinfo : EIATTR_MAX_THREADS
	.align		4
.L_5269:
        /*008c*/ 	.byte	0x04, 0x05
        /*008e*/ 	.short	(.L_5271 - .L_5270)
.L_5270:
        /*0090*/ 	.word	0x00000080
        /*0094*/ 	.word	0x00000001
        /*0098*/ 	.word	0x00000001


	//----- nvinfo : EIATTR_CRS_STACK_SIZE
	.align		4
.L_5271:
        /*009c*/ 	.byte	0x04, 0x1e
        /*009e*/ 	.short	(.L_5273 - .L_5272)
.L_5272:
        /*00a0*/ 	.word	0x00000000


	//----- nvinfo : EIATTR_CBANK_PARAM_SIZE
	.align		4
.L_5273:
        /*00a4*/ 	.byte	0x03, 0x19
        /*00a6*/ 	.short	0x0080


	//----- nvinfo : EIATTR_PARAM_CBANK
	.align		4
        /*00a8*/ 	.byte	0x04, 0x0a
        /*00aa*/ 	.short	(.L_5275 - .L_5274)
	.align		4
.L_5274:
        /*00ac*/ 	.word	index@(.nv.constant0._ZN18transformer_engine13normalization19ln_bwd_tuned_kernelINS0_13Kernel_traitsIffffjLj5120ELj1ELj1ELj4ELj16ENS0_18Kernel_traits_baseILj5120EffffjLj128EEEEEEEvNS0_20BackwardKernelParamsE)
        /*00b0*/ 	.short	0x0380
        /*00b2*/ 	.short	0x0080


	//----- nvinfo : EIATTR_SW_WAR
	.align		4
.L_5275:
        /*00b4*/ 	.byte	0x04, 0x36
        /*00b6*/ 	.short	(.L_5277 - .L_5276)
.L_5276:
        /*00b8*/ 	.word	0x00000008
.L_5277:


//--------------------- .nv.info._ZN18transformer_engine13normalization28ln_bwd_finalize_tuned_kernelINS0_22Kernel_traits_finalizeILj4096E13__nv_bfloat16fS3_fjLj1024ELj4ENS0_18Kernel_traits_baseILj4096ES3_fS3_fjLj1024EEEEEEEvNS0_20BackwardKernelParamsE --------------------------
	.section	.nv.info._ZN18transformer_engine13normalization28ln_bwd_finalize_tuned_kernelINS0_22Kernel_traits_finalizeILj4096E13__nv_bfloat16fS3_fjLj1024ELj4ENS0_18Kernel_traits_baseILj4096ES3_fS3_fjLj1024EEEEEEEvNS0_20BackwardKernelParamsE,"",@"SHT_CUDA_INFO"
	.sectionflags	@""
	.align	4


	//----- nvinfo : EIATTR_CUDA_API_VERSION
	.align		4
        /*0000*/ 	.byte	0x04, 0x37
        /*0002*/ 	.short	(.L_5279 - .L_5278)
.L_5278:
        /*0004*/ 	.word	0x00000082


	//----- nvinfo : EIATTR_KPARAM_INFO
	.align		4
.L_5279:
        /*0008*/ 	.byte	0x04, 0x17
        /*000a*/ 	.short	(.L_5281 - .L_5280)
.L_5280:
        /*000c*/ 	.word	0x00000000
        /*0010*/ 	.short	0x0000
        /*0012*/ 	.short	0x0000
        /*0014*/ 	.byte	0x00, 0xf0, 0x01, 0x02


	//----- nvinfo : EIATTR_SPARSE_MMA_MASK
	.align		4
.L_5281:
        /*0018*/ 	.byte	0x03, 0x50
        /*001a*/ 	.short	0x0000


	//----- nvinfo : EIATTR_MAXREG_COUNT
	.align		4
        /*001c*/ 	.byte	0x03, 0x1b
        /*001e*/ 	.short	0x0040


	//----- nvinfo : EIATTR_NUM_BARRIERS
	.align		4
        /*0020*/ 	.byte	0x02, 0x4c
        /*0022*/ 	.byte	0x01
	.zero		1


	//----- nvinfo : EIATTR_MERCURY_ISA_VERSION
	.align		4
        /*0024*/ 	.byte	0x03, 0x5f
        /*0026*/ 	.short	0x0101


	//----- nvinfo : EIATTR_COOP_GROUP_MASK_REGIDS
	.align		4
        /*0028*/ 	.byte	0x04, 0x29
        /*002a*/ 	.short	(.L_5283 - .L_5282)


	//   ....[0]....
.L_5282:
        /*002c*/ 	.word	0xffffffff


	//   ....[1]....
        /*0030*/ 	.word	0xffffffff


	//   ....[2]....
        /*0034*/ 	.word	0xffffffff


	//   ....[3]....
        /*0038*/ 	.word	0xffffffff


	//   ....[4]....
        /*003c*/ 	.word	0xffffffff


	//   ....[5]....
        /*0040*/ 	.word	0xffffffff


	//   ....[6]....
        /*0044*/ 	.word	0xffffffff


	//   ....[7]....
        /*0048*/ 	.word	0xffffffff


	//   ....[8]....
        /*004c*/ 	.word	0xffffffff


	//   ....[9]....
        /*0050*/ 	.word	0xffffffff


	//----- nvinfo : EIATTR_COOP_GROUP_INSTR_OFFSETS
	.align		4
.L_5283:
        /*0054*/ 	.byte	0x04, 0x28
        /*0056*/ 	.short	(.L_5285 - .L_5284)


	//   ....[0]....
.L_5284:
        /*0058*/ 	.word	0x00001250


	//   ....[1]....
        /*005c*/ 	.word	0x00001260


	//   ....[2]....
        /*0060*/ 	.word	0x00001290


	//   ....[3]....
        /*0064*/ 	.word	0x000012a0


	//   ....[4]....
        /*0068*/ 	.word	0x000012d0


	//   ....[5]....
        /*006c*/ 	.word	0x000012e0


	//   ....[6]....
        /*0070*/ 	.word	0x00001310


	//   ....[7]....
        /*0074*/ 	.word	0x00001320


	//   ....[8]....
        /*0078*/ 	.word	0x00001350


	//   ....[9]....
        /*007c*/ 	.word	0x00001360


	//----- nvinfo : EIATTR_VRC_CTA_INIT_COUNT
	.align		4
.L_5285:
        /*0080*/ 	.byte	0x02, 0x4a
	.zero		1
	.zero		1


	//----- nvinfo : EIATTR_EXIT_INSTR_OFFSETS
	.align		4
        /*0084*/ 	.byte	0x04, 0x1c
        /*0086*/ 	.short	(.L_5287 - .L_5286)


	//   ....[0]....
.L_5286:
        /*0088*/ 	.word	0x00000060


	//   ....[1]....
        /*008c*/ 	.word	0x000013c0


	//   ....[2]....
        /*0090*/ 	.word	0x00001490


	//----- nvinfo : EIATTR_MAX_THREADS
	.align		4
.L_5287:
        /*0094*/ 	.byte	0x04, 0x05
        /*0096*/ 	.short	(.L_5289 - .L_5288)
.L_5288:
        /*0098*/ 	.word	0x00000400
        /*009c*/ 	.word	0x00000001
        /*00a0*/ 	.word	0x00000001


	//----- nvinfo : EIATTR_CRS_STACK_SIZE
	.align		4
.L_5289:
        /*00a4*/ 	.byte	0x04, 0x1e
        /*00a6*/ 	.short	(.L_5291 - .L_5290)
.L_5290:
        /*00a8*/ 	.word	0x00000000


	//----- nvinfo : EIATTR_CBANK_PARAM_SIZE
	.align		4
.L_5291:
        /*00ac*/ 	.byte	0x03, 0x19
        /*00ae*/ 	.short	0x0080


	//----- nvinfo : EIATTR_PARAM_CBANK
	.align		4
        /*00b0*/ 	.byte	0x04, 0x0a
        /*00b2*/ 	.short	(.L_5293 - .L_5292)
	.align		4
.L_5292:
        /*00b4*/ 	.word	index@(.nv.constant0._ZN18transformer_engine13normalization28ln_bwd_finalize_tuned_kernelINS0_22Kernel_traits_finalizeILj4096E13__nv_bfloat16fS3_fjLj1024ELj4ENS0_18Kernel_traits_baseILj4096ES3_fS3_fjLj1024EEEEEEEvNS0_20BackwardKernelParamsE)
        /*00b8*/ 	.short	0x0380
        /*00ba*/ 	.short	0x0080


	//----- nvinfo : EIATTR_SW_WAR
	.align		4
.L_5293:
        /*00bc*/ 	.byte	0x04, 0x36
        /*00be*/ 	.short	(.L_5295 - .L_5294)
.L_5294:
        /*00c0*/ 	.word	0x00000008
.L_5295:


//--------------------- .nv.info._ZN18transformer_engine13normalization19ln_bwd_tuned_kernelINS0_13Kernel_traitsI13__nv_bfloat16fS3_fjLj4096ELj1ELj1ELj4ELj16ENS0_18Kernel_traits_baseILj4096ES3_fS3_fjLj128EEEEEEEvNS0_20BackwardKernelParamsE --------------------------
	.section	.nv.info._ZN18transformer_engine13normalization19ln_bwd_tuned_kernelINS0_13Kernel_traitsI13__nv_bfloat16fS3_fjLj4096ELj1ELj1ELj4ELj16ENS0_18Kernel_traits_baseILj4096ES3_fS3_fjLj128EEEEEEEvNS0_20BackwardKernelParamsE,"",@"SHT_CUDA_INFO"
	.sectionflags	@""
	.align	4


	//----- nvinfo : EIATTR_CUDA_API_VERSION
	.align		4
        /*0000*/ 	.byte	0x04, 0x37
        /*0002*/ 	.short	(.L_5297 - .L_5296)
.L_5296:
        /*0004*/ 	.word	0x00000082


	//----- nvinfo : EIATTR_KPARAM_INFO
	.align		4
.L_5297:
        /*0008*/ 	.byte	0x04, 0x17
        /*000a*/ 	.short	(.L_5299 - .L_5298)
.L_5298:
        /*000c*/ 	.word	0x00000000
        /*0010*/ 	.short	0x0000
        /*0012*/ 	.short	0x0000
        /*0014*/ 	.byte	0x00, 0xf0, 0x01, 0x02


	//----- nvinfo : EIATTR_SPARSE_MMA_MASK
	.align		4
.L_5299:
        /*0018*/ 	.byte	0x03, 0x50
        /*001a*/ 	.short	0x0000


	//----- nvinfo : EIATTR_MAXREG_COUNT
	.align		4
        /*001c*/ 	.byte	0x03, 0x1b
        /*001e*/ 	.short	0x00ff


	//----- nvinfo : EIATTR_NUM_BARRIERS
	.align		4
        /*0020*/ 	.byte	0x02, 0x4c
        /*0022*/ 	.byte	0x01
	.zero		1


	//----- nvinfo : EIATTR_MERCURY_ISA_VERSION
	.align		4
        /*0024*/ 	.byte	0x03, 0x5f
        /*0026*/ 	.short	0x0101


	//----- nvinfo : EIATTR_COOP_GROUP_MASK_REGIDS
	.align		4
        /*0028*/ 	.byte	0x04, 0x29
        /*002a*/ 	.short	(.L_5301 - .L_5300)


	//   ....[0]....
.L_5300:
        /*002c*/ 	.word	0xffffffff


	//   ....[1]....
        /*0030*/ 	.word	0xffffffff


	//   ....[2]....
        /*0034*/ 	.word	0xffffffff


	//   ....[3]....
        /*0038*/ 	.word	0xffffffff


	//   ....[4]....
        /*003c*/ 	.word	0xffffffff


	//   ....[5]....
        /*0040*/ 	.word	0xffffffff


	//   ....[6]....
        /*0044*/ 	.word	0xffffffff


	//   ....[7]....
        /*0048*/ 	.word	0xffffffff


	//   ....[8]....
        /*004c*/ 	.word	0xffffffff


	//   ....[9]....
        /*0050*/ 	.word	0xffffffff


	//----- nvinfo : EIATTR_COOP_GROUP_INSTR_OFFSETS
	.align		4
.L_5301:
        /*0054*/ 	.byte	0x04, 0x28
        /*0056*/ 	.short	(.L_5303 - .L_5302)


	//   ....[0]....
.L_5302:
        /*0058*/ 	.word	0x00001a10


	//   ....[1]....
        /*005c*/ 	.word	0x00001a20


	//   ....[2]....
        /*0060*/ 	.word	0x00001a50


	//   ....[3]....
        /*0064*/ 	.word	0x00001a60


	//   ....[4]....
        /*0068*/ 	.word	0x00001a90


	//   ....[5]....
        /*006c*/ 	.word	0x00001aa0


	//   ....[6]....
        /*0070*/ 	.word	0x00001ad0


	//   ....[7]....
        /*0074*/ 	.word	0x00001ae0


	//   ....[8]....
        /*0078*/ 	.word	0x00001b20


	//   ....[9]....
        /*007c*/ 	.word	0x00001b30


	//----- nvinfo : EIATTR_VRC_CTA_INIT_COUNT
	.align		4
.L_5303:
        /*0080*/ 	.byte	0x02, 0x4a
	.zero		1
	.zero		1


	//----- nvinfo : EIATTR_EXIT_INSTR_OFFSETS
	.align		4
        /*0084*/ 	.byte	0x04, 0x1c
        /*0086*/ 	.short	(.L_5305 - .L_5304)


	//   ....[0]....
.L_5304:
        /*0088*/ 	.word	0x00002d90


	//----- nvinfo : EIATTR_MAX_THREADS
	.align		4
.L_5305:
        /*008c*/ 	.byte	0x04, 0x05
        /*008e*/ 	.short	(.L_5307 - .L_5306)
.L_5306:
        /*0090*/ 	.word	0x00000080
        /*0094*/ 	.word	0x00000001
        /*0098*/ 	.word	0x00000001


	//----- nvinfo : EIATTR_CRS_STACK_SIZE
	.align		4
.L_5307:
        /*009c*/ 	.byte	0x04, 0x1e
        /*009e*/ 	.short	(.L_5309 - .L_5308)
.L_5308:
        /*00a0*/ 	.word	0x00000000


	//----- nvinfo : EIATTR_CBANK_PARAM_SIZE
	.align		4
.L_5309:
        /*00a4*/ 	.byte	0x03, 0x19
        /*00a6*/ 	.short	0x0080


	//----- nvinfo : EIATTR_PARAM_CBANK
	.align		4
        /*00a8*/ 	.byte	0x04, 0x0a
        /*00aa*/ 	.short	(.L_5311 - .L_5310)
	.align		4
.L_5310:
        /*00ac*/ 	.word	index@(.nv.constant0._ZN18transformer_engine13normalization19ln_bwd_tuned_kernelINS0_13Kernel_traitsI13__nv_bfloat16fS3_fjLj4096ELj1ELj1ELj4ELj16ENS0_18Kernel_traits_baseILj4096ES3_fS3_fjLj128EEEEEEEvNS0_20BackwardKernelParamsE)
        /*00b0*/ 	.short	0x0380
        /*00b2*/ 	.short	0x0080


	//----- nvinfo : EIATTR_SW_WAR
	.align		4
.L_5311:
        /*00b4*/ 	.byte	0x04, 0x36
        /*00b6*/ 	.short	(.L_5313 - .L_5312)
.L_5312:
        /*00b8*/ 	.word	0x00000008
.L_5313:


//--------------------- .nv.info._ZN18transformer_engine13normalization28ln_bwd_finalize_tuned_kernelINS0_22Kernel_traits_finalizeILj4096E13__nv_bfloat16S3_S3_fjLj1024ELj4ENS0_18Kernel_traits_baseILj4096ES3_S3_S3_fjLj1024EEEEEEEvNS0_20BackwardKernelParamsE --------------------------
	.section	.nv.info._ZN18transformer_engine13normalization28ln_bwd_finalize_tuned_kernelINS0_22Kernel_traits_finalizeILj4096E13__nv_bfloat16S3_S3_fjLj1024ELj4ENS0_18Kernel_traits_baseILj4096ES3_S3_S3_fjLj1024EEEEEEEvNS0_20BackwardKernelParamsE,"",@"SHT_CUDA_INFO"
	.sectionflags	@""
	.align	4


	//----- nvinfo : EIATTR_CUDA_API_VERSION
	.align		4
        /*0000*/ 	.byte	0x04, 0x37
        /*0002*/ 	.short	(.L_5315 - .L_5314)
.L_5314:
        /*0004*/ 	.word	0x00000082


	//----- nvinfo : EIATTR_KPARAM_INFO
	.align		4
.L_5315:
        /*0008*/ 	.byte	0x04, 0x17
        /*000a*/ 	.short	(.L_5317 - .L_5316)
.L_5316:
        /*000c*/ 	.word	0x00000000
        /*0010*/ 	.short	0x0000
        /*0012*/ 	.short	0x0000
        /*0014*/ 	.byte	0x00, 0xf0, 0x01, 0x02


	//----- nvinfo : EIATTR_SPARSE_MMA_MASK
	.align		4
.L_5317:
        /*0018*/ 	.byte	0x03, 0x50
        /*001a*/ 	.short	0x0000


	//----- nvinfo : EIATTR_MAXREG_COUNT
	.align		4
        /*001c*/ 	.byte	0x03, 0x1b
        /*001e*/ 	.short	0x0040


	//----- nvinfo : EIATTR_NUM_BARRIERS
	.align		4
        /*0020*/ 	.byte	0x02, 0x4c
        /*0022*/ 	.byte	0x01
	.zero		1


	//----- nvinfo : EIATTR_MERCURY_ISA_VERSION
	.align		4
        /*0024*/ 	.byte	0x03, 0x5f
        /*0026*/ 	.short	0x0101


	//----- nvinfo : EIATTR_COOP_GROUP_MASK_REGIDS
	.align		4
        /*0028*/ 	.byte	0x04, 0x29
        /*002a*/ 	.short	(.L_5319 - .L_5318)


	//   ....[0]....
.L_5318:
        /*002c*/ 	.word	0xffffffff


	//   ....[1]....
        /*0030*/ 	.word	0xffffffff


	//   ....[2]....
        /*0034*/ 	.word	0xffffffff


	//   ....[3]....
        /*0038*/ 	.word	0xffffffff


	//   ....[4]....
        /*003c*/ 	.word	0xffffffff


	//   ....[5]....
        /*0040*/ 	.word	0xffffffff


	//   ....[6]....
        /*0044*/ 	.word	0xffffffff


	//   ....[7]....
        /*0048*/ 	.word	0xffffffff


	//   ....[8]....
        /*004c*/ 	.word	0xffffffff


	//   ....[9]....
        /*0050*/ 	.word	0xffffffff


	//----- nvinfo : EIATTR_COOP_GROUP_INSTR_OFFSETS
	.align		4
.L_5319:
        /*0054*/ 	.byte	0x04, 0x28
        /*0056*/ 	.short	(.L_5321 - .L_5320)


	//   ....[0]....
.L_5320:
        /*0058*/ 	.word	0x00001250


	//   ....[1]....
        /*005c*/ 	.word	0x00001260


	//   ....[2]....
        /*0060*/ 	.word	0x00001290


	//   ....[3]....
        /*0064*/ 	.word	0x000012a0


	//   ....[4]....
        /*0068*/ 	.word	0x000012d0


	//   ....[5]....
        /*006c*/ 	.word	0x000012e0


	//   ....[6]....
        /*0070*/ 	.word	0x00001310


	//   ....[7]....
        /*0074*/ 	.word	0x00001320


	//   ....[8]....
        /*0078*/ 	.word	0x00001350


	//   ....[9]....
        /*007c*/ 	.word	0x00001360


	//----- nvinfo : EIATTR_VRC_CTA_INIT_COUNT
	.align		4
.L_5321:
        /*0080*/ 	.byte	0x02, 0x4a
	.zero		1
	.zero		1


	//----- nvinfo : EIATTR_EXIT_INSTR_OFFSETS
	.align		4
        /*0084*/ 	.byte	0x04, 0x1c
        /*0086*/ 	.short	(.L_5323 - .L_5322)


	//   ....[0]....
.L_5322:
        /*0088*/ 	.word	0x00000060


	//   ....[1]....
        /*008c*/ 	.word	0x000013c0


	//   ....[2]....
        /*0090*/ 	.word	0x00001490


	//----- nvinfo : EIATTR_MAX_THREADS
	.align		4
.L_5323:
        /*0094*/ 	.byte	0x04, 0x05
        /*0096*/ 	.short	(.L_5325 - .L_5324)
.L_5324:
        /*0098*/ 	.word	0x00000400
        /*009c*/ 	.word	0x00000001
        /*00a0*/ 	.word	0x00000001


	//----- nvinfo : EIATTR_CRS_STACK_SIZE
	.align		4
.L_5325:
        /*00a4*/ 	.byte	0x04, 0x1e
        /*00a6*/ 	.short	(.L_5327 - .L_5326)
.L_5326:
        /*00a8*/ 	.word	0x00000000


	//----- nvinfo : EIATTR_CBANK_PARAM_SIZE
	.align		4
.L_5327:
        /*00ac*/ 	.byte	0x03, 0x19
        /*00ae*/ 	.short	0x0080


	//----- nvinfo : EIATTR_PARAM_CBANK
	.align		4
        /*00b0*/ 	.byte	0x04, 0x0a
        /*00b2*/ 	.short	(.L_5329 - .L_5328)
	.align		4
.L_5328:
        /*00b4*/ 	.word	index@(.nv.constant0._ZN18transformer_engine13normalization28ln_bwd_finalize_tuned_kernelINS0_22Kernel_traits_finalizeILj4096E13__nv_bfloat16S3_S3_fjLj1024ELj4ENS0_18Kernel_traits_baseILj4096ES3_S3_S3_fjLj1024EEEEEEEvNS0_20BackwardKernelParamsE)
        /*00b8*/ 	.short	0x0380
        /*00ba*/ 	.short	0x0080


	//----- nvinfo : EIATTR_SW_WAR
	.align		4
.L_5329:
        /*00bc*/ 	.byte	0x04, 0x36
        /*00be*/ 	.short	(.L_5331 - .L_5330)
.L_5330:
        /*00c0*/ 	.word	0x00000008
.L_5331:


//--------------------- .nv.info._ZN18transformer_engine13normalization19ln_bwd_tuned_kernelINS0_13Kernel_traitsI13__nv_bfloat16S3_S3_fjLj4096ELj1ELj1ELj4ELj16ENS0_18Kernel_traits_baseILj4096ES3_S3_S3_fjLj128EEEEEEEvNS0_20BackwardKernelParamsE --------------------------
	.section	.nv.info._ZN18transformer_engine13normalization19ln_bwd_tuned_kernelINS0_13Kernel_traitsI13__nv_bfloat16S3_S3_fjLj4096ELj1ELj1ELj4ELj16ENS0_18Kernel_traits_baseILj4096ES3_S3_S3_fjLj128EEEEEEEvNS0_20BackwardKernelParamsE,"",@"SHT_CUDA_INFO"
	.sectionflags	@""
	.align	4


	//----- nvinfo : EIATTR_CUDA_API_VERSION
	.align		4
        /*0000*/ 	.byte	0x04, 0x37
        /*0002*/ 	.short	(.L_5333 - .L_5332)
.L_5332:
        /*0004*/ 	.word	0x00000082


	//----- nvinfo : EIATTR_KPARAM_INFO
	.align		4
.L_5333:
        /*0008*/ 	.byte	0x04, 0x17
        /*000a*/ 	.short	(.L_5335 - .L_5334)
.L_5334:
        /*000c*/ 	.word	0x00000000
        /*0010*/ 	.short	0x0000
        /*0012*/ 	.short	0x0000
        /*0014*/ 	.byte	0x00, 0xf0, 0x01, 0x02


	//----- nvinfo : EIATTR_SPARSE_MMA_MASK
	.align		4
.L_5335:
        /*0018*/ 	.byte	0x03, 0x50
        /*001a*/ 	.short	0x0000


	//----- nvinfo : EIATTR_MAXREG_COUNT
	.align		4
        /*001c*/ 	.byte	0x03, 0x1b
        /*001e*/ 	.short	0x00ff


	//----- nvinfo : EIATTR_NUM_BARRIERS
	.align		4
        /*0020*/ 	.byte	0x02, 0x4c
        /*0022*/ 	.byte	0x01
	.zero		1


	//----- nvinfo : EIATTR_MERCURY_ISA_VERSION
	.align		4
        /*0024*/ 	.byte	0x03, 0x5f
        /*0026*/ 	.short	0x0101


	//----- nvinfo : EIATTR_COOP_GROUP_MASK_REGIDS
	.align		4
        /*0028*/ 	.byte	0x04, 0x29
        /*002a*/ 	.short	(.L_5337 - .L_5336)


	//   ....[0]....
.L_5336:
        /*002c*/ 	.word	0xffffffff


	//   ....[1]....
        /*0030*/ 	.word	0xffffffff


	//   ....[2]....
        /*0034*/ 	.word	0xffffffff


	//   ....[3]....
        /*0038*/ 	.word	0xffffffff


	//   ....[4]....
        /*003c*/ 	.word	0xffffffff


	//   ....[5]....
        /*0040*/ 	.word	0xffffffff


	//   ....[6]....
        /*0044*/ 	.word	0xffffffff


	//   ....[7]....
        /*0048*/ 	.word	0xffffffff


	//   ....[8]....
        /*004c*/ 	.word	0xffffffff


	//   ....[9]....
        /*0050*/ 	.word	0xffffffff


	//----- nvinfo : EIATTR_COOP_GROUP_INSTR_OFFSETS
	.align		4
.L_5337:
        /*0054*/ 	.byte	0x04, 0x28
        /*0056*/ 	.short	(.L_5339 - .L_5338)


	//   ....[0]....
.L_5338:
        /*0058*/ 	.word	0x00001bd0


	//   ....[1]....
        /*005c*/ 	.word	0x00001be0


	//   ....[2]....
        /*0060*/ 	.word	0x00001c10


	//   ....[3]....
        /*0064*/ 	.word	0x00001c20


	//   ....[4]....
        /*0068*/ 	.word	0x00001c50


	//   ....[5]....
        /*006c*/ 	.word	0x00001c60


	//   ....[6]....
        /*0070*/ 	.word	0x00001c90


	//   ....[7]....
        /*0074*/ 	.word	0x00001ca0


	//   ....[8]....
        /*0078*/ 	.word	0x00001ce0


	//   ....[9]....
        /*007c*/ 	.word	0x00001cf0


	//----- nvinfo : EIATTR_VRC_CTA_INIT_COUNT
	.align		4
.L_5339:
        /*0080*/ 	.byte	0x02, 0x4a
	.zero		1
	.zero		1


	//----- nvinfo : EIATTR_EXIT_INSTR_OFFSETS
	.align		4
        /*0084*/ 	.byte	0x04, 0x1c
        /*0086*/ 	.short	(.L_5341 - .L_5340)


	//   ....[0]....
.L_5340:
        /*0088*/ 	.word	0x00002f70


	//----- nvinfo : EIATTR_MAX_THREADS
	.align		4
.L_5341:
        /*008c*/ 	.byte	0x04, 0x05
        /*008e*/ 	.short	(.L_5343 - .L_5342)
.L_5342:
        /*0090*/ 	.word	0x00000080
        /*0094*/ 	.word	0x00000001
        /*0098*/ 	.word	0x00000001


	//----- nvinfo : EIATTR_CRS_STACK_SIZE
	.align		4
.L_5343:
        /*009c*/ 	.byte	0x04, 0x1e
        /*009e*/ 	.short	(.L_5345 - .L_5344)
.L_5344:
        /*00a0*/ 	.word	0x00000000


	//----- nvinfo : EIATTR_CBANK_PARAM_SIZE
	.align		4
.L_5345:
        /*00a4*/ 	.byte	0x03, 0x19
        /*00a6*/ 	.short	0x0080


	//----- nvinfo : EIATTR_PARAM_CBANK
	.align		4
        /*00a8*/ 	.byte	0x04, 0x0a
        /*00aa*/ 	.short	(.L_5347 - .L_5346)
	.align		4
.L_5346:
        /*00ac*/ 	.word	index@(.nv.constant0._ZN18transformer_engine13normalization19ln_bwd_tuned_kernelINS0_13Kernel_traitsI13__nv_bfloat16S3_S3_fjLj4096ELj1ELj1ELj4ELj16ENS0_18Kernel_traits_baseILj4096ES3_S3_S3_fjLj128EEEEEEEvNS0_20BackwardKernelParamsE)
        /*00b0*/ 	.short	0x0380
        /*00b2*/ 	.short	0x0080


	//----- nvinfo : EIATTR_SW_WAR
	.align		4
.L_5347:
        /*00b4*/ 	.byte	0x04, 0x36
        /*00b6*/ 	.short	(.L_5349 - .L_5348)
.L_5348:
        /*00b8*/ 	.word	0x00000008
.L_5349:


//--------------------- .nv.info._ZN18transformer_engine13normalization28ln_bwd_finalize_tuned_kernelINS0_22Kernel_traits_finalizeILj4096E6__halffS3_fjLj1024ELj4ENS0_18Kernel_traits_baseILj4096ES3_fS3_fjLj1024EEEEEEEvNS0_20BackwardKernelParamsE --------------------------
	.section	.nv.info._ZN18transformer_engine13normalization28ln_bwd_finalize_tuned_kernelINS0_22Kernel_traits_finalizeILj4096E6__halffS3_fjLj1024ELj4ENS0_18Kernel_traits_baseILj4096ES3_fS3_fjLj1024EEEEEEEvNS0_20BackwardKernelParamsE,"",@"SHT_CUDA_INFO"
	.sectionflags	@""
	.align	4


	//----- nvinfo : EIATTR_CUDA_API_VERSION
	.align		4
        /*0000*/ 	.byte	0x04, 0x37
        /*0002*/ 	.short	(.L_5351 - .L_5350)
.L_5350:
        /*0004*/ 	.word	0x00000082


	//----- nvinfo : EIATTR_KPARAM_INFO
	.align		4
.L_5351:
        /*0008*/ 	.byte	0x04, 0x17
        /*000a*/ 	.short	(.L_5353 - .L_5352)
.L_5352:
        /*000c*/ 	.word	0x00000000
        /*0010*/ 	.short	0x0000
        /*0012*/ 	.short	0x0000
        /*0014*/ 	.byte	0x00, 0xf0, 0x01, 0x02


	//----- nvinfo : EIATTR_SPARSE_MMA_MASK
	.align		4
.L_5353:
        /*0018*/ 	.byte	0x03, 0x50
        /*001a*/ 	.short	0x0000


	//----- nvinfo : EIATTR_MAXREG_COUNT
	.align		4
        /*001c*/ 	.byte	0x03, 0x1b
        /*001e*/ 	.short	0x0040


	//----- nvinfo : EIATTR_NUM_BARRIERS
	.align		4
        /*0020*/ 	.byte	0x02, 0x4c
        /*0022*/ 	.byte	0x01
	.zero		1


	//----- nvinfo : EIATTR_MERCURY_ISA_VERSION
	.align		4
        /*0024*/ 	.byte	0x03, 0x5f
        /*0026*/ 	.short	0x0101


	//----- nvinfo : EIATTR_COOP_GROUP_MASK_REGIDS
	.align		4
        /*0028*/ 	.byte	0x04, 0x29
        /*002a*/ 	.short	(.L_5355 - .L_5354)


	//   ....[0]....
.L_5354:
        /*002c*/ 	.word	0xffffffff


	//   ....[1]....
        /*0030*/ 	.word	0xffffffff


	//   ....[2]....
        /*0034*/ 	.word	0xffffffff


	//   ....[3]....
        /*0038*/ 	.word	0xffffffff


	//   ....[4]....
        /*003c*/ 	.word	0xffffffff


	//   ....[5]....
        /*0040*/ 	.word	0xffffffff


	//   ....[6]....
        /*0044*/ 	.word	0xffffffff


	//   ....[7]....
        /*0048*/ 	.word	0xffffffff


	//   ....[8]....
        /*004c*/ 	.word	0xffffffff


	//   ....[9]....
        /*0050*/ 	.word	0xffffffff


	//----- nvinfo : EIATTR_COOP_GROUP_INSTR_OFFSETS
	.align		4
.L_5355:
        /*0054*/ 	.byte	0x04, 0x28
        /*0056*/ 	.short	(.L_5357 - .L_5356)


	//   ....[0]....
.L_5356:
        /*0058*/ 	.word	0x00001250


	//   ....[1]....
        /*005c*/ 	.word	0x00001260


	//   ....[2]....
        /*0060*/ 	.word	0x00001290


	//   ....[3]....
        /*0064*/ 	.word	0x000012a0


	//   ....[4]....
        /*0068*/ 	.word	0x000012d0


	//   ....[5]....
        /*006c*/ 	.word	0x000012e0


	//   ....[6]....
        /*0070*/ 	.word	0x00001310


	//   ....[7]....
        /*0074*/ 	.word	0x00001320


	//   ....[8]....
        /*0078*/ 	.word	0x00001350


	//   ....[9]....
        /*007c*/ 	.word	0x00001360


	//----- nvinfo : EIATTR_VRC_CTA_INIT_COUNT
	.align		4
.L_5357:
        /*0080*/ 	.byte	0x02, 0x4a
	.zero		1
	.zero		1


	//----- nvinfo : EIATTR_EXIT_INSTR_OFFSETS
	.align		4
        /*0084*/ 	.byte	0x04, 0x1c
        /*0086*/ 	.short	(.L_5359 - .L_5358)


	//   ....[0]....
.L_5358:
        /*0088*/ 	.word	0x00000060


	//   ....[1]....
        /*008c*/ 	.word	0x000013c0


	//   ....[2]....
        /*0090*/ 	.word	0x00001490


	//----- nvinfo : EIATTR_MAX_THREADS
	.align		4
.L_5359:
        /*0094*/ 	.byte	0x04, 0x05
        /*0096*/ 	.short	(.L_5361 - .L_5360)
.L_5360:
        /*0098*/ 	.word	0x00000400
        /*009c*/ 	.word	0x00000001
        /*00a0*/ 	.word	0x00000001


	//----- nvinfo : EIATTR_CRS_STACK_SIZE
	.align		4
.L_5361:
        /*00a4*/ 	.byte	0x04, 0x1e
        /*00a6*/ 	.short	(.L_5363 - .L_5362)
.L_5362:
        /*00a8*/ 	.word	0x00000000


	//----- nvinfo : EIATTR_CBANK_PARAM_SIZE
	.align		4
.L_5363:
        /*00ac*/ 	.byte	0x03, 0x19
        /*00ae*/ 	.short	0x0080


	//----- nvinfo : EIATTR_PARAM_CBANK
	.align		4
        /*00b0*/ 	.byte	0x04, 0x0a
        /*00b2*/ 	.short	(.L_5365 - .L_5364)
	.align		4
.L_5364:
        /*00b4*/ 	.word	index@(.nv.constant0._ZN18transformer_engine13normalization28ln_bwd_finalize_tuned_kernelINS0_22Kernel_traits_finalizeILj4096E6__halffS3_fjLj1024ELj4ENS0_18Kernel_traits_baseILj4096ES3_fS3_fjLj1024EEEEEEEvNS0_20BackwardKernelParamsE)
        /*00b8*/ 	.short	0x0380
        /*00ba*/ 	.short	0x0080


	//----- nvinfo : EIATTR_SW_WAR
	.align		4
.L_5365:
        /*00bc*/ 	.byte	0x04, 0x36
        /*00be*/ 	.short	(.L_5367 - .L_5366)
.L_5366:
        /*00c0*/ 	.word	0x00000008
.L_5367:


//--------------------- .nv.info._ZN18transformer_engine13normalization19ln_bwd_tuned_kernelINS0_13Kernel_traitsI6__halffS3_fjLj4096ELj1ELj1ELj4ELj16ENS0_18Kernel_traits_baseILj4096ES3_fS3_fjLj128EEEEEEEvNS0_20BackwardKernelParamsE --------------------------
	.section	.nv.info._ZN18transformer_engine13normalization19ln_bwd_tuned_kernelINS0_13Kernel_traitsI6__halffS3_fjLj4096ELj1ELj1ELj4ELj16ENS0_18Kernel_traits_baseILj4096ES3_fS3_fjLj128EEEEEEEvNS0_20BackwardKernelParamsE,"",@"SHT_CUDA_INFO"
	.sectionflags	@""
	.align	4


	//----- nvinfo : EIATTR_CUDA_API_VERSION
	.align		4
        /*0000*/ 	.byte	0x04, 0x37
        /*0002*/ 	.short	(.L_5369 - .L_5368)
.L_5368:
        /*0004*/ 	.word	0x00000082


	//----- nvinfo : EIATTR_KPARAM_INFO
	.align		4
.L_5369:
        /*0008*/ 	.byte	0x04, 0x17
        /*000a*/ 	.short	(.L_5371 - .L_5370)
.L_5370:
        /*000c*/ 	.word	0x00000000
        /*0010*/ 	.short	0x0000
        /*0012*/ 	.short	0x0000
        /*0014*/ 	.byte	0x00, 0xf0, 0x01, 0x02


	//----- nvinfo : EIATTR_SPARSE_MMA_MASK
	.align		4
.L_5371:
        /*0018*/ 	.byte	0x03, 0x50
        /*001a*/ 	.short	0x0000


	//----- nvinfo : EIATTR_MAXREG_COUNT
	.align		4
        /*001c*/ 	.byte	0x03, 0x1b
        /*001e*/ 	.short	0x00ff


	//----- nvinfo : EIATTR_NUM_BARRIERS
	.align		4
        /*0020*/ 	.byte	0x02, 0x4c
        /*0022*/ 	.byte	0x01
	.zero		1


	//----- nvinfo : EIATTR_MERCURY_ISA_VERSION
	.align		4
        /*0024*/ 	.byte	0x03, 0x5f
        /*0026*/ 	.short	0x0101


	//----- nvinfo : EIATTR_COOP_GROUP_MASK_REGIDS
	.align		4
        /*0028*/ 	.byte	0x04, 0x29
        /*002a*/ 	.short	(.L_5373 - .L_5372)


	//   ....[0]....
.L_5372:
        /*002c*/ 	.word	0xffffffff


	//   ....[1]....
        /*0030*/ 	.word	0xffffffff


	//   ....[2]....
        /*0034*/ 	.word	0xffffffff


	//   ....[3]....
        /*0038*/ 	.word	0xffffffff


	//   ....[4]....
        /*003c*/ 	.word	0xffffffff


	//   ....[5]....
        /*0040*/ 	.word	0xffffffff


	//   ....[6]....
        /*0044*/ 	.word	0xffffffff


	//   ....[7]....
        /*0048*/ 	.word	0xffffffff


	//   ....[8]....
        /*004c*/ 	.word	0xffffffff


	//   ....[9]....
        /*0050*/ 	.word	0xffffffff


	//----- nvinfo : EIATTR_COOP_GROUP_INSTR_OFFSETS
	.align		4
.L_5373:
        /*0054*/ 	.byte	0x04, 0x28
        /*0056*/ 	.short	(.L_5375 - .L_5374)


	//   ....[0]....
.L_5374:
        /*0058*/ 	.word	0x00001a10


	//   ....[1]....
        /*005c*/ 	.word	0x00001a20


	//   ....[2]....
        /*0060*/ 	.word	0x00001a50


	//   ....[3]....
        /*0064*/ 	.word	0x00001a60


	//   ....[4]....
        /*0068*/ 	.word	0x00001a90


	//   ....[5]....
        /*006c*/ 	.word	0x00001aa0


	//   ....[6]....
        /*0070*/ 	.word	0x00001ad0


	//   ....[7]....
        /*0074*/ 	.word	0x00001ae0


	//   ....[8]....
        /*0078*/ 	.word	0x00001b20


	//   ....[9]....
        /*007c*/ 	.word	0x00001b30


	//----- nvinfo : EIATTR_VRC_CTA_INIT_COUNT
	.align		4
.L_5375:
        /*0080*/ 	.byte	0x02, 0x4a
	.zero		1
	.zero		1


	//----- nvinfo : EIATTR_EXIT_INSTR_OFFSETS
	.align		4
        /*0084*/ 	.byte	0x04, 0x1c
        /*0086*/ 	.short	(.L_5377 - .L_5376)


	//   ....[0]....
.L_5376:
        /*0088*/ 	.word	0x00002d90


	//----- nvinfo : EIATTR_MAX_THREADS
	.align		4
.L_5377:
        /*008c*/ 	.byte	0x04, 0x05
        /*008e*/ 	.short	(.L_5379 - .L_5378)
.L_5378:
        /*0090*/ 	.word	0x00000080
        /*0094*/ 	.word	0x00000001
        /*0098*/ 	.word	0x00000001


	//----- nvinfo : EIATTR_CRS_STACK_SIZE
	.align		4
.L_5379:
        /*009c*/ 	.byte	0x04, 0x1e
        /*009e*/ 	.short	(.L_5381 - .L_5380)
.L_5380:
        /*00a0*/ 	.word	0x00000000


	//----- nvinfo : EIATTR_CBANK_PARAM_SIZE
	.align		4
.L_5381:
        /*00a4*/ 	.byte	0x03, 0x19
        /*00a6*/ 	.short	0x0080


	//----- nvinfo : EIATTR_PARAM_CBANK
	.align		4
        /*00a8*/ 	.byte	0x04, 0x0a
        /*00aa*/ 	.short	(.L_5383 - .L_5382)
	.align		4
.L_5382:
        /*00ac*/ 	.word	index@(.nv.constant0._ZN18transformer_engine13normalization19ln_bwd_tuned_kernelINS0_13Kernel_traitsI6__halffS3_fjLj4096ELj1ELj1ELj4ELj16ENS0_18Kernel_traits_baseILj4096ES3_fS3_fjLj128EEEEEEEvNS0_20BackwardKernelParamsE)
        /*00b0*/ 	.short	0x0380
        /*00b2*/ 	.short	0x0080


	//----- nvinfo : EIATTR_SW_WAR
	.align		4
.L_5383:
        /*00b4*/ 	.byte	0x04, 0x36
        /*00b6*/ 	.short	(.L_5385 - .L_5384)
.L_5384:
        /*00b8*/ 	.word	0x00000008
.L_5385:


//--------------------- .nv.info._ZN18transformer_engine13normalization28ln_bwd_finalize_tuned_kernelINS0_22Kernel_traits_finalizeILj4096E6__halfS3_S3_fjLj1024ELj4ENS0_18Kernel_traits_baseILj4096ES3_S3_S3_fjLj1024EEEEEEEvNS0_20BackwardKernelParamsE --------------------------
	.section	.nv.info._ZN18transformer_engine13normalization28ln_bwd_finalize_tuned_kernelINS0_22Kernel_traits_finalizeILj4096E6__halfS3_S3_fjLj1024ELj4ENS0_18Kernel_traits_baseILj4096ES3_S3_S3_fjLj1024EEEEEEEvNS0_20BackwardKernelParamsE,"",@"SHT_CUDA_INFO"
	.sectionflags	@""
	.align	4


	//----- nvinfo : EIATTR_CUDA_API_VERSION
	.align		4
        /*0000*/ 	.byte	0x04, 0x37
        /*0002*/ 	.short	(.L_5387 - .L_5386)
.L_5386:
        /*0004*/ 	.word	0x00000082


	//----- nvinfo : EIATTR_KPARAM_INFO
	.align		4
.L_5387:
        /*0008*/ 	.byte	0x04, 0x17
        /*000a*/ 	.short	(.L_5389 - .L_5388)
.L_5388:
        /*000c*/ 	.word	0x00000000
        /*0010*/ 	.short	0x0000
        /*0012*/ 	.short	0x0000
        /*0014*/ 	.byte	0x00, 0xf0, 0x01, 0x02


	//----- nvinfo : EIATTR_SPARSE_MMA_MASK
	.align		4
.L_5389:
        /*0018*/ 	.byte	0x03, 0x50
        /*001a*/ 	.short	0x0000


	//----- nvinfo : EIATTR_MAXREG_COUNT
	.align		4
        /*001c*/ 	.byte	0x03, 0x1b
        /*001e*/ 	.short	0x0040


	//----- nvinfo : EIATTR_NUM_BARRIERS
	.align		4
        /*0020*/ 	.byte	0x02, 0x4c
        /*0022*/ 	.byte	0x01
	.zero		1


	//----- nvinfo : EIATTR_MERCURY_ISA_VERSION
	.align		4
        /*0024*/ 	.byte	0x03, 0x5f
        /*0026*/ 	.short	0x0101


	//----- nvinfo : EIATTR_COOP_GROUP_MASK_REGIDS
	.align		4
        /*0028*/ 	.byte	0x04, 0x29
        /*002a*/ 	.short	(.L_5391 - .L_5390)


	//   ....[0]....
.L_5390:
        /*002c*/ 	.word	0xffffffff


	//   ....[1]....
        /*0030*/ 	.word	0xffffffff


	//   ....[2]....
        /*0034*/ 	.word	0xffffffff


	//   ....[3]....
        /*0038*/ 	.word	0xffffffff


	//   ....[4]....
        /*003c*/ 	.word	0xffffffff


	//   ....[5]....
        /*0040*/ 	.word	0xffffffff


	//   ....[6]....
        /*0044*/ 	.word	0xffffffff


	//   ....[7]....
        /*0048*/ 	.word	0xffffffff


	//   ....[8]....
        /*004c*/ 	.word	0xffffffff


	//   ....[9]....
        /*0050*/ 	.word	0xffffffff


	//----- nvinfo : EIATTR_COOP_GROUP_INSTR_OFFSETS
	.align		4
.L_5391:
        /*0054*/ 	.byte	0x04, 0x28
        /*0056*/ 	.short	(.L_5393 - .L_5392)


	//   ....[0]....
.L_5392:
        /*0058*/ 	.word	0x00001250


	//   ....[1]....
        /*005c*/ 	.word	0x00001260


	//   ....[2]....
        /*0060*/ 	.word	0x00001290


	//   ....[3]....
        /*0064*/ 	.word	0x000012a0


	//   ....[4]....
        /*0068*/ 	.word	0x000012d0


	//   ....[5]....
        /*006c*/ 	.word	0x000012e0


	//   ....[6]....
        /*0070*/ 	.word	0x00001310


	//   ....[7]....
        /*0074*/ 	.word	0x00001320


	//   ....[8]....
        /*0078*/ 	.word	0x00001350


	//   ....[9]....
        /*007c*/ 	.word	0x00001360


	//----- nvinfo : EIATTR_VRC_CTA_INIT_COUNT
	.align		4
.L_5393:
        /*0080*/ 	.byte	0x02, 0x4a
	.zero		1
	.zero		1


	//----- nvinfo : EIATTR_EXIT_INSTR_OFFSETS
	.align		4
        /*0084*/ 	.byte	0x04, 0x1c
        /*0086*/ 	.short	(.L_5395 - .L_5394)


	//   ....[0]....
.L_5394:
        /*0088*/ 	.word	0x00000060


	//   ....[1]....
        /*008c*/ 	.word	0x000013c0


	//   ....[2]....
        /*0090*/ 	.word	0x00001490


	//----- nvinfo : EIATTR_MAX_THREADS
	.align		4
.L_5395:
        /*0094*/ 	.byte	0x04, 0x05
        /*0096*/ 	.short	(.L_5397 - .L_5396)
.L_5396:
        /*0098*/ 	.word	0x00000400
        /*009c*/ 	.word	0x00000001
        /*00a0*/ 	.word	0x00000001


	//----- nvinfo : EIATTR_CRS_STACK_SIZE
	.align		4
.L_5397:
        /*00a4*/ 	.byte	0x04, 0x1e
        /*00a6*/ 	.short	(.L_5399 - .L_5398)
.L_5398:
        /*00a8*/ 	.word	0x00000000


	//----- nvinfo : EIATTR_CBANK_PARAM_SIZE
	.align		4
.L_5399:
        /*00ac*/ 	.byte	0x03, 0x19
        /*00ae*/ 	.short	0x0080


	//----- nvinfo : EIATTR_PARAM_CBANK
	.align		4
        /*00b0*/ 	.byte	0x04, 0x0a
        /*00b2*/ 	.short	(.L_5401 - .L_5400)
	.align		4
.L_5400:
        /*00b4*/ 	.word	index@(.nv.constant0._ZN18transformer_engine13normalization28ln_bwd_finalize_tuned_kernelINS0_22Kernel_traits_finalizeILj4096E6__halfS3_S3_fjLj1024ELj4ENS0_18Kernel_traits_baseILj4096ES3_S3_S3_fjLj1024EEEEEEEvNS0_20BackwardKernelParamsE)
        /*00b8*/ 	.short	0x0380
        /*00ba*/ 	.short	0x0080


	//----- nvinfo : EIATTR_SW_WAR
	.align		4
.L_5401:
        /*00bc*/ 	.byte	0x04, 0x36
        /*00be*/ 	.short	(.L_5403 - .L_5402)
.L_5402:
        /*00c0*/ 	.word	0x00000008
.L_5403:


//--------------------- .nv.info._ZN18transformer_engine13normalization19ln_bwd_tuned_kernelINS0_13Kernel_traitsI6__halfS3_S3_fjLj4096ELj1ELj1ELj4ELj16ENS0_18Kernel_traits_baseILj4096ES3_S3_S3_fjLj128EEEEEEEvNS0_20BackwardKernelParamsE --------------------------
	.section	.nv.info._ZN18transformer_engine13normalization19ln_bwd_tuned_kernelINS0_13Kernel_traitsI6__halfS3_S3_fjLj4096ELj1ELj1ELj4ELj16ENS0_18Kernel_traits_baseILj4096ES3_S3_S3_fjLj128EEEEEEEvNS0_20BackwardKernelParamsE,"",@"SHT_CUDA_INFO"
	.sectionflags	@""
	.align	4


	//----- nvinfo : EIATTR_CUDA_API_VERSION
	.align		4
        /*0000*/ 	.byte	0x04, 0x37
        /*0002*/ 	.short	(.L_5405 - .L_5404)
.L_5404:
        /*0004*/ 	.word	0x00000082


	//----- nvinfo : EIATTR_KPARAM_INFO
	.align		4
.L_5405:
        /*0008*/ 	.byte	0x04, 0x17
        /*000a*/ 	.short	(.L_5407 - .L_5406)
.L_5406:
        /*000c*/ 	.word	0x00000000
        /*0010*/ 	.short	0x0000
        /*0012*/ 	.short	0x0000
        /*0014*/ 	.byte	0x00, 0xf0, 0x01, 0x02


	//----- nvinfo : EIATTR_SPARSE_MMA_MASK
	.align		4
.L_5407:
        /*0018*/ 	.byte	0x03, 0x50
        /*001a*/ 	.short	0x0000


	//----- nvinfo : EIATTR_MAXREG_COUNT
	.align		4
        /*001c*/ 	.byte	0x03, 0x1b
        /*001e*/ 	.short	0x00ff


	//----- nvinfo : EIATTR_NUM_BARRIERS
	.align		4
        /*0020*/ 	.byte	0x02, 0x4c
        /*0022*/ 	.byte	0x01
	.zero		1


	//----- nvinfo : EIATTR_MERCURY_ISA_VERSION
	.align		4
        /*0024*/ 	.byte	0x03, 0x5f
        /*0026*/ 	.short	0x0101


	//----- nvinfo : EIATTR_COOP_GROUP_MASK_REGIDS
	.align		4
        /*0028*/ 	.byte	0x04, 0x29
        /*002a*/ 	.short	(.L_5409 - .L_5408)


	//   ....[0]....
.L_5408:
        /*002c*/ 	.word	0xffffffff


	//   ....[1]....
        /*0030*/ 	.word	0xffffffff


	//   ....[2]....
        /*0034*/ 	.word	0xffffffff


	//   ....[3]....
        /*0038*/ 	.word	0xffffffff


	//   ....[4]....
        /*003c*/ 	.word	0xffffffff


	//   ....[5]....
        /*0040*/ 	.word	0xffffffff


	//   ....[6]....
        /*0044*/ 	.word	0xffffffff


	//   ....[7]....
        /*0048*/ 	.word	0xffffffff


	//   ....[8]....
        /*004c*/ 	.word	0xffffffff


	//   ....[9]....
        /*0050*/ 	.word	0xffffffff


	//----- nvinfo : EIATTR_COOP_GROUP_INSTR_OFFSETS
	.align		4
.L_5409:
        /*0054*/ 	.byte	0x04, 0x28
        /*0056*/ 	.short	(.L_5411 - .L_5410)


	//   ....[0]....
.L_5410:
        /*0058*/ 	.word	0x000018d0


	//   ....[1]....
        /*005c*/ 	.word	0x000018e0


	//   ....[2]....
        /*0060*/ 	.word	0x00001910


	//   ....[3]....
        /*0064*/ 	.word	0x00001920


	//   ....[4]....
        /*0068*/ 	.word	0x00001950


	//   ....[5]....
        /*006c*/ 	.word	0x00001960


	//   ....[6]....
        /*0070*/ 	.word	0x00001990


	//   ....[7]....
        /*0074*/ 	.word	0x000019a0


	//   ....[8]....
        /*0078*/ 	.word	0x000019e0


	//   ....[9]....
        /*007c*/ 	.word	0x000019f0


	//----- nvinfo : EIATTR_VRC_CTA_INIT_COUNT
	.align		4
.L_5411:
        /*0080*/ 	.byte	0x02, 0x4a
	.zero		1
	.zero		1


	//----- nvinfo : EIATTR_EXIT_INSTR_OFFSETS
	.align		4
        /*0084*/ 	.byte	0x04, 0x1c
        /*0086*/ 	.short	(.L_5413 - .L_5412)


	//   ....[0]....
.L_5412:
        /*0088*/ 	.word	0x00002a80


	//----- nvinfo : EIATTR_MAX_THREADS
	.align		4
.L_5413:
        /*008c*/ 	.byte	0x04, 0x05
        /*008e*/ 	.short	(.L_5415 - .L_5414)
.L_5414:
        /*0090*/ 	.word	0x00000080
        /*0094*/ 	.word	0x00000001
        /*0098*/ 	.word	0x00000001


	//----- nvinfo : EIATTR_CRS_STACK_SIZE
	.align		4
.L_5415:
        /*009c*/ 	.byte	0x04, 0x1e
        /*009e*/ 	.short	(.L_5417 - .L_5416)
.L_5416:
        /*00a0*/ 	.word	0x00000000


	//----- nvinfo : EIATTR_CBANK_PARAM_SIZE
	.align		4
.L_5417:
        /*00a4*/ 	.byte	0x03, 0x19
        /*00a6*/ 	.short	0x0080


	//----- nvinfo : EIATTR_PARAM_CBANK
	.align		4
        /*00a8*/ 	.byte	0x04, 0x0a
        /*00aa*/ 	.short	(.L_5419 - .L_5418)
	.align		4
.L_5418:
        /*00ac*/ 	.word	index@(.nv.constant0._ZN18transformer_engine13normalization19ln_bwd_tuned_kernelINS0_13Kernel_traitsI6__halfS3_S3_fjLj4096ELj1ELj1ELj4ELj16ENS0_18Kernel_traits_baseILj4096ES3_S3_S3_fjLj128EEEEEEEvNS0_20BackwardKernelParamsE)
        /*00b0*/ 	.short	0x0380
        /*00b2*/ 	.short	0x0080


	//----- nvinfo : EIATTR_SW_WAR
	.align		4
.L_5419:
        /*00b4*/ 	.byte	0x04, 0x36
        /*00b6*/ 	.short	(.L_5421 - .L_5420)
.L_5420:
        /*00b8*/ 	.word	0x00000008
.L_5421:


//--------------------- .nv.info._ZN18transformer_engine13normalization28ln_bwd_finalize_tuned_kernelINS0_22Kernel_traits_finalizeILj4096EffffjLj1024ELj4ENS0_18Kernel_traits_baseILj4096EffffjLj1024EEEEEEEvNS0_20BackwardKernelParamsE --------------------------
	.section	.nv.info._ZN18transformer_engine13normalization28ln_bwd_finalize_tuned_kernelINS0_22Kernel_traits_finalizeILj4096EffffjLj1024ELj4ENS0_18Kernel_traits_baseILj4096EffffjLj1024EEEEEEEvNS0_20BackwardKernelParamsE,"",@"SHT_CUDA_INFO"
	.sectionflags	@""
	.align	4


	//----- nvinfo : EIATTR_CUDA_API_VERSION
	.align		4
        /*0000*/ 	.byte	0x04, 0x37
        /*0002*/ 	.short	(.L_5423 - .L_5422)
.L_5422:
        /*0004*/ 	.word	0x00000082


	//----- nvinfo : EIATTR_KPARAM_INFO
	.align		4
.L_5423:
        /*0008*/ 	.byte	0x04, 0x17
        /*000a*/ 	.short	(.L_5425 - .L_5424)
.L_5424:
        /*000c*/ 	.word	0x00000000
        /*0010*/ 	.short	0x0000
        /*0012*/ 	.short	0x0000
        /*0014*/ 	.byte	0x00, 0xf0, 0x01, 0x02


	//----- nvinfo : EIATTR_SPARSE_MMA_MASK
	.align		4
.L_5425:
        /*0018*/ 	.byte	0x03, 0x50
        /*001a*/ 	.short	0x0000


	//----- nvinfo : EIATTR_MAXREG_COUNT
	.align		4
        /*001c*/ 	.byte	0x03, 0x1b
        /*001e*/ 	.short	0x0040


	//----- nvinfo : EIATTR_NUM_BARRIERS
	.align		4
        /*0020*/ 	.byte	0x02, 0x4c
        /*0022*/ 	.byte	0x01
	.zero		1


	//----- nvinfo : EIATTR_MERCURY_ISA_VERSION
	.align		4
        /*0024*/ 	.byte	0x03, 0x5f
        /*0026*/ 	.short	0x0101


	//----- nvinfo : EIATTR_COOP_GROUP_MASK_REGIDS
	.align		4
        /*0028*/ 	.byte	0x04, 0x29
        /*002a*/ 	.short	(.L_5427 - .L_5426)


	//   ....[0]....
.L_5426:
        /*002c*/ 	.word	0xffffffff


	//   ....[1]....
        /*0030*/ 	.word	0xffffffff


	//   ....[2]....
        /*0034*/ 	.word	0xffffffff


	//   ....[3]....
        /*0038*/ 	.word	0xffffffff


	//   ....[4]....
        /*003c*/ 	.word	0xffffffff


	//   ....[5]....
        /*0040*/ 	.word	0xffffffff


	//   ....[6]....
        /*0044*/ 	.word	0xffffffff


	//   ....[7]....
        /*0048*/ 	.word	0xffffffff


	//   ....[8]....
        /*004c*/ 	.word	0xffffffff


	//   ....[9]....
        /*0050*/ 	.word	0xffffffff


	//----- nvinfo : EIATTR_COOP_GROUP_INSTR_OFFSETS
	.align		4
.L_5427:
        /*0054*/ 	.byte	0x04, 0x28
        /*0056*/ 	.short	(.L_5429 - .L_5428)


	//   ....[0]....
.L_5428:
        /*0058*/ 	.word	0x00001250


	//   ....[1]....
        /*005c*/ 	.word	0x00001260


	//   ....[2]....
        /*0060*/ 	.word	0x00001290


	//   ....[3]....
        /*0064*/ 	.word	0x000012a0


	//   ....[4]....
        /*0068*/ 	.word	0x000012d0


	//   ....[5]....
        /*006c*/ 	.word	0x000012e0


	//   ....[6]....
        /*0070*/ 	.word	0x00001310


	//   ....[7]....
        /*0074*/ 	.word	0x00001320


	//   ....[8]....
        /*0078*/ 	.word	0x00001350


	//   ....[9]....
        /*007c*/ 	.word	0x00001360


	//----- nvinfo : EIATTR_VRC_CTA_INIT_COUNT
	.align		4
.L_5429:
        /*0080*/ 	.byte	0x02, 0x4a
	.zero		1
	.zero		1


	//----- nvinfo : EIATTR_EXIT_INSTR_OFFSETS
	.align		4
        /*0084*/ 	.byte	0x04, 0x1c
        /*0086*/ 	.short	(.L_5431 - .L_5430)


	//   ....[0]....
.L_5430:
        /*0088*/ 	.word	0x00000060


	//   ....[1]....
        /*008c*/ 	.word	0x000013c0


	//   ....[2]....
        /*0090*/ 	.word	0x00001470


	//----- nvinfo : EIATTR_MAX_THREADS
	.align		4
.L_5431:
        /*0094*/ 	.byte	0x04, 0x05
        /*0096*/ 	.short	(.L_5433 - .L_5432)
.L_5432:
        /*0098*/ 	.word	0x00000400
        /*009c*/ 	.word	0x00000001
        /*00a0*/ 	.word	0x00000001


	//----- nvinfo : EIATTR_CRS_STACK_SIZE
	.align		4
.L_5433:
        /*00a4*/ 	.byte	0x04, 0x1e
        /*00a6*/ 	.short	(.L_5435 - .L_5434)
.L_5434:
        /*00a8*/ 	.word	0x00000000


	//----- nvinfo : EIATTR_CBANK_PARAM_SIZE
	.align		4
.L_5435:
        /*00ac*/ 	.byte	0x03, 0x19
        /*00ae*/ 	.short	0x0080


	//----- nvinfo : EIATTR_PARAM_CBANK
	.align		4
        /*00b0*/ 	.byte	0x04, 0x0a
        /*00b2*/ 	.short	(.L_5437 - .L_5436)
	.align		4
.L_5436:
        /*00b4*/ 	.word	index@(.nv.constant0._ZN18transformer_engine13normalization28ln_bwd_finalize_tuned_kernelINS0_22Kernel_traits_finalizeILj4096EffffjLj1024ELj4ENS0_18Kernel_traits_baseILj4096EffffjLj1024EEEEEEEvNS0_20BackwardKernelParamsE)
        /*00b8*/ 	.short	0x0380
        /*00ba*/ 	.short	0x0080


	//----- nvinfo : EIATTR_SW_WAR
	.align		4
.L_5437:
        /*00bc*/ 	.byte	0x04, 0x36
        /*00be*/ 	.short	(.L_5439 - .L_5438)
.L_5438:
        /*00c0*/ 	.word	0x00000008
.L_5439:


//--------------------- .nv.info._ZN18transformer_engine13normalization19ln_bwd_tuned_kernelINS0_13Kernel_traitsIffffjLj4096ELj1ELj1ELj4ELj16ENS0_18Kernel_traits_baseILj4096EffffjLj128EEEEEEEvNS0_20BackwardKernelParamsE --------------------------
	.section	.nv.info._ZN18transformer_engine13normalization19ln_bwd_tuned_kernelINS0_13Kernel_traitsIffffjLj4096ELj1ELj1ELj4ELj16ENS0_18Kernel_traits_baseILj4096EffffjLj128EEEEEEEvNS0_20BackwardKernelParamsE,"",@"SHT_CUDA_INFO"
	.sectionflags	@""
	.align	4


	//----- nvinfo : EIATTR_CUDA_API_VERSION
	.align		4
        /*0000*/ 	.byte	0x04, 0x37
        /*0002*/ 	.short	(.L_5441 - .L_5440)
.L_5440:
        /*0004*/ 	.word	0x00000082


	//----- nvinfo : EIATTR_KPARAM_INFO
	.align		4
.L_5441:
        /*0008*/ 	.byte	0x04, 0x17
        /*000a*/ 	.short	(.L_5443 - .L_5442)
.L_5442:
        /*000c*/ 	.word	0x00000000
        /*0010*/ 	.short	0x0000
        /*0012*/ 	.short	0x0000
        /*0014*/ 	.byte	0x00, 0xf0, 0x01, 0x02


	//----- nvinfo : EIATTR_SPARSE_MMA_MASK
	.align		4
.L_5443:
        /*0018*/ 	.byte	0x03, 0x50
        /*001a*/ 	.short	0x0000


	//----- nvinfo : EIATTR_MAXREG_COUNT
	.align		4
        /*001c*/ 	.byte	0x03, 0x1b
        /*001e*/ 	.short	0x00ff


	//----- nvinfo : EIATTR_NUM_BARRIERS
	.align		4
        /*0020*/ 	.byte	0x02, 0x4c
        /*0022*/ 	.byte	0x01
	.zero		1


	//----- nvinfo : EIATTR_MERCURY_ISA_VERSION
	.align		4
        /*0024*/ 	.byte	0x03, 0x5f
        /*0026*/ 	.short	0x0101


	//----- nvinfo : EIATTR_COOP_GROUP_MASK_REGIDS
	.align		4
        /*0028*/ 	.byte	0x04, 0x29
        /*002a*/ 	.short	(.L_5445 - .L_5444)


	//   ....[0]....
.L_5444:
        /*002c*/ 	.word	0xffffffff


	//   ....[1]....
        /*0030*/ 	.word	0xffffffff


	//   ....[2]....
        /*0034*/ 	.word	0xffffffff


	//   ....[3]....
        /*0038*/ 	.word	0xffffffff


	//   ....[4]....
        /*003c*/ 	.word	0xffffffff


	//   ....[5]....
        /*0040*/ 	.word	0xffffffff


	//   ....[6]....
        /*0044*/ 	.word	0xffffffff


	//   ....[7]....
        /*0048*/ 	.word	0xffffffff


	//   ....[8]....
        /*004c*/ 	.word	0xffffffff


	//   ....[9]....
        /*0050*/ 	.word	0xffffffff


	//----- nvinfo : EIATTR_COOP_GROUP_INSTR_OFFSETS
	.align		4
.L_5445:
        /*0054*/ 	.byte	0x04, 0x28
        /*0056*/ 	.short	(.L_5447 - .L_5446)


	//   ....[0]....
.L_5446:
        /*0058*/ 	.word	0x00001390


	//   ....[1]....
        /*005c*/ 	.word	0x000013a0


	//   ....[2]....
        /*0060*/ 	.word	0x000013d0


	//   ....[3]....
        /*0064*/ 	.word	0x000013e0


	//   ....[4]....
        /*0068*/ 	.word	0x00001410


	//   ....[5]....
        /*006c*/ 	.word	0x00001420


	//   ....[6]....
        /*0070*/ 	.word	0x00001450


	//   ....[7]....
        /*0074*/ 	.word	0x00001460


	//   ....[8]....
        /*0078*/ 	.word	0x000014a0


	//   ....[9]....
        /*007c*/ 	.word	0x000014b0


	//----- nvinfo : EIATTR_VRC_CTA_INIT_COUNT
	.align		4
.L_5447:
        /*0080*/ 	.byte	0x02, 0x4a
	.zero		1
	.zero		1


	//----- nvinfo : EIATTR_EXIT_INSTR_OFFSETS
	.align		4
        /*0084*/ 	.byte	0x04, 0x1c
        /*0086*/ 	.short	(.L_5449 - .L_5448)


	//   ....[0]....
.L_5448:
        /*0088*/ 	.word	0x00002720


	//----- nvinfo : EIATTR_MAX_THREADS
	.align		4
.L_5449:
        /*008c*/ 	.byte	0x04, 0x05
        /*008e*/ 	.short	(.L_5451 - .L_5450)
.L_5450:
        /*0090*/ 	.word	0x00000080
        /*0094*/ 	.word	0x00000001
        /*0098*/ 	.word	0x00000001


	//----- nvinfo : EIATTR_CRS_STACK_SIZE
	.align		4
.L_5451:
        /*009c*/ 	.byte	0x04, 0x1e
        /*009e*/ 	.short	(.L_5453 - .L_5452)
.L_5452:
        /*00a0*/ 	.word	0x00000000


	//----- nvinfo : EIATTR_CBANK_PARAM_SIZE
	.align		4
.L_5453:
        /*00a4*/ 	.byte	0x03, 0x19
        /*00a6*/ 	.short	0x0080


	//----- nvinfo : EIATTR_PARAM_CBANK
	.align		4
        /*00a8*/ 	.byte	0x04, 0x0a
        /*00aa*/ 	.short	(.L_5455 - .L_5454)
	.align		4
.L_5454:
        /*00ac*/ 	.word	index@(.nv.constant0._ZN18transformer_engine13normalization19ln_bwd_tuned_kernelINS0_13Kernel_traitsIffffjLj4096ELj1ELj1ELj4ELj16ENS0_18Kernel_traits_baseILj4096EffffjLj128EEEEEEEvNS0_20BackwardKernelParamsE)
        /*00b0*/ 	.short	0x0380
        /*00b2*/ 	.short	0x0080


	//----- nvinfo : EIATTR_SW_WAR
	.align		4
.L_5455:
        /*00b4*/ 	.byte	0x04, 0x36
        /*00b6*/ 	.short	(.L_5457 - .L_5456)
.L_5456:
        /*00b8*/ 	.word	0x00000008
.L_5457:


//--------------------- .nv.info._ZN18transformer_engine13normalization28ln_bwd_finalize_tuned_kernelINS0_22Kernel_traits_finalizeILj3840E13__nv_bfloat16fS3_fjLj1024ELj4ENS0_18Kernel_traits_baseILj3840ES3_fS3_fjLj1024EEEEEEEvNS0_20BackwardKernelParamsE --------------------------
	.section	.nv.info._ZN18transformer_engine13normalization28ln_bwd_finalize_tuned_kernelINS0_22Kernel_traits_finalizeILj3840E13__nv_bfloat16fS3_fjLj1024ELj4ENS0_18Kernel_traits_baseILj3840ES3_fS3_fjLj1024EEEEEEEvNS0_20BackwardKernelParamsE,"",@"SHT_CUDA_INFO"
	.sectionflags	@""
	.align	4


	//----- nvinfo : EIATTR_CUDA_API_VERSION
	.align		4
        /*0000*/ 	.byte	0x04, 0x37
        /*0002*/ 	.short	(.L_5459 - .L_5458)
.L_5458:
        /*0004*/ 	.word	0x00000082


	//----- nvinfo : EIATTR_KPARAM_INFO
	.align		4
.L_5459:
        /*0008*/ 	.byte	0x04, 0x17
        /*000a*/ 	.short	(.L_5461 - .L_5460)
.L_5460:
        /*000c*/ 	.word	0x00000000
        /*0010*/ 	.short	0x0000
        /*0012*/ 	.short	0x0000
        /*0014*/ 	.byte	0x00, 0xf0, 0x01, 0x02


	//----- nvinfo : EIATTR_SPARSE_MMA_MASK
	.align		4
.L_5461:
        /*0018*/ 	.byte	0x03, 0x50
        /*001a*/ 	.short	0x0000


	//----- nvinfo : EIATTR_MAXREG_COUNT
	.align		4
        /*001c*/ 	.byte	0x03, 0x1b
        /*001e*/ 	.short	0x0040


	//----- nvinfo : EIATTR_NUM_BARRIERS
	.align		4
        /*0020*/ 	.byte	0x02, 0x4c
        /*0022*/ 	.byte	0x01
	.zero		1


	//----- nvinfo : EIATTR_MERCURY_ISA_VERSION
	.align		4
        /*0024*/ 	.byte	0x03, 0x5f
        /*0026*/ 	.short	0x0101


	//----- nvinfo : EIATTR_COOP_GROUP_MASK_REGIDS
	.align		4
        /*0028*/ 	.byte	0x04, 0x29
        /*002a*/ 	.short	(.L_5463 - .L_5462)


	//   ....[0]....
.L_5462:
        /*002c*/ 	.word	0xffffffff


	//   ....[1]....
        /*0030*/ 	.word	0xffffffff


	//   ....[2]....
        /*0034*/ 	.word	0xffffffff


	//   ....[3]....
        /*0038*/ 	.word	0xffffffff


	//   ....[4]....
        /*003c*/ 	.word	0xffffffff


	//   ....[5]....
        /*0040*/ 	.word	0xffffffff


	//   ....[6]....
        /*0044*/ 	.word	0xffffffff


	//   ....[7]....
        /*0048*/ 	.word	0xffffffff


	//   ....[8]....
        /*004c*/ 	.word	0xffffffff


	//   ....[9]....
        /*0050*/ 	.word	0xffffffff


	//----- nvinfo : EIATTR_COOP_GROUP_INSTR_OFFSETS
	.align		4
.L_5463:
        /*0054*/ 	.byte	0x04, 0x28
        /*0056*/ 	.short	(.L_5465 - .L_5464)


	//   ....[0]....
.L_5464:
        /*0058*/ 	.word	0x00001250


	//   ....[1]....
        /*005c*/ 	.word	0x00001260


	//   ....[2]....
        /*0060*/ 	.word	0x00001290


	//   ....[3]....
        /*0064*/ 	.word	0x000012a0


	//   ....[4]....
        /*0068*/ 	.word	0x000012d0


	//   ....[5]....
        /*006c*/ 	.word	0x000012e0


	//   ....[6]....
        /*0070*/ 	.word	0x00001310


	//   ....[7]....
        /*0074*/ 	.word	0x00001320


	//   ....[8]....
        /*0078*/ 	.word	0x00001350


	//   ....[9]....
        /*007c*/ 	.word	0x00001360


	//----- nvinfo : EIATTR_VRC_CTA_INIT_COUNT
	.align		4
.L_5465:
        /*0080*/ 	.byte	0x02, 0x4a
	.zero		1
	.zero		1


	//----- nvinfo : EIATTR_EXIT_INSTR_OFFSETS
	.align		4
        /*0084*/ 	.byte	0x04, 0x1c
        /*0086*/ 	.short	(.L_5467 - .L_5466)


	//   ....[0]....
.L_5466:
        /*0088*/ 	.word	0x00000060


	//   ....[1]....
        /*008c*/ 	.word	0x000013c0


	//   ....[2]....
        /*0090*/ 	.word	0x00001490


	//----- nvinfo : EIATTR_MAX_THREADS
	.align		4
.L_5467:
        /*0094*/ 	.byte	0x04, 0x05
        /*0096*/ 	.short	(.L_5469 - .L_5468)
.L_5468:
        /*0098*/ 	.word	0x00000400
        /*009c*/ 	.word	0x00000001
        /*00a0*/ 	.word	0x00000001


	//----- nvinfo : EIATTR_CRS_STACK_SIZE
	.align		4
.L_5469:
        /*00a4*/ 	.byte	0x04, 0x1e
        /*00a6*/ 	.short	(.L_5471 - .L_5470)
.L_5470:
        /*00a8*/ 	.word	0x00000000


	//----- nvinfo : EIATTR_CBANK_PARAM_SIZE
	.align		4
.L_5471:
        /*00ac*/ 	.byte	0x03, 0x19
        /*00ae*/ 	.short	0x0080


	//----- nvinfo : EIATTR_PARAM_CBANK
	.align		4
        /*00b0*/ 	.byte	0x04, 0x0a
        /*00b2*/ 	.short	(.L_5473 - .L_5472)
	.align		4
.L_5472:
        /*00b4*/ 	.word	index@(.nv.constant0._ZN18transformer_engine13normalization28ln_bwd_finalize_tuned_kernelINS0_22Kernel_traits_finalizeILj3840E13__nv_bfloat16fS3_fjLj1024ELj4ENS0_18Kernel_traits_baseILj3840ES3_fS3_fjLj1024EEEEEEEvNS0_20BackwardKernelParamsE)
        /*00b8*/ 	.short	0x0380
        /*00ba*/ 	.short	0x0080


	//----- nvinfo : EIATTR_SW_WAR
	.align		4
.L_5473:
        /*00bc*/ 	.byte	0x04, 0x36
        /*00be*/ 	.short	(.L_5475 - .L_5474)
.L_5474:
        /*00c0*/ 	.word	0x00000008
.L_5475:


//--------------------- .nv.info._ZN18transformer_engine13normalization19ln_bwd_tuned_kernelINS0_13Kernel_traitsI13__nv_bfloat16fS3_fjLj3840ELj1ELj1ELj4ELj8ENS0_18Kernel_traits_baseILj3840ES3_fS3_fjLj128EEEEEEEvNS0_20BackwardKernelParamsE --------------------------
	.section	.nv.info._ZN18transformer_engine13normalization19ln_bwd_tuned_kernelINS0_13Kernel_traitsI13__nv_bfloat16fS3_fjLj3840ELj1ELj1ELj4ELj8ENS0_18Kernel_traits_baseILj3840ES3_fS3_fjLj128EEEEEEEvNS0_20BackwardKernelParamsE,"",@"SHT_CUDA_INFO"
	.sectionflags	@""
	.align	4


	//----- nvinfo : EIATTR_CUDA_API_VERSION
	.align		4
        /*0000*/ 	.byte	0x04, 0x37
        /*0002*/ 	.short	(.L_5477 - .L_5476)
.L_5476:
        /*0004*/ 	.word	0x00000082


	//----- nvinfo : EIATTR_KPARAM_INFO
	.align		4
.L_5477:
        /*0008*/ 	.byte	0x04, 0x17
        /*000a*/ 	.short	(.L_5479 - .L_5478)
.L_5478:
        /*000c*/ 	.word	0x00000000
        /*0010*/ 	.short	0x0000
        /*0012*/ 	.short	0x0000
        /*0014*/ 	.byte	0x00, 0xf0, 0x01, 0x02


	//----- nvinfo : EIATTR_SPARSE_MMA_MASK
	.align		4
.L_5479:
        /*0018*/ 	.byte	0x03, 0x50
        /*001a*/ 	.short	0x0000


	//----- nvinfo : EIATTR_MAXREG_COUNT
	.align		4
        /*001c*/ 	.byte	0x03, 0x1b
        /*001e*/ 	.short	0x00ff


	//----- nvinfo : EIATTR_NUM_BARRIERS
	.align		4
        /*0020*/ 	.byte	0x02, 0x4c
        /*0022*/ 	.byte	0x01
	.zero		1


	//----- nvinfo : EIATTR_MERCURY_ISA_VERSION
	.align		4
        /*0024*/ 	.byte	0x03, 0x5f
        /*0026*/ 	.short	0x0101


	//----- nvinfo : EIATTR_COOP_GROUP_MASK_REGIDS
	.align		4
        /*0028*/ 	.byte	0x04, 0x29
        /*002a*/ 	.short	(.L_5481 - .L_5480)


	//   ....[0]....
.L_5480:
        /*002c*/ 	.word	0xffffffff


	//   ....[1]....
        /*0030*/ 	.word	0xffffffff


	//   ....[2]....
        /*0034*/ 	.word	0xffffffff


	//   ....[3]....
        /*0038*/ 	.word	0xffffffff


	//   ....[4]....
        /*003c*/ 	.word	0xffffffff


	//   ....[5]....
        /*0040*/ 	.word	0xffffffff


	//   ....[6]....
        /*0044*/ 	.word	0xffffffff


	//   ....[7]....
        /*0048*/ 	.word	0xffffffff


	//   ....[8]....
        /*004c*/ 	.word	0xffffffff


	//   ....[9]....
        /*0050*/ 	.word	0xffffffff


	//----- nvinfo : EIATTR_COOP_GROUP_INSTR_OFFSETS
	.align		4
.L_5481:
        /*0054*/ 	.byte	0x04, 0x28
        /*0056*/ 	.short	(.L_5483 - .L_5482)


	//   ....[0]....
.L_5482:
        /*0058*/ 	.word	0x00001f60


	//   ....[1]....
        /*005c*/ 	.word	0x00001fe0


	//   ....[2]....
        /*0060*/ 	.word	0x00002010


	//   ....[3]....
        /*0064*/ 	.word	0x00002040


	//   ....[4]....
        /*0068*/ 	.word	0x00002050


	//   ....[5]....
        /*006c*/ 	.word	0x00002080


	//   ....[6]....
        /*0070*/ 	.word	0x00002090


	//   ....[7]....
        /*0074*/ 	.word	0x000020b0


	//   ....[8]....
        /*0078*/ 	.word	0x000020d0


	//   ....[9]....
        /*007c*/ 	.word	0x00002100


	//----- nvinfo : EIATTR_VRC_CTA_INIT_COUNT
	.align		4
.L_5483:
        /*0080*/ 	.byte	0x02, 0x4a
	.zero		1
	.zero		1


	//----- nvinfo : EIATTR_EXIT_INSTR_OFFSETS
	.align		4
        /*0084*/ 	.byte	0x04, 0x1c
        /*0086*/ 	.short	(.L_5485 - .L_5484)


	//   ....[0]....
.L_5484:
        /*0088*/ 	.word	0x00003450


	//----- nvinfo : EIATTR_MAX_THREADS
	.align		4
.L_5485:
        /*008c*/ 	.byte	0x04, 0x05
        /*008e*/ 	.short	(.L_5487 - .L_5486)
.L_5486:
        /*0090*/ 	.word	0x00000080
        /*0094*/ 	.word	0x00000001
        /*0098*/ 	.word	0x00000001


	//----- nvinfo : EIATTR_CRS_STACK_SIZE
	.align		4
.L_5487:
        /*009c*/ 	.byte	0x04, 0x1e
        /*009e*/ 	.short	(.L_5489 - .L_5488)
.L_5488:
        /*00a0*/ 	.word	0x00000000


	//----- nvinfo : EIATTR_CBANK_PARAM_SIZE
	.align		4
.L_5489:
        /*00a4*/ 	.byte	0x03, 0x19
        /*00a6*/ 	.short	0x0080


	//----- nvinfo : EIATTR_PARAM_CBANK
	.align		4
        /*00a8*/ 	.byte	0x04, 0x0a
        /*00aa*/ 	.short	(.L_5491 - .L_5490)
	.align		4
.L_5490:
        /*00ac*/ 	.word	index@(.nv.constant0._ZN18transformer_engine13normalization19ln_bwd_tuned_kernelINS0_13Kernel_traitsI13__nv_bfloat16fS3_fjLj3840ELj1ELj1ELj4ELj8ENS0_18Kernel_traits_baseILj3840ES3_fS3_fjLj128EEEEEEEvNS0_20BackwardKernelParamsE)
        /*00b0*/ 	.short	0x0380
        /*00b2*/ 	.short	0x0080


	//----- nvinfo : EIATTR_SW_WAR
	.align		4
.L_5491:
        /*00b4*/ 	.byte	0x04, 0x36
        /*00b6*/ 	.short	(.L_5493 - .L_5492)
.L_5492:
        /*00b8*/ 	.word	0x00000008
.L_5493:


//--------------------- .nv.info._ZN18transformer_engine13normalization28ln_bwd_finalize_tuned_kernelINS0_22Kernel_traits_finalizeILj3840E13__nv_bfloat16S3_S3_fjLj1024ELj4ENS0_18Kernel_traits_baseILj3840ES3_S3_S3_fjLj1024EEEEEEEvNS0_20BackwardKernelParamsE --------------------------
	.section	.nv.info._ZN18transformer_engine13normalization28ln_bwd_finalize_tuned_kernelINS0_22Kernel_traits_finalizeILj3840E13__nv_bfloat16S3_S3_fjLj1024ELj4ENS0_18Kernel_traits_baseILj3840ES3_S3_S3_fjLj1024EEEEEEEvNS0_20BackwardKernelParamsE,"",@"SHT_CUDA_INFO"
	.sectionflags	@""
	.align	4


	//----- nvinfo : EIATTR_CUDA_API_VERSION
	.align		4
        /*0000*/ 	.byte	0x04, 0x37
        /*0002*/ 	.short	(.L_5495 - .L_5494)
.L_5494:
        /*0004*/ 	.word	0x00000082


	//----- nvinfo : EIATTR_KPARAM_INFO
	.align		4
.L_5495:
        /*0008*/ 	.byte	0x04, 0x17
        /*000a*/ 	.short	(.L_5497 - .L_5496)
.L_5496:
        /*000c*/ 	.word	0x00000000
        /*0010*/ 	.short	0x0000
        /*0012*/ 	.short	0x0000
        /*0014*/ 	.byte	0x00, 0xf0, 0x01, 0x02


	//----- nvinfo : EIATTR_SPARSE_MMA_MASK
	.align		4
.L_5497:
        /*0018*/ 	.byte	0x03, 0x50
        /*001a*/ 	.short	0x0000


	//----- nvinfo : EIATTR_MAXREG_COUNT
	.align		4
        /*001c*/ 	.byte	0x03, 0x1b
        /*001e*/ 	.short	0x0040


	//----- nvinfo : EIATTR_NUM_BARRIERS
	.align		4
        /*0020*/ 	.byte	0x02, 0x4c
        /*0022*/ 	.byte	0x01
	.zero		1


	//----- nvinfo : EIATTR_MERCURY_ISA_VERSION
	.align		4
        /*0024*/ 	.byte	0x03, 0x5f
        /*0026*/ 	.short	0x0101


	//----- nvinfo : EIATTR_COOP_GROUP_MASK_REGIDS
	.align		4
        /*0028*/ 	.byte	0x04, 0x29
        /*002a*/ 	.short	(.L_5499 - .L_5498)


	//   ....[0]....
.L_5498:
        /*002c*/ 	.word	0xffffffff


	//   ....[1]....
        /*0030*/ 	.word	0xffffffff


	//   ....[2]....
        /*0034*/ 	.word	0xffffffff


	//   ....[3]....
        /*0038*/ 	.word	0xffffffff


	//   ....[4]....
        /*003c*/ 	.word	0xffffffff


	//   ....[5]....
        /*0040*/ 	.word	0xffffffff


	//   ....[6]....
        /*0044*/ 	.word	0xffffffff


	//   ....[7]....
        /*0048*/ 	.word	0xffffffff


	//   ....[8]....
        /*004c*/ 	.word	0xffffffff


	//   ....[9]....
        /*0050*/ 	.word	0xffffffff


	//----- nvinfo : EIATTR_COOP_GROUP_INSTR_OFFSETS
	.align		4
.L_5499:
        /*0054*/ 	.byte	0x04, 0x28
        /*0056*/ 	.short	(.L_5501 - .L_5500)


	//   ....[0]....
.L_5500:
        /*0058*/ 	.word	0x00001250


	//   ....[1]....
        /*005c*/ 	.word	0x00001260


	//   ....[2]....
        /*0060*/ 	.word	0x00001290


	//   ....[3]....
        /*0064*/ 	.word	0x000012a0


	//   ....[4]....
        /*0068*/ 	.word	0x000012d0


	//   ....[5]....
        /*006c*/ 	.word	0x000012e0


	//   ....[6]....
        /*0070*/ 	.word	0x00001310


	//   ....[7]....
        /*0074*/ 	.word	0x00001320


	//   ....[8]....
        /*0078*/ 	.word	0x00001350


	//   ....[9]....
        /*007c*/ 	.word	0x00001360


	//----- nvinfo : EIATTR_VRC_CTA_INIT_COUNT
	.align		4
.L_5501:
        /*0080*/ 	.byte	0x02, 0x4a
	.zero		1
	.zero		1


	//----- nvinfo : EIATTR_EXIT_INSTR_OFFSETS
	.align		4
        /*0084*/ 	.byte	0x04, 0x1c
        /*0086*/ 	.short	(.L_5503 - .L_5502)


	//   ....[0]....
.L_5502:
        /*0088*/ 	.word	0x00000060


	//   ....[1]....
        /*008c*/ 	.word	0x000013c0


	//   ....[2]....
        /*0090*/ 	.word	0x00001490


	//----- nvinfo : EIATTR_MAX_THREADS
	.align		4
.L_5503:
        /*0094*/ 	.byte	0x04, 0x05
        /*0096*/ 	.short	(.L_5505 - .L_5504)
.L_5504:
        /*0098*/ 	.word	0x00000400
        /*009c*/ 	.word	0x00000001
        /*00a0*/ 	.word	0x00000001


	//----- nvinfo : EIATTR_CRS_STACK_SIZE
	.align		4
.L_5505:
        /*00a4*/ 	.byte	0x04, 0x1e
        /*00a6*/ 	.short	(.L_5507 - .L_5506)
.L_5506:
        /*00a8*/ 	.word	0x00000000


	//----- nvinfo : EIATTR_CBANK_PARAM_SIZE
	.align		4
.L_5507:
        /*00ac*/ 	.byte	0x03, 0x19
        /*00ae*/ 	.short	0x0080


	//----- nvinfo : EIATTR_PARAM_CBANK
	.align		4
        /*00b0*/ 	.byte	0x04, 0x0a
        /*00b2*/ 	.short	(.L_5509 - .L_5508)
	.align		4
.L_5508:
        /*00b4*/ 	.word	index@(.nv.constant0._ZN18transformer_engine13normalization28ln_bwd_finalize_tuned_kernelINS0_22Kernel_traits_finalizeILj3840E13__nv_bfloat16S3_S3_fjLj1024ELj4ENS0_18Kernel_traits_baseILj3840ES3_S3_S3_fjLj1024EEEEEEEvNS0_20BackwardKernelParamsE)
        /*00b8*/ 	.short	0x0380
        /*00ba*/ 	.short	0x0080


	//----- nvinfo : EIATTR_SW_WAR
	.align		4
.L_5509:
        /*00bc*/ 	.byte	0x04, 0x36
        /*00be*/ 	.short	(.L_5511 - .L_5510)
.L_5510:
        /*00c0*/ 	.word	0x00000008
.L_5511:


//--------------------- .nv.info._ZN18transformer_engine13normalization19ln_bwd_tuned_kernelINS0_13Kernel_traitsI13__nv_bfloat16S3_S3_fjLj3840ELj1ELj1ELj4ELj4ENS0_18Kernel_traits_baseILj3840ES3_S3_S3_fjLj128EEEEEEEvNS0_20BackwardKernelParamsE --------------------------
	.section	.nv.info._ZN18transformer_engine13normalization19ln_bwd_tuned_kernelINS0_13Kernel_traitsI13__nv_bfloat16S3_S3_fjLj3840ELj1ELj1ELj4ELj4ENS0_18Kernel_traits_baseILj3840ES3_S3_S3_fjLj128EEEEEEEvNS0_20BackwardKernelParamsE,"",@"SHT_CUDA_INFO"
	.sectionflags	@""
	.align	4


	//----- nvinfo : EIATTR_CUDA_API_VERSION
	.align		4
        /*0000*/ 	.byte	0x04, 0x37
        /*0002*/ 	.short	(.L_5513 - .L_5512)
.L_5512:
        /*0004*/ 	.word	0x00000082


	//----- nvinfo : EIATTR_KPARAM_INFO
	.align		4
.L_5513:
        /*0008*/ 	.byte	0x04, 0x17
        /*000a*/ 	.short	(.L_5515 - .L_5514)
.L_5514:
        /*000c*/ 	.word	0x00000000
        /*0010*/ 	.short	0x0000
        /*0012*/ 	.short	0x0000
        /*0014*/ 	.byte	0x00, 0xf0, 0x01, 0x02


	//----- nvinfo : EIATTR_SPARSE_MMA_MASK
	.align		4
.L_5515:
        /*0018*/ 	.byte	0x03, 0x50
        /*001a*/ 	.short	0x0000


	//----- nvinfo : EIATTR_MAXREG_COUNT
	.align		4
        /*001c*/ 	.byte	0x03, 0x1b
        /*001e*/ 	.short	0x00ff


	//----- nvinfo : EIATTR_NUM_BARRIERS
	.align		4
        /*0020*/ 	.byte	0x02, 0x4c
        /*0022*/ 	.byte	0x01
	.zero		1


	//----- nvinfo : EIATTR_MERCURY_ISA_VERSION
	.align		4
        /*0024*/ 	.byte	0x03, 0x5f
        /*0026*/ 	.short	0x0101


	//----- nvinfo : EIATTR_COOP_GROUP_MASK_REGIDS
	.align		4
        /*0028*/ 	.byte	0x04, 0x29
        /*002a*/ 	.short	(.L_5517 - .L_5516)


	//   ....[0]....
.L_5516:
        /*002c*/ 	.word	0xffffffff


	//   ....[1]....
        /*0030*/ 	.word	0xffffffff


	//   ....[2]....
        /*0034*/ 	.word	0xffffffff


	//   ....[3]....
        /*0038*/ 	.word	0xffffffff


	//   ....[4]....
        /*003c*/ 	.word	0xffffffff


	//   ....[5]....
        /*0040*/ 	.word	0xffffffff


	//   ....[6]....
        /*0044*/ 	.word	0xffffffff


	//   ....[7]....
        /*0048*/ 	.word	0xffffffff


	//   ....[8]....
        /*004c*/ 	.word	0xffffffff


	//   ....[9]....
        /*0050*/ 	.word	0xffffffff


	//----- nvinfo : EIATTR_COOP_GROUP_INSTR_OFFSETS
	.align		4
.L_5517:
        /*0054*/ 	.byte	0x04, 0x28
        /*0056*/ 	.short	(.L_5519 - .L_5518)


	//   ....[0]....
.L_5518:
        /*0058*/ 	.word	0x00002250


	//   ....[1]....
        /*005c*/ 	.word	0x000022d0


	//   ....[2]....
        /*0060*/ 	.word	0x000022e0


	//   ....[3]....
        /*0064*/ 	.word	0x00002310


	//   ....[4]....
        /*0068*/ 	.word	0x00002320


	//   ....[5]....
        /*006c*/ 	.word	0x00002350


	//   ....[6]....
        /*0070*/ 	.word	0x00002360


	//   ....[7]....
        /*0074*/ 	.word	0x00002380


	//   ....[8]....
        /*0078*/ 	.word	0x000023a0


	//   ....[9]....
        /*007c*/ 	.word	0x000023d0


	//----- nvinfo : EIATTR_VRC_CTA_INIT_COUNT
	.align		4
.L_5519:
        /*0080*/ 	.byte	0x02, 0x4a
	.zero		1
	.zero		1


	//----- nvinfo : EIATTR_EXIT_INSTR_OFFSETS
	.align		4
        /*0084*/ 	.byte	0x04, 0x1c
        /*0086*/ 	.short	(.L_5521 - .L_5520)


	//   ....[0]....
.L_5520:
        /*0088*/ 	.word	0x00003670


	//----- nvinfo : EIATTR_MAX_THREADS
	.align		4
.L_5521:
        /*008c*/ 	.byte	0x04, 0x05
        /*008e*/ 	.short	(.L_5523 - .L_5522)
.L_5522:
        /*0090*/ 	.word	0x00000080
        /*0094*/ 	.word	0x00000001
        /*0098*/ 	.word	0x00000001


	//----- nvinfo : EIATTR_CRS_STACK_SIZE
	.align		4
.L_5523:
        /*009c*/ 	.byte	0x04, 0x1e
        /*009e*/ 	.short	(.L_5525 - .L_5524)
.L_5524:
        /*00a0*/ 	.word	0x00000000


	//----- nvinfo : EIATTR_CBANK_PARAM_SIZE
	.align		4
.L_5525:
        /*00a4*/ 	.byte	0x03, 0x19
        /*00a6*/ 	.short	0x0080


	//----- nvinfo : EIATTR_PARAM_CBANK
	.align		4
        /*00a8*/ 	.byte	0x04, 0x0a
        /*00aa*/ 	.short	(.L_5527 - .L_5526)
	.align		4
.L_5526:
        /*00ac*/ 	.word	index@(.nv.constant0._ZN18transformer_engine13normalization19ln_bwd_tuned_kernelINS0_13Kernel_traitsI13__nv_bfloat16S3_S3_fjLj3840ELj1ELj1ELj4ELj4ENS0_18Kernel_traits_baseILj3840ES3_S3_S3_fjLj128EEEEEEEvNS0_20BackwardKernelParamsE)
        /*00b0*/ 	.short	0x0380
        /*00b2*/ 	.short	0x0080


	//----- nvinfo : EIATTR_SW_WAR
	.align		4
.L_5527:
        /*00b4*/ 	.byte	0x04, 0x36
        /*00b6*/ 	.short	(.L_5529 - .L_5528)
.L_5528:
        /*00b8*/ 	.word	0x00000008
.L_5529:


//--------------------- .nv.info._ZN18transformer_engine13normalization28ln_bwd_finalize_tuned_kernelINS0_22Kernel_traits_finalizeILj3840E6__halffS3_fjLj1024ELj4ENS0_18Kernel_traits_baseILj3840ES3_fS3_fjLj1024EEEEEEEvNS0_20BackwardKernelParamsE --------------------------
	.section	.nv.info._ZN18transformer_engine13normalization28ln_bwd_finalize_tuned_kernelINS0_22Kernel_traits_finalizeILj3840E6__halffS3_fjLj1024ELj4ENS0_18Kernel_traits_baseILj3840ES3_fS3_fjLj1024EEEEEEEvNS0_20BackwardKernelParamsE,"",@"SHT_CUDA_INFO"
	.sectionflags	@""
	.align	4


	//----- nvinfo : EIATTR_CUDA_API_VERSION
	.align		4
        /*0000*/ 	.byte	0x04, 0x37
        /*0002*/ 	.short	(.L_5531 - .L_5530)
.L_5530:
        /*0004*/ 	.word	0x00000082


	//----- nvinfo : EIATTR_KPARAM_INFO
	.align		4
.L_5531:
        /*0008*/ 	.byte	0x04, 0x17
        /*000a*/ 	.short	(.L_5533 - .L_5532)
.L_5532:
        /*000c*/ 	.word	0x00000000
        /*0010*/ 	.short	0x0000
        /*0012*/ 	.short	0x0000
        /*0014*/ 	.byte	0x00, 0xf0, 0x01, 0x02


	//----- nvinfo : EIATTR_SPARSE_MMA_MASK
	.align		4
.L_5533:
        /*0018*/ 	.byte	0x03, 0x50
        /*001a*/ 	.short	0x0000


	//----- nvinfo : EIATTR_MAXREG_COUNT
	.align		4
        /*001c*/ 	.byte	0x03, 0x1b
        /*001e*/ 	.short	0x0040


	//----- nvinfo : EIATTR_NUM_BARRIERS
	.align		4
        /*0020*/ 	.byte	0x02, 0x4c
        /*0022*/ 	.byte	0x01
	.zero		1


	//----- nvinfo : EIATTR_MERCURY_ISA_VERSION
	.align		4
        /*0024*/ 	.byte	0x03, 0x5f
        /*0026*/ 	.short	0x0101


	//----- nvinfo : EIATTR_COOP_GROUP_MASK_REGIDS
	.align		4
        /*0028*/ 	.byte	0x04, 0x29
        /*002a*/ 	.short	(.L_5535 - .L_5534)


	//   ....[0]....
.L_5534:
        /*002c*/ 	.word	0xffffffff


	//   ....[1]....
        /*0030*/ 	.word	0xffffffff


	//   ....[2]....
        /*0034*/ 	.word	0xffffffff


	//   ....[3]....
        /*0038*/ 	.word	0xffffffff


	//   ....[4]....
        /*003c*/ 	.word	0xffffffff


	//   ....[5]....
        /*0040*/ 	.word	0xffffffff


	//   ....[6]....
        /*0044*/ 	.word	0xffffffff


	//   ....[7]....
        /*0048*/ 	.word	0xffffffff


	//   ....[8]....
        /*004c*/ 	.word	0xffffffff


	//   ....[9]....
        /*0050*/ 	.word	0xffffffff


	//----- nvinfo : EIATTR_COOP_GROUP_INSTR_OFFSETS
	.align		4
.L_5535:
        /*0054*/ 	.byte	0x04, 0x28
        /*0056*/ 	.short	(.L_5537 - .L_5536)


	//   ....[0]....
.L_5536:
        /*0058*/ 	.word	0x00001250


	//   ....[1]....
        /*005c*/ 	.word	0x00001260


	//   ....[2]....
        /*0060*/ 	.word	0x00001290


	//   ....[3]....
        /*0064*/ 	.word	0x000012a0


	//   ....[4]....
        /*0068*/ 	.word	0x000012d0


	//   ....[5]....
        /*006c*/ 	.word	0x000012e0


	//   ....[6]....
        /*0070*/ 	.word	0x00001310


	//   ....[7]....
        /*0074*/ 	.word	0x00001320


	//   ....[8]....
        /*0078*/ 	.word	0x00001350


	//   ....[9]....
        /*007c*/ 	.word	0x00001360


	//----- nvinfo : EIATTR_VRC_CTA_INIT_COUNT
	.align		4
.L_5537:
        /*0080*/ 	.byte	0x02, 0x4a
	.zero		1
	.zero		1


	//----- nvinfo : EIATTR_EXIT_INSTR_OFFSETS
	.align		4
        /*0084*/ 	.byte	0x04, 0x1c
        /*0086*/ 	.short	(.L_5539 - .L_5538)


	//   ....[0]....
.L_5538:
        /*0088*/ 	.word	0x00000060


	//   ....[1]....
        /*008c*/ 	.word	0x000013c0


	//   ....[2]....
        /*0090*/ 	.word	0x00001490


	//----- nvinfo : EIATTR_MAX_THREADS
	.align		4
.L_5539:
        /*0094*/ 	.byte	0x04, 0x05
        /*0096*/ 	.short	(.L_5541 - .L_5540)
.L_5540:
        /*0098*/ 	.word	0x00000400
        /*009c*/ 	.word	0x00000001
        /*00a0*/ 	.word	0x00000001


	//----- nvinfo : EIATTR_CRS_STACK_SIZE
	.align		4
.L_5541:
        /*00a4*/ 	.byte	0x04, 0x1e
        /*00a6*/ 	.short	(.L_5543 - .L_5542)
.L_5542:
        /*00a8*/ 	.word	0x00000000


	//----- nvinfo : EIATTR_CBANK_PARAM_SIZE
	.align		4
.L_5543:
        /*00ac*/ 	.byte	0x03, 0x19
        /*00ae*/ 	.short	0x0080


	//----- nvinfo : EIATTR_PARAM_CBANK
	.align		4
        /*00b0*/ 	.byte	0x04, 0x0a
        /*00b2*/ 	.short	(.L_5545 - .L_5544)
	.align		4
.L_5544:
        /*00b4*/ 	.word	index@(.nv.constant0._ZN18transformer_engine13normalization28ln_bwd_finalize_tuned_kernelINS0_22Kernel_traits_finalizeILj3840E6__halffS3_fjLj1024ELj4ENS0_18Kernel_traits_baseILj3840ES3_fS3_fjLj1024EEEEEEEvNS0_20BackwardKernelParamsE)
        /*00b8*/ 	.short	0x0380
        /*00ba*/ 	.short	0x0080


	//----- nvinfo : EIATTR_SW_WAR
	.align		4
.L_5545:
        /*00bc*/ 	.byte	0x04, 0x36
        /*00be*/ 	.short	(.L_5547 - .L_5546)
.L_5546:
        /*00c0*/ 	.word	0x00000008
.L_5547:


//--------------------- .nv.info._ZN18transformer_engine13normalization19ln_bwd_tuned_kernelINS0_13Kernel_traitsI6__halffS3_fjLj3840ELj1ELj1ELj4ELj8ENS0_18Kernel_traits_baseILj3840ES3_fS3_fjLj128EEEEEEEvNS0_20BackwardKernelParamsE --------------------------
	.section	.nv.info._ZN18transformer_engine13normalization19ln_bwd_tuned_kernelINS0_13Kernel_traitsI6__halffS3_fjLj3840ELj1ELj1ELj4ELj8ENS0_18Kernel_traits_baseILj3840ES3_fS3_fjLj128EEEEEEEvNS0_20BackwardKernelParamsE,"",@"SHT_CUDA_INFO"
	.sectionflags	@""
	.align	4


	//----- nvinfo : EIATTR_CUDA_API_VERSION
	.align		4
        /*0000*/ 	.byte	0x04, 0x37
        /*0002*/ 	.short	(.L_5549 - .L_5548)
.L_5548:
        /*0004*/ 	.word	0x00000082


	//----- nvinfo : EIATTR_KPARAM_INFO
	.align		4
.L_5549:
        /*0008*/ 	.byte	0x04, 0x17
        /*000a*/ 	.short	(.L_5551 - .L_5550)
.L_5550:
        /*000c*/ 	.word	0x00000000
        /*0010*/ 	.short	0x0000
        /*0012*/ 	.short	0x0000
        /*0014*/ 	.byte	0x00, 0xf0, 0x01, 0x02


	//----- nvinfo : EIATTR_SPARSE_MMA_MASK
	.align		4
.L_5551:
        /*0018*/ 	.byte	0x03, 0x50
        /*001a*/ 	.short	0x0000


	//----- nvinfo : EIATTR_MAXREG_COUNT
	.align		4
        /*001c*/ 	.byte	0x03, 0x1b
        /*001e*/ 	.short	0x00ff


	//----- nvinfo : EIATTR_NUM_BARRIERS
	.align		4
        /*0020*/ 	.byte	0x02, 0x4c
        /*0022*/ 	.byte	0x01
	.zero		1


	//----- nvinfo : EIATTR_MERCURY_ISA_VERSION
	.align		4
        /*0024*/ 	.byte	0x03, 0x5f
        /*0026*/ 	.short	0x0101


	//----- nvinfo : EIATTR_COOP_GROUP_MASK_REGIDS
	.align		4
        /*0028*/ 	.byte	0x04, 0x29
        /*002a*/ 	.short	(.L_5553 - .L_5552)


	//   ....[0]....
.L_5552:
        /*002c*/ 	.word	0xffffffff


	//   ....[1]....
        /*0030*/ 	.word	0xffffffff


	//   ....[2]....
        /*0034*/ 	.word	0xffffffff


	//   ....[3]....
        /*0038*/ 	.word	0xffffffff


	//   ....[4]....
        /*003c*/ 	.word	0xffffffff


	//   ....[5]....
        /*0040*/ 	.word	0xffffffff


	//   ....[6]....
        /*0044*/ 	.word	0xffffffff


	//   ....[7]....
        /*0048*/ 	.word	0xffffffff


	//   ....[8]....
        /*004c*/ 	.word	0xffffffff


	//   ....[9]....
        /*0050*/ 	.word	0xffffffff


	//----- nvinfo : EIATTR_COOP_GROUP_INSTR_OFFSETS
	.align		4
.L_5553:
        /*0054*/ 	.byte	0x04, 0x28
        /*0056*/ 	.short	(.L_5555 - .L_5554)


	//   ....[0]....
.L_5554:
        /*0058*/ 	.word	0x00001da0


	//   ....[1]....
        /*005c*/ 	.word	0x00001e20


	//   ....[2]....
        /*0060*/ 	.word	0x00001e30


	//   ....[3]....
        /*0064*/ 	.word	0x00001e60


	//   ....[4]....
        /*0068*/ 	.word	0x00001e70


	//   ....[5]....
        /*006c*/ 	.word	0x00001ea0


	//   ....[6]....
        /*0070*/ 	.word	0x00001eb0


	//   ....[7]....
        /*0074*/ 	.word	0x00001ed0


	//   ....[8]....
        /*0078*/ 	.word	0x00001ef0


	//   ....[9]....
        /*007c*/ 	.word	0x00001f20


	//----- nvinfo : EIATTR_VRC_CTA_INIT_COUNT
	.align		4
.L_5555:
        /*0080*/ 	.byte	0x02, 0x4a
	.zero		1
	.zero		1


	//----- nvinfo : EIATTR_EXIT_INSTR_OFFSETS
	.align		4
        /*0084*/ 	.byte	0x04, 0x1c
        /*0086*/ 	.short	(.L_5557 - .L_5556)


	//   ....[0]....
.L_5556:
        /*0088*/ 	.word	0x00003270


	//----- nvinfo : EIATTR_MAX_THREADS
	.align		4
.L_5557:
        /*008c*/ 	.byte	0x04, 0x05
        /*008e*/ 	.short	(.L_5559 - .L_5558)
.L_5558:
        /*0090*/ 	.word	0x00000080
        /*0094*/ 	.word	0x00000001
        /*0098*/ 	.word	0x00000001


	//----- nvinfo : EIATTR_CRS_STACK_SIZE
	.align		4
.L_5559:
        /*009c*/ 	.byte	0x04, 0x1e
        /*009e*/ 	.short	(.L_5561 - .L_5560)
.L_5560:
        /*00a0*/ 	.word	0x00000000


	//----- nvinfo : EIATTR_CBANK_PARAM_SIZE
	.align		4
.L_5561:
        /*00a4*/ 	.byte	0x03, 0x19
        /*00a6*/ 	.short	0x0080


	//----- nvinfo : EIATTR_PARAM_CBANK
	.align		4
        /*00a8*/ 	.byte	0x04, 0x0a
        /*00aa*/ 	.short	(.L_5563 - .L_5562)
	.align		4
.L_5562:
        /*00ac*/ 	.word	index@(.nv.constant0._ZN18transformer_engine13normalization19ln_bwd_tuned_kernelINS0_13Kernel_traitsI6__halffS3_fjLj3840ELj1ELj1ELj4ELj8ENS0_18Kernel_traits_baseILj3840ES3_fS3_fjLj128EEEEEEEvNS0_20BackwardKernelParamsE)
        /*00b0*/ 	.short	0x0380
        /*00b2*/ 	.short	0x0080


	//----- nvinfo : EIATTR_SW_WAR
	.align		4
.L_5563:
        /*00b4*/ 	.byte	0x04, 0x36
        /*00b6*/ 	.short	(.L_5565 - .L_5564)
.L_5564:
        /*00b8*/ 	.word	0x00000008
.L_5565:


//--------------------- .nv.info._ZN18transformer_engine13normalization28ln_bwd_finalize_tuned_kernelINS0_22Kernel_traits_finalizeILj3840E6__halfS3_S3_fjLj1024ELj4ENS0_18Kernel_traits_baseILj3840ES3_S3_S3_fjLj1024EEEEEEEvNS0_20BackwardKernelParamsE --------------------------
	.section	.nv.info._ZN18transformer_engine13normalization28ln_bwd_finalize_tuned_kernelINS0_22Kernel_traits_finalizeILj3840E6__halfS3_S3_fjLj1024ELj4ENS0_18Kernel_traits_baseILj3840ES3_S3_S3_fjLj1024EEEEEEEvNS0_20BackwardKernelParamsE,"",@"SHT_CUDA_INFO"
	.sectionflags	@""
	.align	4


	//----- nvinfo : EIATTR_CUDA_API_VERSION
	.align		4
        /*0000*/ 	.byte	0x04, 0x37
        /*0002*/ 	.short	(.L_5567 - .L_5566)
.L_5566:
        /*0004*/ 	.word	0x00000082


	//----- nvinfo : EIATTR_KPARAM_INFO
	.align		4
.L_5567:
        /*0008*/ 	.byte	0x04, 0x17
        /*000a*/ 	.short	(.L_5569 - .L_5568)
.L_5568:
        /*000c*/ 	.word	0x00000000
        /*0010*/ 	.short	0x0000
        /*0012*/ 	.short	0x0000
        /*0014*/ 	.byte	0x00, 0xf0, 0x01, 0x02


	//----- nvinfo : EIATTR_SPARSE_MMA_MASK
	.align		4
.L_5569:
        /*0018*/ 	.byte	0x03, 0x50
        /*001a*/ 	.short	0x0000


	//----- nvinfo : EIATTR_MAXREG_COUNT
	.align		4
        /*001c*/ 	.byte	0x03, 0x1b
        /*001e*/ 	.short	0x0040


	//----- nvinfo : EIATTR_NUM_BARRIERS
	.align		4
        /*0020*/ 	.byte	0x02, 0x4c
        /*0022*/ 	.byte	0x01
	.zero		1


	//----- nvinfo : EIATTR_MERCURY_ISA_VERSION
	.align		4
        /*0024*/ 	.byte	0x03, 0x5f
        /*0026*/ 	.short	0x0101


	//----- nvinfo : EIATTR_COOP_GROUP_MASK_REGIDS
	.align		4
        /*0028*/ 	.byte	0x04, 0x29
        /*002a*/ 	.short	(.L_5571 - .L_5570)


	//   ....[0]....
.L_5570:
        /*002c*/ 	.word	0xffffffff


	//   ....[1]....
        /*0030*/ 	.word	0xffffffff


	//   ....[2]....
        /*0034*/ 	.word	0xffffffff


	//   ....[3]....
        /*0038*/ 	.word	0xffffffff


	//   ....[4]....
        /*003c*/ 	.word	0xffffffff


	//   ....[5]....
        /*0040*/ 	.word	0xffffffff


	//   ....[6]....
        /*0044*/ 	.word	0xffffffff


	//   ....[7]....
        /*0048*/ 	.word	0xffffffff


	//   ....[8]....
        /*004c*/ 	.word	0xffffffff


	//   ....[9]....
        /*0050*/ 	.word	0xffffffff


	//----- nvinfo : EIATTR_COOP_GROUP_INSTR_OFFSETS
	.align		4
.L_5571:
        /*0054*/ 	.byte	0x04, 0x28
        /*0056*/ 	.short	(.L_5573 - .L_5572)


	//   ....[0]....
.L_5572:
        /*0058*/ 	.word	0x00001250


	//   ....[1]....
        /*005c*/ 	.word	0x00001260


	//   ....[2]....
        /*0060*/ 	.word	0x00001290


	//   ....[3]....
        /*0064*/ 	.word	0x000012a0


	//   ....[4]....
        /*0068*/ 	.word	0x000012d0


	//   ....[5]....
        /*006c*/ 	.word	0x000012e0


	//   ....[6]....
        /*0070*/ 	.word	0x00001310


	//   ....[7]....
        /*0074*/ 	.word	0x00001320


	//   ....[8]....
        /*0078*/ 	.word	0x00001350


	//   ....[9]....
        /*007c*/ 	.word	0x00001360


	//----- nvinfo : EIATTR_VRC_CTA_INIT_COUNT
	.align		4
.L_5573:
        /*0080*/ 	.byte	0x02, 0x4a
	.zero		1
	.zero		1


	//----- nvinfo : EIATTR_EXIT_INSTR_OFFSETS
	.align		4
        /*0084*/ 	.byte	0x04, 0x1c
        /*0086*/ 	.short	(.L_5575 - .L_5574)


	//   ....[0]....
.L_5574:
        /*0088*/ 	.word	0x00000060


	//   ....[1]....
        /*008c*/ 	.word	0x000013c0


	//   ....[2]....
        /*0090*/ 	.word	0x00001490


	//----- nvinfo : EIATTR_MAX_THREADS
	.align		4
.L_5575:
        /*0094*/ 	.byte	0x04, 0x05
        /*0096*/ 	.short	(.L_5577 - .L_5576)
.L_5576:
        /*0098*/ 	.word	0x00000400
        /*009c*/ 	.word	0x00000001
        /*00a0*/ 	.word	0x00000001


	//----- nvinfo : EIATTR_CRS_STACK_SIZE
	.align		4
.L_5577:
        /*00a4*/ 	.byte	0x04, 0x1e
        /*00a6*/ 	.short	(.L_5579 - .L_5578)
.L_5578:
        /*00a8*/ 	.word	0x00000000


	//----- nvinfo : EIATTR_CBANK_PARAM_SIZE
	.align		4
.L_5579:
        /*00ac*/ 	.byte	0x03, 0x19
        /*00ae*/ 	.short	0x0080


	//----- nvinfo : EIATTR_PARAM_CBANK
	.align		4
        /*00b0*/ 	.byte	0x04, 0x0a
        /*00b2*/ 	.short	(.L_5581 - .L_5580)
	.align		4
.L_5580:
        /*00b4*/ 	.word	index@(.nv.constant0._ZN18transformer_engine13normalization28ln_bwd_finalize_tuned_kernelINS0_22Kernel_traits_finalizeILj3840E6__halfS3_S3_fjLj1024ELj4ENS0_18Kernel_traits_baseILj3840ES3_S3_S3_fjLj1024EEEEEEEvNS0_20BackwardKernelParamsE)
        /*00b8*/ 	.short	0x0380
        /*00ba*/ 	.short	0x0080


	//----- nvinfo : EIATTR_SW_WAR
	.align		4
.L_5581:
        /*00bc*/ 	.byte	0x04, 0x36
        /*00be*/ 	.short	(.L_5583 - .L_5582)
.L_5582:
        /*00c0*/ 	.word	0x00000008
.L_5583:


//--------------------- .nv.info._ZN18transformer_engine13normalization19ln_bwd_tuned_kernelINS0_13Kernel_traitsI6__halfS3_S3_fjLj3840ELj1ELj1ELj4ELj4ENS0_18Kernel_traits_baseILj3840ES3_S3_S3_fjLj128EEEEEEEvNS0_20BackwardKernelParamsE --------------------------
	.section	.nv.info._ZN18transformer_engine13normalization19ln_bwd_tuned_kernelINS0_13Kernel_traitsI6__halfS3_S3_fjLj3840ELj1ELj1ELj4ELj4ENS0_18Kernel_traits_baseILj3840ES3_S3_S3_fjLj128EEEEEEEvNS0_20BackwardKernelParamsE,"",@"SHT_CUDA_INFO"
	.sectionflags	@""
	.align	4


	//----- nvinfo : EIATTR_CUDA_API_VERSION
	.align		4
        /*0000*/ 	.byte	0x04, 0x37
        /*0002*/ 	.short	(.L_5585 - .L_5584)
.L_5584:
        /*0004*/ 	.word	0x00000082


	//----- nvinfo : EIATTR_KPARAM_INFO
	.align		4
.L_5585:
        /*0008*/ 	.byte	0x04, 0x17
        /*000a*/ 	.short	(.L_5587 - .L_5586)
.L_5586:
        /*000c*/ 	.word	0x00000000
        /*0010*/ 	.short	0x0000
        /*0012*/ 	.short	0x0000
        /*0014*/ 	.byte	0x00, 0xf0, 0x01, 0x02


	//----- nvinfo : EIATTR_SPARSE_MMA_MASK
	.align		4
.L_5587:
        /*0018*/ 	.byte	0x03, 0x50
        /*001a*/ 	.short	0x0000


	//----- nvinfo : EIATTR_MAXREG_COUNT
	.align		4
        /*001c*/ 	.byte	0x03, 0x1b
        /*001e*/ 	.short	0x00ff


	//----- nvinfo : EIATTR_NUM_BARRIERS
	.align		4
        /*0020*/ 	.byte	0x02, 0x4c
        /*0022*/ 	.byte	0x01
	.zero		1


	//----- nvinfo : EIATTR_MERCURY_ISA_VERSION
	.align		4
        /*0024*/ 	.byte	0x03, 0x5f
        /*0026*/ 	.short	0x0101


	//----- nvinfo : EIATTR_COOP_GROUP_MASK_REGIDS
	.align		4
        /*0028*/ 	.byte	0x04, 0x29
        /*002a*/ 	.short	(.L_5589 - .L_5588)


	//   ....[0]....
.L_5588:
        /*002c*/ 	.word	0xffffffff


	//   ....[1]....
        /*0030*/ 	.word	0xffffffff


	//   ....[2]....
        /*0034*/ 	.word	0xffffffff


	//   ....[3]....
        /*0038*/ 	.word	0xffffffff


	//   ....[4]....
        /*003c*/ 	.word	0xffffffff


	//   ....[5]....
        /*0040*/ 	.word	0xffffffff


	//   ....[6]....
        /*0044*/ 	.word	0xffffffff


	//   ....[7]....
        /*0048*/ 	.word	0xffffffff


	//   ....[8]....
        /*004c*/ 	.word	0xffffffff


	//   ....[9]....
        /*0050*/ 	.word	0xffffffff


	//----- nvinfo : EIATTR_COOP_GROUP_INSTR_OFFSETS
	.align		4
.L_5589:
        /*0054*/ 	.byte	0x04, 0x28
        /*0056*/ 	.short	(.L_5591 - .L_5590)


	//   ....[0]....
.L_5590:
        /*0058*/ 	.word	0x00001f80


	//   ....[1]....
        /*005c*/ 	.word	0x00002000


	//   ....[2]....
        /*0060*/ 	.word	0x00002010


	//   ....[3]....
        /*0064*/ 	.word	0x00002040


	//   ....[4]....
        /*0068*/ 	.word	0x00002050


	//   ....[5]....
        /*006c*/ 	.word	0x00002080


	//   ....[6]....
        /*0070*/ 	.word	0x00002090


	//   ....[7]....
        /*0074*/ 	.word	0x000020b0


	//   ....[8]....
        /*0078*/ 	.word	0x000020d0


	//   ....[9]....
        /*007c*/ 	.word	0x00002100


	//----- nvinfo : EIATTR_VRC_CTA_INIT_COUNT
	.align		4
.L_5591:
        /*0080*/ 	.byte	0x02, 0x4a
	.zero		1
	.zero		1


	//----- nvinfo : EIATTR_EXIT_INSTR_OFFSETS
	.align		4
        /*0084*/ 	.byte	0x04, 0x1c
        /*0086*/ 	.short	(.L_5593 - .L_5592)


	//   ....[0]....
.L_5592:
        /*0088*/ 	.word	0x000033a0


	//----- nvinfo : EIATTR_MAX_THREADS
	.align		4
.L_5593:
        /*008c*/ 	.byte	0x04, 0x05
        /*008e*/ 	.short	(.L_5595 - .L_5594)
.L_5594:
        /*0090*/ 	.word	0x00000080
        /*0094*/ 	.word	0x00000001
        /*0098*/ 	.word	0x00000001


	//----- nvinfo : EIATTR_CRS_STACK_SIZE
	.align		4
.L_5595:
        /*009c*/ 	.byte	0x04, 0x1e
        /*009e*/ 	.short	(.L_5597 - .L_5596)
.L_5596:
        /*00a0*/ 	.word	0x00000000


	//----- nvinfo : EIATTR_CBANK_PARAM_SIZE
	.align		4
.L_5597:
        /*00a4*/ 	.byte	0x03, 0x19
        /*00a6*/ 	.short	0x0080


	//----- nvinfo : EIATTR_PARAM_CBANK
	.align		4
        /*00a8*/ 	.byte	0x04, 0x0a
        /*00aa*/ 	.short	(.L_5599 - .L_5598)
	.align		4
.L_5598:
        /*00ac*/ 	.word	index@(.nv.constant0._ZN18transformer_engine13normalization19ln_bwd_tuned_kernelINS0_13Kernel_traitsI6__halfS3_S3_fjLj3840ELj1ELj1ELj4ELj4ENS0_18Kernel_traits_baseILj3840ES3_S3_S3_fjLj128EEEEEEEvNS0_20BackwardKernelParamsE)
        /*00b0*/ 	.short	0x0380
        /*00b2*/ 	.short	0x0080


	//----- nvinfo : EIATTR_SW_WAR
	.align		4
.L_5599:
        /*00b4*/ 	.byte	0x04, 0x36
        /*00b6*/ 	.short	(.L_5601 - .L_5600)
.L_5600:
        /*00b8*/ 	.word	0x00000008
.L_5601:


//--------------------- .nv.info._ZN18transformer_engine13normalization28ln_bwd_finalize_tuned_kernelINS0_22Kernel_traits_finalizeILj3840EffffjLj1024ELj4ENS0_18Kernel_traits_baseILj3840EffffjLj1024EEEEEEEvNS0_20BackwardKernelParamsE --------------------------
	.section	.nv.info._ZN18transformer_engine13normalization28ln_bwd_finalize_tuned_kernelINS0_22Kernel_traits_finalizeILj3840EffffjLj1024ELj4ENS0_18Kernel_traits_baseILj3840EffffjLj1024EEEEEEEvNS0_20BackwardKernelParamsE,"",@"SHT_CUDA_INFO"
	.sectionflags	@""
	.align	4


	//----- nvinfo : EIATTR_CUDA_API_VERSION
	.align		4
        /*0000*/ 	.byte	0x04, 0x37
        /*0002*/ 	.short	(.L_5603 - .L_5602)
.L_5602:
        /*0004*/ 	.word	0x00000082


	//----- nvinfo : EIATTR_KPARAM_INFO
	.align		4
.L_5603:
        /*0008*/ 	.byte	0x04, 0x17
        /*000a*/ 	.short	(.L_5605 - .L_5604)
.L_5604:
        /*000c*/ 	.word	0x00000000
        /*0010*/ 	.short	0x0000
        /*0012*/ 	.short	0x0000
        /*0014*/ 	.byte	0x00, 0xf0, 0x01, 0x02


	//----- nvinfo : EIATTR_SPARSE_MMA_MASK
	.align		4
.L_5605:
        /*0018*/ 	.byte	0x03, 0x50
        /*001a*/ 	.short	0x0000


	//----- nvinfo : EIATTR_MAXREG_COUNT
	.align		4
        /*001c*/ 	.byte	0x03, 0x1b
        /*001e*/ 	.short	0x0040


	//----- nvinfo : EIATTR_NUM_BARRIERS
	.align		4
        /*0020*/ 	.byte	0x02, 0x4c
        /*0022*/ 	.byte	0x01
	.zero		1


	//----- nvinfo : EIATTR_MERCURY_ISA_VERSION
	.align		4
        /*0024*/ 	.byte	0x03, 0x5f
        /*0026*/ 	.short	0x0101


	//----- nvinfo : EIATTR_COOP_GROUP_MASK_REGIDS
	.align		4
        /*0028*/ 	.byte	0x04, 0x29
        /*002a*/ 	.short	(.L_5607 - .L_5606)


	//   ....[0]....
.L_5606:
        /*002c*/ 	.word	0xffffffff


	//   ....[1]....
        /*0030*/ 	.word	0xffffffff


	//   ....[2]....
        /*0034*/ 	.word	0xffffffff


	//   ....[3]....
        /*0038*/ 	.word	0xffffffff


	//   ....[4]....
        /*003c*/ 	.word	0xffffffff


	//   ....[5]....
        /*0040*/ 	.word	0xffffffff


	//   ....[6]....
        /*0044*/ 	.word	0xffffffff


	//   ....[7]....
        /*0048*/ 	.word	0xffffffff


	//   ....[8]....
        /*004c*/ 	.word	0xffffffff


	//   ....[9]....
        /*0050*/ 	.word	0xffffffff


	//----- nvinfo : EIATTR_COOP_GROUP_INSTR_OFFSETS
	.align		4
.L_5607:
        /*0054*/ 	.byte	0x04, 0x28
        /*0056*/ 	.short	(.L_5609 - .L_5608)


	//   ....[0]....
.L_5608:
        /*0058*/ 	.word	0x00001250


	//   ....[1]....
        /*005c*/ 	.word	0x00001260


	//   ....[2]....
        /*0060*/ 	.word	0x00001290


	//   ....[3]....
        /*0064*/ 	.word	0x000012a0


	//   ....[4]....
        /*0068*/ 	.word	0x000012d0


	//   ....[5]....
        /*006c*/ 	.word	0x000012e0


	//   ....[6]....
        /*0070*/ 	.word	0x00001310


	//   ....[7]....
        /*0074*/ 	.word	0x00001320


	//   ....[8]....
        /*0078*/ 	.word	0x00001350


	//   ....[9]....
        /*007c*/ 	.word	0x00001360


	//----- nvinfo : EIATTR_VRC_CTA_INIT_COUNT
	.align		4
.L_5609:
        /*0080*/ 	.byte	0x02, 0x4a
	.zero		1
	.zero		1


	//----- nvinfo : EIATTR_EXIT_INSTR_OFFSETS
	.align		4
        /*0084*/ 	.byte	0x04, 0x1c
        /*0086*/ 	.short	(.L_5611 - .L_5610)


	//   ....[0]....
.L_5610:
        /*0088*/ 	.word	0x00000060


	//   ....[1]....
        /*008c*/ 	.word	0x000013c0


	//   ....[2]....
        /*0090*/ 	.word	0x00001470


	//----- nvinfo : EIATTR_MAX_THREADS
	.align		4
.L_5611:
        /*0094*/ 	.byte	0x04, 0x05
        /*0096*/ 	.short	(.L_5613 - .L_5612)
.L_5612:
        /*0098*/ 	.word	0x00000400
        /*009c*/ 	.word	0x00000001
        /*00a0*/ 	.word	0x00000001


	//----- nvinfo : EIATTR_CRS_STACK_SIZE
	.align		4
.L_5613:
        /*00a4*/ 	.byte	0x04, 0x1e
        /*00a6*/ 	.short	(.L_5615 - .L_5614)
.L_5614:
        /*00a8*/ 	.word	0x00000000


	//----- nvinfo : EIATTR_CBANK_PARAM_SIZE
	.align		4
.L_5615:
        /*00ac*/ 	.byte	0x03, 0x19
        /*00ae*/ 	.short	0x0080


	//----- nvinfo : EIATTR_PARAM_CBANK
	.align		4
        /*00b0*/ 	.byte	0x04, 0x0a
        /*00b2*/ 	.short	(.L_5617 - .L_5616)
	.align		4
.L_5616:
        /*00b4*/ 	.word	index@(.nv.constant0._ZN18transformer_engine13normalization28ln_bwd_finalize_tuned_kernelINS0_22Kernel_traits_finalizeILj3840EffffjLj1024ELj4ENS0_18Kernel_traits_baseILj3840EffffjLj1024EEEEEEEvNS0_20BackwardKernelParamsE)
        /*00b8*/ 	.short	0x0380
        /*00ba*/ 	.short	0x0080


	//----- nvinfo : EIATTR_SW_WAR
	.align		4
.L_5617:
        /*00bc*/ 	.byte	0x04, 0x36
        /*00be*/ 	.short	(.L_5619 - .L_5618)
.L_5618:
        /*00c0*/ 	.word	0x00000008
.L_5619:


//--------------------- .nv.info._ZN18transformer_engine13normalization19ln_bwd_tuned_kernelINS0_13Kernel_traitsIffffjLj3840ELj1ELj1ELj4ELj8ENS0_18Kernel_traits_baseILj3840EffffjLj128EEEEEEEvNS0_20BackwardKernelParamsE --------------------------
	.section	.nv.info._ZN18transformer_engine13normalization19ln_bwd_tuned_kernelINS0_13Kernel_traitsIffffjLj3840ELj1ELj1ELj4ELj8ENS0_18Kernel_traits_baseILj3840EffffjLj128EEEEEEEvNS0_20BackwardKernelParamsE,"",@"SHT_CUDA_INFO"
	.sectionflags	@""
	.align	4


	//----- nvinfo : EIATTR_CUDA_API_VERSION
	.align		4
        /*0000*/ 	.byte	0x04, 0x37
        /*0002*/ 	.short	(.L_5621 - .L_5620)
.L_5620:
        /*0004*/ 	.word	0x00000082


	//----- nvinfo : EIATTR_KPARAM_INFO
	.align		4
.L_5621:
        /*0008*/ 	.byte	0x04, 0x17
        /*000a*/ 	.short	(.L_5623 - .L_5622)
.L_5622:
        /*000c*/ 	.word	0x00000000
        /*0010*/ 	.short	0x0000
        /*0012*/ 	.short	0x0000
        /*0014*/ 	.byte	0x00, 0xf0, 0x01, 0x02


	//----- nvinfo : EIATTR_SPARSE_MMA_MASK
	.align		4
.L_5623:
        /*0018*/ 	.byte	0x03, 0x50
        /*001a*/ 	.short	0x0000


	//----- nvinfo : EIATTR_MAXREG_COUNT
	.align		4
        /*001c*/ 	.byte	0x03, 0x1b
        /*001e*/ 	.short	0x00ff


	//----- nvinfo : EIATTR_NUM_BARRIERS
	.align		4
        /*0020*/ 	.byte	0x02, 0x4c
        /*0022*/ 	.byte	0x01
	.zero		1


	//----- nvinfo : EIATTR_MERCURY_ISA_VERSION
	.align		4
        /*0024*/ 	.byte	0x03, 0x5f
        /*0026*/ 	.short	0x0101


	//----- nvinfo : EIATTR_COOP_GROUP_MASK_REGIDS
	.align		4
        /*0028*/ 	.byte	0x04, 0x29
        /*002a*/ 	.short	(.L_5625 - .L_5624)


	//   ....[0]....
.L_5624:
        /*002c*/ 	.word	0xffffffff


	//   ....[1]....
        /*0030*/ 	.word	0xffffffff


	//   ....[2]....
        /*0034*/ 	.word	0xffffffff


	//   ....[3]....
        /*0038*/ 	.word	0xffffffff


	//   ....[4]....
        /*003c*/ 	.word	0xffffffff


	//   ....[5]....
        /*0040*/ 	.word	0xffffffff


	//   ....[6]....
        /*0044*/ 	.word	0xffffffff


	//   ....[7]....
        /*0048*/ 	.word	0xffffffff


	//   ....[8]....
        /*004c*/ 	.word	0xffffffff


	//   ....[9]....
        /*0050*/ 	.word	0xffffffff


	//----- nvinfo : EIATTR_COOP_GROUP_INSTR_OFFSETS
	.align		4
.L_5625:
        /*0054*/ 	.byte	0x04, 0x28
        /*0056*/ 	.short	(.L_5627 - .L_5626)


	//   ....[0]....
.L_5626:
        /*0058*/ 	.word	0x00001980


	//   ....[1]....
        /*005c*/ 	.word	0x00001a20


	//   ....[2]....
        /*0060*/ 	.word	0x00001a30


	//   ....[3]....
        /*0064*/ 	.word	0x00001aa0


	//   ....[4]....
        /*0068*/ 	.word	0x00001ab0


	//   ....[5]....
        /*006c*/ 	.word	0x00001ae0


	//   ....[6]....
        /*0070*/ 	.word	0x00001af0


	//   ....[7]....
        /*0074*/ 	.word	0x00001b10


	//   ....[8]....
        /*0078*/ 	.word	0x00001b30


	//   ....[9]....
        /*007c*/ 	.word	0x00001b60


	//----- nvinfo : EIATTR_VRC_CTA_INIT_COUNT
	.align		4
.L_5627:
        /*0080*/ 	.byte	0x02, 0x4a
	.zero		1
	.zero		1


	//----- nvinfo : EIATTR_EXIT_INSTR_OFFSETS
	.align		4
        /*0084*/ 	.byte	0x04, 0x1c
        /*0086*/ 	.short	(.L_5629 - .L_5628)


	//   ....[0]....
.L_5628:
        /*0088*/ 	.word	0x00002d00


	//----- nvinfo : EIATTR_MAX_THREADS
	.align		4
.L_5629:
        /*008c*/ 	.byte	0x04, 0x05
        /*008e*/ 	.short	(.L_5631 - .L_5630)
.L_5630:
        /*0090*/ 	.word	0x00000080
        /*0094*/ 	.word	0x00000001
        /*0098*/ 	.word	0x00000001


	//----- nvinfo : EIATTR_CRS_STACK_SIZE
	.align		4
.L_5631:
        /*009c*/ 	.byte	0x04, 0x1e
        /*009e*/ 	.short	(.L_5633 - .L_5632)
.L_5632:
        /*00a0*/ 	.word	0x00000000


	//----- nvinfo : EIATTR_CBANK_PARAM_SIZE
	.align		4
.L_5633:
        /*00a4*/ 	.byte	0x03, 0x19
        /*00a6*/ 	.short	0x0080


	//----- nvinfo : EIATTR_PARAM_CBANK
	.align		4
        /*00a8*/ 	.byte	0x04, 0x0a
        /*00aa*/ 	.short	(.L_5635 - .L_5634)
	.align		4
.L_5634:
        /*00ac*/ 	.word	index@(.nv.constant0._ZN18transformer_engine13normalization19ln_bwd_tuned_kernelINS0_13Kernel_traitsIffffjLj3840ELj1ELj1ELj4ELj8ENS0_18Kernel_traits_baseILj3840EffffjLj128EEEEEEEvNS0_20BackwardKernelParamsE)
        /*00b0*/ 	.short	0x0380
        /*00b2*/ 	.short	0x0080


	//----- nvinfo : EIATTR_SW_WAR
	.align		4
.L_5635:
        /*00b4*/ 	.byte	0x04, 0x36
        /*00b6*/ 	.short	(.L_5637 - .L_5636)
.L_5636:
        /*00b8*/ 	.word	0x00000008
.L_5637:


//--------------------- .nv.info._ZN18transformer_engine13normalization28ln_bwd_finalize_tuned_kernelINS0_22Kernel_traits_finalizeILj3072E13__nv_bfloat16fS3_fjLj1024ELj4ENS0_18Kernel_traits_baseILj3072ES3_fS3_fjLj1024EEEEEEEvNS0_20BackwardKernelParamsE --------------------------
	.section	.nv.info._ZN18transformer_engine13normalization28ln_bwd_finalize_tuned_kernelINS0_22Kernel_traits_finalizeILj3072E13__nv_bfloat16fS3_fjLj1024ELj4ENS0_18Kernel_traits_baseILj3072ES3_fS3_fjLj1024EEEEEEEvNS0_20BackwardKernelParamsE,"",@"SHT_CUDA_INFO"
	.sectionflags	@""
	.align	4


	//----- nvinfo : EIATTR_CUDA_API_VERSION
	.align		4
        /*0000*/ 	.byte	0x04, 0x37
        /*0002*/ 	.short	(.L_5639 - .L_5638)
.L_5638:
        /*0004*/ 	.word	0x00000082


	//----- nvinfo : EIATTR_KPARAM_INFO
	.align		4
.L_5639:
        /*0008*/ 	.byte	0x04, 0x17
        /*000a*/ 	.short	(.L_5641 - .L_5640)
.L_5640:
        /*000c*/ 	.word	0x00000000
        /*0010*/ 	.short	0x0000
        /*0012*/ 	.short	0x0000
        /*0014*/ 	.byte	0x00, 0xf0, 0x01, 0x02


	//----- nvinfo : EIATTR_SPARSE_MMA_MASK
	.align		4
.L_5641:
        /*0018*/ 	.byte	0x03, 0x50
        /*001a*/ 	.short	0x0000


	//----- nvinfo : EIATTR_MAXREG_COUNT
	.align		4
        /*001c*/ 	.byte	0x03, 0x1b
        /*001e*/ 	.short	0x0040


	//----- nvinfo : EIATTR_NUM_BARRIERS
	.align		4
        /*0020*/ 	.byte	0x02, 0x4c
        /*0022*/ 	.byte	0x01
	.zero		1


	//----- nvinfo : EIATTR_MERCURY_ISA_VERSION
	.align		4
        /*0024*/ 	.byte	0x03, 0x5f
        /*0026*/ 	.short	0x0101


	//----- nvinfo : EIATTR_COOP_GROUP_MASK_REGIDS
	.align		4
        /*0028*/ 	.byte	0x04, 0x29
        /*002a*/ 	.short	(.L_5643 - .L_5642)


	//   ....[0]....
.L_5642:
        /*002c*/ 	.word	0xffffffff


	//   ....[1]....
        /*0030*/ 	.word	0xffffffff


	//   ....[2]....
        /*0034*/ 	.word	0xffffffff


	//   ....[3]....
        /*0038*/ 	.word	0xffffffff


	//   ....[4]....
        /*003c*/ 	.word	0xffffffff


	//   ....[5]....
        /*0040*/ 	.word	0xffffffff


	//   ....[6]....
        /*0044*/ 	.word	0xffffffff


	//   ....[7]....
        /*0048*/ 	.word	0xffffffff


	//   ....[8]....
        /*004c*/ 	.word	0xffffffff


	//   ....[9]....
        /*0050*/ 	.word	0xffffffff


	//----- nvinfo : EIATTR_COOP_GROUP_INSTR_OFFSETS
	.align		4
.L_5643:
        /*0054*/ 	.byte	0x04, 0x28
        /*0056*/ 	.short	(.L_5645 - .L_5644)


	//   ....[0]....
.L_5644:
        /*0058*/ 	.word	0x00001250


	//   ....[1]....
        /*005c*/ 	.word	0x00001260


	//   ....[2]....
        /*0060*/ 	.word	0x00001290


	//   ....[3]....
        /*0064*/ 	.word	0x000012a0


	//   ....[4]....
        /*0068*/ 	.word	0x000012d0


	//   ....[5]....
        /*006c*/ 	.word	0x000012e0


	//   ....[6]....
        /*0070*/ 	.word	0x00001310


	//   ....[7]....
        /*0074*/ 	.word	0x00001320


	//   ....[8]....
        /*0078*/ 	.word	0x00001350


	//   ....[9]....
        /*007c*/ 	.word	0x00001360


	//----- nvinfo : EIATTR_VRC_CTA_INIT_COUNT
	.align		4
.L_5645:
        /*0080*/ 	.byte	0x02, 0x4a
	.zero		1
	.zero		1


	//----- nvinfo : EIATTR_EXIT_INSTR_OFFSETS
	.align		4
        /*0084*/ 	.byte	0x04, 0x1c
        /*0086*/ 	.short	(.L_5647 - .L_5646)


	//   ....[0]....
.L_5646:
        /*0088*/ 	.word	0x00000060


	//   ....[1]....
        /*008c*/ 	.word	0x000013c0


	//   ....[2]....
        /*0090*/ 	.word	0x00001490


	//----- nvinfo : EIATTR_MAX_THREADS
	.align		4
.L_5647:
        /*0094*/ 	.byte	0x04, 0x05
        /*0096*/ 	.short	(.L_5649 - .L_5648)
.L_5648:
        /*0098*/ 	.word	0x00000400
        /*009c*/ 	.word	0x00000001
        /*00a0*/ 	.word	0x00000001


	//----- nvinfo : EIATTR_CRS_STACK_SIZE
	.align		4
.L_5649:
        /*00a4*/ 	.byte	0x04, 0x1e
        /*00a6*/ 	.short	(.L_5651 - .L_5650)
.L_5650:
        /*00a8*/ 	.word	0x00000000


	//----- nvinfo : EIATTR_CBANK_PARAM_SIZE
	.align		4
.L_5651:
        /*00ac*/ 	.byte	0x03, 0x19
        /*00ae*/ 	.short	0x0080


	//----- nvinfo : EIATTR_PARAM_CBANK
	.align		4
        /*00b0*/ 	.byte	0x04, 0x0a
        /*00b2*/ 	.short	(.L_5653 - .L_5652)
	.align		4
.L_5652:
        /*00b4*/ 	.word	index@(.nv.constant0._ZN18transformer_engine13normalization28ln_bwd_finalize_tuned_kernelINS0_22Kernel_traits_finalizeILj3072E13__nv_bfloat16fS3_fjLj1024ELj4ENS0_18Kernel_traits_baseILj3072ES3_fS3_fjLj1024EEEEEEEvNS0_20BackwardKernelParamsE)
        /*00b8*/ 	.short	0x0380
        /*00ba*/ 	.short	0x0080


	//----- nvinfo : EIATTR_SW_WAR
	.align		4
.L_5653:
        /*00bc*/ 	.byte	0x04, 0x36
        /*00be*/ 	.short	(.L_5655 - .L_5654)
.L_5654:
        /*00c0*/ 	.word	0x00000008
.L_5655:


//--------------------- .nv.info._ZN18transformer_engine13normalization19ln_bwd_tuned_kernelINS0_13Kernel_traitsI13__nv_bfloat16fS3_fjLj3072ELj1ELj1ELj4ELj16ENS0_18Kernel_traits_baseILj3072ES3_fS3_fjLj128EEEEEEEvNS0_20BackwardKernelParamsE --------------------------
	.section	.nv.info._ZN18transformer_engine13normalization19ln_bwd_tuned_kernelINS0_13Kernel_traitsI13__nv_bfloat16fS3_fjLj3072ELj1ELj1ELj4ELj16ENS0_18Kernel_traits_baseILj3072ES3_fS3_fjLj128EEEEEEEvNS0_20BackwardKernelParamsE,"",@"SHT_CUDA_INFO"
	.sectionflags	@""
	.align	4


	//----- nvinfo : EIATTR_CUDA_API_VERSION
	.align		4
        /*0000*/ 	.byte	0x04, 0x37
        /*0002*/ 	.short	(.L_5657 - .L_5656)
.L_5656:
        /*0004*/ 	.word	0x00000082


	//----- nvinfo : EIATTR_KPARAM_INFO
	.align		4
.L_5657:
        /*0008*/ 	.byte	0x04, 0x17
        /*000a*/ 	.short	(.L_5659 - .L_5658)
.L_5658:
        /*000c*/ 	.word	0x00000000
        /*0010*/ 	.short	0x0000
        /*0012*/ 	.short	0x0000
        /*0014*/ 	.byte	0x00, 0xf0, 0x01, 0x02


	//----- nvinfo : EIATTR_SPARSE_MMA_MASK
	.align		4
.L_5659:
        /*0018*/ 	.byte	0x03, 0x50
        /*001a*/ 	.short	0x0000


	//----- nvinfo : EIATTR_MAXREG_COUNT
	.align		4
        /*001c*/ 	.byte	0x03, 0x1b
        /*001e*/ 	.short	0x00ff


	//----- nvinfo : EIATTR_NUM_BARRIERS
	.align		4
        /*0020*/ 	.byte	0x02, 0x4c
        /*0022*/ 	.byte	0x01
	.zero		1


	//----- nvinfo : EIATTR_MERCURY_ISA_VERSION
	.align		4
        /*0024*/ 	.byte	0x03, 0x5f
        /*0026*/ 	.short	0x0101


	//----- nvinfo : EIATTR_COOP_GROUP_MASK_REGIDS
	.align		4
        /*0028*/ 	.byte	0x04, 0x29
        /*002a*/ 	.short	(.L_5661 - .L_5660)


	//   ....[0]....
.L_5660:
        /*002c*/ 	.word	0xffffffff


	//   ....[1]....
        /*0030*/ 	.word	0xffffffff


	//   ....[2]....
        /*0034*/ 	.word	0xffffffff


	//   ....[3]....
        /*0038*/ 	.word	0xffffffff


	//   ....[4]....
        /*003c*/ 	.word	0xffffffff


	//   ....[5]....
        /*0040*/ 	.word	0xffffffff


	//   ....[6]....
        /*0044*/ 	.word	0xffffffff


	//   ....[7]....
        /*0048*/ 	.word	0xffffffff


	//   ....[8]....
        /*004c*/ 	.word	0xffffffff


	//   ....[9]....
        /*0050*/ 	.word	0xffffffff


	//----- nvinfo : EIATTR_COOP_GROUP_INSTR_OFFSETS
	.align		4
.L_5661:
        /*0054*/ 	.byte	0x04, 0x28
        /*0056*/ 	.short	(.L_5663 - .L_5662)


	//   ....[0]....
.L_5662:
        /*0058*/ 	.word	0x00001480


	//   ....[1]....
        /*005c*/ 	.word	0x00001490


	//   ....[2]....
        /*0060*/ 	.word	0x000014c0


	//   ....[3]....
        /*0064*/ 	.word	0x000014d0


	//   ....[4]....
        /*0068*/ 	.word	0x00001500


	//   ....[5]....
        /*006c*/ 	.word	0x00001510


	//   ....[6]....
        /*0070*/ 	.word	0x00001540


	//   ....[7]....
        /*0074*/ 	.word	0x00001550


	//   ....[8]....
        /*0078*/ 	.word	0x00001580


	//   ....[9]....
        /*007c*/ 	.word	0x00001590


	//----- nvinfo : EIATTR_VRC_CTA_INIT_COUNT
	.align		4
.L_5663:
        /*0080*/ 	.byte	0x02, 0x4a
	.zero		1
	.zero		1


	//----- nvinfo : EIATTR_EXIT_INSTR_OFFSETS
	.align		4
        /*0084*/ 	.byte	0x04, 0x1c
        /*0086*/ 	.short	(.L_5665 - .L_5664)


	//   ....[0]....
.L_5664:
        /*0088*/ 	.word	0x00002500


	//----- nvinfo : EIATTR_MAX_THREADS
	.align		4
.L_5665:
        /*008c*/ 	.byte	0x04, 0x05
        /*008e*/ 	.short	(.L_5667 - .L_5666)
.L_5666:
        /*0090*/ 	.word	0x00000080
        /*0094*/ 	.word	0x00000001
        /*0098*/ 	.word	0x00000001


	//----- nvinfo : EIATTR_CRS_STACK_SIZE
	.align		4
.L_5667:
        /*009c*/ 	.byte	0x04, 0x1e
        /*009e*/ 	.short	(.L_5669 - .L_5668)
.L_5668:
        /*00a0*/ 	.word	0x00000000


	//----- nvinfo : EIATTR_CBANK_PARAM_SIZE
	.align		4
.L_5669:
        /*00a4*/ 	.byte	0x03, 0x19
        /*00a6*/ 	.short	0x0080


	//----- nvinfo : EIATTR_PARAM_CBANK
	.align		4
        /*00a8*/ 	.byte	0x04, 0x0a
        /*00aa*/ 	.short	(.L_5671 - .L_5670)
	.align		4
.L_5670:
        /*00ac*/ 	.word	index@(.nv.constant0._ZN18transformer_engine13normalization19ln_bwd_tuned_kernelINS0_13Kernel_traitsI13__nv_bfloat16fS3_fjLj3072ELj1ELj1ELj4ELj16ENS0_18Kernel_traits_baseILj3072ES3_fS3_fjLj128EEEEEEEvNS0_20BackwardKernelParamsE)
        /*00b0*/ 	.short	0x0380
        /*00b2*/ 	.short	0x0080


	//----- nvinfo : EIATTR_SW_WAR
	.align		4
.L_5671:
        /*00b4*/ 	.byte	0x04, 0x36
        /*00b6*/ 	.short	(.L_5673 - .L_5672)
.L_5672:
        /*00b8*/ 	.word	0x00000008
.L_5673:


//--------------------- .nv.info._ZN18transformer_engine13normalization28ln_bwd_finalize_tuned_kernelINS0_22Kernel_traits_finalizeILj3072E13__nv_bfloat16S3_S3_fjLj1024ELj4ENS0_18Kernel_traits_baseILj3072ES3_S3_S3_fjLj1024EEEEEEEvNS0_20BackwardKernelParamsE --------------------------
	.section	.nv.info._ZN18transformer_engine13normalization28ln_bwd_finalize_tuned_kernelINS0_22Kernel_traits_finalizeILj3072E13__nv_bfloat16S3_S3_fjLj1024ELj4ENS0_18Kernel_traits_baseILj3072ES3_S3_S3_fjLj1024EEEEEEEvNS0_20BackwardKernelParamsE,"",@"SHT_CUDA_INFO"
	.sectionflags	@""
	.align	4


	//----- nvinfo : EIATTR_CUDA_API_VERSION
	.align		4
        /*0000*/ 	.byte	0x04, 0x37
        /*0002*/ 	.short	(.L_5675 - .L_5674)
.L_5674:
        /*0004*/ 	.word	0x00000082


	//----- nvinfo : EIATTR_KPARAM_INFO
	.align		4
.L_5675:
        /*0008*/ 	.byte	0x04, 0x17
        /*000a*/ 	.short	(.L_5677 - .L_5676)
.L_5676:
        /*000c*/ 	.word	0x00000000
        /*0010*/ 	.short	0x0000
        /*0012*/ 	.short	0x0000
        /*0014*/ 	.byte	0x00, 0xf0, 0x01, 0x02


	//----- nvinfo : EIATTR_SPARSE_MMA_MASK
	.align		4
.L_5677:
        /*0018*/ 	.byte	0x03, 0x50
        /*001a*/ 	.short	0x0000


	//----- nvinfo : EIATTR_MAXREG_COUNT
	.align		4
        /*001c*/ 	.byte	0x03, 0x1b
        /*001e*/ 	.short	0x0040


	//----- nvinfo : EIATTR_NUM_BARRIERS
	.align		4
        /*0020*/ 	.byte	0x02, 0x4c
        /*0022*/ 	.byte	0x01
	.zero		1


	//----- nvinfo : EIATTR_MERCURY_ISA_VERSION
	.align		4
        /*0024*/ 	.byte	0x03, 0x5f
        /*0026*/ 	.short	0x0101


	//----- nvinfo : EIATTR_COOP_GROUP_MASK_REGIDS
	.align		4
        /*0028*/ 	.byte	0x04, 0x29
        /*002a*/ 	.short	(.L_5679 - .L_5678)


	//   ....[0]....
.L_5678:
        /*002c*/ 	.word	0xffffffff


	//   ....[1]....
        /*0030*/ 	.word	0xffffffff


	//   ....[2]....
        /*0034*/ 	.word	0xffffffff


	//   ....[3]....
        /*0038*/ 	.word	0xffffffff


	//   ....[4]....
        /*003c*/ 	.word	0xffffffff


	//   ....[5]....
        /*0040*/ 	.word	0xffffffff


	//   ....[6]....
        /*0044*/ 	.word	0xffffffff


	//   ....[7]....
        /*0048*/ 	.word	0xffffffff


	//   ....[8]....
        /*004c*/ 	.word	0xffffffff


	//   ....[9]....
        /*0050*/ 	.word	0xffffffff


	//----- nvinfo : EIATTR_COOP_GROUP_INSTR_OFFSETS
	.align		4
.L_5679:
        /*0054*/ 	.byte	0x04, 0x28
        /*0056*/ 	.short	(.L_5681 - .L_5680)


	//   ....[0]....
.L_5680:
        /*0058*/ 	.word	0x00001250


	//   ....[1]....
        /*005c*/ 	.word	0x00001260


	//   ....[2]....
        /*0060*/ 	.word	0x00001290


	//   ....[3]....
        /*0064*/ 	.word	0x000012a0


	//   ....[4]....
        /*0068*/ 	.word	0x000012d0


	//   ....[5]....
        /*006c*/ 	.word	0x000012e0


	//   ....[6]....
        /*0070*/ 	.word	0x00001310


	//   ....[7]....
        /*0074*/ 	.word	0x00001320


	//   ....[8]....
        /*0078*/ 	.word	0x00001350


	//   ....[9]....
        /*007c*/ 	.word	0x00001360


	//----- nvinfo : EIATTR_VRC_CTA_INIT_COUNT
	.align		4
.L_5681:
        /*0080*/ 	.byte	0x02, 0x4a
	.zero		1
	.zero		1


	//----- nvinfo : EIATTR_EXIT_INSTR_OFFSETS
	.align		4
        /*0084*/ 	.byte	0x04, 0x1c
        /*0086*/ 	.short	(.L_5683 - .L_5682)


	//   ....[0]....
.L_5682:
        /*0088*/ 	.word	0x00000060


	//   ....[1]....
        /*008c*/ 	.word	0x000013c0


	//   ....[2]....
        /*0090*/ 	.word	0x00001490


	//----- nvinfo : EIATTR_MAX_THREADS
	.align		4
.L_5683:
        /*0094*/ 	.byte	0x04, 0x05
        /*0096*/ 	.short	(.L_5685 - .L_5684)
.L_5684:
        /*0098*/ 	.word	0x00000400
        /*009c*/ 	.word	0x00000001
        /*00a0*/ 	.word	0x00000001


	//----- nvinfo : EIATTR_CRS_STACK_SIZE
	.align		4
.L_5685:
        /*00a4*/ 	.byte	0x04, 0x1e
        /*00a6*/ 	.short	(.L_5687 - .L_5686)
.L_5686:
        /*00a8*/ 	.word	0x00000000


	//----- nvinfo : EIATTR_CBANK_PARAM_SIZE
	.align		4
.L_5687:
        /*00ac*/ 	.byte	0x03, 0x19
        /*00ae*/ 	.short	0x0080


	//----- nvinfo : EIATTR_PARAM_CBANK
	.align		4
        /*00b0*/ 	.byte	0x04, 0x0a
        /*00b2*/ 	.short	(.L_5689 - .L_5688)
	.align		4
.L_5688:
        /*00b4*/ 	.word	index@(.nv.constant0._ZN18transformer_engine13normalization28ln_bwd_finalize_tuned_kernelINS0_22Kernel_traits_finalizeILj3072E13__nv_bfloat16S3_S3_fjLj1024ELj4ENS0_18Kernel_traits_baseILj3072ES3_S3_S3_fjLj1024EEEEEEEvNS0_20BackwardKernelParamsE)
        /*00b8*/ 	.short	0x0380
        /*00ba*/ 	.short	0x0080


	//----- nvinfo : EIATTR_SW_WAR
	.align		4
.L_5689:
        /*00bc*/ 	.byte	0x04, 0x36
        /*00be*/ 	.short	(.L_5691 - .L_5690)
.L_5690:
        /*00c0*/ 	.word	0x00000008
.L_5691:


//--------------------- .nv.info._ZN18transformer_engine13normalization19ln_bwd_tuned_kernelINS0_13Kernel_traitsI13__nv_bfloat16S3_S3_fjLj3072ELj1ELj1ELj4ELj16ENS0_18Kernel_traits_baseILj3072ES3_S3_S3_fjLj128EEEEEEEvNS0_20BackwardKernelParamsE --------------------------
	.section	.nv.info._ZN18transformer_engine13normalization19ln_bwd_tuned_kernelINS0_13Kernel_traitsI13__nv_bfloat16S3_S3_fjLj3072ELj1ELj1ELj4ELj16ENS0_18Kernel_traits_baseILj3072ES3_S3_S3_fjLj128EEEEEEEvNS0_20BackwardKernelParamsE,"",@"SHT_CUDA_INFO"
	.sectionflags	@""
	.align	4


	//----- nvinfo : EIATTR_CUDA_API_VERSION
	.align		4
        /*0000*/ 	.byte	0x04, 0x37
        /*0002*/ 	.short	(.L_5693 - .L_5692)
.L_5692:
        /*0004*/ 	.word	0x00000082


	//----- nvinfo : EIATTR_KPARAM_INFO
	.align		4
.L_5693:
        /*0008*/ 	.byte	0x04, 0x17
        /*000a*/ 	.short	(.L_5695 - .L_5694)
.L_5694:
        /*000c*/ 	.word	0x00000000
        /*0010*/ 	.short	0x0000
        /*0012*/ 	.short	0x0000
        /*0014*/ 	.byte	0x00, 0xf0, 0x01, 0x02


	//----- nvinfo : EIATTR_SPARSE_MMA_MASK
	.align		4
.L_5695:
        /*0018*/ 	.byte	0x03, 0x50
        /*001a*/ 	.short	0x0000


	//----- nvinfo : EIATTR_MAXREG_COUNT
	.align		4
        /*001c*/ 	.byte	0x03, 0x1b
        /*001e*/ 	.short	0x00ff


	//----- nvinfo : EIATTR_NUM_BARRIERS
	.align		4
        /*0020*/ 	.byte	0x02, 0x4c
        /*0022*/ 	.byte	0x01
	.zero		1


	//----- nvinfo : EIATTR_MERCURY_ISA_VERSION
	.align		4
        /*0024*/ 	.byte	0x03, 0x5f
        /*0026*/ 	.short	0x0101


	//----- nvinfo : EIATTR_COOP_GROUP_MASK_REGIDS
	.align		4
        /*0028*/ 	.byte	0x04, 0x29
        /*002a*/ 	.short	(.L_5697 - .L_5696)


	//   ....[0]....
.L_5696:
        /*002c*/ 	.word	0xffffffff


	//   ....[1]....
        /*0030*/ 	.word	0xffffffff


	//   ....[2]....
        /*0034*/ 	.word	0xffffffff


	//   ....[3]....
        /*0038*/ 	.word	0xffffffff


	//   ....[4]....
        /*003c*/ 	.word	0xffffffff


	//   ....[5]....
        /*0040*/ 	.word	0xffffffff


	//   ....[6]....
        /*0044*/ 	.word	0xffffffff


	//   ....[7]....
        /*0048*/ 	.word	0xffffffff


	//   ....[8]....
        /*004c*/ 	.word	0xffffffff


	//   ....[9]....
        /*0050*/ 	.word	0xffffffff


	//----- nvinfo : EIATTR_COOP_GROUP_INSTR_OFFSETS
	.align		4
.L_5697:
        /*0054*/ 	.byte	0x04, 0x28
        /*0056*/ 	.short	(.L_5699 - .L_5698)


	//   ....[0]....
.L_5698:
        /*0058*/ 	.word	0x000015e0


	//   ....[1]....
        /*005c*/ 	.word	0x000015f0


	//   ....[2]....
        /*0060*/ 	.word	0x00001620


	//   ....[3]....
        /*0064*/ 	.word	0x00001630


	//   ....[4]....
        /*0068*/ 	.word	0x00001660


	//   ....[5]....
        /*006c*/ 	.word	0x00001670


	//   ....[6]....
        /*0070*/ 	.word	0x000016a0


	//   ....[7]....
        /*0074*/ 	.word	0x000016b0


	//   ....[8]....
        /*0078*/ 	.word	0x000016e0


	//   ....[9]....
        /*007c*/ 	.word	0x000016f0


	//----- nvinfo : EIATTR_VRC_CTA_INIT_COUNT
	.align		4
.L_5699:
        /*0080*/ 	.byte	0x02, 0x4a
	.zero		1
	.zero		1


	//----- nvinfo : EIATTR_EXIT_INSTR_OFFSETS
	.align		4
        /*0084*/ 	.byte	0x04, 0x1c
        /*0086*/ 	.short	(.L_5701 - .L_5700)


	//   ....[0]....
.L_5700:
        /*0088*/ 	.word	0x00002480


	//----- nvinfo : EIATTR_MAX_THREADS
	.align		4
.L_5701:
        /*008c*/ 	.byte	0x04, 0x05
        /*008e*/ 	.short	(.L_5703 - .L_5702)
.L_5702:
        /*0090*/ 	.word	0x00000080
        /*0094*/ 	.word	0x00000001
        /*0098*/ 	.word	0x00000001


	//----- nvinfo : EIATTR_CRS_STACK_SIZE
	.align		4
.L_5703:
        /*009c*/ 	.byte	0x04, 0x1e
        /*009e*/ 	.short	(.L_5705 - .L_5704)
.L_5704:
        /*00a0*/ 	.word	0x00000000


	//----- nvinfo : EIATTR_CBANK_PARAM_SIZE
	.align		4
.L_5705:
        /*00a4*/ 	.byte	0x03, 0x19
        /*00a6*/ 	.short	0x0080


	//----- nvinfo : EIATTR_PARAM_CBANK
	.align		4
        /*00a8*/ 	.byte	0x04, 0x0a
        /*00aa*/ 	.short	(.L_5707 - .L_5706)
	.align		4
.L_5706:
        /*00ac*/ 	.word	index@(.nv.constant0._ZN18transformer_engine13normalization19ln_bwd_tuned_kernelINS0_13Kernel_traitsI13__nv_bfloat16S3_S3_fjLj3072ELj1ELj1ELj4ELj16ENS0_18Kernel_traits_baseILj3072ES3_S3_S3_fjLj128EEEEEEEvNS0_20BackwardKernelParamsE)
        /*00b0*/ 	.short	0x0380
        /*00b2*/ 	.short	0x0080


	//----- nvinfo : EIATTR_SW_WAR
	.align		4
.L_5707:
        /*00b4*/ 	.byte	0x04, 0x36
        /*00b6*/ 	.short	(.L_5709 - .L_5708)
.L_5708:
        /*00b8*/ 	.word	0x00000008
.L_5709:


//--------------------- .nv.info._ZN18transformer_engine13normalization28ln_bwd_finalize_tuned_kernelINS0_22Kernel_traits_finalizeILj3072E6__halffS3_fjLj1024ELj4ENS0_18Kernel_traits_baseILj3072ES3_fS3_fjLj1024EEEEEEEvNS0_20BackwardKernelParamsE --------------------------
	.section	.nv.info._ZN18transformer_engine13normalization28ln_bwd_finalize_tuned_kernelINS0_22Kernel_traits_finalizeILj3072E6__halffS3_fjLj1024ELj4ENS0_18Kernel_traits_baseILj3072ES3_fS3_fjLj1024EEEEEEEvNS0_20BackwardKernelParamsE,"",@"SHT_CUDA_INFO"
	.sectionflags	@""
	.align	4


	//----- nvinfo : EIATTR_CUDA_API_VERSION
	.align		4
        /*0000*/ 	.byte	0x04, 0x37
        /*0002*/ 	.short	(.L_5711 - .L_5710)
.L_5710:
        /*0004*/ 	.word	0x00000082


	//----- nvinfo : EIATTR_KPARAM_INFO
	.align		4
.L_5711:
        /*0008*/ 	.byte	0x04, 0x17
        /*000a*/ 	.short	(.L_5713 - .L_5712)
.L_5712:
        /*000c*/ 	.word	0x00000000
        /*0010*/ 	.short	0x0000
        /*0012*/ 	.short	0x0000
        /*0014*/ 	.byte	0x00, 0xf0, 0x01, 0x02


	//----- nvinfo : EIATTR_SPARSE_MMA_MASK
	.align		4
.L_5713:
        /*0018*/ 	.byte	0x03, 0x50
        /*001a*/ 	.short	0x0000


	//----- nvinfo : EIATTR_MAXREG_COUNT
	.align		4
        /*001c*/ 	.byte	0x03, 0x1b
        /*001e*/ 	.short	0x0040


	//----- nvinfo : EIATTR_NUM_BARRIERS
	.align		4
        /*0020*/ 	.byte	0x02, 0x4c
        /*0022*/ 	.byte	0x01
	.zero		1


	//----- nvinfo : EIATTR_MERCURY_ISA_VERSION
	.align		4
        /*0024*/ 	.byte	0x03, 0x5f
        /*0026*/ 	.short	0x0101


	//----- nvinfo : EIATTR_COOP_GROUP_MASK_REGIDS
	.align		4
        /*0028*/ 	.byte	0x04, 0x29
        /*002a*/ 	.short	(.L_5715 - .L_5714)


	//   ....[0]....
.L_5714:
        /*002c*/ 	.word	0xffffffff


	//   ....[1]....
        /*0030*/ 	.word	0xffffffff


	//   ....[2]....
        /*0034*/ 	.word	0xffffffff


	//   ....[3]....
        /*0038*/ 	.word	0xffffffff


	//   ....[4]....
        /*003c*/ 	.word	0xffffffff


	//   ....[5]....
        /*0040*/ 	.word	0xffffffff


	//   ....[6]....
        /*0044*/ 	.word	0xffffffff


	//   ....[7]....
        /*0048*/ 	.word	0xffffffff


	//   ....[8]....
        /*004c*/ 	.word	0xffffffff


	//   ....[9]....
        /*0050*/ 	.word	0xffffffff


	//----- nvinfo : EIATTR_COOP_GROUP_INSTR_OFFSETS
	.align		4
.L_5715:
        /*0054*/ 	.byte	0x04, 0x28
        /*0056*/ 	.short	(.L_5717 - .L_5716)


	//   ....[0]....
.L_5716:
        /*0058*/ 	.word	0x00001250


	//   ....[1]....
        /*005c*/ 	.word	0x00001260


	//   ....[2]....
        /*0060*/ 	.word	0x00001290


	//   ....[3]....
        /*0064*/ 	.word	0x000012a0


	//   ....[4]....
        /*0068*/ 	.word	0x000012d0


	//   ....[5]....
        /*006c*/ 	.word	0x000012e0


	//   ....[6]....
        /*0070*/ 	.word	0x00001310


	//   ....[7]....
        /*0074*/ 	.word	0x00001320


	//   ....[8]....
        /*0078*/ 	.word	0x00001350


	//   ....[9]....
        /*007c*/ 	.word	0x00001360


	//----- nvinfo : EIATTR_VRC_CTA_INIT_COUNT
	.align		4
.L_5717:
        /*0080*/ 	.byte	0x02, 0x4a
	.zero		1
	.zero		1


	//----- nvinfo : EIATTR_EXIT_INSTR_OFFSETS
	.align		4
        /*0084*/ 	.byte	0x04, 0x1c
        /*0086*/ 	.short	(.L_5719 - .L_5718)


	//   ....[0]....
.L_5718:
        /*0088*/ 	.word	0x00000060


	//   ....[1]....
        /*008c*/ 	.word	0x000013c0


	//   ....[2]....
        /*0090*/ 	.word	0x00001490


	//----- nvinfo : EIATTR_MAX_THREADS
	.align		4
.L_5719:
        /*0094*/ 	.byte	0x04, 0x05
        /*0096*/ 	.short	(.L_5721 - .L_5720)
.L_5720:
        /*0098*/ 	.word	0x00000400
        /*009c*/ 	.word	0x00000001
        /*00a0*/ 	.word	0x00000001


	//----- nvinfo : EIATTR_CRS_STACK_SIZE
	.align		4
.L_5721:
        /*00a4*/ 	.byte	0x04, 0x1e
        /*00a6*/ 	.short	(.L_5723 - .L_5722)
.L_5722:
        /*00a8*/ 	.word	0x00000000


	//----- nvinfo : EIATTR_CBANK_PARAM_SIZE
	.align		4
.L_5723:
        /*00ac*/ 	.byte	0x03, 0x19
        /*00ae*/ 	.short	0x0080


	//----- nvinfo : EIATTR_PARAM_CBANK
	.align		4
        /*00b0*/ 	.byte	0x04, 0x0a
        /*00b2*/ 	.short	(.L_5725 - .L_5724)
	.align		4
.L_5724:
        /*00b4*/ 	.word	index@(.nv.constant0._ZN18transformer_engine13normalization28ln_bwd_finalize_tuned_kernelINS0_22Kernel_traits_finalizeILj3072E6__halffS3_fjLj1024ELj4ENS0_18Kernel_traits_baseILj3072ES3_fS3_fjLj1024EEEEEEEvNS0_20BackwardKernelParamsE)
        /*00b8*/ 	.short	0x0380
        /*00ba*/ 	.short	0x0080


	//----- nvinfo : EIATTR_SW_WAR
	.align		4
.L_5725:
        /*00bc*/ 	.byte	0x04, 0x36
        /*00be*/ 	.short	(.L_5727 - .L_5726)
.L_5726:
        /*00c0*/ 	.word	0x00000008
.L_5727:


//--------------------- .nv.info._ZN18transformer_engine13normalization19ln_bwd_tuned_kernelINS0_13Kernel_traitsI6__halffS3_fjLj3072ELj1ELj1ELj4ELj16ENS0_18Kernel_traits_baseILj3072ES3_fS3_fjLj128EEEEEEEvNS0_20BackwardKernelParamsE --------------------------
	.section	.nv.info._ZN18transformer_engine13normalization19ln_bwd_tuned_kernelINS0_13Kernel_traitsI6__halffS3_fjLj3072ELj1ELj1ELj4ELj16ENS0_18Kernel_traits_baseILj3072ES3_fS3_fjLj128EEEEEEEvNS0_20BackwardKernelParamsE,"",@"SHT_CUDA_INFO"
	.sectionflags	@""
	.align	4


	//----- nvinfo : EIATTR_CUDA_API_VERSION
	.align		4
        /*0000*/ 	.byte	0x04, 0x37
        /*0002*/ 	.short	(.L_5729 - .L_5728)
.L_5728:
        /*0004*/ 	.word	0x00000082


	//----- nvinfo : EIATTR_KPARAM_INFO
	.align		4
.L_5729:
        /*0008*/ 	.byte	0x04, 0x17
        /*000a*/ 	.short	(.L_5731 - .L_5730)
.L_5730:
        /*000c*/ 	.word	0x00000000
        /*0010*/ 	.short	0x0000
        /*0012*/ 	.short	0x0000
        /*0014*/ 	.byte	0x00, 0xf0, 0x01, 0x02


	//----- nvinfo : EIATTR_SPARSE_MMA_MASK
	.align		4
.L_5731:
        /*0018*/ 	.byte	0x03, 0x50
        /*001a*/ 	.short	0x0000


	//----- nvinfo : EIATTR_MAXREG_COUNT
	.align		4
        /*001c*/ 	.byte	0x03, 0x1b
        /*001e*/ 	.short	0x00ff


	//----- nvinfo : EIATTR_NUM_BARRIERS
	.align		4
        /*0020*/ 	.byte	0x02, 0x4c
        /*0022*/ 	.byte	0x01
	.zero		1


	//----- nvinfo : EIATTR_MERCURY_ISA_VERSION
	.align		4
        /*0024*/ 	.byte	0x03, 0x5f
        /*0026*/ 	.short	0x0101


	//----- nvinfo : EIATTR_COOP_GROUP_MASK_REGIDS
	.align		4
        /*0028*/ 	.byte	0x04, 0x29
        /*002a*/ 	.short	(.L_5733 - .L_5732)


	//   ....[0]....
.L_5732:
        /*002c*/ 	.word	0xffffffff


	//   ....[1]....
        /*0030*/ 	.word	0xffffffff


	//   ....[2]....
        /*0034*/ 	.word	0xffffffff


	//   ....[3]....
        /*0038*/ 	.word	0xffffffff


	//   ....[4]....
        /*003c*/ 	.word	0xffffffff


	//   ....[5]....
        /*0040*/ 	.word	0xffffffff


	//   ....[6]....
        /*0044*/ 	.word	0xffffffff


	//   ....[7]....
        /*0048*/ 	.word	0xffffffff


	//   ....[8]....
        /*004c*/ 	.word	0xffffffff


	//   ....[9]....
        /*0050*/ 	.word	0xffffffff


	//----- nvinfo : EIATTR_COOP_GROUP_INSTR_OFFSETS
	.align		4
.L_5733:
        /*0054*/ 	.byte	0x04, 0x28
        /*0056*/ 	.short	(.L_5735 - .L_5734)


	//   ....[0]....
.L_5734:
        /*0058*/ 	.word	0x00001480


	//   ....[1]....
        /*005c*/ 	.word	0x00001490


	//   ....[2]....
        /*0060*/ 	.word	0x000014c0


	//   ....[3]....
        /*0064*/ 	.word	0x000014d0


	//   ....[4]....
        /*0068*/ 	.word	0x00001500


	//   ....[5]....
        /*006c*/ 	.word	0x00001510


	//   ....[6]....
        /*0070*/ 	.word	0x00001540


	//   ....[7]....
        /*0074*/ 	.word	0x00001550


	//   ....[8]....
        /*0078*/ 	.word	0x00001580


	//   ....[9]....
        /*007c*/ 	.word	0x00001590


	//----- nvinfo : EIATTR_VRC_CTA_INIT_COUNT
	.align		4
.L_5735:
        /*0080*/ 	.byte	0x02, 0x4a
	.zero		1
	.zero		1


	//----- nvinfo : EIATTR_EXIT_INSTR_OFFSETS
	.align		4
        /*0084*/ 	.byte	0x04, 0x1c
        /*0086*/ 	.short	(.L_5737 - .L_5736)


	//   ....[0]....
.L_5736:
        /*0088*/ 	.word	0x00002500


	//----- nvinfo : EIATTR_MAX_THREADS
	.align		4
.L_5737:
        /*008c*/ 	.byte	0x04, 0x05
        /*008e*/ 	.short	(.L_5739 - .L_5738)
.L_5738:
        /*0090*/ 	.word	0x00000080
        /*0094*/ 	.word	0x00000001
        /*0098*/ 	.word	0x00000001


	//----- nvinfo : EIATTR_CRS_STACK_SIZE
	.align		4
.L_5739:
        /*009c*/ 	.byte	0x04, 0x1e
        /*009e*/ 	.short	(.L_5741 - .L_5740)
.L_5740:
        /*00a0*/ 	.word	0x00000000


	//----- nvinfo : EIATTR_CBANK_PARAM_SIZE
	.align		4
.L_5741:
        /*00a4*/ 	.byte	0x03, 0x19
        /*00a6*/ 	.short	0x0080


	//----- nvinfo : EIATTR_PARAM_CBANK
	.align		4
        /*00a8*/ 	.byte	0x04, 0x0a
        /*00aa*/ 	.short	(.L_5743 - .L_5742)
	.align		4
.L_5742:
        /*00ac*/ 	.word	index@(.nv.constant0._ZN18transformer_engine13normalization19ln_bwd_tuned_kernelINS0_13Kernel_traitsI6__halffS3_fjLj3072ELj1ELj1ELj4ELj16ENS0_18Kernel_traits_baseILj3072ES3_fS3_fjLj128EEEEEEEvNS0_20BackwardKernelParamsE)
        /*00b0*/ 	.short	0x0380
        /*00b2*/ 	.short	0x0080


	//----- nvinfo : EIATTR_SW_WAR
	.align		4
.L_5743:
        /*00b4*/ 	.byte	0x04, 0x36
        /*00b6*/ 	.short	(.L_5745 - .L_5744)
.L_5744:
        /*00b8*/ 	.word	0x00000008
.L_5745:


//--------------------- .nv.info._ZN18transformer_engine13normalization28ln_bwd_finalize_tuned_kernelINS0_22Kernel_traits_finalizeILj3072E6__halfS3_S3_fjLj1024ELj4ENS0_18Kernel_traits_baseILj3072ES3_S3_S3_fjLj1024EEEEEEEvNS0_20BackwardKernelParamsE --------------------------
	.section	.nv.info._ZN18transformer_engine13normalization28ln_bwd_finalize_tuned_kernelINS0_22Kernel_traits_finalizeILj3072E6__halfS3_S3_fjLj1024ELj4ENS0_18Kernel_traits_baseILj3072ES3_S3_S3_fjLj1024EEEEEEEvNS0_20BackwardKernelParamsE,"",@"SHT_CUDA_INFO"
	.sectionflags	@""
	.align	4


	//----- nvinfo : EIATTR_CUDA_API_VERSION
	.align		4
        /*0000*/ 	.byte	0x04, 0x37
        /*0002*/ 	.short	(.L_5747 - .L_5746)
.L_5746:
        /*0004*/ 	.word	0x00000082


	//----- nvinfo : EIATTR_KPARAM_INFO
	.align		4
.L_5747:
        /*0008*/ 	.byte	0x04, 0x17
        /*000a*/ 	.short	(.L_5749 - .L_5748)
.L_5748:
        /*000c*/ 	.word	0x00000000
        /*0010*/ 	.short	0x0000
        /*0012*/ 	.short	0x0000
        /*0014*/ 	.byte	0x00, 0xf0, 0x01, 0x02


	//----- nvinfo : EIATTR_SPARSE_MMA_MASK
	.align		4
.L_5749:
        /*0018*/ 	.byte	0x03, 0x50
        /*001a*/ 	.short	0x0000


	//----- nvinfo : EIATTR_MAXREG_COUNT
	.align		4
        /*001c*/ 	.byte	0x03, 0x1b
        /*001e*/ 	.short	0x0040


	//----- nvinfo : EIATTR_NUM_BARRIERS
	.align		4
        /*0020*/ 	.byte	0x02, 0x4c
        /*0022*/ 	.byte	0x01
	.zero		1


	//----- nvinfo : EIATTR_MERCURY_ISA_VERSION
	.align		4
        /*0024*/ 	.byte	0x03, 0x5f
        /*0026*/ 	.short	0x0101


	//----- nvinfo : EIATTR_COOP_GROUP_MASK_REGIDS
	.align		4
        /*0028*/ 	.byte	0x04, 0x29
        /*002a*/ 	.short	(.L_5751 - .L_5750)


	//   ....[0]....
.L_5750:
        /*002c*/ 	.word	0xffffffff


	//   ....[1]....
        /*0030*/ 	.word	0xffffffff


	//   ....[2]....
        /*0034*/ 	.word	0xffffffff


	//   ....[3]....
        /*0038*/ 	.word	0xffffffff


	//   ....[4]....
        /*003c*/ 	.word	0xffffffff


	//   ....[5]....
        /*0040*/ 	.word	0xffffffff


	//   ....[6]....
        /*0044*/ 	.word	0xffffffff


	//   ....[7]....
        /*0048*/ 	.word	0xffffffff


	//   ....[8]....
        /*004c*/ 	.word	0xffffffff


	//   ....[9]....
        /*0050*/ 	.word	0xffffffff


	//----- nvinfo : EIATTR_COOP_GROUP_INSTR_OFFSETS
	.align		4
.L_5751:
        /*0054*/ 	.byte	0x04, 0x28
        /*0056*/ 	.short	(.L_5753 - .L_5752)


	//   ....[0]....
.L_5752:
        /*0058*/ 	.word	0x00001250


	//   ....[1]....
        /*005c*/ 	.word	0x00001260


	//   ....[2]....
        /*0060*/ 	.word	0x00001290


	//   ....[3]....
        /*0064*/ 	.word	0x000012a0


	//   ....[4]....
        /*0068*/ 	.word	0x000012d0


	//   ....[5]....
        /*006c*/ 	.word	0x000012e0


	//   ....[6]....
        /*0070*/ 	.word	0x00001310


	//   ....[7]....
        /*0074*/ 	.word	0x00001320


	//   ....[8]....
        /*0078*/ 	.word	0x00001350


	//   ....[9]....
        /*007c*/ 	.word	0x00001360


	//----- nvinfo : EIATTR_VRC_CTA_INIT_COUNT
	.align		4
.L_5753:
        /*0080*/ 	.byte	0x02, 0x4a
	.zero		1
	.zero		1


	//----- nvinfo : EIATTR_EXIT_INSTR_OFFSETS
	.align		4
        /*0084*/ 	.byte	0x04, 0x1c
        /*0086*/ 	.short	(.L_5755 - .L_5754)


	//   ....[0]....
.L_5754:
        /*0088*/ 	.word	0x00000060


	//   ....[1]....
        /*008c*/ 	.word	0x000013c0


	//   ....[2]....
        /*0090*/ 	.word	0x00001490


	//----- nvinfo : EIATTR_MAX_THREADS
	.align		4
.L_5755:
        /*0094*/ 	.byte	0x04, 0x05
        /*0096*/ 	.short	(.L_5757 - .L_5756)
.L_5756:
        /*0098*/ 	.word	0x00000400
        /*009c*/ 	.word	0x00000001
        /*00a0*/ 	.word	0x00000001


	//----- nvinfo : EIATTR_CRS_STACK_SIZE
	.align		4
.L_5757:
        /*00a4*/ 	.byte	0x04, 0x1e
        /*00a6*/ 	.short	(.L_5759 - .L_5758)
.L_5758:
        /*00a8*/ 	.word	0x00000000


	//----- nvinfo : EIATTR_CBANK_PARAM_SIZE
	.align		4
.L_5759:
        /*00ac*/ 	.byte	0x03, 0x19
        /*00ae*/ 	.short	0x0080


	//----- nvinfo : EIATTR_PARAM_CBANK
	.align		4
        /*00b0*/ 	.byte	0x04, 0x0a
        /*00b2*/ 	.short	(.L_5761 - .L_5760)
	.align		4
.L_5760:
        /*00b4*/ 	.word	index@(.nv.constant0._ZN18transformer_engine13normalization28ln_bwd_finalize_tuned_kernelINS0_22Kernel_traits_finalizeILj3072E6__halfS3_S3_fjLj1024ELj4ENS0_18Kernel_traits_baseILj3072ES3_S3_S3_fjLj1024EEEEEEEvNS0_20BackwardKernelParamsE)
        /*00b8*/ 	.short	0x0380
        /*00ba*/ 	.short	0x0080


	//----- nvinfo : EIATTR_SW_WAR
	.align		4
.L_5761:
        /*00bc*/ 	.byte	0x04, 0x36
        /*00be*/ 	.short	(.L_5763 - .L_5762)
.L_5762:
        /*00c0*/ 	.word	0x00000008
.L_5763:


//--------------------- .nv.info._ZN18transformer_engine13normalization19ln_bwd_tuned_kernelINS0_13Kernel_traitsI6__halfS3_S3_fjLj3072ELj1ELj1ELj4ELj16ENS0_18Kernel_traits_baseILj3072ES3_S3_S3_fjLj128EEEEEEEvNS0_20BackwardKernelParamsE --------------------------
	.section	.nv.info._ZN18transformer_engine13normalization19ln_bwd_tuned_kernelINS0_13Kernel_traitsI6__halfS3_S3_fjLj3072ELj1ELj1ELj4ELj16ENS0_18Kernel_traits_baseILj3072ES3_S3_S3_fjLj128EEEEEEEvNS0_20BackwardKernelParamsE,"",@"SHT_CUDA_INFO"
	.sectionflags	@""
	.align	4


	//----- nvinfo : EIATTR_CUDA_API_VERSION
	.align		4
        /*0000*/ 	.byte	0x04, 0x37
        /*0002*/ 	.short	(.L_5765 - .L_5764)
.L_5764:
        /*0004*/ 	.word	0x00000082


	//----- nvinfo : EIATTR_KPARAM_INFO
	.align		4
.L_5765:
        /*0008*/ 	.byte	0x04, 0x17
        /*000a*/ 	.short	(.L_5767 - .L_5766)
.L_5766:
        /*000c*/ 	.word	0x00000000
        /*0010*/ 	.short	0x0000
        /*0012*/ 	.short	0x0000
        /*0014*/ 	.byte	0x00, 0xf0, 0x01, 0x02


	//----- nvinfo : EIATTR_SPARSE_MMA_MASK
	.align		4
.L_5767:
        /*0018*/ 	.byte	0x03, 0x50
        /*001a*/ 	.short	0x0000


	//----- nvinfo : EIATTR_MAXREG_COUNT
	.align		4
        /*001c*/ 	.byte	0x03, 0x1b
        /*001e*/ 	.short	0x00ff


	//----- nvinfo : EIATTR_NUM_BARRIERS
	.align		4
        /*0020*/ 	.byte	0x02, 0x4c
        /*0022*/ 	.byte	0x01
	.zero		1


	//----- nvinfo : EIATTR_MERCURY_ISA_VERSION
	.align		4
        /*0024*/ 	.byte	0x03, 0x5f
        /*0026*/ 	.short	0x0101


	//----- nvinfo : EIATTR_COOP_GROUP_MASK_REGIDS
	.align		4
        /*0028*/ 	.byte	0x04, 0x29
        /*002a*/ 	.short	(.L_5769 - .L_5768)


	//   ....[0]....
.L_5768:
        /*002c*/ 	.word	0xffffffff


	//   ....[1]....
        /*0030*/ 	.word	0xffffffff


	//   ....[2]....
        /*0034*/ 	.word	0xffffffff


	//   ....[3]....
        /*0038*/ 	.word	0xffffffff


	//   ....[4]....
        /*003c*/ 	.word	0xffffffff


	//   ....[5]....
        /*0040*/ 	.word	0xffffffff


	//   ....[6]....
        /*0044*/ 	.word	0xffffffff


	//   ....[7]....
        /*0048*/ 	.word	0xffffffff


	//   ....[8]....
        /*004c*/ 	.word	0xffffffff


	//   ....[9]....
        /*0050*/ 	.word	0xffffffff


	//----- nvinfo : EIATTR_COOP_GROUP_INSTR_OFFSETS
	.align		4
.L_5769:
        /*0054*/ 	.byte	0x04, 0x28
        /*0056*/ 	.short	(.L_5771 - .L_5770)


	//   ....[0]....
.L_5770:
        /*0058*/ 	.word	0x000013a0


	//   ....[1]....
        /*005c*/ 	.word	0x000013b0


	//   ....[2]....
        /*0060*/ 	.word	0x000013e0


	//   ....[3]....
        /*0064*/ 	.word	0x000013f0


	//   ....[4]....
        /*0068*/ 	.word	0x00001420


	//   ....[5]....
        /*006c*/ 	.word	0x00001430


	//   ....[6]....
        /*0070*/ 	.word	0x00001460


	//   ....[7]....
        /*0074*/ 	.word	0x00001470


	//   ....[8]....
        /*0078*/ 	.word	0x000014a0


	//   ....[9]....
        /*007c*/ 	.word	0x000014b0


	//----- nvinfo : EIATTR_VRC_CTA_INIT_COUNT
	.align		4
.L_5771:
        /*0080*/ 	.byte	0x02, 0x4a
	.zero		1
	.zero		1


	//----- nvinfo : EIATTR_EXIT_INSTR_OFFSETS
	.align		4
        /*0084*/ 	.byte	0x04, 0x1c
        /*0086*/ 	.short	(.L_5773 - .L_5772)


	//   ....[0]....
.L_5772:
        /*0088*/ 	.word	0x00002240


	//----- nvinfo : EIATTR_MAX_THREADS
	.align		4
.L_5773:
        /*008c*/ 	.byte	0x04, 0x05
        /*008e*/ 	.short	(.L_5775 - .L_5774)
.L_5774:
        /*0090*/ 	.word	0x00000080
        /*0094*/ 	.word	0x00000001
        /*0098*/ 	.word	0x00000001


	//----- nvinfo : EIATTR_CRS_STACK_SIZE
	.align		4
.L_5775:
        /*009c*/ 	.byte	0x04, 0x1e
        /*009e*/ 	.short	(.L_5777 - .L_5776)
.L_5776:
        /*00a0*/ 	.word	0x00000000


	//----- nvinfo : EIATTR_CBANK_PARAM_SIZE
	.align		4
.L_5777:
        /*00a4*/ 	.byte	0x03, 0x19
        /*00a6*/ 	.short	0x0080


	//----- nvinfo : EIATTR_PARAM_CBANK
	.align		4
        /*00a8*/ 	.byte	0x04, 0x0a
        /*00aa*/ 	.short	(.L_5779 - .L_5778)
	.align		4
.L_5778:
        /*00ac*/ 	.word	index@(.nv.constant0._ZN18transformer_engine13normalization19ln_bwd_tuned_kernelINS0_13Kernel_traitsI6__halfS3_S3_fjLj3072ELj1ELj1ELj4ELj16ENS0_18Kernel_traits_baseILj3072ES3_S3_S3_fjLj128EEEEEEEvNS0_20BackwardKernelParamsE)
        /*00b0*/ 	.short	0x0380
        /*00b2*/ 	.short	0x0080


	//----- nvinfo : EIATTR_SW_WAR
	.align		4
.L_5779:
        /*00b4*/ 	.byte	0x04, 0x36
        /*00b6*/ 	.short	(.L_5781 - .L_5780)
.L_5780:
        /*00b8*/ 	.word	0x00000008
.L_5781:


//--------------------- .nv.info._ZN18transformer_engine13normalization28ln_bwd_finalize_tuned_kernelINS0_22Kernel_traits_finalizeILj3072EffffjLj1024ELj4ENS0_18Kernel_traits_baseILj3072EffffjLj1024EEEEEEEvNS0_20BackwardKernelParamsE --------------------------
	.section	.nv.info._ZN18transformer_engine13normalization28ln_bwd_finalize_tuned_kernelINS0_22Kernel_traits_finalizeILj3072EffffjLj1024ELj4ENS0_18Kernel_traits_baseILj3072EffffjLj1024EEEEEEEvNS0_20BackwardKernelParamsE,"",@"SHT_CUDA_INFO"
	.sectionflags	@""
	.align	4


	//----- nvinfo : EIATTR_CUDA_API_VERSION
	.align		4
        /*0000*/ 	.byte	0x04, 0x37
        /*0002*/ 	.short	(.L_5783 - .L_5782)
.L_5782:
        /*0004*/ 	.word	0x00000082


	//----- nvinfo : EIATTR_KPARAM_INFO
	.align		4
.L_5783:
        /*0008*/ 	.byte	0x04, 0x17
        /*000a*/ 	.short	(.L_5785 - .L_5784)
.L_5784:
        /*000c*/ 	.word	0x00000000
        /*0010*/ 	.short	0x0000
        /*0012*/ 	.short	0x0000
        /*0014*/ 	.byte	0x00, 0xf0, 0x01, 0x02


	//----- nvinfo : EIATTR_SPARSE_MMA_MASK
	.align		4
.L_5785:
        /*0018*/ 	.byte	0x03, 0x50
        /*001a*/ 	.short	0x0000


	//----- nvinfo : EIATTR_MAXREG_COUNT
	.align		4
        /*001c*/ 	.byte	0x03, 0x1b
        /*001e*/ 	.short	0x0040


	//----- nvinfo : EIATTR_NUM_BARRIERS
	.align		4
        /*0020*/ 	.byte	0x02, 0x4c
        /*0022*/ 	.byte	0x01
	.zero		1


	//----- nvinfo : EIATTR_MERCURY_ISA_VERSION
	.align		4
        /*0024*/ 	.byte	0x03, 0x5f
        /*0026*/ 	.short	0x0101


	//----- nvinfo : EIATTR_COOP_GROUP_MASK_REGIDS
	.align		4
        /*0028*/ 	.byte	0x04, 0x29
        /*002a*/ 	.short	(.L_5787 - .L_5786)


	//   ....[0]....
.L_5786:
        /*002c*/ 	.word	0xffffffff


	//   ....[1]....
        /*0030*/ 	.word	0xffffffff


	//   ....[2]....
        /*0034*/ 	.word	0xffffffff


	//   ....[3]....
        /*0038*/ 	.word	0xffffffff


	//   ....[4]....
        /*003c*/ 	.word	0xffffffff


	//   ....[5]....
        /*0040*/ 	.word	0xffffffff


	//   ....[6]....
        /*0044*/ 	.word	0xffffffff


	//   ....[7]....
        /*0048*/ 	.word	0xffffffff


	//   ....[8]....
        /*004c*/ 	.word	0xffffffff


	//   ....[9]....
        /*0050*/ 	.word	0xffffffff


	//----- nvinfo : EIATTR_COOP_GROUP_INSTR_OFFSETS
	.align		4
.L_5787:
        /*0054*/ 	.byte	0x04, 0x28
        /*0056*/ 	.short	(.L_5789 - .L_5788)


	//   ....[0]....
.L_5788:
        /*0058*/ 	.word	0x00001250


	//   ....[1]....
        /*005c*/ 	.word	0x00001260


	//   ....[2]....
        /*0060*/ 	.word	0x00001290


	//   ....[3]....
        /*0064*/ 	.word	0x000012a0


	//   ....[4]....
        /*0068*/ 	.word	0x000012d0


	//   ....[5]....
        /*006c*/ 	.word	0x000012e0


	//   ....[6]....
        /*0070*/ 	.word	0x00001310


	//   ....[7]....
        /*0074*/ 	.word	0x00001320


	//   ....[8]....
        /*0078*/ 	.word	0x00001350


	//   ....[9]....
        /*007c*/ 	.word	0x00001360


	//----- nvinfo : EIATTR_VRC_CTA_INIT_COUNT
	.align		4
.L_5789:
        /*0080*/ 	.byte	0x02, 0x4a
	.zero		1
	.zero		1


	//----- nvinfo : EIATTR_EXIT_INSTR_OFFSETS
	.align		4
        /*0084*/ 	.byte	0x04, 0x1c
        /*0086*/ 	.short	(.L_5791 - .L_5790)


	//   ....[0]....
.L_5790:
        /*0088*/ 	.word	0x00000060


	//   ....[1]....
        /*008c*/ 	.word	0x000013c0


	//   ....[2]....
        /*0090*/ 	.word	0x00001470


	//----- nvinfo : EIATTR_MAX_THREADS
	.align		4
.L_5791:
        /*0094*/ 	.byte	0x04, 0x05
        /*0096*/ 	.short	(.L_5793 - .L_5792)
.L_5792:
        /*0098*/ 	.word	0x00000400
        /*009c*/ 	.word	0x00000001
        /*00a0*/ 	.word	0x00000001


	//----- nvinfo : EIATTR_CRS_STACK_SIZE
	.align		4
.L_5793:
        /*00a4*/ 	.byte	0x04, 0x1e
        /*00a6*/ 	.short	(.L_5795 - .L_5794)
.L_5794:
        /*00a8*/ 	.word	0x00000000


	//----- nvinfo : EIATTR_CBANK_PARAM_SIZE
	.align		4
.L_5795:
        /*00ac*/ 	.byte	0x03, 0x19
        /*00ae*/ 	.short	0x0080


	//----- nvinfo : EIATTR_PARAM_CBANK
	.align		4
        /*00b0*/ 	.byte	0x04, 0x0a
        /*00b2*/ 	.short	(.L_5797 - .L_5796)
	.align		4
.L_5796:
        /*00b4*/ 	.word	index@(.nv.constant0._ZN18transformer_engine13normalization28ln_bwd_finalize_tuned_kernelINS0_22Kernel_traits_finalizeILj3072EffffjLj1024ELj4ENS0_18Kernel_traits_baseILj3072EffffjLj1024EEEEEEEvNS0_20BackwardKernelParamsE)
        /*00b8*/ 	.short	0x0380
        /*00ba*/ 	.short	0x0080


	//----- nvinfo : EIATTR_SW_WAR
	.align		4
.L_5797:
        /*00bc*/ 	.byte	0x04, 0x36
        /*00be*/ 	.short	(.L_5799 - .L_5798)
.L_5798:
        /*00c0*/ 	.word	0x00000008
.L_5799:


//--------------------- .nv.info._ZN18transformer_engine13normalization19ln_bwd_tuned_kernelINS0_13Kernel_traitsIffffjLj3072ELj1ELj1ELj4ELj16ENS0_18Kernel_traits_baseILj3072EffffjLj128EEEEEEEvNS0_20BackwardKernelParamsE --------------------------
	.section	.nv.info._ZN18transformer_engine13normalization19ln_bwd_tuned_kernelINS0_13Kernel_traitsIffffjLj3072ELj1ELj1ELj4ELj16ENS0_18Kernel_traits_baseILj3072EffffjLj128EEEEEEEvNS0_20BackwardKernelParamsE,"",@"SHT_CUDA_INFO"
	.sectionflags	@""
	.align	4


	//----- nvinfo : EIATTR_CUDA_API_VERSION
	.align		4
        /*0000*/ 	.byte	0x04, 0x37
        /*0002*/ 	.short	(.L_5801 - .L_5800)
.L_5800:
        /*0004*/ 	.word	0x00000082


	//----- nvinfo : EIATTR_KPARAM_INFO
	.align		4
.L_5801:
        /*0008*/ 	.byte	0x04, 0x17
        /*000a*/ 	.short	(.L_5803 - .L_5802)
.L_5802:
        /*000c*/ 	.word	0x00000000
        /*0010*/ 	.short	0x0000
        /*0012*/ 	.short	0x0000
        /*0014*/ 	.byte	0x00, 0xf0, 0x01, 0x02


	//----- nvinfo : EIATTR_SPARSE_MMA_MASK
	.align		4
.L_5803:
        /*0018*/ 	.byte	0x03, 0x50
        /*001a*/ 	.short	0x0000


	//----- nvinfo : EIATTR_MAXREG_COUNT
	.align		4
        /*001c*/ 	.byte	0x03, 0x1b
        /*001e*/ 	.short	0x00ff


	//----- nvinfo : EIATTR_NUM_BARRIERS
	.align		4
        /*0020*/ 	.byte	0x02, 0x4c
        /*0022*/ 	.byte	0x01
	.zero		1


	//----- nvinfo : EIATTR_MERCURY_ISA_VERSION
	.align		4
        /*0024*/ 	.byte	0x03, 0x5f
        /*0026*/ 	.short	0x0101


	//----- nvinfo : EIATTR_COOP_GROUP_MASK_REGIDS
	.align		4
        /*0028*/ 	.byte	0x04, 0x29
        /*002a*/ 	.short	(.L_5805 - .L_5804)


	//   ....[0]....
.L_5804:
        /*002c*/ 	.word	0xffffffff


	//   ....[1]....
        /*0030*/ 	.word	0xffffffff


	//   ....[2]....
        /*0034*/ 	.word	0xffffffff


	//   ....[3]....
        /*0038*/ 	.word	0xffffffff


	//   ....[4]....
        /*003c*/ 	.word	0xffffffff


	//   ....[5]....
        /*0040*/ 	.word	0xffffffff


	//   ....[6]....
        /*0044*/ 	.word	0xffffffff


	//   ....[7]....
        /*0048*/ 	.word	0xffffffff


	//   ....[8]....
        /*004c*/ 	.word	0xffffffff


	//   ....[9]....
        /*0050*/ 	.word	0xffffffff


	//----- nvinfo : EIATTR_COOP_GROUP_INSTR_OFFSETS
	.align		4
.L_5805:
        /*0054*/ 	.byte	0x04, 0x28
        /*0056*/ 	.short	(.L_5807 - .L_5806)


	//   ....[0]....
.L_5806:
        /*0058*/ 	.word	0x00001010


	//   ....[1]....
        /*005c*/ 	.word	0x00001020


	//   ....[2]....
        /*0060*/ 	.word	0x00001050


	//   ....[3]....
        /*0064*/ 	.word	0x00001060


	//   ....[4]....
        /*0068*/ 	.word	0x00001090


	//   ....[5]....
        /*006c*/ 	.word	0x000010a0


	//   ....[6]....
        /*0070*/ 	.word	0x000010d0


	//   ....[7]....
        /*0074*/ 	.word	0x000010e0


	//   ....[8]....
        /*0078*/ 	.word	0x00001110


	//   ....[9]....
        /*007c*/ 	.word	0x00001120


	//----- nvinfo : EIATTR_VRC_CTA_INIT_COUNT
	.align		4
.L_5807:
        /*0080*/ 	.byte	0x02, 0x4a
	.zero		1
	.zero		1


	//----- nvinfo : EIATTR_EXIT_INSTR_OFFSETS
	.align		4
        /*0084*/ 	.byte	0x04, 0x1c
        /*0086*/ 	.short	(.L_5809 - .L_5808)


	//   ....[0]....
.L_5808:
        /*0088*/ 	.word	0x000020a0


	//----- nvinfo : EIATTR_MAX_THREADS
	.align		4
.L_5809:
        /*008c*/ 	.byte	0x04, 0x05
        /*008e*/ 	.short	(.L_5811 - .L_5810)
.L_5810:
        /*0090*/ 	.word	0x00000080
        /*0094*/ 	.word	0x00000001
        /*0098*/ 	.word	0x00000001


	//----- nvinfo : EIATTR_CRS_STACK_SIZE
	.align		4
.L_5811:
        /*009c*/ 	.byte	0x04, 0x1e
        /*009e*/ 	.short	(.L_5813 - .L_5812)
.L_5812:
        /*00a0*/ 	.word	0x00000000


	//----- nvinfo : EIATTR_CBANK_PARAM_SIZE
	.align		4
.L_5813:
        /*00a4*/ 	.byte	0x03, 0x19
        /*00a6*/ 	.short	0x0080


	//----- nvinfo : EIATTR_PARAM_CBANK
	.align		4
        /*00a8*/ 	.byte	0x04, 0x0a
        /*00aa*/ 	.short	(.L_5815 - .L_5814)
	.align		4
.L_5814:
        /*00ac*/ 	.word	index@(.nv.constant0._ZN18transformer_engine13normalization19ln_bwd_tuned_kernelINS0_13Kernel_traitsIffffjLj3072ELj1ELj1ELj4ELj16ENS0_18Kernel_traits_baseILj3072EffffjLj128EEEEEEEvNS0_20BackwardKernelParamsE)
        /*00b0*/ 	.short	0x0380
        /*00b2*/ 	.short	0x0080


	//----- nvinfo : EIATTR_SW_WAR
	.align		4
.L_5815:
        /*00b4*/ 	.byte	0x04, 0x36
        /*00b6*/ 	.short	(.L_5817 - .L_5816)
.L_5816:
        /*00b8*/ 	.word	0x00000008
.L_5817:


//--------------------- .nv.info._ZN18transformer_engine13normalization28ln_bwd_finalize_tuned_kernelINS0_22Kernel_traits_finalizeILj2304E13__nv_bfloat16fS3_fjLj1024ELj4ENS0_18Kernel_traits_baseILj2304ES3_fS3_fjLj1024EEEEEEEvNS0_20BackwardKernelParamsE --------------------------
	.section	.nv.info._ZN18transformer_engine13normalization28ln_bwd_finalize_tuned_kernelINS0_22Kernel_traits_finalizeILj2304E13__nv_bfloat16fS3_fjLj1024ELj4ENS0_18Kernel_traits_baseILj2304ES3_fS3_fjLj1024EEEEEEEvNS0_20BackwardKernelParamsE,"",@"SHT_CUDA_INFO"
	.sectionflags	@""
	.align	4


	//----- nvinfo : EIATTR_CUDA_API_VERSION
	.align		4
        /*0000*/ 	.byte	0x04, 0x37
        /*0002*/ 	.short	(.L_5819 - .L_5818)
.L_5818:
        /*0004*/ 	.word	0x00000082


	//----- nvinfo : EIATTR_KPARAM_INFO
	.align		4
.L_5819:
        /*0008*/ 	.byte	0x04, 0x17
        /*000a*/ 	.short	(.L_5821 - .L_5820)
.L_5820:
        /*000c*/ 	.word	0x00000000
        /*0010*/ 	.short	0x0000
        /*0012*/ 	.short	0x0000
        /*0014*/ 	.byte	0x00, 0xf0, 0x01, 0x02


	//----- nvinfo : EIATTR_SPARSE_MMA_MASK
	.align		4
.L_5821:
        /*0018*/ 	.byte	0x03, 0x50
        /*001a*/ 	.short	0x0000


	//----- nvinfo : EIATTR_MAXREG_COUNT
	.align		4
        /*001c*/ 	.byte	0x03, 0x1b
        /*001e*/ 	.short	0x0040


	//----- nvinfo : EIATTR_NUM_BARRIERS
	.align		4
        /*0020*/ 	.byte	0x02, 0x4c
        /*0022*/ 	.byte	0x01
	.zero		1


	//----- nvinfo : EIATTR_MERCURY_ISA_VERSION
	.align		4
        /*0024*/ 	.byte	0x03, 0x5f
        /*0026*/ 	.short	0x0101


	//----- nvinfo : EIATTR_COOP_GROUP_MASK_REGIDS
	.align		4
        /*0028*/ 	.byte	0x04, 0x29
        /*002a*/ 	.short	(.L_5823 - .L_5822)


	//   ....[0]....
.L_5822:
        /*002c*/ 	.word	0xffffffff


	//   ....[1]....
        /*0030*/ 	.word	0xffffffff


	//   ....[2]....
        /*0034*/ 	.word	0xffffffff


	//   ....[3]....
        /*0038*/ 	.word	0xffffffff


	//   ....[4]....
        /*003c*/ 	.word	0xffffffff


	//   ....[5]....
        /*0040*/ 	.word	0xffffffff


	//   ....[6]....
        /*0044*/ 	.word	0xffffffff


	//   ....[7]....
        /*0048*/ 	.word	0xffffffff


	//   ....[8]....
        /*004c*/ 	.word	0xffffffff


	//   ....[9]....
        /*0050*/ 	.word	0xffffffff


	//----- nvinfo : EIATTR_COOP_GROUP_INSTR_OFFSETS
	.align		4
.L_5823:
        /*0054*/ 	.byte	0x04, 0x28
        /*0056*/ 	.short	(.L_5825 - .L_5824)


	//   ....[0]....
.L_5824:
        /*0058*/ 	.word	0x00001250


	//   ....[1]....
        /*005c*/ 	.word	0x00001260


	//   ....[2]....
        /*0060*/ 	.word	0x00001290


	//   ....[3]....
        /*0064*/ 	.word	0x000012a0


	//   ....[4]....
        /*0068*/ 	.word	0x000012d0


	//   ....[5]....
        /*006c*/ 	.word	0x000012e0


	//   ....[6]....
        /*0070*/ 	.word	0x00001310


	//   ....[7]....
        /*0074*/ 	.word	0x00001320


	//   ....[8]....
        /*0078*/ 	.word	0x00001350


	//   ....[9]....
        /*007c*/ 	.word	0x00001360


	//----- nvinfo : EIATTR_VRC_CTA_INIT_COUNT
	.align		4
.L_5825:
        /*0080*/ 	.byte	0x02, 0x4a
	.zero		1
	.zero		1


	//----- nvinfo : EIATTR_EXIT_INSTR_OFFSETS
	.align		4
        /*0084*/ 	.byte	0x04, 0x1c
        /*0086*/ 	.short	(.L_5827 - .L_5826)


	//   ....[0]....
.L_5826:
        /*0088*/ 	.word	0x00000060


	//   ....[1]....
        /*008c*/ 	.word	0x000013c0


	//   ....[2]....
        /*0090*/ 	.word	0x00001490


	//----- nvinfo : EIATTR_MAX_THREADS
	.align		4
.L_5827:
        /*0094*/ 	.byte	0x04, 0x05
        /*0096*/ 	.short	(.L_5829 - .L_5828)
.L_5828:
        /*0098*/ 	.word	0x00000400
        /*009c*/ 	.word	0x00000001
        /*00a0*/ 	.word	0x00000001


	//----- nvinfo : EIATTR_CRS_STACK_SIZE
	.align		4
.L_5829:
        /*00a4*/ 	.byte	0x04, 0x1e
        /*00a6*/ 	.short	(.L_5831 - .L_5830)
.L_5830:
        /*00a8*/ 	.word	0x00000000


	//----- nvinfo : EIATTR_CBANK_PARAM_SIZE
	.align		4
.L_5831:
        /*00ac*/ 	.byte	0x03, 0x19
        /*00ae*/ 	.short	0x0080


	//----- nvinfo : EIATTR_PARAM_CBANK
	.align		4
        /*00b0*/ 	.byte	0x04, 0x0a
        /*00b2*/ 	.short	(.L_5833 - .L_5832)
	.align		4
.L_5832:
        /*00b4*/ 	.word	index@(.nv.constant0._ZN18transformer_engine13normalization28ln_bwd_finalize_tuned_kernelINS0_22Kernel_traits_finalizeILj2304E13__nv_bfloat16fS3_fjLj1024ELj4ENS0_18Kernel_traits_baseILj2304ES3_fS3_fjLj1024EEEEEEEvNS0_20BackwardKernelParamsE)
        /*00b8*/ 	.short	0x0380
        /*00ba*/ 	.short	0x0080


	//----- nvinfo : EIATTR_SW_WAR
	.align		4
.L_5833:
        /*00bc*/ 	.byte	0x04, 0x36
        /*00be*/ 	.short	(.L_5835 - .L_5834)
.L_5834:
        /*00c0*/ 	.word	0x00000008
.L_5835:


//--------------------- .nv.info._ZN18transformer_engine13normalization19ln_bwd_tuned_kernelINS0_13Kernel_traitsI13__nv_bfloat16fS3_fjLj2304ELj1ELj1ELj4ELj8ENS0_18Kernel_traits_baseILj2304ES3_fS3_fjLj128EEEEEEEvNS0_20BackwardKernelParamsE --------------------------
	.section	.nv.info._ZN18transformer_engine13normalization19ln_bwd_tuned_kernelINS0_13Kernel_traitsI13__nv_bfloat16fS3_fjLj2304ELj1ELj1ELj4ELj8ENS0_18Kernel_traits_baseILj2304ES3_fS3_fjLj128EEEEEEEvNS0_20BackwardKernelParamsE,"",@"SHT_CUDA_INFO"
	.sectionflags	@""
	.align	4


	//----- nvinfo : EIATTR_CUDA_API_VERSION
	.align		4
        /*0000*/ 	.byte	0x04, 0x37
        /*0002*/ 	.short	(.L_5837 - .L_5836)
.L_5836:
        /*0004*/ 	.word	0x00000082


	//----- nvinfo : EIATTR_KPARAM_INFO
	.align		4
.L_5837:
        /*0008*/ 	.byte	0x04, 0x17
        /*000a*/ 	.short	(.L_5839 - .L_5838)
.L_5838:
        /*000c*/ 	.word	0x00000000
        /*0010*/ 	.short	0x0000
        /*0012*/ 	.short	0x0000
        /*0014*/ 	.byte	0x00, 0xf0, 0x01, 0x02


	//----- nvinfo : EIATTR_SPARSE_MMA_MASK
	.align		4
.L_5839:
        /*0018*/ 	.byte	0x03, 0x50
        /*001a*/ 	.short	0x0000


	//----- nvinfo : EIATTR_MAXREG_COUNT
	.align		4
        /*001c*/ 	.byte	0x03, 0x1b
        /*001e*/ 	.short	0x00ff


	//----- nvinfo : EIATTR_NUM_BARRIERS
	.align		4
        /*0020*/ 	.byte	0x02, 0x4c
        /*0022*/ 	.byte	0x01
	.zero		1


	//----- nvinfo : EIATTR_MERCURY_ISA_VERSION
	.align		4
        /*0024*/ 	.byte	0x03, 0x5f
        /*0026*/ 	.short	0x0101


	//----- nvinfo : EIATTR_COOP_GROUP_MASK_REGIDS
	.align		4
        /*0028*/ 	.byte	0x04, 0x29
        /*002a*/ 	.short	(.L_5841 - .L_5840)


	//   ....[0]....
.L_5840:
        /*002c*/ 	.word	0xffffffff


	//   ....[1]....
        /*0030*/ 	.word	0xffffffff


	//   ....[2]....
        /*0034*/ 	.word	0xffffffff


	//   ....[3]....
        /*0038*/ 	.word	0xffffffff


	//   ....[4]....
        /*003c*/ 	.word	0xffffffff


	//   ....[5]....
        /*0040*/ 	.word	0xffffffff


	//   ....[6]....
        /*0044*/ 	.word	0xffffffff


	//   ....[7]....
        /*0048*/ 	.word	0xffffffff


	//   ....[8]....
        /*004c*/ 	.word	0xffffffff


	//   ....[9]....
        /*0050*/ 	.word	0xffffffff


	//----- nvinfo : EIATTR_COOP_GROUP_INSTR_OFFSETS
	.align		4
.L_5841:
        /*0054*/ 	.byte	0x04, 0x28
        /*0056*/ 	.short	(.L_5843 - .L_5842)


	//   ....[0]....
.L_5842:
        /*0058*/ 	.word	0x000011e0


	//   ....[1]....
        /*005c*/ 	.word	0x00001290


	//   ....[2]....
        /*0060*/ 	.word	0x000012a0


	//   ....[3]....
        /*0064*/ 	.word	0x000012d0


	//   ....[4]....
        /*0068*/ 	.word	0x000012e0


	//   ....[5]....
        /*006c*/ 	.word	0x00001310


	//   ....[6]....
        /*0070*/ 	.word	0x00001320


	//   ....[7]....
        /*0074*/ 	.word	0x00001340


	//   ....[8]....
        /*0078*/ 	.word	0x00001360


	//   ....[9]....
        /*007c*/ 	.word	0x000013a0


	//----- nvinfo : EIATTR_VRC_CTA_INIT_COUNT
	.align		4
.L_5843:
        /*0080*/ 	.byte	0x02, 0x4a
	.zero		1
	.zero		1


	//----- nvinfo : EIATTR_EXIT_INSTR_OFFSETS
	.align		4
        /*0084*/ 	.byte	0x04, 0x1c
        /*0086*/ 	.short	(.L_5845 - .L_5844)


	//   ....[0]....
.L_5844:
        /*0088*/ 	.word	0x00002080


	//----- nvinfo : EIATTR_MAX_THREADS
	.align		4
.L_5845:
        /*008c*/ 	.byte	0x04, 0x05
        /*008e*/ 	.short	(.L_5847 - .L_5846)
.L_5846:
        /*0090*/ 	.word	0x00000080
        /*0094*/ 	.word	0x00000001
        /*0098*/ 	.word	0x00000001


	//----- nvinfo : EIATTR_CBANK_PARAM_SIZE
	.align		4
.L_5847:
        /*009c*/ 	.byte	0x03, 0x19
        /*009e*/ 	.short	0x0080


	//----- nvinfo : EIATTR_PARAM_CBANK
	.align		4
        /*00a0*/ 	.byte	0x04, 0x0a
        /*00a2*/ 	.short	(.L_5849 - .L_5848)
	.align		4
.L_5848:
        /*00a4*/ 	.word	index@(.nv.constant0._ZN18transformer_engine13normalization19ln_bwd_tuned_kernelINS0_13Kernel_traitsI13__nv_bfloat16fS3_fjLj2304ELj1ELj1ELj4ELj8ENS0_18Kernel_traits_baseILj2304ES3_fS3_fjLj128EEEEEEEvNS0_20BackwardKernelParamsE)
        /*00a8*/ 	.short	0x0380
        /*00aa*/ 	.short	0x0080


	//----- nvinfo : EIATTR_SW_WAR
	.align		4
.L_5849:
        /*00ac*/ 	.byte	0x04, 0x36
        /*00ae*/ 	.short	(.L_5851 - .L_5850)
.L_5850:
        /*00b0*/ 	.word	0x00000008
.L_5851:


//--------------------- .nv.info._ZN18transformer_engine13normalization28ln_bwd_finalize_tuned_kernelINS0_22Kernel_traits_finalizeILj2304E13__nv_bfloat16S3_S3_fjLj1024ELj4ENS0_18Kernel_traits_baseILj2304ES3_S3_S3_fjLj1024EEEEEEEvNS0_20BackwardKernelParamsE --------------------------
	.section	.nv.info._ZN18transformer_engine13normalization28ln_bwd_finalize_tuned_kernelINS0_22Kernel_traits_finalizeILj2304E13__nv_bfloat16S3_S3_fjLj1024ELj4ENS0_18Kernel_traits_baseILj2304ES3_S3_S3_fjLj1024EEEEEEEvNS0_20BackwardKernelParamsE,"",@"SHT_CUDA_INFO"
	.sectionflags	@""
	.align	4


	//----- nvinfo : EIATTR_CUDA_API_VERSION
	.align		4
        /*0000*/ 	.byte	0x04, 0x37
        /*0002*/ 	.short	(.L_5853 - .L_5852)
.L_5852:
        /*0004*/ 	.word	0x00000082


	//----- nvinfo : EIATTR_KPARAM_INFO
	.align		4
.L_5853:
        /*0008*/ 	.byte	0x04, 0x17
        /*000a*/ 	.short	(.L_5855 - .L_5854)
.L_5854:
        /*000c*/ 	.word	0x00000000
        /*0010*/ 	.short	0x0000
        /*0012*/ 	.short	0x0000
        /*0014*/ 	.byte	0x00, 0xf0, 0x01, 0x02


	//----- nvinfo : EIATTR_SPARSE_MMA_MASK
	.align		4
.L_5855:
        /*0018*/ 	.byte	0x03, 0x50
        /*001a*/ 	.short	0x0000


	//----- nvinfo : EIATTR_MAXREG_COUNT
	.align		4
        /*001c*/ 	.byte	0x03, 0x1b
        /*001e*/ 	.short	0x0040


	//----- nvinfo : EIATTR_NUM_BARRIERS
	.align		4
        /*0020*/ 	.byte	0x02, 0x4c
        /*0022*/ 	.byte	0x01
	.zero		1


	//----- nvinfo : EIATTR_MERCURY_ISA_VERSION
	.align		4
        /*0024*/ 	.byte	0x03, 0x5f
        /*0026*/ 	.short	0x0101


	//----- nvinfo : EIATTR_COOP_GROUP_MASK_REGIDS
	.align		4
        /*0028*/ 	.byte	0x04, 0x29
        /*002a*/ 	.short	(.L_5857 - .L_5856)


	//   ....[0]....
.L_5856:
        /*002c*/ 	.word	0xffffffff


	//   ....[1]....
        /*0030*/ 	.word	0xffffffff


	//   ....[2]....
        /*0034*/ 	.word	0xffffffff


	//   ....[3]....
        /*0038*/ 	.word	0xffffffff


	//   ....[4]....
        /*003c*/ 	.word	0xffffffff


	//   ....[5]....
        /*0040*/ 	.word	0xffffffff


	//   ....[6]....
        /*0044*/ 	.word	0xffffffff


	//   ....[7]....
        /*0048*/ 	.word	0xffffffff


	//   ....[8]....
        /*004c*/ 	.word	0xffffffff


	//   ....[9]....
        /*0050*/ 	.word	0xffffffff


	//----- nvinfo : EIATTR_COOP_GROUP_INSTR_OFFSETS
	.align		4
.L_5857:
        /*0054*/ 	.byte	0x04, 0x28
        /*0056*/ 	.short	(.L_5859 - .L_5858)


	//   ....[0]....
.L_5858:
        /*0058*/ 	.word	0x00001250


	//   ....[1]....
        /*005c*/ 	.word	0x00001260


	//   ....[2]....
        /*0060*/ 	.word	0x00001290


	//   ....[3]....
        /*0064*/ 	.word	0x000012a0


	//   ....[4]....
        /*0068*/ 	.word	0x000012d0


	//   ....[5]....
        /*006c*/ 	.word	0x000012e0


	//   ....[6]....
        /*0070*/ 	.word	0x00001310


	//   ....[7]....
        /*0074*/ 	.word	0x00001320


	//   ....[8]....
        /*0078*/ 	.word	0x00001350


	//   ....[9]....
        /*007c*/ 	.word	0x00001360


	//----- nvinfo : EIATTR_VRC_CTA_INIT_COUNT
	.align		4
.L_5859:
        /*0080*/ 	.byte	0x02, 0x4a
	.zero		1
	.zero		1


	//----- nvinfo : EIATTR_EXIT_INSTR_OFFSETS
	.align		4
        /*0084*/ 	.byte	0x04, 0x1c
        /*0086*/ 	.short	(.L_5861 - .L_5860)


	//   ....[0]....
.L_5860:
        /*0088*/ 	.word	0x00000060


	//   ....[1]....
        /*008c*/ 	.word	0x000013c0


	//   ....[2]....
        /*0090*/ 	.word	0x00001490


	//----- nvinfo : EIATTR_MAX_THREADS
	.align		4
.L_5861:
        /*0094*/ 	.byte	0x04, 0x05
        /*0096*/ 	.short	(.L_5863 - .L_5862)
.L_5862:
        /*0098*/ 	.word	0x00000400
        /*009c*/ 	.word	0x00000001
        /*00a0*/ 	.word	0x00000001


	//----- nvinfo : EIATTR_CRS_STACK_SIZE
	.align		4
.L_5863:
        /*00a4*/ 	.byte	0x04, 0x1e
        /*00a6*/ 	.short	(.L_5865 - .L_5864)
.L_5864:
        /*00a8*/ 	.word	0x00000000


	//----- nvinfo : EIATTR_CBANK_PARAM_SIZE
	.align		4
.L_5865:
        /*00ac*/ 	.byte	0x03, 0x19
        /*00ae*/ 	.short	0x0080


	//----- nvinfo : EIATTR_PARAM_CBANK
	.align		4
        /*00b0*/ 	.byte	0x04, 0x0a
        /*00b2*/ 	.short	(.L_5867 - .L_5866)
	.align		4
.L_5866:
        /*00b4*/ 	.word	index@(.nv.constant0._ZN18transformer_engine13normalization28ln_bwd_finalize_tuned_kernelINS0_22Kernel_traits_finalizeILj2304E13__nv_bfloat16S3_S3_fjLj1024ELj4ENS0_18Kernel_traits_baseILj2304ES3_S3_S3_fjLj1024EEEEEEEvNS0_20BackwardKernelParamsE)
        /*00b8*/ 	.short	0x0380
        /*00ba*/ 	.short	0x0080


	//----- nvinfo : EIATTR_SW_WAR
	.align		4
.L_5867:
        /*00bc*/ 	.byte	0x04, 0x36
        /*00be*/ 	.short	(.L_5869 - .L_5868)
.L_5868:
        /*00c0*/ 	.word	0x00000008
.L_5869:


//--------------------- .nv.info._ZN18transformer_engine13normalization19ln_bwd_tuned_kernelINS0_13Kernel_traitsI13__nv_bfloat16S3_S3_fjLj2304ELj1ELj1ELj4ELj4ENS0_18Kernel_traits_baseILj2304ES3_S3_S3_fjLj128EEEEEEEvNS0_20BackwardKernelParamsE --------------------------
	.section	.nv.info._ZN18transformer_engine13normalization19ln_bwd_tuned_kernelINS0_13Kernel_traitsI13__nv_bfloat16S3_S3_fjLj2304ELj1ELj1ELj4ELj4ENS0_18Kernel_traits_baseILj2304ES3_S3_S3_fjLj128EEEEEEEvNS0_20BackwardKernelParamsE,"",@"SHT_CUDA_INFO"
	.sectionflags	@""
	.align	4


	//----- nvinfo : EIATTR_CUDA_API_VERSION
	.align		4
        /*0000*/ 	.byte	0x04, 0x37
        /*0002*/ 	.short	(.L_5871 - .L_5870)
.L_5870:
        /*0004*/ 	.word	0x00000082


	//----- nvinfo : EIATTR_KPARAM_INFO
	.align		4
.L_5871:
        /*0008*/ 	.byte	0x04, 0x17
        /*000a*/ 	.short	(.L_5873 - .L_5872)
.L_5872:
        /*000c*/ 	.word	0x00000000
        /*0010*/ 	.short	0x0000
        /*0012*/ 	.short	0x0000
        /*0014*/ 	.byte	0x00, 0xf0, 0x01, 0x02


	//----- nvinfo : EIATTR_SPARSE_MMA_MASK
	.align		4
.L_5873:
        /*0018*/ 	.byte	0x03, 0x50
        /*001a*/ 	.short	0x0000


	//----- nvinfo : EIATTR_MAXREG_COUNT
	.align		4
        /*001c*/ 	.byte	0x03, 0x1b
        /*001e*/ 	.short	0x00ff


	//----- nvinfo : EIATTR_NUM_BARRIERS
	.align		4
        /*0020*/ 	.byte	0x02, 0x4c
        /*0022*/ 	.byte	0x01
	.zero		1


	//----- nvinfo : EIATTR_MERCURY_ISA_VERSION
	.align		4
        /*0024*/ 	.byte	0x03, 0x5f
        /*0026*/ 	.short	0x0101


	//----- nvinfo : EIATTR_COOP_GROUP_MASK_REGIDS
	.align		4
        /*0028*/ 	.byte	0x04, 0x29
        /*002a*/ 	.short	(.L_5875 - .L_5874)


	//   ....[0]....
.L_5874:
        /*002c*/ 	.word	0xffffffff


	//   ....[1]....
        /*0030*/ 	.word	0xffffffff


	//   ....[2]....
        /*0034*/ 	.word	0xffffffff


	//   ....[3]....
        /*0038*/ 	.word	0xffffffff


	//   ....[4]....
        /*003c*/ 	.word	0xffffffff


	//   ....[5]....
        /*0040*/ 	.word	0xffffffff


	//   ....[6]....
        /*0044*/ 	.word	0xffffffff


	//   ....[7]....
        /*0048*/ 	.word	0xffffffff


	//   ....[8]....
        /*004c*/ 	.word	0xffffffff


	//   ....[9]....
        /*0050*/ 	.word	0xffffffff


	//----- nvinfo : EIATTR_COOP_GROUP_INSTR_OFFSETS
	.align		4
.L_5875:
        /*0054*/ 	.byte	0x04, 0x28
        /*0056*/ 	.short	(.L_5877 - .L_5876)


	//   ....[0]....
.L_5876:
        /*0058*/ 	.word	0x00001390


	//   ....[1]....
        /*005c*/ 	.word	0x00001440


	//   ....[2]....
        /*0060*/ 	.word	0x00001450


	//   ....[3]....
        /*0064*/ 	.word	0x00001480


	//   ....[4]....
        /*0068*/ 	.word	0x00001490


	//   ....[5]....
        /*006c*/ 	.word	0x000014c0


	//   ....[6]....
        /*0070*/ 	.word	0x000014e0


	//   ....[7]....
        /*0074*/ 	.word	0x000014f0


	//   ....[8]....
        /*0078*/ 	.word	0x00001560


	//   ....[9]....
        /*007c*/ 	.word	0x00001570


	//----- nvinfo : EIATTR_VRC_CTA_INIT_COUNT
	.align		4
.L_5877:
        /*0080*/ 	.byte	0x02, 0x4a
	.zero		1
	.zero		1


	//----- nvinfo : EIATTR_EXIT_INSTR_OFFSETS
	.align		4
        /*0084*/ 	.byte	0x04, 0x1c
        /*0086*/ 	.short	(.L_5879 - .L_5878)


	//   ....[0]....
.L_5878:
        /*0088*/ 	.word	0x000022a0


	//----- nvinfo : EIATTR_MAX_THREADS
	.align		4
.L_5879:
        /*008c*/ 	.byte	0x04, 0x05
        /*008e*/ 	.short	(.L_5881 - .L_5880)
.L_5880:
        /*0090*/ 	.word	0x00000080
        /*0094*/ 	.word	0x00000001
        /*0098*/ 	.word	0x00000001


	//----- nvinfo : EIATTR_CBANK_PARAM_SIZE
	.align		4
.L_5881:
        /*009c*/ 	.byte	0x03, 0x19
        /*009e*/ 	.short	0x0080


	//----- nvinfo : EIATTR_PARAM_CBANK
	.align		4
        /*00a0*/ 	.byte	0x04, 0x0a
        /*00a2*/ 	.short	(.L_5883 - .L_5882)
	.align		4
.L_5882:
        /*00a4*/ 	.word	index@(.nv.constant0._ZN18transformer_engine13normalization19ln_bwd_tuned_kernelINS0_13Kernel_traitsI13__nv_bfloat16S3_S3_fjLj2304ELj1ELj1ELj4ELj4ENS0_18Kernel_traits_baseILj2304ES3_S3_S3_fjLj128EEEEEEEvNS0_20BackwardKernelParamsE)
        /*00a8*/ 	.short	0x0380
        /*00aa*/ 	.short	0x0080


	//----- nvinfo : EIATTR_SW_WAR
	.align		4
.L_5883:
        /*00ac*/ 	.byte	0x04, 0x36
        /*00ae*/ 	.short	(.L_5885 - .L_5884)
.L_5884:
        /*00b0*/ 	.word	0x00000008
.L_5885:


//--------------------- .nv.info._ZN18transformer_engine13normalization28ln_bwd_finalize_tuned_kernelINS0_22Kernel_traits_finalizeILj2304E6__halffS3_fjLj1024ELj4ENS0_18Kernel_traits_baseILj2304ES3_fS3_fjLj1024EEEEEEEvNS0_20BackwardKernelParamsE --------------------------
	.section	.nv.info._ZN18transformer_engine13normalization28ln_bwd_finalize_tuned_kernelINS0_22Kernel_traits_finalizeILj2304E6__halffS3_fjLj1024ELj4ENS0_18Kernel_traits_baseILj2304ES3_fS3_fjLj1024EEEEEEEvNS0_20BackwardKernelParamsE,"",@"SHT_CUDA_INFO"
	.sectionflags	@""
	.align	4


	//----- nvinfo : EIATTR_CUDA_API_VERSION
	.align		4
        /*0000*/ 	.byte	0x04, 0x37
        /*0002*/ 	.short	(.L_5887 - .L_5886)
.L_5886:
        /*0004*/ 	.word	0x00000082


	//----- nvinfo : EIATTR_KPARAM_INFO
	.align		4
.L_5887:
        /*0008*/ 	.byte	0x04, 0x17
        /*000a*/ 	.short	(.L_5889 - .L_5888)
.L_5888:
        /*000c*/ 	.word	0x00000000
        /*0010*/ 	.short	0x0000
        /*0012*/ 	.short	0x0000
        /*0014*/ 	.byte	0x00, 0xf0, 0x01, 0x02


	//----- nvinfo : EIATTR_SPARSE_MMA_MASK
	.align		4
.L_5889:
        /*0018*/ 	.byte	0x03, 0x50
        /*001a*/ 	.short	0x0000


	//----- nvinfo : EIATTR_MAXREG_COUNT
	.align		4
        /*001c*/ 	.byte	0x03, 0x1b
        /*001e*/ 	.short	0x0040


	//----- nvinfo : EIATTR_NUM_BARRIERS
	.align		4
        /*0020*/ 	.byte	0x02, 0x4c
        /*0022*/ 	.byte	0x01
	.zero		1


	//----- nvinfo : EIATTR_MERCURY_ISA_VERSION
	.align		4
        /*0024*/ 	.byte	0x03, 0x5f
        /*0026*/ 	.short	0x0101


	//----- nvinfo : EIATTR_COOP_GROUP_MASK_REGIDS
	.align		4
        /*0028*/ 	.byte	0x04, 0x29
        /*002a*/ 	.short	(.L_5891 - .L_5890)


	//   ....[0]....
.L_5890:
        /*002c*/ 	.word	0xffffffff


	//   ....[1]....
        /*0030*/ 	.word	0xffffffff


	//   ....[2]....
        /*0034*/ 	.word	0xffffffff


	//   ....[3]....
        /*0038*/ 	.word	0xffffffff


	//   ....[4]....
        /*003c*/ 	.word	0xffffffff


	//   ....[5]....
        /*0040*/ 	.word	0xffffffff


	//   ....[6]....
        /*0044*/ 	.word	0xffffffff


	//   ....[7]....
        /*0048*/ 	.word	0xffffffff


	//   ....[8]....
        /*004c*/ 	.word	0xffffffff


	//   ....[9]....
        /*0050*/ 	.word	0xffffffff


	//----- nvinfo : EIATTR_COOP_GROUP_INSTR_OFFSETS
	.align		4
.L_5891:
        /*0054*/ 	.byte	0x04, 0x28
        /*0056*/ 	.short	(.L_5893 - .L_5892)


	//   ....[0]....
.L_5892:
        /*0058*/ 	.word	0x00001250


	//   ....[1]....
        /*005c*/ 	.word	0x00001260


	//   ....[2]....
        /*0060*/ 	.word	0x00001290


	//   ....[3]....
        /*0064*/ 	.word	0x000012a0


	//   ....[4]....
        /*0068*/ 	.word	0x000012d0


	//   ....[5]....
        /*006c*/ 	.word	0x000012e0


	//   ....[6]....
        /*0070*/ 	.word	0x00001310


	//   ....[7]....
        /*0074*/ 	.word	0x00001320


	//   ....[8]....
        /*0078*/ 	.word	0x00001350


	//   ....[9]....
        /*007c*/ 	.word	0x00001360


	//----- nvinfo : EIATTR_VRC_CTA_INIT_COUNT
	.align		4
.L_5893:
        /*0080*/ 	.byte	0x02, 0x4a
	.zero		1
	.zero		1


	//----- nvinfo : EIATTR_EXIT_INSTR_OFFSETS
	.align		4
        /*0084*/ 	.byte	0x04, 0x1c
        /*0086*/ 	.short	(.L_5895 - .L_5894)


	//   ....[0]....
.L_5894:
        /*0088*/ 	.word	0x00000060


	//   ....[1]....
        /*008c*/ 	.word	0x000013c0


	//   ....[2]....
        /*0090*/ 	.word	0x00001490


	//----- nvinfo : EIATTR_MAX_THREADS
	.align		4
.L_5895:
        /*0094*/ 	.byte	0x04, 0x05
        /*0096*/ 	.short	(.L_5897 - .L_5896)
.L_5896:
        /*0098*/ 	.word	0x00000400
        /*009c*/ 	.word	0x00000001
        /*00a0*/ 	.word	0x00000001


	//----- nvinfo : EIATTR_CRS_STACK_SIZE
	.align		4
.L_5897:
        /*00a4*/ 	.byte	0x04, 0x1e
        /*00a6*/ 	.short	(.L_5899 - .L_5898)
.L_5898:
        /*00a8*/ 	.word	0x00000000


	//----- nvinfo : EIATTR_CBANK_PARAM_SIZE
	.align		4
.L_5899:
        /*00ac*/ 	.byte	0x03, 0x19
        /*00ae*/ 	.short	0x0080


	//----- nvinfo : EIATTR_PARAM_CBANK
	.align		4
        /*00b0*/ 	.byte	0x04, 0x0a
        /*00b2*/ 	.short	(.L_5901 - .L_5900)
	.align		4
.L_5900:
        /*00b4*/ 	.word	index@(.nv.constant0._ZN18transformer_engine13normalization28ln_bwd_finalize_tuned_kernelINS0_22Kernel_traits_finalizeILj2304E6__halffS3_fjLj1024ELj4ENS0_18Kernel_traits_baseILj2304ES3_fS3_fjLj1024EEEEEEEvNS0_20BackwardKernelParamsE)
        /*00b8*/ 	.short	0x0380
        /*00ba*/ 	.short	0x0080


	//----- nvinfo : EIATTR_SW_WAR
	.align		4
.L_5901:
        /*00bc*/ 	.byte	0x04, 0x36
        /*00be*/ 	.short	(.L_5903 - .L_5902)
.L_5902:
        /*00c0*/ 	.word	0x00000008
.L_5903:


//--------------------- .nv.info._ZN18transformer_engine13normalization19ln_bwd_tuned_kernelINS0_13Kernel_traitsI6__halffS3_fjLj2304ELj1ELj1ELj4ELj8ENS0_18Kernel_traits_baseILj2304ES3_fS3_fjLj128EEEEEEEvNS0_20BackwardKernelParamsE --------------------------
	.section	.nv.info._ZN18transformer_engine13normalization19ln_bwd_tuned_kernelINS0_13Kernel_traitsI6__halffS3_fjLj2304ELj1ELj1ELj4ELj8ENS0_18Kernel_traits_baseILj2304ES3_fS3_fjLj128EEEEEEEvNS0_20BackwardKernelParamsE,"",@"SHT_CUDA_INFO"
	.sectionflags	@""
	.align	4


	//----- nvinfo : EIATTR_CUDA_API_VERSION
	.align		4
        /*0000*/ 	.byte	0x04, 0x37
        /*0002*/ 	.short	(.L_5905 - .L_5904)
.L_5904:
        /*0004*/ 	.word	0x00000082


	//----- nvinfo : EIATTR_KPARAM_INFO
	.align		4
.L_5905:
        /*0008*/ 	.byte	0x04, 0x17
        /*000a*/ 	.short	(.L_5907 - .L_5906)
.L_5906:
        /*000c*/ 	.word	0x00000000
        /*0010*/ 	.short	0x0000
        /*0012*/ 	.short	0x0000
        /*0014*/ 	.byte	0x00, 0xf0, 0x01, 0x02


	//----- nvinfo : EIATTR_SPARSE_MMA_MASK
	.align		4
.L_5907:
        /*0018*/ 	.byte	0x03, 0x50
        /*001a*/ 	.short	0x0000


	//----- nvinfo : EIATTR_MAXREG_COUNT
	.align		4
        /*001c*/ 	.byte	0x03, 0x1b
        /*001e*/ 	.short	0x00ff


	//----- nvinfo : EIATTR_NUM_BARRIERS
	.align		4
        /*0020*/ 	.byte	0x02, 0x4c
        /*0022*/ 	.byte	0x01
	.zero		1


	//----- nvinfo : EIATTR_MERCURY_ISA_VERSION
	.align		4
        /*0024*/ 	.byte	0x03, 0x5f
        /*0026*/ 	.short	0x0101


	//----- nvinfo : EIATTR_COOP_GROUP_MASK_REGIDS
	.align		4
        /*0028*/ 	.byte	0x04, 0x29
        /*002a*/ 	.short	(.L_5909 - .L_5908)


	//   ....[0]....
.L_5908:
        /*002c*/ 	.word	0xffffffff


	//   ....[1]....
        /*0030*/ 	.word	0xffffffff


	//   ....[2]....
        /*0034*/ 	.word	0xffffffff


	//   ....[3]....
        /*0038*/ 	.word	0xffffffff


	//   ....[4]....
        /*003c*/ 	.word	0xffffffff


	//   ....[5]....
        /*0040*/ 	.word	0xffffffff


	//   ....[6]....
        /*0044*/ 	.word	0xffffffff


	//   ....[7]....
        /*0048*/ 	.word	0xffffffff


	//   ....[8]....
        /*004c*/ 	.word	0xffffffff


	//   ....[9]....
        /*0050*/ 	.word	0xffffffff


	//----- nvinfo : EIATTR_COOP_GROUP_INSTR_OFFSETS
	.align		4
.L_5909:
        /*0054*/ 	.byte	0x04, 0x28
        /*0056*/ 	.short	(.L_5911 - .L_5910)


	//   ....[0]....
.L_5910:
        /*0058*/ 	.word	0x000010c0


	//   ....[1]....
        /*005c*/ 	.word	0x00001160


	//   ....[2]....
        /*0060*/ 	.word	0x00001180


	//   ....[3]....
        /*0064*/ 	.word	0x000011b0


	//   ....[4]....
        /*0068*/ 	.word	0x000011c0


	//   ....[5]....
        /*006c*/ 	.word	0x000011e0


	//   ....[6]....
        /*0070*/ 	.word	0x00001200


	//   ....[7]....
        /*0074*/ 	.word	0x00001220


	//   ....[8]....
        /*0078*/ 	.word	0x00001260


	//   ....[9]....
        /*007c*/ 	.word	0x000012a0


	//----- nvinfo : EIATTR_VRC_CTA_INIT_COUNT
	.align		4
.L_5911:
        /*0080*/ 	.byte	0x02, 0x4a
	.zero		1
	.zero		1


	//----- nvinfo : EIATTR_EXIT_INSTR_OFFSETS
	.align		4
        /*0084*/ 	.byte	0x04, 0x1c
        /*0086*/ 	.short	(.L_5913 - .L_5912)


	//   ....[0]....
.L_5912:
        /*0088*/ 	.word	0x00001f90


	//----- nvinfo : EIATTR_MAX_THREADS
	.align		4
.L_5913:
        /*008c*/ 	.byte	0x04, 0x05
        /*008e*/ 	.short	(.L_5915 - .L_5914)
.L_5914:
        /*0090*/ 	.word	0x00000080
        /*0094*/ 	.word	0x00000001
        /*0098*/ 	.word	0x00000001


	//----- nvinfo : EIATTR_CBANK_PARAM_SIZE
	.align		4
.L_5915:
        /*009c*/ 	.byte	0x03, 0x19
        /*009e*/ 	.short	0x0080


	//----- nvinfo : EIATTR_PARAM_CBANK
	.align		4
        /*00a0*/ 	.byte	0x04, 0x0a
        /*00a2*/ 	.short	(.L_5917 - .L_5916)
	.align		4
.L_5916:
        /*00a4*/ 	.word	index@(.nv.constant0._ZN18transformer_engine13normalization19ln_bwd_tuned_kernelINS0_13Kernel_traitsI6__halffS3_fjLj2304ELj1ELj1ELj4ELj8ENS0_18Kernel_traits_baseILj2304ES3_fS3_fjLj128EEEEEEEvNS0_20BackwardKernelParamsE)
        /*00a8*/ 	.short	0x0380
        /*00aa*/ 	.short	0x0080


	//----- nvinfo : EIATTR_SW_WAR
	.align		4
.L_5917:
        /*00ac*/ 	.byte	0x04, 0x36
        /*00ae*/ 	.short	(.L_5919 - .L_5918)
.L_5918:
        /*00b0*/ 	.word	0x00000008
.L_5919:


//--------------------- .nv.info._ZN18transformer_engine13normalization28ln_bwd_finalize_tuned_kernelINS0_22Kernel_traits_finalizeILj2304E6__halfS3_S3_fjLj1024ELj4ENS0_18Kernel_traits_baseILj2304ES3_S3_S3_fjLj1024EEEEEEEvNS0_20BackwardKernelParamsE --------------------------
	.section	.nv.info._ZN18transformer_engine13normalization28ln_bwd_finalize_tuned_kernelINS0_22Kernel_traits_finalizeILj2304E6__halfS3_S3_fjLj1024ELj4ENS0_18Kernel_traits_baseILj2304ES3_S3_S3_fjLj1024EEEEEEEvNS0_20BackwardKernelParamsE,"",@"SHT_CUDA_INFO"
	.sectionflags	@""
	.align	4


	//----- nvinfo : EIATTR_CUDA_API_VERSION
	.align		4
        /*0000*/ 	.byte	0x04, 0x37
        /*0002*/ 	.short	(.L_5921 - .L_5920)
.L_5920:
        /*0004*/ 	.word	0x00000082


	//----- nvinfo : EIATTR_KPARAM_INFO
	.align		4
.L_5921:
        /*0008*/ 	.byte	0x04, 0x17
        /*000a*/ 	.short	(.L_5923 - .L_5922)
.L_5922:
        /*000c*/ 	.word	0x00000000
        /*0010*/ 	.short	0x0000
        /*0012*/ 	.short	0x0000
        /*0014*/ 	.byte	0x00, 0xf0, 0x01, 0x02


	//----- nvinfo : EIATTR_SPARSE_MMA_MASK
	.align		4
.L_5923:
        /*0018*/ 	.byte	0x03, 0x50
        /*001a*/ 	.short	0x0000


	//----- nvinfo : EIATTR_MAXREG_COUNT
	.align		4
        /*001c*/ 	.byte	0x03, 0x1b
        /*001e*/ 	.short	0x0040


	//----- nvinfo : EIATTR_NUM_BARRIERS
	.align		4
        /*0020*/ 	.byte	0x02, 0x4c
        /*0022*/ 	.byte	0x01
	.zero		1


	//----- nvinfo : EIATTR_MERCURY_ISA_VERSION
	.align		4
        /*0024*/ 	.byte	0x03, 0x5f
        /*0026*/ 	.short	0x0101


	//----- nvinfo : EIATTR_COOP_GROUP_MASK_REGIDS
	.align		4
        /*0028*/ 	.byte	0x04, 0x29
        /*002a*/ 	.short	(.L_5925 - .L_5924)


	//   ....[0]....
.L_5924:
        /*002c*/ 	.word	0xffffffff


	//   ....[1]....
        /*0030*/ 	.word	0xffffffff


	//   ....[2]....
        /*0034*/ 	.word	0xffffffff


	//   ....[3]....
        /*0038*/ 	.word	0xffffffff


	//   ....[4]....
        /*003c*/ 	.word	0xffffffff


	//   ....[5]....
        /*0040*/ 	.word	0xffffffff


	//   ....[6]....
        /*0044*/ 	.word	0xffffffff


	//   ....[7]....
        /*0048*/ 	.word	0xffffffff


	//   ....[8]....
        /*004c*/ 	.word	0xffffffff


	//   ....[9]....
        /*0050*/ 	.word	0xffffffff


	//----- nvinfo : EIATTR_COOP_GROUP_INSTR_OFFSETS
	.align		4
.L_5925:
        /*0054*/ 	.byte	0x04, 0x28
        /*0056*/ 	.short	(.L_5927 - .L_5926)


	//   ....[0]....
.L_5926:
        /*0058*/ 	.word	0x00001250


	//   ....[1]....
        /*005c*/ 	.word	0x00001260


	//   ....[2]....
        /*0060*/ 	.word	0x00001290


	//   ....[3]....
        /*0064*/ 	.word	0x000012a0


	//   ....[4]....
        /*0068*/ 	.word	0x000012d0


	//   ....[5]....
        /*006c*/ 	.word	0x000012e0


	//   ....[6]....
        /*0070*/ 	.word	0x00001310


	//   ....[7]....
        /*0074*/ 	.word	0x00001320


	//   ....[8]....
        /*0078*/ 	.word	0x00001350


	//   ....[9]....
        /*007c*/ 	.word	0x00001360


	//----- nvinfo : EIATTR_VRC_CTA_INIT_COUNT
	.align		4
.L_5927:
        /*0080*/ 	.byte	0x02, 0x4a
	.zero		1
	.zero		1


	//----- nvinfo : EIATTR_EXIT_INSTR_OFFSETS
	.align		4
        /*0084*/ 	.byte	0x04, 0x1c
        /*0086*/ 	.short	(.L_5929 - .L_5928)


	//   ....[0]....
.L_5928:
        /*0088*/ 	.word	0x00000060


	//   ....[1]....
        /*008c*/ 	.word	0x000013c0


	//   ....[2]....
        /*0090*/ 	.word	0x00001490


	//----- nvinfo : EIATTR_MAX_THREADS
	.align		4
.L_5929:
        /*0094*/ 	.byte	0x04, 0x05
        /*0096*/ 	.short	(.L_5931 - .L_5930)
.L_5930:
        /*0098*/ 	.word	0x00000400
        /*009c*/ 	.word	0x00000001
        /*00a0*/ 	.word	0x00000001


	//----- nvinfo : EIATTR_CRS_STACK_SIZE
	.align		4
.L_5931:
        /*00a4*/ 	.byte	0x04, 0x1e
        /*00a6*/ 	.short	(.L_5933 - .L_5932)
.L_5932:
        /*00a8*/ 	.word	0x00000000


	//----- nvinfo : EIATTR_CBANK_PARAM_SIZE
	.align		4
.L_5933:
        /*00ac*/ 	.byte	0x03, 0x19
        /*00ae*/ 	.short	0x0080


	//----- nvinfo : EIATTR_PARAM_CBANK
	.align		4
        /*00b0*/ 	.byte	0x04, 0x0a
        /*00b2*/ 	.short	(.L_5935 - .L_5934)
	.align		4
.L_5934:
        /*00b4*/ 	.word	index@(.nv.constant0._ZN18transformer_engine13normalization28ln_bwd_finalize_tuned_kernelINS0_22Kernel_traits_finalizeILj2304E6__halfS3_S3_fjLj1024ELj4ENS0_18Kernel_traits_baseILj2304ES3_S3_S3_fjLj1024EEEEEEEvNS0_20BackwardKernelParamsE)
        /*00b8*/ 	.short	0x0380
        /*00ba*/ 	.short	0x0080


	//----- nvinfo : EIATTR_SW_WAR
	.align		4
.L_5935:
        /*00bc*/ 	.byte	0x04, 0x36
        /*00be*/ 	.short	(.L_5937 - .L_5936)
.L_5936:
        /*00c0*/ 	.word	0x00000008
.L_5937:


//--------------------- .nv.info._ZN18transformer_engine13normalization19ln_bwd_tuned_kernelINS0_13Kernel_traitsI6__halfS3_S3_fjLj2304ELj1ELj1ELj4ELj4ENS0_18Kernel_traits_baseILj2304ES3_S3_S3_fjLj128EEEEEEEvNS0_20BackwardKernelParamsE --------------------------
	.section	.nv.info._ZN18transformer_engine13normalization19ln_bwd_tuned_kernelINS0_13Kernel_traitsI6__halfS3_S3_fjLj2304ELj1ELj1ELj4ELj4ENS0_18Kernel_traits_baseILj2304ES3_S3_S3_fjLj128EEEEEEEvNS0_20BackwardKernelParamsE,"",@"SHT_CUDA_INFO"
	.sectionflags	@""
	.align	4


	//----- nvinfo : EIATTR_CUDA_API_VERSION
	.align		4
        /*0000*/ 	.byte	0x04, 0x37
        /*0002*/ 	.short	(.L_5939 - .L_5938)
.L_5938:
        /*0004*/ 	.word	0x00000082


	//----- nvinfo : EIATTR_KPARAM_INFO
	.align		4
.L_5939:
        /*0008*/ 	.byte	0x04, 0x17
        /*000a*/ 	.short	(.L_5941 - .L_5940)
.L_5940:
        /*000c*/ 	.word	0x00000000
        /*0010*/ 	.short	0x0000
        /*0012*/ 	.short	0x0000
        /*0014*/ 	.byte	0x00, 0xf0, 0x01, 0x02


	//----- nvinfo : EIATTR_SPARSE_MMA_MASK
	.align		4
.L_5941:
        /*0018*/ 	.byte	0x03, 0x50
        /*001a*/ 	.short	0x0000


	//----- nvinfo : EIATTR_MAXREG_COUNT
	.align		4
        /*001c*/ 	.byte	0x03, 0x1b
        /*001e*/ 	.short	0x00ff


	//----- nvinfo : EIATTR_NUM_BARRIERS
	.align		4
        /*0020*/ 	.byte	0x02, 0x4c
        /*0022*/ 	.byte	0x01
	.zero		1


	//----- nvinfo : EIATTR_MERCURY_ISA_VERSION
	.align		4
        /*0024*/ 	.byte	0x03, 0x5f
        /*0026*/ 	.short	0x0101


	//----- nvinfo : EIATTR_COOP_GROUP_MASK_REGIDS
	.align		4
        /*0028*/ 	.byte	0x04, 0x29
        /*002a*/ 	.short	(.L_5943 - .L_5942)


	//   ....[0]....
.L_5942:
        /*002c*/ 	.word	0xffffffff


	//   ....[1]....
        /*0030*/ 	.word	0xffffffff


	//   ....[2]....
        /*0034*/ 	.word	0xffffffff


	//   ....[3]....
        /*0038*/ 	.word	0xffffffff


	//   ....[4]....
        /*003c*/ 	.word	0xffffffff


	//   ....[5]....
        /*0040*/ 	.word	0xffffffff


	//   ....[6]....
        /*0044*/ 	.word	0xffffffff


	//   ....[7]....
        /*0048*/ 	.word	0xffffffff


	//   ....[8]....
        /*004c*/ 	.word	0xffffffff


	//   ....[9]....
        /*0050*/ 	.word	0xffffffff


	//----- nvinfo : EIATTR_COOP_GROUP_INSTR_OFFSETS
	.align		4
.L_5943:
        /*0054*/ 	.byte	0x04, 0x28
        /*0056*/ 	.short	(.L_5945 - .L_5944)


	//   ....[0]....
.L_5944:
        /*0058*/ 	.word	0x000011d0


	//   ....[1]....
        /*005c*/ 	.word	0x00001290


	//   ....[2]....
        /*0060*/ 	.word	0x000012a0


	//   ....[3]....
        /*0064*/ 	.word	0x000012d0


	//   ....[4]....
        /*0068*/ 	.word	0x000012e0


	//   ....[5]....
        /*006c*/ 	.word	0x00001310


	//   ....[6]....
        /*0070*/ 	.word	0x00001320


	//   ....[7]....
        /*0074*/ 	.word	0x00001350


	//   ....[8]....
        /*0078*/ 	.word	0x00001360


	//   ....[9]....
        /*007c*/ 	.word	0x000013a0


	//----- nvinfo : EIATTR_VRC_CTA_INIT_COUNT
	.align		4
.L_5945:
        /*0080*/ 	.byte	0x02, 0x4a
	.zero		1
	.zero		1


	//----- nvinfo : EIATTR_EXIT_INSTR_OFFSETS
	.align		4
        /*0084*/ 	.byte	0x04, 0x1c
        /*0086*/ 	.short	(.L_5947 - .L_5946)


	//   ....[0]....
.L_5946:
        /*0088*/ 	.word	0x00002120


	//----- nvinfo : EIATTR_MAX_THREADS
	.align		4
.L_5947:
        /*008c*/ 	.byte	0x04, 0x05
        /*008e*/ 	.short	(.L_5949 - .L_5948)
.L_5948:
        /*0090*/ 	.word	0x00000080
        /*0094*/ 	.word	0x00000001
        /*0098*/ 	.word	0x00000001


	//----- nvinfo : EIATTR_CBANK_PARAM_SIZE
	.align		4
.L_5949:
        /*009c*/ 	.byte	0x03, 0x19
        /*009e*/ 	.short	0x0080


	//----- nvinfo : EIATTR_PARAM_CBANK
	.align		4
        /*00a0*/ 	.byte	0x04, 0x0a
        /*00a2*/ 	.short	(.L_5951 - .L_5950)
	.align		4
.L_5950:
        /*00a4*/ 	.word	index@(.nv.constant0._ZN18transformer_engine13normalization19ln_bwd_tuned_kernelINS0_13Kernel_traitsI6__halfS3_S3_fjLj2304ELj1ELj1ELj4ELj4ENS0_18Kernel_traits_baseILj2304ES3_S3_S3_fjLj128EEEEEEEvNS0_20BackwardKernelParamsE)
        /*00a8*/ 	.short	0x0380
        /*00aa*/ 	.short	0x0080


	//----- nvinfo : EIATTR_SW_WAR
	.align		4
.L_5951:
        /*00ac*/ 	.byte	0x04, 0x36
        /*00ae*/ 	.short	(.L_5953 - .L_5952)
.L_5952:
        /*00b0*/ 	.word	0x00000008
.L_5953:


//--------------------- .nv.info._ZN18transformer_engine13normalization28ln_bwd_finalize_tuned_kernelINS0_22Kernel_traits_finalizeILj2304EffffjLj1024ELj4ENS0_18Kernel_traits_baseILj2304EffffjLj1024EEEEEEEvNS0_20BackwardKernelParamsE --------------------------
	.section	.nv.info._ZN18transformer_engine13normalization28ln_bwd_finalize_tuned_kernelINS0_22Kernel_traits_finalizeILj2304EffffjLj1024ELj4ENS0_18Kernel_traits_baseILj2304EffffjLj1024EEEEEEEvNS0_20BackwardKernelParamsE,"",@"SHT_CUDA_INFO"
	.sectionflags	@""
	.align	4


	//----- nvinfo : EIATTR_CUDA_API_VERSION
	.align		4
        /*0000*/ 	.byte	0x04, 0x37
        /*0002*/ 	.short	(.L_5955 - .L_5954)
.L_5954:
        /*0004*/ 	.word	0x00000082


	//----- nvinfo : EIATTR_KPARAM_INFO
	.align		4
.L_5955:
        /*0008*/ 	.byte	0x04, 0x17
        /*000a*/ 	.short	(.L_5957 - .L_5956)
.L_5956:
        /*000c*/ 	.word	0x00000000
        /*0010*/ 	.short	0x0000
        /*0012*/ 	.short	0x0000
        /*0014*/ 	.byte	0x00, 0xf0, 0x01, 0x02


	//----- nvinfo : EIATTR_SPARSE_MMA_MASK
	.align		4
.L_5957:
        /*0018*/ 	.byte	0x03, 0x50
        /*001a*/ 	.short	0x0000


	//----- nvinfo : EIATTR_MAXREG_COUNT
	.align		4
        /*001c*/ 	.byte	0x03, 0x1b
        /*001e*/ 	.short	0x0040


	//----- nvinfo : EIATTR_NUM_BARRIERS
	.align		4
        /*0020*/ 	.byte	0x02, 0x4c
        /*0022*/ 	.byte	0x01
	.zero		1


	//----- nvinfo : EIATTR_MERCURY_ISA_VERSION
	.align		4
        /*0024*/ 	.byte	0x03, 0x5f
        /*0026*/ 	.short	0x0101


	//----- nvinfo : EIATTR_COOP_GROUP_MASK_REGIDS
	.align		4
        /*0028*/ 	.byte	0x04, 0x29
        /*002a*/ 	.short	(.L_5959 - .L_5958)


	//   ....[0]....
.L_5958:
        /*002c*/ 	.word	0xffffffff


	//   ....[1]....
        /*0030*/ 	.word	0xffffffff


	//   ....[2]....
        /*0034*/ 	.word	0xffffffff


	//   ....[3]....
        /*0038*/ 	.word	0xffffffff


	//   ....[4]....
        /*003c*/ 	.word	0xffffffff


	//   ....[5]....
        /*0040*/ 	.word	0xffffffff


	//   ....[6]....
        /*0044*/ 	.word	0xffffffff


	//   ....[7]....
        /*0048*/ 	.word	0xffffffff


	//   ....[8]....
        /*004c*/ 	.word	0xffffffff


	//   ....[9]....
        /*0050*/ 	.word	0xffffffff


	//----- nvinfo : EIATTR_COOP_GROUP_INSTR_OFFSETS
	.align		4
.L_5959:
        /*0054*/ 	.byte	0x04, 0x28
        /*0056*/ 	.short	(.L_5961 - .L_5960)


	//   ....[0]....
.L_5960:
        /*0058*/ 	.word	0x00001250


	//   ....[1]....
        /*005c*/ 	.word	0x00001260


	//   ....[2]....
        /*0060*/ 	.word	0x00001290


	//   ....[3]....
        /*0064*/ 	.word	0x000012a0


	//   ....[4]....
        /*0068*/ 	.word	0x000012d0


	//   ....[5]....
        /*006c*/ 	.word	0x000012e0


	//   ....[6]....
        /*0070*/ 	.word	0x00001310


	//   ....[7]....
        /*0074*/ 	.word	0x00001320


	//   ....[8]....
        /*0078*/ 	.word	0x00001350


	//   ....[9]....
        /*007c*/ 	.word	0x00001360


	//----- nvinfo : EIATTR_VRC_CTA_INIT_COUNT
	.align		4
.L_5961:
        /*0080*/ 	.byte	0x02, 0x4a
	.zero		1
	.zero		1


	//----- nvinfo : EIATTR_EXIT_INSTR_OFFSETS
	.align		4
        /*0084*/ 	.byte	0x04, 0x1c
        /*0086*/ 	.short	(.L_5963 - .L_5962)


	//   ....[0]....
.L_5962:
        /*0088*/ 	.word	0x00000060


	//   ....[1]....
        /*008c*/ 	.word	0x000013c0


	//   ....[2]....
        /*0090*/ 	.word	0x00001470


	//----- nvinfo : EIATTR_MAX_THREADS
	.align		4
.L_5963:
        /*0094*/ 	.byte	0x04, 0x05
        /*0096*/ 	.short	(.L_5965 - .L_5964)
.L_5964:
        /*0098*/ 	.word	0x00000400
        /*009c*/ 	.word	0x00000001
        /*00a0*/ 	.word	0x00000001


	//----- nvinfo : EIATTR_CRS_STACK_SIZE
	.align		4
.L_5965:
        /*00a4*/ 	.byte	0x04, 0x1e
        /*00a6*/ 	.short	(.L_5967 - .L_5966)
.L_5966:
        /*00a8*/ 	.word	0x00000000


	//----- nvinfo : EIATTR_CBANK_PARAM_SIZE
	.align		4
.L_5967:
        /*00ac*/ 	.byte	0x03, 0x19
        /*00ae*/ 	.short	0x0080


	//----- nvinfo : EIATTR_PARAM_CBANK
	.align		4
        /*00b0*/ 	.byte	0x04, 0x0a
        /*00b2*/ 	.short	(.L_5969 - .L_5968)
	.align		4
.L_5968:
        /*00b4*/ 	.word	index@(.nv.constant0._ZN18transformer_engine13normalization28ln_bwd_finalize_tuned_kernelINS0_22Kernel_traits_finalizeILj2304EffffjLj1024ELj4ENS0_18Kernel_traits_baseILj2304EffffjLj1024EEEEEEEvNS0_20BackwardKernelParamsE)
        /*00b8*/ 	.short	0x0380
        /*00ba*/ 	.short	0x0080


	//----- nvinfo : EIATTR_SW_WAR
	.align		4
.L_5969:
        /*00bc*/ 	.byte	0x04, 0x36
        /*00be*/ 	.short	(.L_5971 - .L_5970)
.L_5970:
        /*00c0*/ 	.word	0x00000008
.L_5971:


//--------------------- .nv.info._ZN18transformer_engine13normalization19ln_bwd_tuned_kernelINS0_13Kernel_traitsIffffjLj2304ELj1ELj1ELj4ELj8ENS0_18Kernel_traits_baseILj2304EffffjLj128EEEEEEEvNS0_20BackwardKernelParamsE --------------------------
	.section	.nv.info._ZN18transformer_engine13normalization19ln_bwd_tuned_kernelINS0_13Kernel_traitsIffffjLj2304ELj1ELj1ELj4ELj8ENS0_18Kernel_traits_baseILj2304EffffjLj128EEEEEEEvNS0_20BackwardKernelParamsE,"",@"SHT_CUDA_INFO"
	.sectionflags	@""
	.align	4


	//----- nvinfo : EIATTR_CUDA_API_VERSION
	.align		4
        /*0000*/ 	.byte	0x04, 0x37
        /*0002*/ 	.short	(.L_5973 - .L_5972)
.L_5972:
        /*0004*/ 	.word	0x00000082


	//----- nvinfo : EIATTR_KPARAM_INFO
	.align		4
.L_5973:
        /*0008*/ 	.byte	0x04, 0x17
        /*000a*/ 	.short	(.L_5975 - .L_5974)
.L_5974:
        /*000c*/ 	.word	0x00000000
        /*0010*/ 	.short	0x0000
        /*0012*/ 	.short	0x0000
        /*0014*/ 	.byte	0x00, 0xf0, 0x01, 0x02


	//----- nvinfo : EIATTR_SPARSE_MMA_MASK
	.align		4
.L_5975:
        /*0018*/ 	.byte	0x03, 0x50
        /*001a*/ 	.short	0x0000


	//----- nvinfo : EIATTR_MAXREG_COUNT
	.align		4
        /*001c*/ 	.byte	0x03, 0x1b
        /*001e*/ 	.short	0x00ff


	//----- nvinfo : EIATTR_NUM_BARRIERS
	.align		4
        /*0020*/ 	.byte	0x02, 0x4c
        /*0022*/ 	.byte	0x01
	.zero		1


	//----- nvinfo : EIATTR_MERCURY_ISA_VERSION
	.align		4
        /*0024*/ 	.byte	0x03, 0x5f
        /*0026*/ 	.short	0x0101


	//----- nvinfo : EIATTR_COOP_GROUP_MASK_REGIDS
	.align		4
        /*0028*/ 	.byte	0x04, 0x29
        /*002a*/ 	.short	(.L_5977 - .L_5976)


	//   ....[0]....
.L_5976:
        /*002c*/ 	.word	0xffffffff


	//   ....[1]....
        /*0030*/ 	.word	0xffffffff


	//   ....[2]....
        /*0034*/ 	.word	0xffffffff


	//   ....[3]....
        /*0038*/ 	.word	0xffffffff


	//   ....[4]....
        /*003c*/ 	.word	0xffffffff


	//   ....[5]....
        /*0040*/ 	.word	0xffffffff


	//   ....[6]....
        /*0044*/ 	.word	0xffffffff


	//   ....[7]....
        /*0048*/ 	.word	0xffffffff


	//   ....[8]....
        /*004c*/ 	.word	0xffffffff


	//   ....[9]....
        /*0050*/ 	.word	0xffffffff


	//----- nvinfo : EIATTR_COOP_GROUP_INSTR_OFFSETS
	.align		4
.L_5977:
        /*0054*/ 	.byte	0x04, 0x28
        /*0056*/ 	.short	(.L_5979 - .L_5978)


	//   ....[0]....
.L_5978:
        /*0058*/ 	.word	0x00000eb0


	//   ....[1]....
        /*005c*/ 	.word	0x00000f60


	//   ....[2]....
        /*0060*/ 	.word	0x00000f70


	//   ....[3]....
        /*0064*/ 	.word	0x00000fa0


	//   ....[4]....
        /*0068*/ 	.word	0x00000fb0


	//   ....[5]....
        /*006c*/ 	.word	0x00000fe0


	//   ....[6]....
        /*0070*/ 	.word	0x00001000


	//   ....[7]....
        /*0074*/ 	.word	0x00001010


	//   ....[8]....
        /*0078*/ 	.word	0x00001050


	//   ....[9]....
        /*007c*/ 	.word	0x00001060


	//----- nvinfo : EIATTR_VRC_CTA_INIT_COUNT
	.align		4
.L_5979:
        /*0080*/ 	.byte	0x02, 0x4a
	.zero		1
	.zero		1


	//----- nvinfo : EIATTR_EXIT_INSTR_OFFSETS
	.align		4
        /*0084*/ 	.byte	0x04, 0x1c
        /*0086*/ 	.short	(.L_5981 - .L_5980)


	//   ....[0]....
.L_5980:
        /*0088*/ 	.word	0x00001d20


	//----- nvinfo : EIATTR_MAX_THREADS
	.align		4
.L_5981:
        /*008c*/ 	.byte	0x04, 0x05
        /*008e*/ 	.short	(.L_5983 - .L_5982)
.L_5982:
        /*0090*/ 	.word	0x00000080
        /*0094*/ 	.word	0x00000001
        /*0098*/ 	.word	0x00000001


	//----- nvinfo : EIATTR_CBANK_PARAM_SIZE
	.align		4
.L_5983:
        /*009c*/ 	.byte	0x03, 0x19
        /*009e*/ 	.short	0x0080


	//----- nvinfo : EIATTR_PARAM_CBANK
	.align		4
        /*00a0*/ 	.byte	0x04, 0x0a
        /*00a2*/ 	.short	(.L_5985 - .L_5984)
	.align		4
.L_5984:
        /*00a4*/ 	.word	index@(.nv.constant0._ZN18transformer_engine13normalization19ln_bwd_tuned_kernelINS0_13Kernel_traitsIffffjLj2304ELj1ELj1ELj4ELj8ENS0_18Kernel_traits_baseILj2304EffffjLj128EEEEEEEvNS0_20BackwardKernelParamsE)
        /*00a8*/ 	.short	0x0380
        /*00aa*/ 	.short	0x0080


	//----- nvinfo : EIATTR_SW_WAR
	.align		4
.L_5985:
        /*00ac*/ 	.byte	0x04, 0x36
        /*00ae*/ 	.short	(.L_5987 - .L_5986)
.L_5986:
        /*00b0*/ 	.word	0x00000008
.L_5987:


//--------------------- .nv.info._ZN18transformer_engine13normalization28ln_bwd_finalize_tuned_kernelINS0_22Kernel_traits_finalizeILj2048E13__nv_bfloat16fS3_fjLj1024ELj4ENS0_18Kernel_traits_baseILj2048ES3_fS3_fjLj1024EEEEEEEvNS0_20BackwardKernelParamsE --------------------------
	.section	.nv.info._ZN18transformer_engine13normalization28ln_bwd_finalize_tuned_kernelINS0_22Kernel_traits_finalizeILj2048E13__nv_bfloat16fS3_fjLj1024ELj4ENS0_18Kernel_traits_baseILj2048ES3_fS3_fjLj1024EEEEEEEvNS0_20BackwardKernelParamsE,"",@"SHT_CUDA_INFO"
	.sectionflags	@""
	.align	4


	//----- nvinfo : EIATTR_CUDA_API_VERSION
	.align		4
        /*0000*/ 	.byte	0x04, 0x37
        /*0002*/ 	.short	(.L_5989 - .L_5988)
.L_5988:
        /*0004*/ 	.word	0x00000082


	//----- nvinfo : EIATTR_KPARAM_INFO
	.align		4
.L_5989:
        /*0008*/ 	.byte	0x04, 0x17
        /*000a*/ 	.short	(.L_5991 - .L_5990)
.L_5990:
        /*000c*/ 	.word	0x00000000
        /*0010*/ 	.short	0x0000
        /*0012*/ 	.short	0x0000
        /*0014*/ 	.byte	0x00, 0xf0, 0x01, 0x02


	//----- nvinfo : EIATTR_SPARSE_MMA_MASK
	.align		4
.L_5991:
        /*0018*/ 	.byte	0x03, 0x50
        /*001a*/ 	.short	0x0000


	//----- nvinfo : EIATTR_MAXREG_COUNT
	.align		4
        /*001c*/ 	.byte	0x03, 0x1b
        /*001e*/ 	.short	0x0040


	//----- nvinfo : EIATTR_NUM_BARRIERS
	.align		4
        /*0020*/ 	.byte	0x02, 0x4c
        /*0022*/ 	.byte	0x01
	.zero		1


	//----- nvinfo : EIATTR_MERCURY_ISA_VERSION
	.align		4
        /*0024*/ 	.byte	0x03, 0x5f
        /*0026*/ 	.short	0x0101


	//----- nvinfo : EIATTR_COOP_GROUP_MASK_REGIDS
	.align		4
        /*0028*/ 	.byte	0x04, 0x29
        /*002a*/ 	.short	(.L_5993 - .L_5992)


	//   ....[0]....
.L_5992:
        /*002c*/ 	.word	0xffffffff


	//   ....[1]....
        /*0030*/ 	.word	0xffffffff


	//   ....[2]....
        /*0034*/ 	.word	0xffffffff


	//   ....[3]....
        /*0038*/ 	.word	0xffffffff


	//   ....[4]....
        /*003c*/ 	.word	0xffffffff


	//   ....[5]....
        /*0040*/ 	.word	0xffffffff


	//   ....[6]....
        /*0044*/ 	.word	0xffffffff


	//   ....[7]....
        /*0048*/ 	.word	0xffffffff


	//   ....[8]....
        /*004c*/ 	.word	0xffffffff


	//   ....[9]....
        /*0050*/ 	.word	0xffffffff


	//----- nvinfo : EIATTR_COOP_GROUP_INSTR_OFFSETS
	.align		4
.L_5993:
        /*0054*/ 	.byte	0x04, 0x28
        /*0056*/ 	.short	(.L_5995 - .L_5994)


	//   ....[0]....
.L_5994:
        /*0058*/ 	.word	0x00001250


	//   ....[1]....
        /*005c*/ 	.word	0x00001260


	//   ....[2]....
        /*0060*/ 	.word	0x00001290


	//   ....[3]....
        /*0064*/ 	.word	0x000012a0


	//   ....[4]....
        /*0068*/ 	.word	0x000012d0


	//   ....[5]....
        /*006c*/ 	.word	0x000012e0


	//   ....[6]....
        /*0070*/ 	.word	0x00001310


	//   ....[7]....
        /*0074*/ 	.word	0x00001320


	//   ....[8]....
        /*0078*/ 	.word	0x00001350


	//   ....[9]....
        /*007c*/ 	.word	0x00001360


	//----- nvinfo : EIATTR_VRC_CTA_INIT_COUNT
	.align		4
.L_5995:
        /*0080*/ 	.byte	0x02, 0x4a
	.zero		1
	.zero		1


	//----- nvinfo : EIATTR_EXIT_INSTR_OFFSETS
	.align		4
        /*0084*/ 	.byte	0x04, 0x1c
        /*0086*/ 	.short	(.L_5997 - .L_5996)


	//   ....[0]....
.L_5996:
        /*0088*/ 	.word	0x00000060


	//   ....[1]....
        /*008c*/ 	.word	0x000013c0


	//   ....[2]....
        /*0090*/ 	.word	0x00001490


	//----- nvinfo : EIATTR_MAX_THREADS
	.align		4
.L_5997:
        /*0094*/ 	.byte	0x04, 0x05
        /*0096*/ 	.short	(.L_5999 - .L_5998)
.L_5998:
        /*0098*/ 	.word	0x00000400
        /*009c*/ 	.word	0x00000001
        /*00a0*/ 	.word	0x00000001


	//----- nvinfo : EIATTR_CRS_STACK_SIZE
	.align		4
.L_5999:
        /*00a4*/ 	.byte	0x04, 0x1e
        /*00a6*/ 	.short	(.L_6001 - .L_6000)
.L_6000:
        /*00a8*/ 	.word	0x00000000


	//----- nvinfo : EIATTR_CBANK_PARAM_SIZE
	.align		4
.L_6001:
        /*00ac*/ 	.byte	0x03, 0x19
        /*00ae*/ 	.short	0x0080


	//----- nvinfo : EIATTR_PARAM_CBANK
	.align		4
        /*00b0*/ 	.byte	0x04, 0x0a
        /*00b2*/ 	.short	(.L_6003 - .L_6002)
	.align		4
.L_6002:
        /*00b4*/ 	.word	index@(.nv.constant0._ZN18transformer_engine13normalization28ln_bwd_finalize_tuned_kernelINS0_22Kernel_traits_finalizeILj2048E13__nv_bfloat16fS3_fjLj1024ELj4ENS0_18Kernel_traits_baseILj2048ES3_fS3_fjLj1024EEEEEEEvNS0_20BackwardKernelParamsE)
        /*00b8*/ 	.short	0x0380
        /*00ba*/ 	.short	0x0080


	//----- nvinfo : EIATTR_SW_WAR
	.align		4
.L_6003:
        /*00bc*/ 	.byte	0x04, 0x36
        /*00be*/ 	.short	(.L_6005 - .L_6004)
.L_6004:
        /*00c0*/ 	.word	0x00000008
.L_6005:


//--------------------- .nv.info._ZN18transformer_engine13normalization19ln_bwd_tuned_kernelINS0_13Kernel_traitsI13__nv_bfloat16fS3_fjLj2048ELj1ELj1ELj4ELj16ENS0_18Kernel_traits_baseILj2048ES3_fS3_fjLj128EEEEEEEvNS0_20BackwardKernelParamsE --------------------------
	.section	.nv.info._ZN18transformer_engine13normalization19ln_bwd_tuned_kernelINS0_13Kernel_traitsI13__nv_bfloat16fS3_fjLj2048ELj1ELj1ELj4ELj16ENS0_18Kernel_traits_baseILj2048ES3_fS3_fjLj128EEEEEEEvNS0_20BackwardKernelParamsE,"",@"SHT_CUDA_INFO"
	.sectionflags	@""
	.align	4


	//----- nvinfo : EIATTR_CUDA_API_VERSION
	.align		4
        /*0000*/ 	.byte	0x04, 0x37
        /*0002*/ 	.short	(.L_6007 - .L_6006)
.L_6006:
        /*0004*/ 	.word	0x00000082


	//----- nvinfo : EIATTR_KPARAM_INFO
	.align		4
.L_6007:
        /*0008*/ 	.byte	0x04, 0x17
        /*000a*/ 	.short	(.L_6009 - .L_6008)
.L_6008:
        /*000c*/ 	.word	0x00000000
        /*0010*/ 	.short	0x0000
        /*0012*/ 	.short	0x0000
        /*0014*/ 	.byte	0x00, 0xf0, 0x01, 0x02


	//----- nvinfo : EIATTR_SPARSE_MMA_MASK
	.align		4
.L_6009:
        /*0018*/ 	.byte	0x03, 0x50
        /*001a*/ 	.short	0x0000


	//----- nvinfo : EIATTR_MAXREG_COUNT
	.align		4
        /*001c*/ 	.byte	0x03, 0x1b
        /*001e*/ 	.short	0x00ff


	//----- nvinfo : EIATTR_NUM_BARRIERS
	.align		4
        /*0020*/ 	.byte	0x02, 0x4c
        /*0022*/ 	.byte	0x01
	.zero		1


	//----- nvinfo : EIATTR_MERCURY_ISA_VERSION
	.align		4
        /*0024*/ 	.byte	0x03, 0x5f
        /*0026*/ 	.short	0x0101


	//----- nvinfo : EIATTR_COOP_GROUP_MASK_REGIDS
	.align		4
        /*0028*/ 	.byte	0x04, 0x29
        /*002a*/ 	.short	(.L_6011 - .L_6010)


	//   ....[0]....
.L_6010:
        /*002c*/ 	.word	0xffffffff


	//   ....[1]....
        /*0030*/ 	.word	0xffffffff


	//   ....[2]....
        /*0034*/ 	.word	0xffffffff


	//   ....[3]....
        /*0038*/ 	.word	0xffffffff


	//   ....[4]....
        /*003c*/ 	.word	0xffffffff


	//   ....[5]....
        /*0040*/ 	.word	0xffffffff


	//   ....[6]....
        /*0044*/ 	.word	0xffffffff


	//   ....[7]....
        /*0048*/ 	.word	0xffffffff


	//   ....[8]....
        /*004c*/ 	.word	0xffffffff


	//   ....[9]....
        /*0050*/ 	.word	0xffffffff


	//----- nvinfo : EIATTR_COOP_GROUP_INSTR_OFFSETS
	.align		4
.L_6011:
        /*0054*/ 	.byte	0x04, 0x28
        /*0056*/ 	.short	(.L_6013 - .L_6012)


	//   ....[0]....
.L_6012:
        /*0058*/ 	.word	0x00000f40


	//   ....[1]....
        /*005c*/ 	.word	0x00001040


	//   ....[2]....
        /*0060*/ 	.word	0x00001050


	//   ....[3]....
        /*0064*/ 	.word	0x00001070


	//   ....[4]....
        /*0068*/ 	.word	0x00001090


	//   ....[5]....
        /*006c*/ 	.word	0x000010b0


	//   ....[6]....
        /*0070*/ 	.word	0x000010d0


	//   ....[7]....
        /*0074*/ 	.word	0x000010f0


	//   ....[8]....
        /*0078*/ 	.word	0x00001110


	//   ....[9]....
        /*007c*/ 	.word	0x00001150


	//----- nvinfo : EIATTR_VRC_CTA_INIT_COUNT
	.align		4
.L_6013:
        /*0080*/ 	.byte	0x02, 0x4a
	.zero		1
	.zero		1


	//----- nvinfo : EIATTR_EXIT_INSTR_OFFSETS
	.align		4
        /*0084*/ 	.byte	0x04, 0x1c
        /*0086*/ 	.short	(.L_6015 - .L_6014)


	//   ....[0]....
.L_6014:
        /*0088*/ 	.word	0x000019c0


	//----- nvinfo : EIATTR_MAX_THREADS
	.align		4
.L_6015:
        /*008c*/ 	.byte	0x04, 0x05
        /*008e*/ 	.short	(.L_6017 - .L_6016)
.L_6016:
        /*0090*/ 	.word	0x00000080
        /*0094*/ 	.word	0x00000001
        /*0098*/ 	.word	0x00000001


	//----- nvinfo : EIATTR_CBANK_PARAM_SIZE
	.align		4
.L_6017:
        /*009c*/ 	.byte	0x03, 0x19
        /*009e*/ 	.short	0x0080


	//----- nvinfo : EIATTR_PARAM_CBANK
	.align		4
        /*00a0*/ 	.byte	0x04, 0x0a
        /*00a2*/ 	.short	(.L_6019 - .L_6018)
	.align		4
.L_6018:
        /*00a4*/ 	.word	index@(.nv.constant0._ZN18transformer_engine13normalization19ln_bwd_tuned_kernelINS0_13Kernel_traitsI13__nv_bfloat16fS3_fjLj2048ELj1ELj1ELj4ELj16ENS0_18Kernel_traits_baseILj2048ES3_fS3_fjLj128EEEEEEEvNS0_20BackwardKernelParamsE)
        /*00a8*/ 	.short	0x0380
        /*00aa*/ 	.short	0x0080


	//----- nvinfo : EIATTR_SW_WAR
	.align		4
.L_6019:
        /*00ac*/ 	.byte	0x04, 0x36
        /*00ae*/ 	.short	(.L_6021 - .L_6020)
.L_6020:
        /*00b0*/ 	.word	0x00000008
.L_6021:


//--------------------- .nv.info._ZN18transformer_engine13normalization28ln_bwd_finalize_tuned_kernelINS0_22Kernel_traits_finalizeILj2048E13__nv_bfloat16S3_S3_fjLj1024ELj4ENS0_18Kernel_traits_baseILj2048ES3_S3_S3_fjLj1024EEEEEEEvNS0_20BackwardKernelParamsE --------------------------
	.section	.nv.info._ZN18transformer_engine13normalization28ln_bwd_finalize_tuned_kernelINS0_22Kernel_traits_finalizeILj2048E13__nv_bfloat16S3_S3_fjLj1024ELj4ENS0_18Kernel_traits_baseILj2048ES3_S3_S3_fjLj1024EEEEEEEvNS0_20BackwardKernelParamsE,"",@"SHT_CUDA_INFO"
	.sectionflags	@""
	.align	4


	//----- nvinfo : EIATTR_CUDA_API_VERSION
	.align		4
        /*0000*/ 	.byte	0x04, 0x37
        /*0002*/ 	.short	(.L_6023 - .L_6022)
.L_6022:
        /*0004*/ 	.word	0x00000082


	//----- nvinfo : EIATTR_KPARAM_INFO
	.align		4
.L_6023:
        /*0008*/ 	.byte	0x04, 0x17
        /*000a*/ 	.short	(.L_6025 - .L_6024)
.L_6024:
        /*000c*/ 	.word	0x00000000
        /*0010*/ 	.short	0x0000
        /*0012*/ 	.short	0x0000
        /*0014*/ 	.byte	0x00, 0xf0, 0x01, 0x02


	//----- nvinfo : EIATTR_SPARSE_MMA_MASK
	.align		4
.L_6025:
        /*0018*/ 	.byte	0x03, 0x50
        /*001a*/ 	.short	0x0000


	//----- nvinfo : EIATTR_MAXREG_COUNT
	.align		4
        /*001c*/ 	.byte	0x03, 0x1b
        /*001e*/ 	.short	0x0040


	//----- nvinfo : EIATTR_NUM_BARRIERS
	.align		4
        /*0020*/ 	.byte	0x02, 0x4c
        /*0022*/ 	.byte	0x01
	.zero		1


	//----- nvinfo : EIATTR_MERCURY_ISA_VERSION
	.align		4
        /*0024*/ 	.byte	0x03, 0x5f
        /*0026*/ 	.short	0x0101


	//----- nvinfo : EIATTR_COOP_GROUP_MASK_REGIDS
	.align		4
        /*0028*/ 	.byte	0x04, 0x29
        /*002a*/ 	.short	(.L_6027 - .L_6026)


	//   ....[0]....
.L_6026:
        /*002c*/ 	.word	0xffffffff


	//   ....[1]....
        /*0030*/ 	.word	0xffffffff


	//   ....[2]....
        /*0034*/ 	.word	0xffffffff


	//   ....[3]....
        /*0038*/ 	.word	0xffffffff


	//   ....[4]....
        /*003c*/ 	.word	0xffffffff


	//   ....[5]....
        /*0040*/ 	.word	0xffffffff


	//   ....[6]....
        /*0044*/ 	.word	0xffffffff


	//   ....[7]....
        /*0048*/ 	.word	0xffffffff


	//   ....[8]....
        /*004c*/ 	.word	0xffffffff


	//   ....[9]....
        /*0050*/ 	.word	0xffffffff


	//----- nvinfo : EIATTR_COOP_GROUP_INSTR_OFFSETS
	.align		4
.L_6027:
        /*0054*/ 	.byte	0x04, 0x28
        /*0056*/ 	.short	(.L_6029 - .L_6028)


	//   ....[0]....
.L_6028:
        /*0058*/ 	.word	0x00001250


	//   ....[1]....
        /*005c*/ 	.word	0x00001260


	//   ....[2]....
        /*0060*/ 	.word	0x00001290


	//   ....[3]....
        /*0064*/ 	.word	0x000012a0


	//   ....[4]....
        /*0068*/ 	.word	0x000012d0


	//   ....[5]....
        /*006c*/ 	.word	0x000012e0


	//   ....[6]....
        /*0070*/ 	.word	0x00001310


	//   ....[7]....
        /*0074*/ 	.word	0x00001320


	//   ....[8]....
        /*0078*/ 	.word	0x00001350


	//   ....[9]....
        /*007c*/ 	.word	0x00001360


	//----- nvinfo : EIATTR_VRC_CTA_INIT_COUNT
	.align		4
.L_6029:
        /*0080*/ 	.byte	0x02, 0x4a
	.zero		1
	.zero		1


	//----- nvinfo : EIATTR_EXIT_INSTR_OFFSETS
	.align		4
        /*0084*/ 	.byte	0x04, 0x1c
        /*0086*/ 	.short	(.L_6031 - .L_6030)


	//   ....[0]....
.L_6030:
        /*0088*/ 	.word	0x00000060


	//   ....[1]....
        /*008c*/ 	.word	0x000013c0


	//   ....[2]....
        /*0090*/ 	.word	0x00001490


	//----- nvinfo : EIATTR_MAX_THREADS
	.align		4
.L_6031:
        /*0094*/ 	.byte	0x04, 0x05
        /*0096*/ 	.short	(.L_6033 - .L_6032)
.L_6032:
        /*0098*/ 	.word	0x00000400
        /*009c*/ 	.word	0x00000001
        /*00a0*/ 	.word	0x00000001


	//----- nvinfo : EIATTR_CRS_STACK_SIZE
	.align		4
.L_6033:
        /*00a4*/ 	.byte	0x04, 0x1e
        /*00a6*/ 	.short	(.L_6035 - .L_6034)
.L_6034:
        /*00a8*/ 	.word	0x00000000


	//----- nvinfo : EIATTR_CBANK_PARAM_SIZE
	.align		4
.L_6035:
        /*00ac*/ 	.byte	0x03, 0x19
        /*00ae*/ 	.short	0x0080


	//----- nvinfo : EIATTR_PARAM_CBANK
	.align		4
        /*00b0*/ 	.byte	0x04, 0x0a
        /*00b2*/ 	.short	(.L_6037 - .L_6036)
	.align		4
.L_6036:
        /*00b4*/ 	.word	index@(.nv.constant0._ZN18transformer_engine13normalization28ln_bwd_finalize_tuned_kernelINS0_22Kernel_traits_finalizeILj2048E13__nv_bfloat16S3_S3_fjLj1024ELj4ENS0_18Kernel_traits_baseILj2048ES3_S3_S3_fjLj1024EEEEEEEvNS0_20BackwardKernelParamsE)
        /*00b8*/ 	.short	0x0380
        /*00ba*/ 	.short	0x0080


	//----- nvinfo : EIATTR_SW_WAR
	.align		4
.L_6037:
        /*00bc*/ 	.byte	0x04, 0x36
        /*00be*/ 	.short	(.L_6039 - .L_6038)
.L_6038:
        /*00c0*/ 	.word	0x00000008
.L_6039:


//--------------------- .nv.info._ZN18transformer_engine13normalization19ln_bwd_tuned_kernelINS0_13Kernel_traitsI13__nv_bfloat16S3_S3_fjLj2048ELj1ELj1ELj4ELj16ENS0_18Kernel_traits_baseILj2048ES3_S3_S3_fjLj128EEEEEEEvNS0_20BackwardKernelParamsE --------------------------
	.section	.nv.info._ZN18transformer_engine13normalization19ln_bwd_tuned_kernelINS0_13Kernel_traitsI13__nv_bfloat16S3_S3_fjLj2048ELj1ELj1ELj4ELj16ENS0_18Kernel_traits_baseILj2048ES3_S3_S3_fjLj128EEEEEEEvNS0_20BackwardKernelParamsE,"",@"SHT_CUDA_INFO"
	.sectionflags	@""
	.align	4


	//----- nvinfo : EIATTR_CUDA_API_VERSION
	.align		4
        /*0000*/ 	.byte	0x04, 0x37
        /*0002*/ 	.short	(.L_6041 - .L_6040)
.L_6040:
        /*0004*/ 	.word	0x00000082


	//----- nvinfo : EIATTR_KPARAM_INFO
	.align		4
.L_6041:
        /*0008*/ 	.byte	0x04, 0x17
        /*000a*/ 	.short	(.L_6043 - .L_6042)
.L_6042:
        /*000c*/ 	.word	0x00000000
        /*0010*/ 	.short	0x0000
        /*0012*/ 	.short	0x0000
        /*0014*/ 	.byte	0x00, 0xf0, 0x01, 0x02


	//----- nvinfo : EIATTR_SPARSE_MMA_MASK
	.align		4
.L_6043:
        /*0018*/ 	.byte	0x03, 0x50
        /*001a*/ 	.short	0x0000


	//----- nvinfo : EIATTR_MAXREG_COUNT
	.align		4
        /*001c*/ 	.byte	0x03, 0x1b
        /*001e*/ 	.short	0x00ff


	//----- nvinfo : EIATTR_NUM_BARRIERS
	.align		4
        /*0020*/ 	.byte	0x02, 0x4c
        /*0022*/ 	.byte	0x01
	.zero		1


	//----- nvinfo : EIATTR_MERCURY_ISA_VERSION
	.align		4
        /*0024*/ 	.byte	0x03, 0x5f
        /*0026*/ 	.short	0x0101


	//----- nvinfo : EIATTR_COOP_GROUP_MASK_REGIDS
	.align		4
        /*0028*/ 	.byte	0x04, 0x29
        /*002a*/ 	.short	(.L_6045 - .L_6044)


	//   ....[0]....
.L_6044:
        /*002c*/ 	.word	0xffffffff


	//   ....[1]....
        /*0030*/ 	.word	0xffffffff


	//   ....[2]....
        /*0034*/ 	.word	0xffffffff


	//   ....[3]....
        /*0038*/ 	.word	0xffffffff


	//   ....[4]....
        /*003c*/ 	.word	0xffffffff


	//   ....[5]....
        /*0040*/ 	.word	0xffffffff


	//   ....[6]....
        /*0044*/ 	.word	0xffffffff


	//   ....[7]....
        /*0048*/ 	.word	0xffffffff


	//   ....[8]....
        /*004c*/ 	.word	0xffffffff


	//   ....[9]....
        /*0050*/ 	.word	0xffffffff


	//----- nvinfo : EIATTR_COOP_GROUP_INSTR_OFFSETS
	.align		4
.L_6045:
        /*0054*/ 	.byte	0x04, 0x28
        /*0056*/ 	.short	(.L_6047 - .L_6046)


	//   ....[0]....
.L_6046:
        /*0058*/ 	.word	0x00000f10


	//   ....[1]....
        /*005c*/ 	.word	0x00000f20


	//   ....[2]....
        /*0060*/ 	.word	0x00000f50


	//   ....[3]....
        /*0064*/ 	.word	0x00000f60


	//   ....[4]....
        /*0068*/ 	.word	0x00000f90


	//   ....[5]....
        /*006c*/ 	.word	0x00000fa0


	//   ....[6]....
        /*0070*/ 	.word	0x00000fd0


	//   ....[7]....
        /*0074*/ 	.word	0x00000fe0


	//   ....[8]....
        /*0078*/ 	.word	0x00001020


	//   ....[9]....
        /*007c*/ 	.word	0x00001030


	//----- nvinfo : EIATTR_VRC_CTA_INIT_COUNT
	.align		4
.L_6047:
        /*0080*/ 	.byte	0x02, 0x4a
	.zero		1
	.zero		1


	//----- nvinfo : EIATTR_EXIT_INSTR_OFFSETS
	.align		4
        /*0084*/ 	.byte	0x04, 0x1c
        /*0086*/ 	.short	(.L_6049 - .L_6048)


	//   ....[0]....
.L_6048:
        /*0088*/ 	.word	0x00001ab0


	//----- nvinfo : EIATTR_MAX_THREADS
	.align		4
.L_6049:
        /*008c*/ 	.byte	0x04, 0x05
        /*008e*/ 	.short	(.L_6051 - .L_6050)
.L_6050:
        /*0090*/ 	.word	0x00000080
        /*0094*/ 	.word	0x00000001
        /*0098*/ 	.word	0x00000001


	//----- nvinfo : EIATTR_CBANK_PARAM_SIZE
	.align		4
.L_6051:
        /*009c*/ 	.byte	0x03, 0x19
        /*009e*/ 	.short	0x0080


	//----- nvinfo : EIATTR_PARAM_CBANK
	.align		4
        /*00a0*/ 	.byte	0x04, 0x0a
        /*00a2*/ 	.short	(.L_6053 - .L_6052)
	.align		4
.L_6052:
        /*00a4*/ 	.word	index@(.nv.constant0._ZN18transformer_engine13normalization19ln_bwd_tuned_kernelINS0_13Kernel_traitsI13__nv_bfloat16S3_S3_fjLj2048ELj1ELj1ELj4ELj16ENS0_18Kernel_traits_baseILj2048ES3_S3_S3_fjLj128EEEEEEEvNS0_20BackwardKernelParamsE)
        /*00a8*/ 	.short	0x0380
        /*00aa*/ 	.short	0x0080


	//----- nvinfo : EIATTR_SW_WAR
	.align		4
.L_6053:
        /*00ac*/ 	.byte	0x04, 0x36
        /*00ae*/ 	.short	(.L_6055 - .L_6054)
.L_6054:
        /*00b0*/ 	.word	0x00000008
.L_6055:


//--------------------- .nv.info._ZN18transformer_engine13normalization28ln_bwd_finalize_tuned_kernelINS0_22Kernel_traits_finalizeILj2048E6__halffS3_fjLj1024ELj4ENS0_18Kernel_traits_baseILj2048ES3_fS3_fjLj1024EEEEEEEvNS0_20BackwardKernelParamsE --------------------------
	.section	.nv.info._ZN18transformer_engine13normalization28ln_bwd_finalize_tuned_kernelINS0_22Kernel_traits_finalizeILj2048E6__halffS3_fjLj1024ELj4ENS0_18Kernel_traits_baseILj2048ES3_fS3_fjLj1024EEEEEEEvNS0_20BackwardKernelParamsE,"",@"SHT_CUDA_INFO"
	.sectionflags	@""
	.align	4


	//----- nvinfo : EIATTR_CUDA_API_VERSION
	.align		4
        /*0000*/ 	.byte	0x04, 0x37
        /*0002*/ 	.short	(.L_6057 - .L_6056)
.L_6056:
        /*0004*/ 	.word	0x00000082


	//----- nvinfo : EIATTR_KPARAM_INFO
	.align		4
.L_6057:
        /*0008*/ 	.byte	0x04, 0x17
        /*000a*/ 	.short	(.L_6059 - .L_6058)
.L_6058:
        /*000c*/ 	.word	0x00000000
        /*0010*/ 	.short	0x0000
        /*0012*/ 	.short	0x0000
        /*0014*/ 	.byte	0x00, 0xf0, 0x01, 0x02


	//----- nvinfo : EIATTR_SPARSE_MMA_MASK
	.align		4
.L_6059:
        /*0018*/ 	.byte	0x03, 0x50
        /*001a*/ 	.short	0x0000


	//----- nvinfo : EIATTR_MAXREG_COUNT
	.align		4
        /*001c*/ 	.byte	0x03, 0x1b
        /*001e*/ 	.short	0x0040


	//----- nvinfo : EIATTR_NUM_BARRIERS
	.align		4
        /*0020*/ 	.byte	0x02, 0x4c
        /*0022*/ 	.byte	0x01
	.zero		1


	//----- nvinfo : EIATTR_MERCURY_ISA_VERSION
	.align		4
        /*0024*/ 	.byte	0x03, 0x5f
        /*0026*/ 	.short	0x0101


	//----- nvinfo : EIATTR_COOP_GROUP_MASK_REGIDS
	.align		4
        /*0028*/ 	.byte	0x04, 0x29
        /*002a*/ 	.short	(.L_6061 - .L_6060)


	//   ....[0]....
.L_6060:
        /*002c*/ 	.word	0xffffffff


	//   ....[1]....
        /*0030*/ 	.word	0xffffffff


	//   ....[2]....
        /*0034*/ 	.word	0xffffffff


	//   ....[3]....
        /*0038*/ 	.word	0xffffffff


	//   ....[4]....
        /*003c*/ 	.word	0xffffffff


	//   ....[5]....
        /*0040*/ 	.word	0xffffffff


	//   ....[6]....
        /*0044*/ 	.word	0xffffffff


	//   ....[7]....
        /*0048*/ 	.word	0xffffffff


	//   ....[8]....
        /*004c*/ 	.word	0xffffffff


	//   ....[9]....
        /*0050*/ 	.word	0xffffffff


	//----- nvinfo : EIATTR_COOP_GROUP_INSTR_OFFSETS
	.align		4
.L_6061:
        /*0054*/ 	.byte	0x04, 0x28
        /*0056*/ 	.short	(.L_6063 - .L_6062)


	//   ....[0]....
.L_6062:
        /*0058*/ 	.word	0x00001250


	//   ....[1]....
        /*005c*/ 	.word	0x00001260


	//   ....[2]....
        /*0060*/ 	.word	0x00001290


	//   ....[3]....
        /*0064*/ 	.word	0x000012a0


	//   ....[4]....
        /*0068*/ 	.word	0x000012d0


	//   ....[5]....
        /*006c*/ 	.word	0x000012e0


	//   ....[6]....
        /*0070*/ 	.word	0x00001310


	//   ....[7]....
        /*0074*/ 	.word	0x00001320


	//   ....[8]....
        /*0078*/ 	.word	0x00001350


	//   ....[9]....
        /*007c*/ 	.word	0x00001360


	//----- nvinfo : EIATTR_VRC_CTA_INIT_COUNT
	.align		4
.L_6063:
        /*0080*/ 	.byte	0x02, 0x4a
	.zero		1
	.zero		1


	//----- nvinfo : EIATTR_EXIT_INSTR_OFFSETS
	.align		4
        /*0084*/ 	.byte	0x04, 0x1c
        /*0086*/ 	.short	(.L_6065 - .L_6064)


	//   ....[0]....
.L_6064:
        /*0088*/ 	.word	0x00000060


	//   ....[1]....
        /*008c*/ 	.word	0x000013c0


	//   ....[2]....
        /*0090*/ 	.word	0x00001490


	//----- nvinfo : EIATTR_MAX_THREADS
	.align		4
.L_6065:
        /*0094*/ 	.byte	0x04, 0x05
        /*0096*/ 	.short	(.L_6067 - .L_6066)
.L_6066:
        /*0098*/ 	.word	0x00000400
        /*009c*/ 	.word	0x00000001
        /*00a0*/ 	.word	0x00000001


	//----- nvinfo : EIATTR_CRS_STACK_SIZE
	.align		4
.L_6067:
        /*00a4*/ 	.byte	0x04, 0x1e
        /*00a6*/ 	.short	(.L_6069 - .L_6068)
.L_6068:
        /*00a8*/ 	.word	0x00000000


	//----- nvinfo : EIATTR_CBANK_PARAM_SIZE
	.align		4
.L_6069:
        /*00ac*/ 	.byte	0x03, 0x19
        /*00ae*/ 	.short	0x0080


	//----- nvinfo : EIATTR_PARAM_CBANK
	.align		4
        /*00b0*/ 	.byte	0x04, 0x0a
        /*00b2*/ 	.short	(.L_6071 - .L_6070)
	.align		4
.L_6070:
        /*00b4*/ 	.word	index@(.nv.constant0._ZN18transformer_engine13normalization28ln_bwd_finalize_tuned_kernelINS0_22Kernel_traits_finalizeILj2048E6__halffS3_fjLj1024ELj4ENS0_18Kernel_traits_baseILj2048ES3_fS3_fjLj1024EEEEEEEvNS0_20BackwardKernelParamsE)
        /*00b8*/ 	.short	0x0380
        /*00ba*/ 	.short	0x0080


	//----- nvinfo : EIATTR_SW_WAR
	.align		4
.L_6071:
        /*00bc*/ 	.byte	0x04, 0x36
        /*00be*/ 	.short	(.L_6073 - .L_6072)
.L_6072:
        /*00c0*/ 	.word	0x00000008
.L_6073:


//--------------------- .nv.info._ZN18transformer_engine13normalization19ln_bwd_tuned_kernelINS0_13Kernel_traitsI6__halffS3_fjLj2048ELj1ELj1ELj4ELj16ENS0_18Kernel_traits_baseILj2048ES3_fS3_fjLj128EEEEEEEvNS0_20BackwardKernelParamsE --------------------------
	.section	.nv.info._ZN18transformer_engine13normalization19ln_bwd_tuned_kernelINS0_13Kernel_traitsI6__halffS3_fjLj2048ELj1ELj1ELj4ELj16ENS0_18Kernel_traits_baseILj2048ES3_fS3_fjLj128EEEEEEEvNS0_20BackwardKernelParamsE,"",@"SHT_CUDA_INFO"
	.sectionflags	@""
	.align	4


	//----- nvinfo : EIATTR_CUDA_API_VERSION
	.align		4
        /*0000*/ 	.byte	0x04, 0x37
        /*0002*/ 	.short	(.L_6075 - .L_6074)
.L_6074:
        /*0004*/ 	.word	0x00000082


	//----- nvinfo : EIATTR_KPARAM_INFO
	.align		4
.L_6075:
        /*0008*/ 	.byte	0x04, 0x17
        /*000a*/ 	.short	(.L_6077 - .L_6076)
.L_6076:
        /*000c*/ 	.word	0x00000000
        /*0010*/ 	.short	0x0000
        /*0012*/ 	.short	0x0000
        /*0014*/ 	.byte	0x00, 0xf0, 0x01, 0x02


	//----- nvinfo : EIATTR_SPARSE_MMA_MASK
	.align		4
.L_6077:
        /*0018*/ 	.byte	0x03, 0x50
        /*001a*/ 	.short	0x0000


	//----- nvinfo : EIATTR_MAXREG_COUNT
	.align		4
        /*001c*/ 	.byte	0x03, 0x1b
        /*001e*/ 	.short	0x00ff


	//----- nvinfo : EIATTR_NUM_BARRIERS
	.align		4
        /*0020*/ 	.byte	0x02, 0x4c
        /*0022*/ 	.byte	0x01
	.zero		1


	//----- nvinfo : EIATTR_MERCURY_ISA_VERSION
	.align		4
        /*0024*/ 	.byte	0x03, 0x5f
        /*0026*/ 	.short	0x0101


	//----- nvinfo : EIATTR_COOP_GROUP_MASK_REGIDS
	.align		4
        /*0028*/ 	.byte	0x04, 0x29
        /*002a*/ 	.short	(.L_6079 - .L_6078)


	//   ....[0]....
.L_6078:
        /*002c*/ 	.word	0xffffffff


	//   ....[1]....
        /*0030*/ 	.word	0xffffffff


	//   ....[2]....
        /*0034*/ 	.word	0xffffffff


	//   ....[3]....
        /*0038*/ 	.word	0xffffffff


	//   ....[4]....
        /*003c*/ 	.word	0xffffffff


	//   ....[5]....
        /*0040*/ 	.word	0xffffffff


	//   ....[6]....
        /*0044*/ 	.word	0xffffffff


	//   ....[7]....
        /*0048*/ 	.word	0xffffffff


	//   ....[8]....
        /*004c*/ 	.word	0xffffffff


	//   ....[9]....
        /*0050*/ 	.word	0xffffffff


	//----- nvinfo : EIATTR_COOP_GROUP_INSTR_OFFSETS
	.align		4
.L_6079:
        /*0054*/ 	.byte	0x04, 0x28
        /*0056*/ 	.short	(.L_6081 - .L_6080)


	//   ....[0]....
.L_6080:
        /*0058*/ 	.word	0x00000f40


	//   ....[1]....
        /*005c*/ 	.word	0x00001040


	//   ....[2]....
        /*0060*/ 	.word	0x00001050


	//   ....[3]....
        /*0064*/ 	.word	0x00001070


	//   ....[4]....
        /*0068*/ 	.word	0x00001090


	//   ....[5]....
        /*006c*/ 	.word	0x000010b0


	//   ....[6]....
        /*0070*/ 	.word	0x000010d0


	//   ....[7]....
        /*0074*/ 	.word	0x000010f0


	//   ....[8]....
        /*0078*/ 	.word	0x00001110


	//   ....[9]....
        /*007c*/ 	.word	0x00001150


	//----- nvinfo : EIATTR_VRC_CTA_INIT_COUNT
	.align		4
.L_6081:
        /*0080*/ 	.byte	0x02, 0x4a
	.zero		1
	.zero		1


	//----- nvinfo : EIATTR_EXIT_INSTR_OFFSETS
	.align		4
        /*0084*/ 	.byte	0x04, 0x1c
        /*0086*/ 	.short	(.L_6083 - .L_6082)


	//   ....[0]....
.L_6082:
        /*0088*/ 	.word	0x000019c0


	//----- nvinfo : EIATTR_MAX_THREADS
	.align		4
.L_6083:
        /*008c*/ 	.byte	0x04, 0x05
        /*008e*/ 	.short	(.L_6085 - .L_6084)
.L_6084:
        /*0090*/ 	.word	0x00000080
        /*0094*/ 	.word	0x00000001
        /*0098*/ 	.word	0x00000001


	//----- nvinfo : EIATTR_CBANK_PARAM_SIZE
	.align		4
.L_6085:
        /*009c*/ 	.byte	0x03, 0x19
        /*009e*/ 	.short	0x0080


	//----- nvinfo : EIATTR_PARAM_CBANK
	.align		4
        /*00a0*/ 	.byte	0x04, 0x0a
        /*00a2*/ 	.short	(.L_6087 - .L_6086)
	.align		4
.L_6086:
        /*00a4*/ 	.word	index@(.nv.constant0._ZN18transformer_engine13normalization19ln_bwd_tuned_kernelINS0_13Kernel_traitsI6__halffS3_fjLj2048ELj1ELj1ELj4ELj16ENS0_18Kernel_traits_baseILj2048ES3_fS3_fjLj128EEEEEEEvNS0_20BackwardKernelParamsE)
        /*00a8*/ 	.short	0x0380
        /*00aa*/ 	.short	0x0080


	//----- nvinfo : EIATTR_SW_WAR
	.align		4
.L_6087:
        /*00ac*/ 	.byte	0x04, 0x36
        /*00ae*/ 	.short	(.L_6089 - .L_6088)
.L_6088:
        /*00b0*/ 	.word	0x00000008
.L_6089:


//--------------------- .nv.info._ZN18transformer_engine13normalization28ln_bwd_finalize_tuned_kernelINS0_22Kernel_traits_finalizeILj2048E6__halfS3_S3_fjLj1024ELj4ENS0_18Kernel_traits_baseILj2048ES3_S3_S3_fjLj1024EEEEEEEvNS0_20BackwardKernelParamsE --------------------------
	.section	.nv.info._ZN18transformer_engine13normalization28ln_bwd_finalize_tuned_kernelINS0_22Kernel_traits_finalizeILj2048E6__halfS3_S3_fjLj1024ELj4ENS0_18Kernel_traits_baseILj2048ES3_S3_S3_fjLj1024EEEEEEEvNS0_20BackwardKernelParamsE,"",@"SHT_CUDA_INFO"
	.sectionflags	@""
	.align	4


	//----- nvinfo : EIATTR_CUDA_API_VERSION
	.align		4
        /*0000*/ 	.byte	0x04, 0x37
        /*0002*/ 	.short	(.L_6091 - .L_6090)
.L_6090:
        /*0004*/ 	.word	0x00000082


	//----- nvinfo : EIATTR_KPARAM_INFO
	.align		4
.L_6091:
        /*0008*/ 	.byte	0x04, 0x17
        /*000a*/ 	.short	(.L_6093 - .L_6092)
.L_6092:
        /*000c*/ 	.word	0x00000000
        /*0010*/ 	.short	0x0000
        /*0012*/ 	.short	0x0000
        /*0014*/ 	.byte	0x00, 0xf0, 0x01, 0x02


	//----- nvinfo : EIATTR_SPARSE_MMA_MASK
	.align		4
.L_6093:
        /*0018*/ 	.byte	0x03, 0x50
        /*001a*/ 	.short	0x0000


	//----- nvinfo : EIATTR_MAXREG_COUNT
	.align		4
        /*001c*/ 	.byte	0x03, 0x1b
        /*001e*/ 	.short	0x0040


	//----- nvinfo : EIATTR_NUM_BARRIERS
	.align		4
        /*0020*/ 	.byte	0x02, 0x4c
        /*0022*/ 	.byte	0x01
	.zero		1


	//----- nvinfo : EIATTR_MERCURY_ISA_VERSION
	.align		4
        /*0024*/ 	.byte	0x03, 0x5f
        /*0026*/ 	.short	0x0101


	//----- nvinfo : EIATTR_COOP_GROUP_MASK_REGIDS
	.align		4
        /*0028*/ 	.byte	0x04, 0x29
        /*002a*/ 	.short	(.L_6095 - .L_6094)


	//   ....[0]....
.L_6094:
        /*002c*/ 	.word	0xffffffff


	//   ....[1]....
        /*0030*/ 	.word	0xffffffff


	//   ....[2]....
        /*0034*/ 	.word	0xffffffff


	//   ....[3]....
        /*0038*/ 	.word	0xffffffff


	//   ....[4]....
        /*003c*/ 	.word	0xffffffff


	//   ....[5]....
        /*0040*/ 	.word	0xffffffff


	//   ....[6]....
        /*0044*/ 	.word	0xffffffff


	//   ....[7]....
        /*0048*/ 	.word	0xffffffff


	//   ....[8]....
        /*004c*/ 	.word	0xffffffff


	//   ....[9]....
        /*0050*/ 	.word	0xffffffff


	//----- nvinfo : EIATTR_COOP_GROUP_INSTR_OFFSETS
	.align		4
.L_6095:
        /*0054*/ 	.byte	0x04, 0x28
        /*0056*/ 	.short	(.L_6097 - .L_6096)


	//   ....[0]....
.L_6096:
        /*0058*/ 	.word	0x00001250


	//   ....[1]....
        /*005c*/ 	.word	0x00001260


	//   ....[2]....
        /*0060*/ 	.word	0x00001290


	//   ....[3]....
        /*0064*/ 	.word	0x000012a0


	//   ....[4]....
        /*0068*/ 	.word	0x000012d0


	//   ....[5]....
        /*006c*/ 	.word	0x000012e0


	//   ....[6]....
        /*0070*/ 	.word	0x00001310


	//   ....[7]....
        /*0074*/ 	.word	0x00001320


	//   ....[8]....
        /*0078*/ 	.word	0x00001350


	//   ....[9]....
        /*007c*/ 	.word	0x00001360


	//----- nvinfo : EIATTR_VRC_CTA_INIT_COUNT
	.align		4
.L_6097:
        /*0080*/ 	.byte	0x02, 0x4a
	.zero		1
	.zero		1


	//----- nvinfo : EIATTR_EXIT_INSTR_OFFSETS
	.align		4
        /*0084*/ 	.byte	0x04, 0x1c
        /*0086*/ 	.short	(.L_6099 - .L_6098)


	//   ....[0]....
.L_6098:
        /*0088*/ 	.word	0x00000060


	//   ....[1]....
        /*008c*/ 	.word	0x000013c0


	//   ....[2]....
        /*0090*/ 	.word	0x00001490


	//----- nvinfo : EIATTR_MAX_THREADS
	.align		4
.L_6099:
        /*0094*/ 	.byte	0x04, 0x05
        /*0096*/ 	.short	(.L_6101 - .L_6100)
.L_6100:
        /*0098*/ 	.word	0x00000400
        /*009c*/ 	.word	0x00000001
        /*00a0*/ 	.word	0x00000001


	//----- nvinfo : EIATTR_CRS_STACK_SIZE
	.align		4
.L_6101:
        /*00a4*/ 	.byte	0x04, 0x1e
        /*00a6*/ 	.short	(.L_6103 - .L_6102)
.L_6102:
        /*00a8*/ 	.word	0x00000000


	//----- nvinfo : EIATTR_CBANK_PARAM_SIZE
	.align		4
.L_6103:
        /*00ac*/ 	.byte	0x03, 0x19
        /*00ae*/ 	.short	0x0080


	//----- nvinfo : EIATTR_PARAM_CBANK
	.align		4
        /*00b0*/ 	.byte	0x04, 0x0a
        /*00b2*/ 	.short	(.L_6105 - .L_6104)
	.align		4
.L_6104:
        /*00b4*/ 	.word	index@(.nv.constant0._ZN18transformer_engine13normalization28ln_bwd_finalize_tuned_kernelINS0_22Kernel_traits_finalizeILj2048E6__halfS3_S3_fjLj1024ELj4ENS0_18Kernel_traits_baseILj2048ES3_S3_S3_fjLj1024EEEEEEEvNS0_20BackwardKernelParamsE)
        /*00b8*/ 	.short	0x0380
        /*00ba*/ 	.short	0x0080


	//----- nvinfo : EIATTR_SW_WAR
	.align		4
.L_6105:
        /*00bc*/ 	.byte	0x04, 0x36
        /*00be*/ 	.short	(.L_6107 - .L_6106)
.L_6106:
        /*00c0*/ 	.word	0x00000008
.L_6107:


//--------------------- .nv.info._ZN18transformer_engine13normalization19ln_bwd_tuned_kernelINS0_13Kernel_traitsI6__halfS3_S3_fjLj2048ELj1ELj1ELj4ELj16ENS0_18Kernel_traits_baseILj2048ES3_S3_S3_fjLj128EEEEEEEvNS0_20BackwardKernelParamsE --------------------------
	.section	.nv.info._ZN18transformer_engine13normalization19ln_bwd_tuned_kernelINS0_13Kernel_traitsI6__halfS3_S3_fjLj2048ELj1ELj1ELj4ELj16ENS0_18Kernel_traits_baseILj2048ES3_S3_S3_fjLj128EEEEEEEvNS0_20BackwardKernelParamsE,"",@"SHT_CUDA_INFO"
	.sectionflags	@""
	.align	4


	//----- nvinfo : EIATTR_CUDA_API_VERSION
	.align		4
        /*0000*/ 	.byte	0x04, 0x37
        /*0002*/ 	.short	(.L_6109 - .L_6108)
.L_6108:
        /*0004*/ 	.word	0x00000082


	//----- nvinfo : EIATTR_KPARAM_INFO
	.align		4
.L_6109:
        /*0008*/ 	.byte	0x04, 0x17
        /*000a*/ 	.short	(.L_6111 - .L_6110)
.L_6110:
        /*000c*/ 	.word	0x00000000
        /*0010*/ 	.short	0x0000
        /*0012*/ 	.short	0x0000
        /*0014*/ 	.byte	0x00, 0xf0, 0x01, 0x02


	//----- nvinfo : EIATTR_SPARSE_MMA_MASK
	.align		4
.L_6111:
        /*0018*/ 	.byte	0x03, 0x50
        /*001a*/ 	.short	0x0000


	//----- nvinfo : EIATTR_MAXREG_COUNT
	.align		4
        /*001c*/ 	.byte	0x03, 0x1b
        /*001e*/ 	.short	0x00ff


	//----- nvinfo : EIATTR_NUM_BARRIERS
	.align		4
        /*0020*/ 	.byte	0x02, 0x4c
        /*0022*/ 	.byte	0x01
	.zero		1


	//----- nvinfo : EIATTR_MERCURY_ISA_VERSION
	.align		4
        /*0024*/ 	.byte	0x03, 0x5f
        /*0026*/ 	.short	0x0101


	//----- nvinfo : EIATTR_COOP_GROUP_MASK_REGIDS
	.align		4
        /*0028*/ 	.byte	0x04, 0x29
        /*002a*/ 	.short	(.L_6113 - .L_6112)


	//   ....[0]....
.L_6112:
        /*002c*/ 	.word	0xffffffff


	//   ....[1]....
        /*0030*/ 	.word	0xffffffff


	//   ....[2]....
        /*0034*/ 	.word	0xffffffff


	//   ....[3]....
        /*0038*/ 	.word	0xffffffff


	//   ....[4]....
        /*003c*/ 	.word	0xffffffff


	//   ....[5]....
        /*0040*/ 	.word	0xffffffff


	//   ....[6]....
        /*0044*/ 	.word	0xffffffff


	//   ....[7]....
        /*0048*/ 	.word	0xffffffff


	//   ....[8]....
        /*004c*/ 	.word	0xffffffff


	//   ....[9]....
        /*0050*/ 	.word	0xffffffff


	//----- nvinfo : EIATTR_COOP_GROUP_INSTR_OFFSETS
	.align		4
.L_6113:
        /*0054*/ 	.byte	0x04, 0x28
        /*0056*/ 	.short	(.L_6115 - .L_6114)


	//   ....[0]....
.L_6114:
        /*0058*/ 	.word	0x00000d90


	//   ....[1]....
        /*005c*/ 	.word	0x00000da0


	//   ....[2]....
        /*0060*/ 	.word	0x00000dd0


	//   ....[3]....
        /*0064*/ 	.word	0x00000de0


	//   ....[4]....
        /*0068*/ 	.word	0x00000e10


	//   ....[5]....
        /*006c*/ 	.word	0x00000e20


	//   ....[6]....
        /*0070*/ 	.word	0x00000e60


	//   ....[7]....
        /*0074*/ 	.word	0x00000e70


	//   ....[8]....
        /*0078*/ 	.word	0x00000ea0


	//   ....[9]....
        /*007c*/ 	.word	0x00000eb0


	//----- nvinfo : EIATTR_VRC_CTA_INIT_COUNT
	.align		4
.L_6115:
        /*0080*/ 	.byte	0x02, 0x4a
	.zero		1
	.zero		1


	//----- nvinfo : EIATTR_EXIT_INSTR_OFFSETS
	.align		4
        /*0084*/ 	.byte	0x04, 0x1c
        /*0086*/ 	.short	(.L_6117 - .L_6116)


	//   ....[0]....
.L_6116:
        /*0088*/ 	.word	0x00001930


	//----- nvinfo : EIATTR_MAX_THREADS
	.align		4
.L_6117:
        /*008c*/ 	.byte	0x04, 0x05
        /*008e*/ 	.short	(.L_6119 - .L_6118)
.L_6118:
        /*0090*/ 	.word	0x00000080
        /*0094*/ 	.word	0x00000001
        /*0098*/ 	.word	0x00000001


	//----- nvinfo : EIATTR_CBANK_PARAM_SIZE
	.align		4
.L_6119:
        /*009c*/ 	.byte	0x03, 0x19
        /*009e*/ 	.short	0x0080


	//----- nvinfo : EIATTR_PARAM_CBANK
	.align		4
        /*00a0*/ 	.byte	0x04, 0x0a
        /*00a2*/ 	.short	(.L_6121 - .L_6120)
	.align		4
.L_6120:
        /*00a4*/ 	.word	index@(.nv.constant0._ZN18transformer_engine13normalization19ln_bwd_tuned_kernelINS0_13Kernel_traitsI6__halfS3_S3_fjLj2048ELj1ELj1ELj4ELj16ENS0_18Kernel_traits_baseILj2048ES3_S3_S3_fjLj128EEEEEEEvNS0_20BackwardKernelParamsE)
        /*00a8*/ 	.short	0x0380
        /*00aa*/ 	.short	0x0080


	//----- nvinfo : EIATTR_SW_WAR
	.align		4
.L_6121:
        /*00ac*/ 	.byte	0x04, 0x36
        /*00ae*/ 	.short	(.L_6123 - .L_6122)
.L_6122:
        /*00b0*/ 	.word	0x00000008
.L_6123:


//--------------------- .nv.info._ZN18transformer_engine13normalization28ln_bwd_finalize_tuned_kernelINS0_22Kernel_traits_finalizeILj2048EffffjLj1024ELj4ENS0_18Kernel_traits_baseILj2048EffffjLj1024EEEEEEEvNS0_20BackwardKernelParamsE --------------------------
	.section	.nv.info._ZN18transformer_engine13normalization28ln_bwd_finalize_tuned_kernelINS0_22Kernel_traits_finalizeILj2048EffffjLj1024ELj4ENS0_18Kernel_traits_baseILj2048EffffjLj1024EEEEEEEvNS0_20BackwardKernelParamsE,"",@"SHT_CUDA_INFO"
	.sectionflags	@""
	.align	4


	//----- nvinfo : EIATTR_CUDA_API_VERSION
	.align		4
        /*0000*/ 	.byte	0x04, 0x37
        /*0002*/ 	.short	(.L_6125 - .L_6124)
.L_6124:
        /*0004*/ 	.word	0x00000082


	//----- nvinfo : EIATTR_KPARAM_INFO
	.align		4
.L_6125:
        /*0008*/ 	.byte	0x04, 0x17
        /*000a*/ 	.short	(.L_6127 - .L_6126)
.L_6126:
        /*000c*/ 	.word	0x00000000
        /*0010*/ 	.short	0x0000
        /*0012*/ 	.short	0x0000
        /*0014*/ 	.byte	0x00, 0xf0, 0x01, 0x02


	//----- nvinfo : EIATTR_SPARSE_MMA_MASK
	.align		4
.L_6127:
        /*0018*/ 	.byte	0x03, 0x50
        /*001a*/ 	.short	0x0000


	//----- nvinfo : EIATTR_MAXREG_COUNT
	.align		4
        /*001c*/ 	.byte	0x03, 0x1b
        /*001e*/ 	.short	0x0040


	//----- nvinfo : EIATTR_NUM_BARRIERS
	.align		4
        /*0020*/ 	.byte	0x02, 0x4c
        /*0022*/ 	.byte	0x01
	.zero		1


	//----- nvinfo : EIATTR_MERCURY_ISA_VERSION
	.align		4
        /*0024*/ 	.byte	0x03, 0x5f
        /*0026*/ 	.short	0x0101


	//----- nvinfo : EIATTR_COOP_GROUP_MASK_REGIDS
	.align		4
        /*0028*/ 	.byte	0x04, 0x29
        /*002a*/ 	.short	(.L_6129 - .L_6128)


	//   ....[0]....
.L_6128:
        /*002c*/ 	.word	0xffffffff


	//   ....[1]....
        /*0030*/ 	.word	0xffffffff


	//   ....[2]....
        /*0034*/ 	.word	0xffffffff


	//   ....[3]....
        /*0038*/ 	.word	0xffffffff


	//   ....[4]....
        /*003c*/ 	.word	0xffffffff


	//   ....[5]....
        /*0040*/ 	.word	0xffffffff


	//   ....[6]....
        /*0044*/ 	.word	0xffffffff


	//   ....[7]....
        /*0048*/ 	.word	0xffffffff


	//   ....[8]....
        /*004c*/ 	.word	0xffffffff


	//   ....[9]....
        /*0050*/ 	.word	0xffffffff


	//----- nvinfo : EIATTR_COOP_GROUP_INSTR_OFFSETS
	.align		4
.L_6129:
        /*0054*/ 	.byte	0x04, 0x28
        /*0056*/ 	.short	(.L_6131 - .L_6130)


	//   ....[0]....
.L_6130:
        /*0058*/ 	.word	0x00001250


	//   ....[1]....
        /*005c*/ 	.word	0x00001260


	//   ....[2]....
        /*0060*/ 	.word	0x00001290


	//   ....[3]....
        /*0064*/ 	.word	0x000012a0


	//   ....[4]....
        /*0068*/ 	.word	0x000012d0


	//   ....[5]....
        /*006c*/ 	.word	0x000012e0


	//   ....[6]....
        /*0070*/ 	.word	0x00001310


	//   ....[7]....
        /*0074*/ 	.word	0x00001320


	//   ....[8]....
        /*0078*/ 	.word	0x00001350


	//   ....[9]....
        /*007c*/ 	.word	0x00001360


	//----- nvinfo : EIATTR_VRC_CTA_INIT_COUNT
	.align		4
.L_6131:
        /*0080*/ 	.byte	0x02, 0x4a
	.zero		1
	.zero		1


	//----- nvinfo : EIATTR_EXIT_INSTR_OFFSETS
	.align		4
        /*0084*/ 	.byte	0x04, 0x1c
        /*0086*/ 	.short	(.L_6133 - .L_6132)


	//   ....[0]....
.L_6132:
        /*0088*/ 	.word	0x00000060


	//   ....[1]....
        /*008c*/ 	.word	0x000013c0


	//   ....[2]....
        /*0090*/ 	.word	0x00001470


	//----- nvinfo : EIATTR_MAX_THREADS
	.align		4
.L_6133:
        /*0094*/ 	.byte	0x04, 0x05
        /*0096*/ 	.short	(.L_6135 - .L_6134)
.L_6134:
        /*0098*/ 	.word	0x00000400
        /*009c*/ 	.word	0x00000001
        /*00a0*/ 	.word	0x00000001


	//----- nvinfo : EIATTR_CRS_STACK_SIZE
	.align		4
.L_6135:
        /*00a4*/ 	.byte	0x04, 0x1e
        /*00a6*/ 	.short	(.L_6137 - .L_6136)
.L_6136:
        /*00a8*/ 	.word	0x00000000


	//----- nvinfo : EIATTR_CBANK_PARAM_SIZE
	.align		4
.L_6137:
        /*00ac*/ 	.byte	0x03, 0x19
        /*00ae*/ 	.short	0x0080


	//----- nvinfo : EIATTR_PARAM_CBANK
	.align		4
        /*00b0*/ 	.byte	0x04, 0x0a
        /*00b2*/ 	.short	(.L_6139 - .L_6138)
	.align		4
.L_6138:
        /*00b4*/ 	.word	index@(.nv.constant0._ZN18transformer_engine13normalization28ln_bwd_finalize_tuned_kernelINS0_22Kernel_traits_finalizeILj2048EffffjLj1024ELj4ENS0_18Kernel_traits_baseILj2048EffffjLj1024EEEEEEEvNS0_20BackwardKernelParamsE)
        /*00b8*/ 	.short	0x0380
        /*00ba*/ 	.short	0x0080


	//----- nvinfo : EIATTR_SW_WAR
	.align		4
.L_6139:
        /*00bc*/ 	.byte	0x04, 0x36
        /*00be*/ 	.short	(.L_6141 - .L_6140)
.L_6140:
        /*00c0*/ 	.word	0x00000008
.L_6141:


//--------------------- .nv.info._ZN18transformer_engine13normalization19ln_bwd_tuned_kernelINS0_13Kernel_traitsIffffjLj2048ELj1ELj1ELj4ELj16ENS0_18Kernel_traits_baseILj2048EffffjLj128EEEEEEEvNS0_20BackwardKernelParamsE --------------------------
	.section	.nv.info._ZN18transformer_engine13normalization19ln_bwd_tuned_kernelINS0_13Kernel_traitsIffffjLj2048ELj1ELj1ELj4ELj16ENS0_18Kernel_traits_baseILj2048EffffjLj128EEEEEEEvNS0_20BackwardKernelParamsE,"",@"SHT_CUDA_INFO"
	.sectionflags	@""
	.align	4


	//----- nvinfo : EIATTR_CUDA_API_VERSION
	.align		4
        /*0000*/ 	.byte	0x04, 0x37
        /*0002*/ 	.short	(.L_6143 - .L_6142)
.L_6142:
        /*0004*/ 	.word	0x00000082


	//----- nvinfo : EIATTR_KPARAM_INFO
	.align		4
.L_6143:
        /*0008*/ 	.byte	0x04, 0x17
        /*000a*/ 	.short	(.L_6145 - .L_6144)
.L_6144:
        /*000c*/ 	.word	0x00000000
        /*0010*/ 	.short	0x0000
        /*0012*/ 	.short	0x0000
        /*0014*/ 	.byte	0x00, 0xf0, 0x01, 0x02


	//----- nvinfo : EIATTR_SPARSE_MMA_MASK
	.align		4
.L_6145:
        /*0018*/ 	.byte	0x03, 0x50
        /*001a*/ 	.short	0x0000


	//----- nvinfo : EIATTR_MAXREG_COUNT
	.align		4
        /*001c*/ 	.byte	0x03, 0x1b
        /*001e*/ 	.short	0x00ff


	//----- nvinfo : EIATTR_NUM_BARRIERS
	.align		4
        /*0020*/ 	.byte	0x02, 0x4c
        /*0022*/ 	.byte	0x01
	.zero		1


	//----- nvinfo : EIATTR_MERCURY_ISA_VERSION
	.align		4
        /*0024*/ 	.byte	0x03, 0x5f
        /*0026*/ 	.short	0x0101


	//----- nvinfo : EIATTR_COOP_GROUP_MASK_REGIDS
	.align		4
        /*0028*/ 	.byte	0x04, 0x29
        /*002a*/ 	.short	(.L_6147 - .L_6146)


	//   ....[0]....
.L_6146:
        /*002c*/ 	.word	0xffffffff


	//   ....[1]....
        /*0030*/ 	.word	0xffffffff


	//   ....[2]....
        /*0034*/ 	.word	0xffffffff


	//   ....[3]....
        /*0038*/ 	.word	0xffffffff


	//   ....[4]....
        /*003c*/ 	.word	0xffffffff


	//   ....[5]....
        /*0040*/ 	.word	0xffffffff


	//   ....[6]....
        /*0044*/ 	.word	0xffffffff


	//   ....[7]....
        /*0048*/ 	.word	0xffffffff


	//   ....[8]....
        /*004c*/ 	.word	0xffffffff


	//   ....[9]....
        /*0050*/ 	.word	0xffffffff


	//----- nvinfo : EIATTR_COOP_GROUP_INSTR_OFFSETS
	.align		4
.L_6147:
        /*0054*/ 	.byte	0x04, 0x28
        /*0056*/ 	.short	(.L_6149 - .L_6148)


	//   ....[0]....
.L_6148:
        /*0058*/ 	.word	0x00000af0


	//   ....[1]....
        /*005c*/ 	.word	0x00000b00


	//   ....[2]....
        /*0060*/ 	.word	0x00000b30


	//   ....[3]....
        /*0064*/ 	.word	0x00000b40


	//   ....[4]....
        /*0068*/ 	.word	0x00000b70


	//   ....[5]....
        /*006c*/ 	.word	0x00000b80


	//   ....[6]....
        /*0070*/ 	.word	0x00000bb0


	//   ....[7]....
        /*0074*/ 	.word	0x00000bc0


	//   ....[8]....
        /*0078*/ 	.word	0x00000c00


	//   ....[9]....
        /*007c*/ 	.word	0x00000c10


	//----- nvinfo : EIATTR_VRC_CTA_INIT_COUNT
	.align		4
.L_6149:
        /*0080*/ 	.byte	0x02, 0x4a
	.zero		1
	.zero		1


	//----- nvinfo : EIATTR_EXIT_INSTR_OFFSETS
	.align		4
        /*0084*/ 	.byte	0x04, 0x1c
        /*0086*/ 	.short	(.L_6151 - .L_6150)


	//   ....[0]....
.L_6150:
        /*0088*/ 	.word	0x00001650


	//----- nvinfo : EIATTR_MAX_THREADS
	.align		4
.L_6151:
        /*008c*/ 	.byte	0x04, 0x05
        /*008e*/ 	.short	(.L_6153 - .L_6152)
.L_6152:
        /*0090*/ 	.word	0x00000080
        /*0094*/ 	.word	0x00000001
        /*0098*/ 	.word	0x00000001


	//----- nvinfo : EIATTR_CBANK_PARAM_SIZE
	.align		4
.L_6153:
        /*009c*/ 	.byte	0x03, 0x19
        /*009e*/ 	.short	0x0080


	//----- nvinfo : EIATTR_PARAM_CBANK
	.align		4
        /*00a0*/ 	.byte	0x04, 0x0a
        /*00a2*/ 	.short	(.L_6155 - .L_6154)
	.align		4
.L_6154:
        /*00a4*/ 	.word	index@(.nv.constant0._ZN18transformer_engine13normalization19ln_bwd_tuned_kernelINS0_13Kernel_traitsIffffjLj2048ELj1ELj1ELj4ELj16ENS0_18Kernel_traits_baseILj2048EffffjLj128EEEEEEEvNS0_20BackwardKernelParamsE)
        /*00a8*/ 	.short	0x0380
        /*00aa*/ 	.short	0x0080


	//----- nvinfo : EIATTR_SW_WAR
	.align		4
.L_6155:
        /*00ac*/ 	.byte	0x04, 0x36
        /*00ae*/ 	.short	(.L_6157 - .L_6156)
.L_6156:
        /*00b0*/ 	.word	0x00000008
.L_6157:


//--------------------- .nv.info._ZN18transformer_engine13normalization28ln_bwd_finalize_tuned_kernelINS0_22Kernel_traits_finalizeILj1536E13__nv_bfloat16fS3_fjLj1024ELj4ENS0_18Kernel_traits_baseILj1536ES3_fS3_fjLj1024EEEEEEEvNS0_20BackwardKernelParamsE --------------------------
	.section	.nv.info._ZN18transformer_engine13normalization28ln_bwd_finalize_tuned_kernelINS0_22Kernel_traits_finalizeILj1536E13__nv_bfloat16fS3_fjLj1024ELj4ENS0_18Kernel_traits_baseILj1536ES3_fS3_fjLj1024EEEEEEEvNS0_20BackwardKernelParamsE,"",@"SHT_CUDA_INFO"
	.sectionflags	@""
	.align	4


	//----- nvinfo : EIATTR_CUDA_API_VERSION
	.align		4
        /*0000*/ 	.byte	0x04, 0x37
        /*0002*/ 	.short	(.L_6159 - .L_6158)
.L_6158:
        /*0004*/ 	.word	0x00000082


	//----- nvinfo : EIATTR_KPARAM_INFO
	.align		4
.L_6159:
        /*0008*/ 	.byte	0x04, 0x17
        /*000a*/ 	.short	(.L_6161 - .L_6160)
.L_6160:
        /*000c*/ 	.word	0x00000000
        /*0010*/ 	.short	0x0000
        /*0012*/ 	.short	0x0000
        /*0014*/ 	.byte	0x00, 0xf0, 0x01, 0x02


	//----- nvinfo : EIATTR_SPARSE_MMA_MASK
	.align		4
.L_6161:
        /*0018*/ 	.byte	0x03, 0x50
        /*001a*/ 	.short	0x0000


	//----- nvinfo : EIATTR_MAXREG_COUNT
	.align		4
        /*001c*/ 	.byte	0x03, 0x1b
        /*001e*/ 	.short	0x0040


	//----- nvinfo : EIATTR_NUM_BARRIERS
	.align		4
        /*0020*/ 	.byte	0x02, 0x4c
        /*0022*/ 	.byte	0x01
	.zero		1


	//----- nvinfo : EIATTR_MERCURY_ISA_VERSION
	.align		4
        /*0024*/ 	.byte	0x03, 0x5f
        /*0026*/ 	.short	0x0101


	//----- nvinfo : EIATTR_COOP_GROUP_MASK_REGIDS
	.align		4
        /*0028*/ 	.byte	0x04, 0x29
        /*002a*/ 	.short	(.L_6163 - .L_6162)


	//   ....[0]....
.L_6162:
        /*002c*/ 	.word	0xffffffff


	//   ....[1]....
        /*0030*/ 	.word	0xffffffff


	//   ....[2]....
        /*0034*/ 	.word	0xffffffff


	//   ....[3]....
        /*0038*/ 	.word	0xffffffff


	//   ....[4]....
        /*003c*/ 	.word	0xffffffff


	//   ....[5]....
        /*0040*/ 	.word	0xffffffff


	//   ....[6]....
        /*0044*/ 	.word	0xffffffff


	//   ....[7]....
        /*0048*/ 	.word	0xffffffff


	//   ....[8]....
        /*004c*/ 	.word	0xffffffff


	//   ....[9]....
        /*0050*/ 	.word	0xffffffff


	//----- nvinfo : EIATTR_COOP_GROUP_INSTR_OFFSETS
	.align		4
.L_6163:
        /*0054*/ 	.byte	0x04, 0x28
        /*0056*/ 	.short	(.L_6165 - .L_6164)


	//   ....[0]....
.L_6164:
        /*0058*/ 	.word	0x00001250


	//   ....[1]....
        /*005c*/ 	.word	0x00001260


	//   ....[2]....
        /*0060*/ 	.word	0x00001290


	//   ....[3]....
        /*0064*/ 	.word	0x000012a0


	//   ....[4]....
        /*0068*/ 	.word	0x000012d0


	//   ....[5]....
        /*006c*/ 	.word	0x000012e0


	//   ....[6]....
        /*0070*/ 	.word	0x00001310


	//   ....[7]....
        /*0074*/ 	.word	0x00001320


	//   ....[8]....
        /*0078*/ 	.word	0x00001350


	//   ....[9]....
        /*007c*/ 	.word	0x00001360


	//----- nvinfo : EIATTR_VRC_CTA_INIT_COUNT
	.align		4
.L_6165:
        /*0080*/ 	.byte	0x02, 0x4a
	.zero		1
	.zero		1


	//----- nvinfo : EIATTR_EXIT_INSTR_OFFSETS
	.align		4
        /*0084*/ 	.byte	0x04, 0x1c
        /*0086*/ 	.short	(.L_6167 - .L_6166)


	//   ....[0]....
.L_6166:
        /*0088*/ 	.word	0x00000060


	//   ....[1]....
        /*008c*/ 	.word	0x000013c0


	//   ....[2]....
        /*0090*/ 	.word	0x00001490


	//----- nvinfo : EIATTR_MAX_THREADS
	.align		4
.L_6167:
        /*0094*/ 	.byte	0x04, 0x05
        /*0096*/ 	.short	(.L_6169 - .L_6168)
.L_6168:
        /*0098*/ 	.word	0x00000400
        /*009c*/ 	.word	0x00000001
        /*00a0*/ 	.word	0x00000001


	//----- nvinfo : EIATTR_CRS_STACK_SIZE
	.align		4
.L_6169:
        /*00a4*/ 	.byte	0x04, 0x1e
        /*00a6*/ 	.short	(.L_6171 - .L_6170)
.L_6170:
        /*00a8*/ 	.word	0x00000000


	//----- nvinfo : EIATTR_CBANK_PARAM_SIZE
	.align		4
.L_6171:
        /*00ac*/ 	.byte	0x03, 0x19
        /*00ae*/ 	.short	0x0080


	//----- nvinfo : EIATTR_PARAM_CBANK
	.align		4
        /*00b0*/ 	.byte	0x04, 0x0a
        /*00b2*/ 	.short	(.L_6173 - .L_6172)
	.align		4
.L_6172:
        /*00b4*/ 	.word	index@(.nv.constant0._ZN18transformer_engine13normalization28ln_bwd_finalize_tuned_kernelINS0_22Kernel_traits_finalizeILj1536E13__nv_bfloat16fS3_fjLj1024ELj4ENS0_18Kernel_traits_baseILj1536ES3_fS3_fjLj1024EEEEEEEvNS0_20BackwardKernelParamsE)
        /*00b8*/ 	.short	0x0380
        /*00ba*/ 	.short	0x0080


	//----- nvinfo : EIATTR_SW_WAR
	.align		4
.L_6173:
        /*00bc*/ 	.byte	0x04, 0x36
        /*00be*/ 	.short	(.L_6175 - .L_6174)
.L_6174:
        /*00c0*/ 	.word	0x00000008
.L_6175:


//--------------------- .nv.info._ZN18transformer_engine13normalization19ln_bwd_tuned_kernelINS0_13Kernel_traitsI13__nv_bfloat16fS3_fjLj1536ELj1ELj1ELj4ELj16ENS0_18Kernel_traits_baseILj1536ES3_fS3_fjLj128EEEEEEEvNS0_20BackwardKernelParamsE --------------------------
	.section	.nv.info._ZN18transformer_engine13normalization19ln_bwd_tuned_kernelINS0_13Kernel_traitsI13__nv_bfloat16fS3_fjLj1536ELj1ELj1ELj4ELj16ENS0_18Kernel_traits_baseILj1536ES3_fS3_fjLj128EEEEEEEvNS0_20BackwardKernelParamsE,"",@"SHT_CUDA_INFO"
	.sectionflags	@""
	.align	4


	//----- nvinfo : EIATTR_CUDA_API_VERSION
	.align		4
        /*0000*/ 	.byte	0x04, 0x37
        /*0002*/ 	.short	(.L_6177 - .L_6176)
.L_6176:
        /*0004*/ 	.word	0x00000082


	//----- nvinfo : EIATTR_KPARAM_INFO
	.align		4
.L_6177:
        /*0008*/ 	.byte	0x04, 0x17
        /*000a*/ 	.short	(.L_6179 - .L_6178)
.L_6178:
        /*000c*/ 	.word	0x00000000
        /*0010*/ 	.short	0x0000
        /*0012*/ 	.short	0x0000
        /*0014*/ 	.byte	0x00, 0xf0, 0x01, 0x02


	//----- nvinfo : EIATTR_SPARSE_MMA_MASK
	.align		4
.L_6179:
        /*0018*/ 	.byte	0x03, 0x50
        /*001a*/ 	.short	0x0000


	//----- nvinfo : EIATTR_MAXREG_COUNT
	.align		4
        /*001c*/ 	.byte	0x03, 0x1b
        /*001e*/ 	.short	0x00ff


	//----- nvinfo : EIATTR_NUM_BARRIERS
	.align		4
        /*0020*/ 	.byte	0x02, 0x4c
        /*0022*/ 	.byte	0x01
	.zero		1


	//----- nvinfo : EIATTR_MERCURY_ISA_VERSION
	.align		4
        /*0024*/ 	.byte	0x03, 0x5f
        /*0026*/ 	.short	0x0101


	//----- nvinfo : EIATTR_COOP_GROUP_MASK_REGIDS
	.align		4
        /*0028*/ 	.byte	0x04, 0x29
        /*002a*/ 	.short	(.L_6181 - .L_6180)


	//   ....[0]....
.L_6180:
        /*002c*/ 	.word	0xffffffff


	//   ....[1]....
        /*0030*/ 	.word	0xffffffff


	//   ....[2]....
        /*0034*/ 	.word	0xffffffff


	//   ....[3]....
        /*0038*/ 	.word	0xffffffff


	//   ....[4]....
        /*003c*/ 	.word	0xffffffff


	//   ....[5]....
        /*0040*/ 	.word	0xffffffff


	//   ....[6]....
        /*0044*/ 	.word	0xffffffff


	//   ....[7]....
        /*0048*/ 	.word	0xffffffff


	//   ....[8]....
        /*004c*/ 	.word	0xffffffff


	//   ....[9]....
        /*0050*/ 	.word	0xffffffff


	//----- nvinfo : EIATTR_COOP_GROUP_INSTR_OFFSETS
	.align		4
.L_6181:
        /*0054*/ 	.byte	0x04, 0x28
        /*0056*/ 	.short	(.L_6183 - .L_6182)


	//   ....[0]....
.L_6182:
        /*0058*/ 	.word	0x00000c50


	//   ....[1]....
        /*005c*/ 	.word	0x00000d00


	//   ....[2]....
        /*0060*/ 	.word	0x00000d10


	//   ....[3]....
        /*0064*/ 	.word	0x00000d30


	//   ....[4]....
        /*0068*/ 	.word	0x00000d50


	//   ....[5]....
        /*006c*/ 	.word	0x00000d70


	//   ....[6]....
        /*0070*/ 	.word	0x00000d90


	//   ....[7]....
        /*0074*/ 	.word	0x00000db0


	//   ....[8]....
        /*0078*/ 	.word	0x00000dd0


	//   ....[9]....
        /*007c*/ 	.word	0x00000df0


	//----- nvinfo : EIATTR_VRC_CTA_INIT_COUNT
	.align		4
.L_6183:
        /*0080*/ 	.byte	0x02, 0x4a
	.zero		1
	.zero		1


	//----- nvinfo : EIATTR_EXIT_INSTR_OFFSETS
	.align		4
        /*0084*/ 	.byte	0x04, 0x1c
        /*0086*/ 	.short	(.L_6185 - .L_6184)


	//   ....[0]....
.L_6184:
        /*0088*/ 	.word	0x00001530


	//----- nvinfo : EIATTR_MAX_THREADS
	.align		4
.L_6185:
        /*008c*/ 	.byte	0x04, 0x05
        /*008e*/ 	.short	(.L_6187 - .L_6186)
.L_6186:
        /*0090*/ 	.word	0x00000080
        /*0094*/ 	.word	0x00000001
        /*0098*/ 	.word	0x00000001


	//----- nvinfo : EIATTR_CBANK_PARAM_SIZE
	.align		4
.L_6187:
        /*009c*/ 	.byte	0x03, 0x19
        /*009e*/ 	.short	0x0080


	//----- nvinfo : EIATTR_PARAM_CBANK
	.align		4
        /*00a0*/ 	.byte	0x04, 0x0a
        /*00a2*/ 	.short	(.L_6189 - .L_6188)
	.align		4
.L_6188:
        /*00a4*/ 	.word	index@(.nv.constant0._ZN18transformer_engine13normalization19ln_bwd_tuned_kernelINS0_13Kernel_traitsI13__nv_bfloat16fS3_fjLj1536ELj1ELj1ELj4ELj16ENS0_18Kernel_traits_baseILj1536ES3_fS3_fjLj128EEEEEEEvNS0_20BackwardKernelParamsE)
        /*00a8*/ 	.short	0x0380
        /*00aa*/ 	.short	0x0080


	//----- nvinfo : EIATTR_SW_WAR
	.align		4
.L_6189:
        /*00ac*/ 	.byte	0x04, 0x36
        /*00ae*/ 	.short	(.L_6191 - .L_6190)
.L_6190:
        /*00b0*/ 	.word	0x00000008
.L_6191:


//--------------------- .nv.info._ZN18transformer_engine13normalization28ln_bwd_finalize_tuned_kernelINS0_22Kernel_traits_finalizeILj1536E13__nv_bfloat16S3_S3_fjLj1024ELj4ENS0_18Kernel_traits_baseILj1536ES3_S3_S3_fjLj1024EEEEEEEvNS0_20BackwardKernelParamsE --------------------------
	.section	.nv.info._ZN18transformer_engine13normalization28ln_bwd_finalize_tuned_kernelINS0_22Kernel_traits_finalizeILj1536E13__nv_bfloat16S3_S3_fjLj1024ELj4ENS0_18Kernel_traits_baseILj1536ES3_S3_S3_fjLj1024EEEEEEEvNS0_20BackwardKernelParamsE,"",@"SHT_CUDA_INFO"
	.sectionflags	@""
	.align	4


	//----- nvinfo : EIATTR_CUDA_API_VERSION
	.align		4
        /*0000*/ 	.byte	0x04, 0x37
        /*0002*/ 	.short	(.L_6193 - .L_6192)
.L_6192:
        /*0004*/ 	.word	0x00000082


	//----- nvinfo : EIATTR_KPARAM_INFO
	.align		4
.L_6193:
        /*0008*/ 	.byte	0x04, 0x17
        /*000a*/ 	.short	(.L_6195 - .L_6194)
.L_6194:
        /*000c*/ 	.word	0x00000000
        /*0010*/ 	.short	0x0000
        /*0012*/ 	.short	0x0000
        /*0014*/ 	.byte	0x00, 0xf0, 0x01, 0x02


	//----- nvinfo : EIATTR_SPARSE_MMA_MASK
	.align		4
.L_6195:
        /*0018*/ 	.byte	0x03, 0x50
        /*001a*/ 	.short	0x0000


	//----- nvinfo : EIATTR_MAXREG_COUNT
	.align		4
        /*001c*/ 	.byte	0x03, 0x1b
        /*001e*/ 	.short	0x0040


	//----- nvinfo : EIATTR_NUM_BARRIERS
	.align		4
        /*0020*/ 	.byte	0x02, 0x4c
        /*0022*/ 	.byte	0x01
	.zero		1


	//----- nvinfo : EIATTR_MERCURY_ISA_VERSION
	.align		4
        /*0024*/ 	.byte	0x03, 0x5f
        /*0026*/ 	.short	0x0101


	//----- nvinfo : EIATTR_COOP_GROUP_MASK_REGIDS
	.align		4
        /*0028*/ 	.byte	0x04, 0x29
        /*002a*/ 	.short	(.L_6197 - .L_6196)


	//   ....[0]....
.L_6196:
        /*002c*/ 	.word	0xffffffff


	//   ....[1]....
        /*0030*/ 	.word	0xffffffff


	//   ....[2]....
        /*0034*/ 	.word	0xffffffff


	//   ....[3]....
        /*0038*/ 	.word	0xffffffff


	//   ....[4]....
        /*003c*/ 	.word	0xffffffff


	//   ....[5]....
        /*0040*/ 	.word	0xffffffff


	//   ....[6]....
        /*0044*/ 	.word	0xffffffff


	//   ....[7]....
        /*0048*/ 	.word	0xffffffff


	//   ....[8]....
        /*004c*/ 	.word	0xffffffff


	//   ....[9]....
        /*0050*/ 	.word	0xffffffff


	//----- nvinfo : EIATTR_COOP_GROUP_INSTR_OFFSETS
	.align		4
.L_6197:
        /*0054*/ 	.byte	0x04, 0x28
        /*0056*/ 	.short	(.L_6199 - .L_6198)


	//   ....[0]....
.L_6198:
        /*0058*/ 	.word	0x00001250


	//   ....[1]....
        /*005c*/ 	.word	0x00001260


	//   ....[2]....
        /*0060*/ 	.word	0x00001290


	//   ....[3]....
        /*0064*/ 	.word	0x000012a0


	//   ....[4]....
        /*0068*/ 	.word	0x000012d0


	//   ....[5]....
        /*006c*/ 	.word	0x000012e0


	//   ....[6]....
        /*0070*/ 	.word	0x00001310


	//   ....[7]....
        /*0074*/ 	.word	0x00001320


	//   ....[8]....
        /*0078*/ 	.word	0x00001350


	//   ....[9]....
        /*007c*/ 	.word	0x00001360


	//----- nvinfo : EIATTR_VRC_CTA_INIT_COUNT
	.align		4
.L_6199:
        /*0080*/ 	.byte	0x02, 0x4a
	.zero		1
	.zero		1


	//----- nvinfo : EIATTR_EXIT_INSTR_OFFSETS
	.align		4
        /*0084*/ 	.byte	0x04, 0x1c
        /*0086*/ 	.short	(.L_6201 - .L_6200)


	//   ....[0]....
.L_6200:
        /*0088*/ 	.word	0x00000060


	//   ....[1]....
        /*008c*/ 	.word	0x000013c0


	//   ....[2]....
        /*0090*/ 	.word	0x00001490


	//----- nvinfo : EIATTR_MAX_THREADS
	.align		4
.L_6201:
        /*0094*/ 	.byte	0x04, 0x05
        /*0096*/ 	.short	(.L_6203 - .L_6202)
.L_6202:
        /*0098*/ 	.word	0x00000400
        /*009c*/ 	.word	0x00000001
        /*00a0*/ 	.word	0x00000001


	//----- nvinfo : EIATTR_CRS_STACK_SIZE
	.align		4
.L_6203:
        /*00a4*/ 	.byte	0x04, 0x1e
        /*00a6*/ 	.short	(.L_6205 - .L_6204)
.L_6204:
        /*00a8*/ 	.word	0x00000000


	//----- nvinfo : EIATTR_CBANK_PARAM_SIZE
	.align		4
.L_6205:
        /*00ac*/ 	.byte	0x03, 0x19
        /*00ae*/ 	.short	0x0080


	//----- nvinfo : EIATTR_PARAM_CBANK
	.align		4
        /*00b0*/ 	.byte	0x04, 0x0a
        /*00b2*/ 	.short	(.L_6207 - .L_6206)
	.align		4
.L_6206:
        /*00b4*/ 	.word	index@(.nv.constant0._ZN18transformer_engine13normalization28ln_bwd_finalize_tuned_kernelINS0_22Kernel_traits_finalizeILj1536E13__nv_bfloat16S3_S3_fjLj1024ELj4ENS0_18Kernel_traits_baseILj1536ES3_S3_S3_fjLj1024EEEEEEEvNS0_20BackwardKernelParamsE)
        /*00b8*/ 	.short	0x0380
        /*00ba*/ 	.short	0x0080


	//----- nvinfo : EIATTR_SW_WAR
	.align		4
.L_6207:
        /*00bc*/ 	.byte	0x04, 0x36
        /*00be*/ 	.short	(.L_6209 - .L_6208)
.L_6208:
        /*00c0*/ 	.word	0x00000008
.L_6209:


//--------------------- .nv.info._ZN18transformer_engine13normalization19ln_bwd_tuned_kernelINS0_13Kernel_traitsI13__nv_bfloat16S3_S3_fjLj1536ELj1ELj1ELj4ELj8ENS0_18Kernel_traits_baseILj1536ES3_S3_S3_fjLj128EEEEEEEvNS0_20BackwardKernelParamsE --------------------------
	.section	.nv.info._ZN18transformer_engine13normalization19ln_bwd_tuned_kernelINS0_13Kernel_traitsI13__nv_bfloat16S3_S3_fjLj1536ELj1ELj1ELj4ELj8ENS0_18Kernel_traits_baseILj1536ES3_S3_S3_fjLj128EEEEEEEvNS0_20BackwardKernelParamsE,"",@"SHT_CUDA_INFO"
	.sectionflags	@""
	.align	4


	//----- nvinfo : EIATTR_CUDA_API_VERSION
	.align		4
        /*0000*/ 	.byte	0x04, 0x37
        /*0002*/ 	.short	(.L_6211 - .L_6210)
.L_6210:
        /*0004*/ 	.word	0x00000082


	//----- nvinfo : EIATTR_KPARAM_INFO
	.align		4
.L_6211:
        /*0008*/ 	.byte	0x04, 0x17
        /*000a*/ 	.short	(.L_6213 - .L_6212)
.L_6212:
        /*000c*/ 	.word	0x00000000
        /*0010*/ 	.short	0x0000
        /*0012*/ 	.short	0x0000
        /*0014*/ 	.byte	0x00, 0xf0, 0x01, 0x02


	//----- nvinfo : EIATTR_SPARSE_MMA_MASK
	.align		4
.L_6213:
        /*0018*/ 	.byte	0x03, 0x50
        /*001a*/ 	.short	0x0000


	//----- nvinfo : EIATTR_MAXREG_COUNT
	.align		4
        /*001c*/ 	.byte	0x03, 0x1b
        /*001e*/ 	.short	0x00ff


	//----- nvinfo : EIATTR_NUM_BARRIERS
	.align		4
        /*0020*/ 	.byte	0x02, 0x4c
        /*0022*/ 	.byte	0x01
	.zero		1


	//----- nvinfo : EIATTR_MERCURY_ISA_VERSION
	.align		4
        /*0024*/ 	.byte	0x03, 0x5f
        /*0026*/ 	.short	0x0101


	//----- nvinfo : EIATTR_COOP_GROUP_MASK_REGIDS
	.align		4
        /*0028*/ 	.byte	0x04, 0x29
        /*002a*/ 	.short	(.L_6215 - .L_6214)


	//   ....[0]....
.L_6214:
        /*002c*/ 	.word	0xffffffff


	//   ....[1]....
        /*0030*/ 	.word	0xffffffff


	//   ....[2]....
        /*0034*/ 	.word	0xffffffff


	//   ....[3]....
        /*0038*/ 	.word	0xffffffff


	//   ....[4]....
        /*003c*/ 	.word	0xffffffff


	//   ....[5]....
        /*0040*/ 	.word	0xffffffff


	//   ....[6]....
        /*0044*/ 	.word	0xffffffff


	//   ....[7]....
        /*0048*/ 	.word	0xffffffff


	//   ....[8]....
        /*004c*/ 	.word	0xffffffff


	//   ....[9]....
        /*0050*/ 	.word	0xffffffff


	//----- nvinfo : EIATTR_COOP_GROUP_INSTR_OFFSETS
	.align		4
.L_6215:
        /*0054*/ 	.byte	0x04, 0x28
        /*0056*/ 	.short	(.L_6217 - .L_6216)


	//   ....[0]....
.L_6216:
        /*0058*/ 	.word	0x00000dc0


	//   ....[1]....
        /*005c*/ 	.word	0x00000e60


	//   ....[2]....
        /*0060*/ 	.word	0x00000e70


	//   ....[3]....
        /*0064*/ 	.word	0x00000ea0


	//   ....[4]....
        /*0068*/ 	.word	0x00000eb0


	//   ....[5]....
        /*006c*/ 	.word	0x00000ee0


	//   ....[6]....
        /*0070*/ 	.word	0x00000ef0


	//   ....[7]....
        /*0074*/ 	.word	0x00000f40


	//   ....[8]....
        /*0078*/ 	.word	0x00000f70


	//   ....[9]....
        /*007c*/ 	.word	0x00000fb0


	//----- nvinfo : EIATTR_VRC_CTA_INIT_COUNT
	.align		4
.L_6217:
        /*0080*/ 	.byte	0x02, 0x4a
	.zero		1
	.zero		1


	//----- nvinfo : EIATTR_EXIT_INSTR_OFFSETS
	.align		4
        /*0084*/ 	.byte	0x04, 0x1c
        /*0086*/ 	.short	(.L_6219 - .L_6218)


	//   ....[0]....
.L_6218:
        /*0088*/ 	.word	0x00001780


	//----- nvinfo : EIATTR_MAX_THREADS
	.align		4
.L_6219:
        /*008c*/ 	.byte	0x04, 0x05
        /*008e*/ 	.short	(.L_6221 - .L_6220)
.L_6220:
        /*0090*/ 	.word	0x00000080
        /*0094*/ 	.word	0x00000001
        /*0098*/ 	.word	0x00000001


	//----- nvinfo : EIATTR_CBANK_PARAM_SIZE
	.align		4
.L_6221:
        /*009c*/ 	.byte	0x03, 0x19
        /*009e*/ 	.short	0x0080


	//----- nvinfo : EIATTR_PARAM_CBANK
	.align		4
        /*00a0*/ 	.byte	0x04, 0x0a
        /*00a2*/ 	.short	(.L_6223 - .L_6222)
	.align		4
.L_6222:
        /*00a4*/ 	.word	index@(.nv.constant0._ZN18transformer_engine13normalization19ln_bwd_tuned_kernelINS0_13Kernel_traitsI13__nv_bfloat16S3_S3_fjLj1536ELj1ELj1ELj4ELj8ENS0_18Kernel_traits_baseILj1536ES3_S3_S3_fjLj128EEEEEEEvNS0_20BackwardKernelParamsE)
        /*00a8*/ 	.short	0x0380
        /*00aa*/ 	.short	0x0080


	//----- nvinfo : EIATTR_SW_WAR
	.align		4
.L_6223:
        /*00ac*/ 	.byte	0x04, 0x36
        /*00ae*/ 	.short	(.L_6225 - .L_6224)
.L_6224:
        /*00b0*/ 	.word	0x00000008
.L_6225:


//--------------------- .nv.info._ZN18transformer_engine13normalization28ln_bwd_finalize_tuned_kernelINS0_22Kernel_traits_finalizeILj1536E6__halffS3_fjLj1024ELj4ENS0_18Kernel_traits_baseILj1536ES3_fS3_fjLj1024EEEEEEEvNS0_20BackwardKernelParamsE --------------------------
	.section	.nv.info._ZN18transformer_engine13normalization28ln_bwd_finalize_tuned_kernelINS0_22Kernel_traits_finalizeILj1536E6__halffS3_fjLj1024ELj4ENS0_18Kernel_traits_baseILj1536ES3_fS3_fjLj1024EEEEEEEvNS0_20BackwardKernelParamsE,"",@"SHT_CUDA_INFO"
	.sectionflags	@""
	.align	4


	//----- nvinfo : EIATTR_CUDA_API_VERSION
	.align		4
        /*0000*/ 	.byte	0x04, 0x37
        /*0002*/ 	.short	(.L_6227 - .L_6226)
.L_6226:
        /*0004*/ 	.word	0x00000082


	//----- nvinfo : EIATTR_KPARAM_INFO
	.align		4
.L_6227:
        /*0008*/ 	.byte	0x04, 0x17
        /*000a*/ 	.short	(.L_6229 - .L_6228)
.L_6228:
        /*000c*/ 	.word	0x00000000
        /*0010*/ 	.short	0x0000
        /*0012*/ 	.short	0x0000
        /*0014*/ 	.byte	0x00, 0xf0, 0x01, 0x02


	//----- nvinfo : EIATTR_SPARSE_MMA_MASK
	.align		4
.L_6229:
        /*0018*/ 	.byte	0x03, 0x50
        /*001a*/ 	.short	0x0000


	//----- nvinfo : EIATTR_MAXREG_COUNT
	.align		4
        /*001c*/ 	.byte	0x03, 0x1b
        /*001e*/ 	.short	0x0040


	//----- nvinfo : EIATTR_NUM_BARRIERS
	.align		4
        /*0020*/ 	.byte	0x02, 0x4c
        /*0022*/ 	.byte	0x01
	.zero		1


	//----- nvinfo : EIATTR_MERCURY_ISA_VERSION
	.align		4
        /*0024*/ 	.byte	0x03, 0x5f
        /*0026*/ 	.short	0x0101


	//----- nvinfo : EIATTR_COOP_GROUP_MASK_REGIDS
	.align		4
        /*0028*/ 	.byte	0x04, 0x29
        /*002a*/ 	.short	(.L_6231 - .L_6230)


	//   ....[0]....
.L_6230:
        /*002c*/ 	.word	0xffffffff


	//   ....[1]....
        /*0030*/ 	.word	0xffffffff


	//   ....[2]....
        /*0034*/ 	.word	0xffffffff


	//   ....[3]....
        /*0038*/ 	.word	0xffffffff


	//   ....[4]....
        /*003c*/ 	.word	0xffffffff


	//   ....[5]....
        /*0040*/ 	.word	0xffffffff


	//   ....[6]....
        /*0044*/ 	.word	0xffffffff


	//   ....[7]....
        /*0048*/ 	.word	0xffffffff


	//   ....[8]....
        /*004c*/ 	.word	0xffffffff


	//   ....[9]....
        /*0050*/ 	.word	0xffffffff


	//----- nvinfo : EIATTR_COOP_GROUP_INSTR_OFFSETS
	.align		4
.L_6231:
        /*0054*/ 	.byte	0x04, 0x28
        /*0056*/ 	.short	(.L_6233 - .L_6232)


	//   ....[0]....
.L_6232:
        /*0058*/ 	.word	0x00001250


	//   ....[1]....
        /*005c*/ 	.word	0x00001260


	//   ....[2]....
        /*0060*/ 	.word	0x00001290


	//   ....[3]....
        /*0064*/ 	.word	0x000012a0


	//   ....[4]....
        /*0068*/ 	.word	0x000012d0


	//   ....[5]....
        /*006c*/ 	.word	0x000012e0


	//   ....[6]....
        /*0070*/ 	.word	0x00001310


	//   ....[7]....
        /*0074*/ 	.word	0x00001320


	//   ....[8]....
        /*0078*/ 	.word	0x00001350


	//   ....[9]....
        /*007c*/ 	.word	0x00001360


	//----- nvinfo : EIATTR_VRC_CTA_INIT_COUNT
	.align		4
.L_6233:
        /*0080*/ 	.byte	0x02, 0x4a
	.zero		1
	.zero		1


	//----- nvinfo : EIATTR_EXIT_INSTR_OFFSETS
	.align		4
        /*0084*/ 	.byte	0x04, 0x1c
        /*0086*/ 	.short	(.L_6235 - .L_6234)


	//   ....[0]....
.L_6234:
        /*0088*/ 	.word	0x00000060


	//   ....[1]....
        /*008c*/ 	.word	0x000013c0


	//   ....[2]....
        /*0090*/ 	.word	0x00001490


	//----- nvinfo : EIATTR_MAX_THREADS
	.align		4
.L_6235:
        /*0094*/ 	.byte	0x04, 0x05
        /*0096*/ 	.short	(.L_6237 - .L_6236)
.L_6236:
        /*0098*/ 	.word	0x00000400
        /*009c*/ 	.word	0x00000001
        /*00a0*/ 	.word	0x00000001


	//----- nvinfo : EIATTR_CRS_STACK_SIZE
	.align		4
.L_6237:
        /*00a4*/ 	.byte	0x04, 0x1e
        /*00a6*/ 	.short	(.L_6239 - .L_6238)
.L_6238:
        /*00a8*/ 	.word	0x00000000


	//----- nvinfo : EIATTR_CBANK_PARAM_SIZE
	.align		4
.L_6239:
        /*00ac*/ 	.byte	0x03, 0x19
        /*00ae*/ 	.short	0x0080


	//----- nvinfo : EIATTR_PARAM_CBANK
	.align		4
        /*00b0*/ 	.byte	0x04, 0x0a
        /*00b2*/ 	.short	(.L_6241 - .L_6240)
	.align		4
.L_6240:
        /*00b4*/ 	.word	index@(.nv.constant0._ZN18transformer_engine13normalization28ln_bwd_finalize_tuned_kernelINS0_22Kernel_traits_finalizeILj1536E6__halffS3_fjLj1024ELj4ENS0_18Kernel_traits_baseILj1536ES3_fS3_fjLj1024EEEEEEEvNS0_20BackwardKernelParamsE)
        /*00b8*/ 	.short	0x0380
        /*00ba*/ 	.short	0x0080


	//----- nvinfo : EIATTR_SW_WAR
	.align		4
.L_6241:
        /*00bc*/ 	.byte	0x04, 0x36
        /*00be*/ 	.short	(.L_6243 - .L_6242)
.L_6242:
        /*00c0*/ 	.word	0x00000008
.L_6243:


//--------------------- .nv.info._ZN18transformer_engine13normalization19ln_bwd_tuned_kernelINS0_13Kernel_traitsI6__halffS3_fjLj1536ELj1ELj1ELj4ELj16ENS0_18Kernel_traits_baseILj1536ES3_fS3_fjLj128EEEEEEEvNS0_20BackwardKernelParamsE --------------------------
	.section	.nv.info._ZN18transformer_engine13normalization19ln_bwd_tuned_kernelINS0_13Kernel_traitsI6__halffS3_fjLj1536ELj1ELj1ELj4ELj16ENS0_18Kernel_traits_baseILj1536ES3_fS3_fjLj128EEEEEEEvNS0_20BackwardKernelParamsE,"",@"SHT_CUDA_INFO"
	.sectionflags	@""
	.align	4


	//----- nvinfo : EIATTR_CUDA_API_VERSION
	.align		4
        /*0000*/ 	.byte	0x04, 0x37
        /*0002*/ 	.short	(.L_6245 - .L_6244)
.L_6244:
        /*0004*/ 	.word	0x00000082


	//----- nvinfo : EIATTR_KPARAM_INFO
	.align		4
.L_6245:
        /*0008*/ 	.byte	0x04, 0x17
        /*000a*/ 	.short	(.L_6247 - .L_6246)
.L_6246:
        /*000c*/ 	.word	0x00000000
        /*0010*/ 	.short	0x0000
        /*0012*/ 	.short	0x0000
        /*0014*/ 	.byte	0x00, 0xf0, 0x01, 0x02


	//----- nvinfo : EIATTR_SPARSE_MMA_MASK
	.align		4
.L_6247:
        /*0018*/ 	.byte	0x03, 0x50
        /*001a*/ 	.short	0x0000


	//----- nvinfo : EIATTR_MAXREG_COUNT
	.align		4
        /*001c*/ 	.byte	0x03, 0x1b
        /*001e*/ 	.short	0x00ff


	//----- nvinfo : EIATTR_NUM_BARRIERS
	.align		4
        /*0020*/ 	.byte	0x02, 0x4c
        /*0022*/ 	.byte	0x01
	.zero		1


	//----- nvinfo : EIATTR_MERCURY_ISA_VERSION
	.align		4
        /*0024*/ 	.byte	0x03, 0x5f
        /*0026*/ 	.short	0x0101


	//----- nvinfo : EIATTR_COOP_GROUP_MASK_REGIDS
	.align		4
        /*0028*/ 	.byte	0x04, 0x29
        /*002a*/ 	.short	(.L_6249 - .L_6248)


	//   ....[0]....
.L_6248:
        /*002c*/ 	.word	0xffffffff


	//   ....[1]....
        /*0030*/ 	.word	0xffffffff


	//   ....[2]....
        /*0034*/ 	.word	0xffffffff


	//   ....[3]....
        /*0038*/ 	.word	0xffffffff


	//   ....[4]....
        /*003c*/ 	.word	0xffffffff


	//   ....[5]....
        /*0040*/ 	.word	0xffffffff


	//   ....[6]....
        /*0044*/ 	.word	0xffffffff


	//   ....[7]....
        /*0048*/ 	.word	0xffffffff


	//   ....[8]....
        /*004c*/ 	.word	0xffffffff


	//   ....[9]....
        /*0050*/ 	.word	0xffffffff


	//----- nvinfo : EIATTR_COOP_GROUP_INSTR_OFFSETS
	.align		4
.L_6249:
        /*0054*/ 	.byte	0x04, 0x28
        /*0056*/ 	.short	(.L_6251 - .L_6250)


	//   ....[0]....
.L_6250:
        /*0058*/ 	.word	0x00000c50


	//   ....[1]....
        /*005c*/ 	.word	0x00000d00


	//   ....[2]....
        /*0060*/ 	.word	0x00000d10


	//   ....[3]....
        /*0064*/ 	.word	0x00000d30


	//   ....[4]....
        /*0068*/ 	.word	0x00000d50


	//   ....[5]....
        /*006c*/ 	.word	0x00000d70


	//   ....[6]....
        /*0070*/ 	.word	0x00000d90


	//   ....[7]....
        /*0074*/ 	.word	0x00000db0


	//   ....[8]....
        /*0078*/ 	.word	0x00000dd0


	//   ....[9]....
        /*007c*/ 	.word	0x00000df0


	//----- nvinfo : EIATTR_VRC_CTA_INIT_COUNT
	.align		4
.L_6251:
        /*0080*/ 	.byte	0x02, 0x4a
	.zero		1
	.zero		1


	//----- nvinfo : EIATTR_EXIT_INSTR_OFFSETS
	.align		4
        /*0084*/ 	.byte	0x04, 0x1c
        /*0086*/ 	.short	(.L_6253 - .L_6252)


	//   ....[0]....
.L_6252:
        /*0088*/ 	.word	0x00001530


	//----- nvinfo : EIATTR_MAX_THREADS
	.align		4
.L_6253:
        /*008c*/ 	.byte	0x04, 0x05
        /*008e*/ 	.short	(.L_6255 - .L_6254)
.L_6254:
        /*0090*/ 	.word	0x00000080
        /*0094*/ 	.word	0x00000001
        /*0098*/ 	.word	0x00000001


	//----- nvinfo : EIATTR_CBANK_PARAM_SIZE
	.align		4
.L_6255:
        /*009c*/ 	.byte	0x03, 0x19
        /*009e*/ 	.short	0x0080


	//----- nvinfo : EIATTR_PARAM_CBANK
	.align		4
        /*00a0*/ 	.byte	0x04, 0x0a
        /*00a2*/ 	.short	(.L_6257 - .L_6256)
	.align		4
.L_6256:
        /*00a4*/ 	.word	index@(.nv.constant0._ZN18transformer_engine13normalization19ln_bwd_tuned_kernelINS0_13Kernel_traitsI6__halffS3_fjLj1536ELj1ELj1ELj4ELj16ENS0_18Kernel_traits_baseILj1536ES3_fS3_fjLj128EEEEEEEvNS0_20BackwardKernelParamsE)
        /*00a8*/ 	.short	0x0380
        /*00aa*/ 	.short	0x0080


	//----- nvinfo : EIATTR_SW_WAR
	.align		4
.L_6257:
        /*00ac*/ 	.byte	0x04, 0x36
        /*00ae*/ 	.short	(.L_6259 - .L_6258)
.L_6258:
        /*00b0*/ 	.word	0x00000008
.L_6259:


//--------------------- .nv.info._ZN18transformer_engine13normalization28ln_bwd_finalize_tuned_kernelINS0_22Kernel_traits_finalizeILj1536E6__halfS3_S3_fjLj1024ELj4ENS0_18Kernel_traits_baseILj1536ES3_S3_S3_fjLj1024EEEEEEEvNS0_20BackwardKernelParamsE --------------------------
	.section	.nv.info._ZN18transformer_engine13normalization28ln_bwd_finalize_tuned_kernelINS0_22Kernel_traits_finalizeILj1536E6__halfS3_S3_fjLj1024ELj4ENS0_18Kernel_traits_baseILj1536ES3_S3_S3_fjLj1024EEEEEEEvNS0_20BackwardKernelParamsE,"",@"SHT_CUDA_INFO"
	.sectionflags	@""
	.align	4


	//----- nvinfo : EIATTR_CUDA_API_VERSION
	.align		4
        /*0000*/ 	.byte	0x04, 0x37
        /*0002*/ 	.short	(.L_6261 - .L_6260)
.L_6260:
        /*0004*/ 	.word	0x00000082


	//----- nvinfo : EIATTR_KPARAM_INFO
	.align		4
.L_6261:
        /*0008*/ 	.byte	0x04, 0x17
        /*000a*/ 	.short	(.L_6263 - .L_6262)
.L_6262:
        /*000c*/ 	.word	0x00000000
        /*0010*/ 	.short	0x0000
        /*0012*/ 	.short	0x0000
        /*0014*/ 	.byte	0x00, 0xf0, 0x01, 0x02


	//----- nvinfo : EIATTR_SPARSE_MMA_MASK
	.align		4
.L_6263:
        /*0018*/ 	.byte	0x03, 0x50
        /*001a*/ 	.short	0x0000


	//----- nvinfo : EIATTR_MAXREG_COUNT
	.align		4
        /*001c*/ 	.byte	0x03, 0x1b
        /*001e*/ 	.short	0x0040


	//----- nvinfo : EIATTR_NUM_BARRIERS
	.align		4
        /*0020*/ 	.byte	0x02, 0x4c
        /*0022*/ 	.byte	0x01
	.zero		1


	//----- nvinfo : EIATTR_MERCURY_ISA_VERSION
	.align		4
        /*0024*/ 	.byte	0x03, 0x5f
        /*0026*/ 	.short	0x0101


	//----- nvinfo : EIATTR_COOP_GROUP_MASK_REGIDS
	.align		4
        /*0028*/ 	.byte	0x04, 0x29
        /*002a*/ 	.short	(.L_6265 - .L_6264)


	//   ....[0]....
.L_6264:
        /*002c*/ 	.word	0xffffffff


	//   ....[1]....
        /*0030*/ 	.word	0xffffffff


	//   ....[2]....
        /*0034*/ 	.word	0xffffffff


	//   ....[3]....
        /*0038*/ 	.word	0xffffffff


	//   ....[4]....
        /*003c*/ 	.word	0xffffffff


	//   ....[5]....
        /*0040*/ 	.word	0xffffffff


	//   ....[6]....
        /*0044*/ 	.word	0xffffffff


	//   ....[7]....
        /*0048*/ 	.word	0xffffffff


	//   ....[8]....
        /*004c*/ 	.word	0xffffffff


	//   ....[9]....
        /*0050*/ 	.word	0xffffffff


	//----- nvinfo : EIATTR_COOP_GROUP_INSTR_OFFSETS
	.align		4
.L_6265:
        /*0054*/ 	.byte	0x04, 0x28
        /*0056*/ 	.short	(.L_6267 - .L_6266)


	//   ....[0]....
.L_6266:
        /*0058*/ 	.word	0x00001250


	//   ....[1]....
        /*005c*/ 	.word	0x00001260


	//   ....[2]....
        /*0060*/ 	.word	0x00001290


	//   ....[3]....
        /*0064*/ 	.word	0x000012a0


	//   ....[4]....
        /*0068*/ 	.word	0x000012d0


	//   ....[5]....
        /*006c*/ 	.word	0x000012e0


	//   ....[6]....
        /*0070*/ 	.word	0x00001310


	//   ....[7]....
        /*0074*/ 	.word	0x00001320


	//   ....[8]....
        /*0078*/ 	.word	0x00001350


	//   ....[9]....
        /*007c*/ 	.word	0x00001360


	//----- nvinfo : EIATTR_VRC_CTA_INIT_COUNT
	.align		4
.L_6267:
        /*0080*/ 	.byte	0x02, 0x4a
	.zero		1
	.zero		1


	//----- nvinfo : EIATTR_EXIT_INSTR_OFFSETS
	.align		4
        /*0084*/ 	.byte	0x04, 0x1c
        /*0086*/ 	.short	(.L_6269 - .L_6268)


	//   ....[0]....
.L_6268:
        /*0088*/ 	.word	0x00000060


	//   ....[1]....
        /*008c*/ 	.word	0x000013c0


	//   ....[2]....
        /*0090*/ 	.word	0x00001490


	//----- nvinfo : EIATTR_MAX_THREADS
	.align		4
.L_6269:
        /*0094*/ 	.byte	0x04, 0x05
        /*0096*/ 	.short	(.L_6271 - .L_6270)
.L_6270:
        /*0098*/ 	.word	0x00000400
        /*009c*/ 	.word	0x00000001
        /*00a0*/ 	.word	0x00000001


	//----- nvinfo : EIATTR_CRS_STACK_SIZE
	.align		4
.L_6271:
        /*00a4*/ 	.byte	0x04, 0x1e
        /*00a6*/ 	.short	(.L_6273 - .L_6272)
.L_6272:
        /*00a8*/ 	.word	0x00000000


	//----- nvinfo : EIATTR_CBANK_PARAM_SIZE
	.align		4
.L_6273:
        /*00ac*/ 	.byte	0x03, 0x19
        /*00ae*/ 	.short	0x0080


	//----- nvinfo : EIATTR_PARAM_CBANK
	.align		4
        /*00b0*/ 	.byte	0x04, 0x0a
        /*00b2*/ 	.short	(.L_6275 - .L_6274)
	.align		4
.L_6274:
        /*00b4*/ 	.word	index@(.nv.constant0._ZN18transformer_engine13normalization28ln_bwd_finalize_tuned_kernelINS0_22Kernel_traits_finalizeILj1536E6__halfS3_S3_fjLj1024ELj4ENS0_18Kernel_traits_baseILj1536ES3_S3_S3_fjLj1024EEEEEEEvNS0_20BackwardKernelParamsE)
        /*00b8*/ 	.short	0x0380
        /*00ba*/ 	.short	0x0080


	//----- nvinfo : EIATTR_SW_WAR
	.align		4
.L_6275:
        /*00bc*/ 	.byte	0x04, 0x36
        /*00be*/ 	.short	(.L_6277 - .L_6276)
.L_6276:
        /*00c0*/ 	.word	0x00000008
.L_6277:


//--------------------- .nv.info._ZN18transformer_engine13normalization19ln_bwd_tuned_kernelINS0_13Kernel_traitsI6__halfS3_S3_fjLj1536ELj1ELj1ELj4ELj8ENS0_18Kernel_traits_baseILj1536ES3_S3_S3_fjLj128EEEEEEEvNS0_20BackwardKernelParamsE --------------------------
	.section	.nv.info._ZN18transformer_engine13normalization19ln_bwd_tuned_kernelINS0_13Kernel_traitsI6__halfS3_S3_fjLj1536ELj1ELj1ELj4ELj8ENS0_18Kernel_traits_baseILj1536ES3_S3_S3_fjLj128EEEEEEEvNS0_20BackwardKernelParamsE,"",@"SHT_CUDA_INFO"
	.sectionflags	@""
	.align	4


	//----- nvinfo : EIATTR_CUDA_API_VERSION
	.align		4
        /*0000*/ 	.byte	0x04, 0x37
        /*0002*/ 	.short	(.L_6279 - .L_6278)
.L_6278:
        /*0004*/ 	.word	0x00000082


	//----- nvinfo : EIATTR_KPARAM_INFO
	.align		4
.L_6279:
        /*0008*/ 	.byte	0x04, 0x17
        /*000a*/ 	.short	(.L_6281 - .L_6280)
.L_6280:
        /*000c*/ 	.word	0x00000000
        /*0010*/ 	.short	0x0000
        /*0012*/ 	.short	0x0000
        /*0014*/ 	.byte	0x00, 0xf0, 0x01, 0x02


	//----- nvinfo : EIATTR_SPARSE_MMA_MASK
	.align		4
.L_6281:
        /*0018*/ 	.byte	0x03, 0x50
        /*001a*/ 	.short	0x0000


	//----- nvinfo : EIATTR_MAXREG_COUNT
	.align		4
        /*001c*/ 	.byte	0x03, 0x1b
        /*001e*/ 	.short	0x00ff


	//----- nvinfo : EIATTR_NUM_BARRIERS
	.align		4
        /*0020*/ 	.byte	0x02, 0x4c
        /*0022*/ 	.byte	0x01
	.zero		1


	//----- nvinfo : EIATTR_MERCURY_ISA_VERSION
	.align		4
        /*0024*/ 	.byte	0x03, 0x5f
        /*0026*/ 	.short	0x0101


	//----- nvinfo : EIATTR_COOP_GROUP_MASK_REGIDS
	.align		4
        /*0028*/ 	.byte	0x04, 0x29
        /*002a*/ 	.short	(.L_6283 - .L_6282)


	//   ....[0]....
.L_6282:
        /*002c*/ 	.word	0xffffffff


	//   ....[1]....
        /*0030*/ 	.word	0xffffffff


	//   ....[2]....
        /*0034*/ 	.word	0xffffffff


	//   ....[3]....
        /*0038*/ 	.word	0xffffffff


	//   ....[4]....
        /*003c*/ 	.word	0xffffffff


	//   ....[5]....
        /*0040*/ 	.word	0xffffffff


	//   ....[6]....
        /*0044*/ 	.word	0xffffffff


	//   ....[7]....
        /*0048*/ 	.word	0xffffffff


	//   ....[8]....
        /*004c*/ 	.word	0xffffffff


	//   ....[9]....
        /*0050*/ 	.word	0xffffffff


	//----- nvinfo : EIATTR_COOP_GROUP_INSTR_OFFSETS
	.align		4
.L_6283:
        /*0054*/ 	.byte	0x04, 0x28
        /*0056*/ 	.short	(.L_6285 - .L_6284)


	//   ....[0]....
.L_6284:
        /*0058*/ 	.word	0x00000dc0


	//   ....[1]....
        /*005c*/ 	.word	0x00000e60


	//   ....[2]....
        /*0060*/ 	.word	0x00000e70


	//   ....[3]....
        /*0064*/ 	.word	0x00000ea0


	//   ....[4]....
        /*0068*/ 	.word	0x00000eb0


	//   ....[5]....
        /*006c*/ 	.word	0x00000ee0


	//   ....[6]....
        /*0070*/ 	.word	0x00000ef0


	//   ....[7]....
        /*0074*/ 	.word	0x00000f40


	//   ....[8]....
        /*0078*/ 	.word	0x00000f70


	//   ....[9]....
        /*007c*/ 	.word	0x00000fb0


	//----- nvinfo : EIATTR_VRC_CTA_INIT_COUNT
	.align		4
.L_6285:
        /*0080*/ 	.byte	0x02, 0x4a
	.zero		1
	.zero		1


	//----- nvinfo : EIATTR_EXIT_INSTR_OFFSETS
	.align		4
        /*0084*/ 	.byte	0x04, 0x1c
        /*0086*/ 	.short	(.L_6287 - .L_6286)


	//   ....[0]....
.L_6286:
        /*0088*/ 	.word	0x00001780


	//----- nvinfo : EIATTR_MAX_THREADS
	.align		4
.L_6287:
        /*008c*/ 	.byte	0x04, 0x05
        /*008e*/ 	.short	(.L_6289 - .L_6288)
.L_6288:
        /*0090*/ 	.word	0x00000080
        /*0094*/ 	.word	0x00000001
        /*0098*/ 	.word	0x00000001


	//----- nvinfo : EIATTR_CBANK_PARAM_SIZE
	.align		4
.L_6289:
        /*009c*/ 	.byte	0x03, 0x19
        /*009e*/ 	.short	0x0080


	//----- nvinfo : EIATTR_PARAM_CBANK
	.align		4
        /*00a0*/ 	.byte	0x04, 0x0a
        /*00a2*/ 	.short	(.L_6291 - .L_6290)
	.align		4
.L_6290:
        /*00a4*/ 	.word	index@(.nv.constant0._ZN18transformer_engine13normalization19ln_bwd_tuned_kernelINS0_13Kernel_traitsI6__halfS3_S3_fjLj1536ELj1ELj1ELj4ELj8ENS0_18Kernel_traits_baseILj1536ES3_S3_S3_fjLj128EEEEEEEvNS0_20BackwardKernelParamsE)
        /*00a8*/ 	.short	0x0380
        /*00aa*/ 	.short	0x0080


	//----- nvinfo : EIATTR_SW_WAR
	.align		4
.L_6291:
        /*00ac*/ 	.byte	0x04, 0x36
        /*00ae*/ 	.short	(.L_6293 - .L_6292)
.L_6292:
        /*00b0*/ 	.word	0x00000008
.L_6293:


//--------------------- .nv.info._ZN18transformer_engine13normalization28ln_bwd_finalize_tuned_kernelINS0_22Kernel_traits_finalizeILj1536EffffjLj1024ELj4ENS0_18Kernel_traits_baseILj1536EffffjLj1024EEEEEEEvNS0_20BackwardKernelParamsE --------------------------
	.section	.nv.info._ZN18transformer_engine13normalization28ln_bwd_finalize_tuned_kernelINS0_22Kernel_traits_finalizeILj1536EffffjLj1024ELj4ENS0_18Kernel_traits_baseILj1536EffffjLj1024EEEEEEEvNS0_20BackwardKernelParamsE,"",@"SHT_CUDA_INFO"
	.sectionflags	@""
	.align	4


	//----- nvinfo : EIATTR_CUDA_API_VERSION
	.align		4
        /*0000*/ 	.byte	0x04, 0x37
        /*0002*/ 	.short	(.L_6295 - .L_6294)
.L_6294:
        /*0004*/ 	.word	0x00000082


	//----- nvinfo : EIATTR_KPARAM_INFO
	.align		4
.L_6295:
        /*0008*/ 	.byte	0x04, 0x17
        /*000a*/ 	.short	(.L_6297 - .L_6296)
.L_6296:
        /*000c*/ 	.word	0x00000000
        /*0010*/ 	.short	0x0000
        /*0012*/ 	.short	0x0000
        /*0014*/ 	.byte	0x00, 0xf0, 0x01, 0x02


	//----- nvinfo : EIATTR_SPARSE_MMA_MASK
	.align		4
.L_6297:
        /*0018*/ 	.byte	0x03, 0x50
        /*001a*/ 	.short	0x0000


	//----- nvinfo : EIATTR_MAXREG_COUNT
	.align		4
        /*001c*/ 	.byte	0x03, 0x1b
        /*001e*/ 	.short	0x0040


	//----- nvinfo : EIATTR_NUM_BARRIERS
	.align		4
        /*0020*/ 	.byte	0x02, 0x4c
        /*0022*/ 	.byte	0x01
	.zero		1


	//----- nvinfo : EIATTR_MERCURY_ISA_VERSION
	.align		4
        /*0024*/ 	.byte	0x03, 0x5f
        /*0026*/ 	.short	0x0101


	//----- nvinfo : EIATTR_COOP_GROUP_MASK_REGIDS
	.align		4
        /*0028*/ 	.byte	0x04, 0x29
        /*002a*/ 	.short	(.L_6299 - .L_6298)


	//   ....[0]....
.L_6298:
        /*002c*/ 	.word	0xffffffff


	//   ....[1]....
        /*0030*/ 	.word	0xffffffff


	//   ....[2]....
        /*0034*/ 	.word	0xffffffff


	//   ....[3]....
        /*0038*/ 	.word	0xffffffff


	//   ....[4]....
        /*003c*/ 	.word	0xffffffff


	//   ....[5]....
        /*0040*/ 	.word	0xffffffff


	//   ....[6]....
        /*0044*/ 	.word	0xffffffff


	//   ....[7]....
        /*0048*/ 	.word	0xffffffff


	//   ....[8]....
        /*004c*/ 	.word	0xffffffff


	//   ....[9]....
        /*0050*/ 	.word	0xffffffff


	//----- nvinfo : EIATTR_COOP_GROUP_INSTR_OFFSETS
	.align		4
.L_6299:
        /*0054*/ 	.byte	0x04, 0x28
        /*0056*/ 	.short	(.L_6301 - .L_6300)


	//   ....[0]....
.L_6300:
        /*0058*/ 	.word	0x00001250


	//   ....[1]....
        /*005c*/ 	.word	0x00001260


	//   ....[2]....
        /*0060*/ 	.word	0x00001290


	//   ....[3]....
        /*0064*/ 	.word	0x000012a0


	//   ....[4]....
        /*0068*/ 	.word	0x000012d0


	//   ....[5]....
        /*006c*/ 	.word	0x000012e0


	//   ....[6]....
        /*0070*/ 	.word	0x00001310


	//   ....[7]....
        /*0074*/ 	.word	0x00001320


	//   ....[8]....
        /*0078*/ 	.word	0x00001350


	//   ....[9]....
        /*007c*/ 	.word	0x00001360


	//----- nvinfo : EIATTR_VRC_CTA_INIT_COUNT
	.align		4
.L_6301:
        /*0080*/ 	.byte	0x02, 0x4a
	.zero		1
	.zero		1


	//----- nvinfo : EIATTR_EXIT_INSTR_OFFSETS
	.align		4
        /*0084*/ 	.byte	0x04, 0x1c
        /*0086*/ 	.short	(.L_6303 - .L_6302)


	//   ....[0]....
.L_6302:
        /*0088*/ 	.word	0x00000060


	//   ....[1]....
        /*008c*/ 	.word	0x000013c0


	//   ....[2]....
        /*0090*/ 	.word	0x00001470


	//----- nvinfo : EIATTR_MAX_THREADS
	.align		4
.L_6303:
        /*0094*/ 	.byte	0x04, 0x05
        /*0096*/ 	.short	(.L_6305 - .L_6304)
.L_6304:
        /*0098*/ 	.word	0x00000400
        /*009c*/ 	.word	0x00000001
        /*00a0*/ 	.word	0x00000001


	//----- nvinfo : EIATTR_CRS_STACK_SIZE
	.align		4
.L_6305:
        /*00a4*/ 	.byte	0x04, 0x1e
        /*00a6*/ 	.short	(.L_6307 - .L_6306)
.L_6306:
        /*00a8*/ 	.word	0x00000000


	//----- nvinfo : EIATTR_CBANK_PARAM_SIZE
	.align		4
.L_6307:
        /*00ac*/ 	.byte	0x03, 0x19
        /*00ae*/ 	.short	0x0080


	//----- nvinfo : EIATTR_PARAM_CBANK
	.align		4
        /*00b0*/ 	.byte	0x04, 0x0a
        /*00b2*/ 	.short	(.L_6309 - .L_6308)
	.align		4
.L_6308:
        /*00b4*/ 	.word	index@(.nv.constant0._ZN18transformer_engine13normalization28ln_bwd_finalize_tuned_kernelINS0_22Kernel_traits_finalizeILj1536EffffjLj1024ELj4ENS0_18Kernel_traits_baseILj1536EffffjLj1024EEEEEEEvNS0_20BackwardKernelParamsE)
        /*00b8*/ 	.short	0x0380
        /*00ba*/ 	.short	0x0080


	//----- nvinfo : EIATTR_SW_WAR
	.align		4
.L_6309:
        /*00bc*/ 	.byte	0x04, 0x36
        /*00be*/ 	.short	(.L_6311 - .L_6310)
.L_6310:
        /*00c0*/ 	.word	0x00000008
.L_6311:


//--------------------- .nv.info._ZN18transformer_engine13normalization19ln_bwd_tuned_kernelINS0_13Kernel_traitsIffffjLj1536ELj1ELj1ELj4ELj16ENS0_18Kernel_traits_baseILj1536EffffjLj128EEEEEEEvNS0_20BackwardKernelParamsE --------------------------
	.section	.nv.info._ZN18transformer_engine13normalization19ln_bwd_tuned_kernelINS0_13Kernel_traitsIffffjLj1536ELj1ELj1ELj4ELj16ENS0_18Kernel_traits_baseILj1536EffffjLj128EEEEEEEvNS0_20BackwardKernelParamsE,"",@"SHT_CUDA_INFO"
	.sectionflags	@""
	.align	4


	//----- nvinfo : EIATTR_CUDA_API_VERSION
	.align		4
        /*0000*/ 	.byte	0x04, 0x37
        /*0002*/ 	.short	(.L_6313 - .L_6312)
.L_6312:
        /*0004*/ 	.word	0x00000082


	//----- nvinfo : EIATTR_KPARAM_INFO
	.align		4
.L_6313:
        /*0008*/ 	.byte	0x04, 0x17
        /*000a*/ 	.short	(.L_6315 - .L_6314)
.L_6314:
        /*000c*/ 	.word	0x00000000
        /*0010*/ 	.short	0x0000
        /*0012*/ 	.short	0x0000
        /*0014*/ 	.byte	0x00, 0xf0, 0x01, 0x02


	//----- nvinfo : EIATTR_SPARSE_MMA_MASK
	.align		4
.L_6315:
        /*0018*/ 	.byte	0x03, 0x50
        /*001a*/ 	.short	0x0000


	//----- nvinfo : EIATTR_MAXREG_COUNT
	.align		4
        /*001c*/ 	.byte	0x03, 0x1b
        /*001e*/ 	.short	0x00ff


	//----- nvinfo : EIATTR_NUM_BARRIERS
	.align		4
        /*0020*/ 	.byte	0x02, 0x4c
        /*0022*/ 	.byte	0x01
	.zero		1


	//----- nvinfo : EIATTR_MERCURY_ISA_VERSION
	.align		4
        /*0024*/ 	.byte	0x03, 0x5f
        /*0026*/ 	.short	0x0101


	//----- nvinfo : EIATTR_COOP_GROUP_MASK_REGIDS
	.align		4
        /*0028*/ 	.byte	0x04, 0x29
        /*002a*/ 	.short	(.L_6317 - .L_6316)


	//   ....[0]....
.L_6316:
        /*002c*/ 	.word	0xffffffff


	//   ....[1]....
        /*0030*/ 	.word	0xffffffff


	//   ....[2]....
        /*0034*/ 	.word	0xffffffff


	//   ....[3]....
        /*0038*/ 	.word	0xffffffff


	//   ....[4]....
        /*003c*/ 	.word	0xffffffff


	//   ....[5]....
        /*0040*/ 	.word	0xffffffff


	//   ....[6]....
        /*0044*/ 	.word	0xffffffff


	//   ....[7]....
        /*0048*/ 	.word	0xffffffff


	//   ....[8]....
        /*004c*/ 	.word	0xffffffff


	//   ....[9]....
        /*0050*/ 	.word	0xffffffff


	//----- nvinfo : EIATTR_COOP_GROUP_INSTR_OFFSETS
	.align		4
.L_6317:
        /*0054*/ 	.byte	0x04, 0x28
        /*0056*/ 	.short	(.L_6319 - .L_6318)


	//   ....[0]....
.L_6318:
        /*0058*/ 	.word	0x00000a60


	//   ....[1]....
        /*005c*/ 	.word	0x00000b10


	//   ....[2]....
        /*0060*/ 	.word	0x00000b20


	//   ....[3]....
        /*0064*/ 	.word	0x00000b50


	//   ....[4]....
        /*0068*/ 	.word	0x00000b60


	//   ....[5]....
        /*006c*/ 	.word	0x00000b90


	//   ....[6]....
        /*0070*/ 	.word	0x00000bb0


	//   ....[7]....
        /*0074*/ 	.word	0x00000bc0


	//   ....[8]....
        /*0078*/ 	.word	0x00000c10


	//   ....[9]....
        /*007c*/ 	.word	0x00000c20


	//----- nvinfo : EIATTR_VRC_CTA_INIT_COUNT
	.align		4
.L_6319:
        /*0080*/ 	.byte	0x02, 0x4a
	.zero		1
	.zero		1


	//----- nvinfo : EIATTR_EXIT_INSTR_OFFSETS
	.align		4
        /*0084*/ 	.byte	0x04, 0x1c
        /*0086*/ 	.short	(.L_6321 - .L_6320)


	//   ....[0]....
.L_6320:
        /*0088*/ 	.word	0x00001320


	//----- nvinfo : EIATTR_MAX_THREADS
	.align		4
.L_6321:
        /*008c*/ 	.byte	0x04, 0x05
        /*008e*/ 	.short	(.L_6323 - .L_6322)
.L_6322:
        /*0090*/ 	.word	0x00000080
        /*0094*/ 	.word	0x00000001
        /*0098*/ 	.word	0x00000001


	//----- nvinfo : EIATTR_CBANK_PARAM_SIZE
	.align		4
.L_6323:
        /*009c*/ 	.byte	0x03, 0x19
        /*009e*/ 	.short	0x0080


	//----- nvinfo : EIATTR_PARAM_CBANK
	.align		4
        /*00a0*/ 	.byte	0x04, 0x0a
        /*00a2*/ 	.short	(.L_6325 - .L_6324)
	.align		4
.L_6324:
        /*00a4*/ 	.word	index@(.nv.constant0._ZN18transformer_engine13normalization19ln_bwd_tuned_kernelINS0_13Kernel_traitsIffffjLj1536ELj1ELj1ELj4ELj16ENS0_18Kernel_traits_baseILj1536EffffjLj128EEEEEEEvNS0_20BackwardKernelParamsE)
        /*00a8*/ 	.short	0x0380
        /*00aa*/ 	.short	0x0080


	//----- nvinfo : EIATTR_SW_WAR
	.align		4
.L_6325:
        /*00ac*/ 	.byte	0x04, 0x36
        /*00ae*/ 	.short	(.L_6327 - .L_6326)
.L_6326:
        /*00b0*/ 	.word	0x00000008
.L_6327:


//--------------------- .nv.info._ZN18transformer_engine13normalization28ln_bwd_finalize_tuned_kernelINS0_22Kernel_traits_finalizeILj1024E13__nv_bfloat16fS3_fjLj1024ELj4ENS0_18Kernel_traits_baseILj1024ES3_fS3_fjLj1024EEEEEEEvNS0_20BackwardKernelParamsE --------------------------
	.section	.nv.info._ZN18transformer_engine13normalization28ln_bwd_finalize_tuned_kernelINS0_22Kernel_traits_finalizeILj1024E13__nv_bfloat16fS3_fjLj1024ELj4ENS0_18Kernel_traits_baseILj1024ES3_fS3_fjLj1024EEEEEEEvNS0_20BackwardKernelParamsE,"",@"SHT_CUDA_INFO"
	.sectionflags	@""
	.align	4


	//----- nvinfo : EIATTR_CUDA_API_VERSION
	.align		4
        /*0000*/ 	.byte	0x04, 0x37
        /*0002*/ 	.short	(.L_6329 - .L_6328)
.L_6328:
        /*0004*/ 	.word	0x00000082


	//----- nvinfo : EIATTR_KPARAM_INFO
	.align		4
.L_6329:
        /*0008*/ 	.byte	0x04, 0x17
        /*000a*/ 	.short	(.L_6331 - .L_6330)
.L_6330:
        /*000c*/ 	.word	0x00000000
        /*0010*/ 	.short	0x0000
        /*0012*/ 	.short	0x0000
        /*0014*/ 	.byte	0x00, 0xf0, 0x01, 0x02


	//----- nvinfo : EIATTR_SPARSE_MMA_MASK
	.align		4
.L_6331:
        /*0018*/ 	.byte	0x03, 0x50
        /*001a*/ 	.short	0x0000


	//----- nvinfo : EIATTR_MAXREG_COUNT
	.align		4
        /*001c*/ 	.byte	0x03, 0x1b
        /*001e*/ 	.short	0x0040


	//----- nvinfo : EIATTR_NUM_BARRIERS
	.align		4
        /*0020*/ 	.byte	0x02, 0x4c
        /*0022*/ 	.byte	0x01
	.zero		1


	//----- nvinfo : EIATTR_MERCURY_ISA_VERSION
	.align		4
        /*0024*/ 	.byte	0x03, 0x5f
        /*0026*/ 	.short	0x0101


	//----- nvinfo : EIATTR_COOP_GROUP_MASK_REGIDS
	.align		4
        /*0028*/ 	.byte	0x04, 0x29
        /*002a*/ 	.short	(.L_6333 - .L_6332)


	//   ....[0]....
.L_6332:
        /*002c*/ 	.word	0xffffffff


	//   ....[1]....
        /*0030*/ 	.word	0xffffffff


	//   ....[2]....
        /*0034*/ 	.word	0xffffffff


	//   ....[3]....
        /*0038*/ 	.word	0xffffffff


	//   ....[4]....
        /*003c*/ 	.word	0xffffffff


	//   ....[5]....
        /*0040*/ 	.word	0xffffffff


	//   ....[6]....
        /*0044*/ 	.word	0xffffffff


	//   ....[7]....
        /*0048*/ 	.word	0xffffffff


	//   ....[8]....
        /*004c*/ 	.word	0xffffffff


	//   ....[9]....
        /*0050*/ 	.word	0xffffffff


	//----- nvinfo : EIATTR_COOP_GROUP_INSTR_OFFSETS
	.align		4
.L_6333:
        /*0054*/ 	.byte	0x04, 0x28
        /*0056*/ 	.short	(.L_6335 - .L_6334)


	//   ....[0]....
.L_6334:
        /*0058*/ 	.word	0x00001250


	//   ....[1]....
        /*005c*/ 	.word	0x00001260


	//   ....[2]....
        /*0060*/ 	.word	0x00001290


	//   ....[3]....
        /*0064*/ 	.word	0x000012a0


	//   ....[4]....
        /*0068*/ 	.word	0x000012d0


	//   ....[5]....
        /*006c*/ 	.word	0x000012e0


	//   ....[6]....
        /*0070*/ 	.word	0x00001310


	//   ....[7]....
        /*0074*/ 	.word	0x00001320


	//   ....[8]....
        /*0078*/ 	.word	0x00001350


	//   ....[9]....
        /*007c*/ 	.word	0x00001360


	//----- nvinfo : EIATTR_VRC_CTA_INIT_COUNT
	.align		4
.L_6335:
        /*0080*/ 	.byte	0x02, 0x4a
	.zero		1
	.zero		1


	//----- nvinfo : EIATTR_EXIT_INSTR_OFFSETS
	.align		4
        /*0084*/ 	.byte	0x04, 0x1c
        /*0086*/ 	.short	(.L_6337 - .L_6336)


	//   ....[0]....
.L_6336:
        /*0088*/ 	.word	0x00000060


	//   ....[1]....
        /*008c*/ 	.word	0x000013c0


	//   ....[2]....
        /*0090*/ 	.word	0x00001490


	//----- nvinfo : EIATTR_MAX_THREADS
	.align		4
.L_6337:
        /*0094*/ 	.byte	0x04, 0x05
        /*0096*/ 	.short	(.L_6339 - .L_6338)
.L_6338:
        /*0098*/ 	.word	0x00000400
        /*009c*/ 	.word	0x00000001
        /*00a0*/ 	.word	0x00000001


	//----- nvinfo : EIATTR_CRS_STACK_SIZE
	.align		4
.L_6339:
        /*00a4*/ 	.byte	0x04, 0x1e
        /*00a6*/ 	.short	(.L_6341 - .L_6340)
.L_6340:
        /*00a8*/ 	.word	0x00000000


	//----- nvinfo : EIATTR_CBANK_PARAM_SIZE
	.align		4
.L_6341:
        /*00ac*/ 	.byte	0x03, 0x19
        /*00ae*/ 	.short	0x0080


	//----- nvinfo : EIATTR_PARAM_CBANK
	.align		4
        /*00b0*/ 	.byte	0x04, 0x0a
        /*00b2*/ 	.short	(.L_6343 - .L_6342)
	.align		4
.L_6342:
        /*00b4*/ 	.word	index@(.nv.constant0._ZN18transformer_engine13normalization28ln_bwd_finalize_tuned_kernelINS0_22Kernel_traits_finalizeILj1024E13__nv_bfloat16fS3_fjLj1024ELj4ENS0_18Kernel_traits_baseILj1024ES3_fS3_fjLj1024EEEEEEEvNS0_20BackwardKernelParamsE)
        /*00b8*/ 	.short	0x0380
        /*00ba*/ 	.short	0x0080


	//----- nvinfo : EIATTR_SW_WAR
	.align		4
.L_6343:
        /*00bc*/ 	.byte	0x04, 0x36
        /*00be*/ 	.short	(.L_6345 - .L_6344)
.L_6344:
        /*00c0*/ 	.word	0x00000008
.L_6345:


//--------------------- .nv.info._ZN18transformer_engine13normalization19ln_bwd_tuned_kernelINS0_13Kernel_traitsI13__nv_bfloat16fS3_fjLj1024ELj1ELj4ELj1ELj16ENS0_18Kernel_traits_baseILj1024ES3_fS3_fjLj128EEEEEEEvNS0_20BackwardKernelParamsE --------------------------
	.section	.nv.info._ZN18transformer_engine13normalization19ln_bwd_tuned_kernelINS0_13Kernel_traitsI13__nv_bfloat16fS3_fjLj1024ELj1ELj4ELj1ELj16ENS0_18Kernel_traits_baseILj1024ES3_fS3_fjLj128EEEEEEEvNS0_20BackwardKernelParamsE,"",@"SHT_CUDA_INFO"
	.sectionflags	@""
	.align	4


	//----- nvinfo : EIATTR_CUDA_API_VERSION
	.align		4
        /*0000*/ 	.byte	0x04, 0x37
        /*0002*/ 	.short	(.L_6347 - .L_6346)
.L_6346:
        /*0004*/ 	.word	0x00000082


	//----- nvinfo : EIATTR_KPARAM_INFO
	.align		4
.L_6347:
        /*0008*/ 	.byte	0x04, 0x17
        /*000a*/ 	.short	(.L_6349 - .L_6348)
.L_6348:
        /*000c*/ 	.word	0x00000000
        /*0010*/ 	.short	0x0000
        /*0012*/ 	.short	0x0000
        /*0014*/ 	.byte	0x00, 0xf0, 0x01, 0x02


	//----- nvinfo : EIATTR_SPARSE_MMA_MASK
	.align		4
.L_6349:
        /*0018*/ 	.byte	0x03, 0x50
        /*001a*/ 	.short	0x0000


	//----- nvinfo : EIATTR_MAXREG_COUNT
	.align		4
        /*001c*/ 	.byte	0x03, 0x1b
        /*001e*/ 	.short	0x00ff


	//----- nvinfo : EIATTR_NUM_BARRIERS
	.align		4
        /*0020*/ 	.byte	0x02, 0x4c
        /*0022*/ 	.byte	0x01
	.zero		1


	//----- nvinfo : EIATTR_MERCURY_ISA_VERSION
	.align		4
        /*0024*/ 	.byte	0x03, 0x5f
        /*0026*/ 	.short	0x0101


	//----- nvinfo : EIATTR_COOP_GROUP_MASK_REGIDS
	.align		4
        /*0028*/ 	.byte	0x04, 0x29
        /*002a*/ 	.short	(.L_6351 - .L_6350)


	//   ....[0]....
.L_6350:
        /*002c*/ 	.word	0xffffffff


	//   ....[1]....
        /*0030*/ 	.word	0xffffffff


	//   ....[2]....
        /*0034*/ 	.word	0xffffffff


	//   ....[3]....
        /*0038*/ 	.word	0xffffffff


	//   ....[4]....
        /*003c*/ 	.word	0xffffffff


	//   ....[5]....
        /*0040*/ 	.word	0xffffffff


	//   ....[6]....
        /*0044*/ 	.word	0xffffffff


	//   ....[7]....
        /*0048*/ 	.word	0xffffffff


	//   ....[8]....
        /*004c*/ 	.word	0xffffffff


	//   ....[9]....
        /*0050*/ 	.word	0xffffffff


	//   ....[10]....
        /*0054*/ 	.word	0x050000ac


	//   ....[11]....
        /*0058*/ 	.word	0x050000ac


	//   ....[12]....
        /*005c*/ 	.word	0x050000ac


	//   ....[13]....
        /*0060*/ 	.word	0x050000ac


	//   ....[14]....
        /*0064*/ 	.word	0x050000ac


	//   ....[15]....
        /*0068*/ 	.word	0x050000ac


	//   ....[16]....
        /*006c*/ 	.word	0x050000ac


	//   ....[17]....
        /*0070*/ 	.word	0x050000ac


	//   ....[18]....
        /*0074*/ 	.word	0x050000ac


	//   ....[19]....
        /*0078*/ 	.word	0x050000ac


	//----- nvinfo : EIATTR_COOP_GROUP_INSTR_OFFSETS
	.align		4
.L_6351:
        /*007c*/ 	.byte	0x04, 0x28
        /*007e*/ 	.short	(.L_6353 - .L_6352)


	//   ....[0]....
.L_6352:
        /*0080*/ 	.word	0x00001d70


	//   ....[1]....
        /*0084*/ 	.word	0x00001d80


	//   ....[2]....
        /*0088*/ 	.word	0x00001db0


	//   ....[3]....
        /*008c*/ 	.word	0x00001dc0


	//   ....[4]....
        /*0090*/ 	.word	0x00001df0


	//   ....[5]....
        /*0094*/ 	.word	0x00001e00


	//   ....[6]....
        /*0098*/ 	.word	0x00001e30


	//   ....[7]....
        /*009c*/ 	.word	0x00001e40


	//   ....[8]....
        /*00a0*/ 	.word	0x00001e70


	//   ....[9]....
        /*00a4*/ 	.word	0x00001e80


	//   ....[10]....
        /*00a8*/ 	.word	0x00003560


	//   ....[11]....
        /*00ac*/ 	.word	0x000035f0


	//   ....[12]....
        /*00b0*/ 	.word	0x00003660


	//   ....[13]....
        /*00b4*/ 	.word	0x000036c0


	//   ....[14]....
        /*00b8*/ 	.word	0x00003730


	//   ....[15]....
        /*00bc*/ 	.word	0x00003790


	//   ....[16]....
        /*00c0*/ 	.word	0x00003800


	//   ....[17]....
        /*00c4*/ 	.word	0x00003860


	//   ....[18]....
        /*00c8*/ 	.word	0x000038d0


	//   ....[19]....
        /*00cc*/ 	.word	0x00003930


	//----- nvinfo : EIATTR_VRC_CTA_INIT_COUNT
	.align		4
.L_6353:
        /*00d0*/ 	.byte	0x02, 0x4a
	.zero		1
	.zero		1


	//----- nvinfo : EIATTR_EXIT_INSTR_OFFSETS
	.align		4
        /*00d4*/ 	.byte	0x04, 0x1c
        /*00d6*/ 	.short	(.L_6355 - .L_6354)


	//   ....[0]....
.L_6354:
        /*00d8*/ 	.word	0x000034f0


	//----- nvinfo : EIATTR_MAX_THREADS
	.align		4
.L_6355:
        /*00dc*/ 	.byte	0x04, 0x05
        /*00de*/ 	.short	(.L_6357 - .L_6356)
.L_6356:
        /*00e0*/ 	.word	0x00000080
        /*00e4*/ 	.word	0x00000001
        /*00e8*/ 	.word	0x00000001


	//----- nvinfo : EIATTR_CRS_STACK_SIZE
	.align		4
.L_6357:
        /*00ec*/ 	.byte	0x04, 0x1e
        /*00ee*/ 	.short	(.L_6359 - .L_6358)
.L_6358:
        /*00f0*/ 	.word	0x00000000


	//----- nvinfo : EIATTR_CBANK_PARAM_SIZE
	.align		4
.L_6359:
        /*00f4*/ 	.byte	0x03, 0x19
        /*00f6*/ 	.short	0x0080


	//----- nvinfo : EIATTR_PARAM_CBANK
	.align		4
        /*00f8*/ 	.byte	0x04, 0x0a
        /*00fa*/ 	.short	(.L_6361 - .L_6360)
	.align		4
.L_6360:
        /*00fc*/ 	.word	index@(.nv.constant0._ZN18transformer_engine13normalization19ln_bwd_tuned_kernelINS0_13Kernel_traitsI13__nv_bfloat16fS3_fjLj1024ELj1ELj4ELj1ELj16ENS0_18Kernel_traits_baseILj1024ES3_fS3_fjLj128EEEEEEEvNS0_20BackwardKernelParamsE)
        /*0100*/ 	.short	0x0380
        /*0102*/ 	.short	0x0080


	//----- nvinfo : EIATTR_SW_WAR
	.align		4
.L_6361:
        /*0104*/ 	.byte	0x04, 0x36
        /*0106*/ 	.short	(.L_6363 - .L_6362)
.L_6362:
        /*0108*/ 	.word	0x00000008
.L_6363:


//--------------------- .nv.info._ZN18transformer_engine13normalization28ln_bwd_finalize_tuned_kernelINS0_22Kernel_traits_finalizeILj1024E13__nv_bfloat16S3_S3_fjLj1024ELj4ENS0_18Kernel_traits_baseILj1024ES3_S3_S3_fjLj1024EEEEEEEvNS0_20BackwardKernelParamsE --------------------------
	.section	.nv.info._ZN18transformer_engine13normalization28ln_bwd_finalize_tuned_kernelINS0_22Kernel_traits_finalizeILj1024E13__nv_bfloat16S3_S3_fjLj1024ELj4ENS0_18Kernel_traits_baseILj1024ES3_S3_S3_fjLj1024EEEEEEEvNS0_20BackwardKernelParamsE,"",@"SHT_CUDA_INFO"
	.sectionflags	@""
	.align	4


	//----- nvinfo : EIATTR_CUDA_API_VERSION
	.align		4
        /*0000*/ 	.byte	0x04, 0x37
        /*0002*/ 	.short	(.L_6365 - .L_6364)
.L_6364:
        /*0004*/ 	.word	0x00000082


	//----- nvinfo : EIATTR_KPARAM_INFO
	.align		4
.L_6365:
        /*0008*/ 	.byte	0x04, 0x17
        /*000a*/ 	.short	(.L_6367 - .L_6366)
.L_6366:
        /*000c*/ 	.word	0x00000000
        /*0010*/ 	.short	0x0000
        /*0012*/ 	.short	0x0000
        /*0014*/ 	.byte	0x00, 0xf0, 0x01, 0x02


	//----- nvinfo : EIATTR_SPARSE_MMA_MASK
	.align		4
.L_6367:
        /*0018*/ 	.byte	0x03, 0x50
        /*001a*/ 	.short	0x0000


	//----- nvinfo : EIATTR_MAXREG_COUNT
	.align		4
        /*001c*/ 	.byte	0x03, 0x1b
        /*001e*/ 	.short	0x0040


	//----- nvinfo : EIATTR_NUM_BARRIERS
	.align		4
        /*0020*/ 	.byte	0x02, 0x4c
        /*0022*/ 	.byte	0x01
	.zero		1


	//----- nvinfo : EIATTR_MERCURY_ISA_VERSION
	.align		4
        /*0024*/ 	.byte	0x03, 0x5f
        /*0026*/ 	.short	0x0101


	//----- nvinfo : EIATTR_COOP_GROUP_MASK_REGIDS
	.align		4
        /*0028*/ 	.byte	0x04, 0x29
        /*002a*/ 	.short	(.L_6369 - .L_6368)


	//   ....[0]....
.L_6368:
        /*002c*/ 	.word	0xffffffff


	//   ....[1]....
        /*0030*/ 	.word	0xffffffff


	//   ....[2]....
        /*0034*/ 	.word	0xffffffff


	//   ....[3]....
        /*0038*/ 	.word	0xffffffff


	//   ....[4]....
        /*003c*/ 	.word	0xffffffff


	//   ....[5]....
        /*0040*/ 	.word	0xffffffff


	//   ....[6]....
        /*0044*/ 	.word	0xffffffff


	//   ....[7]....
        /*0048*/ 	.word	0xffffffff


	//   ....[8]....
        /*004c*/ 	.word	0xffffffff


	//   ....[9]....
        /*0050*/ 	.word	0xffffffff


	//----- nvinfo : EIATTR_COOP_GROUP_INSTR_OFFSETS
	.align		4
.L_6369:
        /*0054*/ 	.byte	0x04, 0x28
        /*0056*/ 	.short	(.L_6371 - .L_6370)


	//   ....[0]....
.L_6370:
        /*0058*/ 	.word	0x00001250


	//   ....[1]....
        /*005c*/ 	.word	0x00001260


	//   ....[2]....
        /*0060*/ 	.word	0x00001290


	//   ....[3]....
        /*0064*/ 	.word	0x000012a0


	//   ....[4]....
        /*0068*/ 	.word	0x000012d0


	//   ....[5]....
        /*006c*/ 	.word	0x000012e0


	//   ....[6]....
        /*0070*/ 	.word	0x00001310


	//   ....[7]....
        /*0074*/ 	.word	0x00001320


	//   ....[8]....
        /*0078*/ 	.word	0x00001350


	//   ....[9]....
        /*007c*/ 	.word	0x00001360


	//----- nvinfo : EIATTR_VRC_CTA_INIT_COUNT
	.align		4
.L_6371:
        /*0080*/ 	.byte	0x02, 0x4a
	.zero		1
	.zero		1


	//----- nvinfo : EIATTR_EXIT_INSTR_OFFSETS
	.align		4
        /*0084*/ 	.byte	0x04, 0x1c
        /*0086*/ 	.short	(.L_6373 - .L_6372)


	//   ....[0]....
.L_6372:
        /*0088*/ 	.word	0x00000060


	//   ....[1]....
        /*008c*/ 	.word	0x000013c0


	//   ....[2]....
        /*0090*/ 	.word	0x00001490


	//----- nvinfo : EIATTR_MAX_THREADS
	.align		4
.L_6373:
        /*0094*/ 	.byte	0x04, 0x05
        /*0096*/ 	.short	(.L_6375 - .L_6374)
.L_6374:
        /*0098*/ 	.word	0x00000400
        /*009c*/ 	.word	0x00000001
        /*00a0*/ 	.word	0x00000001


	//----- nvinfo : EIATTR_CRS_STACK_SIZE
	.align		4
.L_6375:
        /*00a4*/ 	.byte	0x04, 0x1e
        /*00a6*/ 	.short	(.L_6377 - .L_6376)
.L_6376:
        /*00a8*/ 	.word	0x00000000


	//----- nvinfo : EIATTR_CBANK_PARAM_SIZE
	.align		4
.L_6377:
        /*00ac*/ 	.byte	0x03, 0x19
        /*00ae*/ 	.short	0x0080


	//----- nvinfo : EIATTR_PARAM_CBANK
	.align		4
        /*00b0*/ 	.byte	0x04, 0x0a
        /*00b2*/ 	.short	(.L_6379 - .L_6378)
	.align		4
.L_6378:
        /*00b4*/ 	.word	index@(.nv.constant0._ZN18transformer_engine13normalization28ln_bwd_finalize_tuned_kernelINS0_22Kernel_traits_finalizeILj1024E13__nv_bfloat16S3_S3_fjLj1024ELj4ENS0_18Kernel_traits_baseILj1024ES3_S3_S3_fjLj1024EEEEEEEvNS0_20BackwardKernelParamsE)
        /*00b8*/ 	.short	0x0380
        /*00ba*/ 	.short	0x0080


	//----- nvinfo : EIATTR_SW_WAR
	.align		4
.L_6379:
        /*00bc*/ 	.byte	0x04, 0x36
        /*00be*/ 	.short	(.L_6381 - .L_6380)
.L_6380:
        /*00c0*/ 	.word	0x00000008
.L_6381:


//--------------------- .nv.info._ZN18transformer_engine13normalization19ln_bwd_tuned_kernelINS0_13Kernel_traitsI13__nv_bfloat16S3_S3_fjLj1024ELj1ELj4ELj1ELj16ENS0_18Kernel_traits_baseILj1024ES3_S3_S3_fjLj128EEEEEEEvNS0_20BackwardKernelParamsE --------------------------
	.section	.nv.info._ZN18transformer_engine13normalization19ln_bwd_tuned_kernelINS0_13Kernel_traitsI13__nv_bfloat16S3_S3_fjLj1024ELj1ELj4ELj1ELj16ENS0_18Kernel_traits_baseILj1024ES3_S3_S3_fjLj128EEEEEEEvNS0_20BackwardKernelParamsE,"",@"SHT_CUDA_INFO"
	.sectionflags	@""
	.align	4


	//----- nvinfo : EIATTR_CUDA_API_VERSION
	.align		4
        /*0000*/ 	.byte	0x04, 0x37
        /*0002*/ 	.short	(.L_6383 - .L_6382)
.L_6382:
        /*0004*/ 	.word	0x00000082


	//----- nvinfo : EIATTR_KPARAM_INFO
	.align		4
.L_6383:
        /*0008*/ 	.byte	0x04, 0x17
        /*000a*/ 	.short	(.L_6385 - .L_6384)
.L_6384:
        /*000c*/ 	.word	0x00000000
        /*0010*/ 	.short	0x0000
        /*0012*/ 	.short	0x0000
        /*0014*/ 	.byte	0x00, 0xf0, 0x01, 0x02


	//----- nvinfo : EIATTR_SPARSE_MMA_MASK
	.align		4
.L_6385:
        /*0018*/ 	.byte	0x03, 0x50
        /*001a*/ 	.short	0x0000


	//----- nvinfo : EIATTR_MAXREG_COUNT
	.align		4
        /*001c*/ 	.byte	0x03, 0x1b
        /*001e*/ 	.short	0x00ff


	//----- nvinfo : EIATTR_NUM_BARRIERS
	.align		4
        /*0020*/ 	.byte	0x02, 0x4c
        /*0022*/ 	.byte	0x01
	.zero		1


	//----- nvinfo : EIATTR_MERCURY_ISA_VERSION
	.align		4
        /*0024*/ 	.byte	0x03, 0x5f
        /*0026*/ 	.short	0x0101


	//----- nvinfo : EIATTR_COOP_GROUP_MASK_REGIDS
	.align		4
        /*0028*/ 	.byte	0x04, 0x29
        /*002a*/ 	.short	(.L_6387 - .L_6386)


	//   ....[0]....
.L_6386:
        /*002c*/ 	.word	0xffffffff


	//   ....[1]....
        /*0030*/ 	.word	0xffffffff


	//   ....[2]....
        /*0034*/ 	.word	0xffffffff


	//   ....[3]....
        /*0038*/ 	.word	0xffffffff


	//   ....[4]....
        /*003c*/ 	.word	0xffffffff


	//   ....[5]....
        /*0040*/ 	.word	0xffffffff


	//   ....[6]....
        /*0044*/ 	.word	0xffffffff


	//   ....[7]....
        /*0048*/ 	.word	0xffffffff


	//   ....[8]....
        /*004c*/ 	.word	0xffffffff


	//   ....[9]....
        /*0050*/ 	.word	0xffffffff


	//   ....[10]....
        /*0054*/ 	.word	0x050000a9


	//   ....[11]....
        /*0058*/ 	.word	0x050000a9


	//   ....[12]....
        /*005c*/ 	.word	0x050000a9


	//   ....[13]....
        /*0060*/ 	.word	0x050000a9


	//   ....[14]....
        /*0064*/ 	.word	0x050000a9


	//   ....[15]....
        /*0068*/ 	.word	0x050000a9


	//   ....[16]....
        /*006c*/ 	.word	0x050000a9


	//   ....[17]....
        /*0070*/ 	.word	0x050000a9


	//   ....[18]....
        /*0074*/ 	.word	0x050000a9


	//   ....[19]....
        /*0078*/ 	.word	0x050000a9


	//----- nvinfo : EIATTR_COOP_GROUP_INSTR_OFFSETS
	.align		4
.L_6387:
        /*007c*/ 	.byte	0x04, 0x28
        /*007e*/ 	.short	(.L_6389 - .L_6388)


	//   ....[0]....
.L_6388:
        /*0080*/ 	.word	0x00001fb0


	//   ....[1]....
        /*0084*/ 	.word	0x00001fc0


	//   ....[2]....
        /*0088*/ 	.word	0x00001ff0


	//   ....[3]....
        /*008c*/ 	.word	0x00002000


	//   ....[4]....
        /*0090*/ 	.word	0x00002030


	//   ....[5]....
        /*0094*/ 	.word	0x00002040


	//   ....[6]....
        /*0098*/ 	.word	0x00002070


	//   ....[7]....
        /*009c*/ 	.word	0x00002080


	//   ....[8]....
        /*00a0*/ 	.word	0x000020b0


	//   ....[9]....
        /*00a4*/ 	.word	0x000020c0


	//   ....[10]....
        /*00a8*/ 	.word	0x00003860


	//   ....[11]....
        /*00ac*/ 	.word	0x000038f0


	//   ....[12]....
        /*00b0*/ 	.word	0x00003960


	//   ....[13]....
        /*00b4*/ 	.word	0x000039c0


	//   ....[14]....
        /*00b8*/ 	.word	0x00003a30


	//   ....[15]....
        /*00bc*/ 	.word	0x00003a90


	//   ....[16]....
        /*00c0*/ 	.word	0x00003b00


	//   ....[17]....
        /*00c4*/ 	.word	0x00003b60


	//   ....[18]....
        /*00c8*/ 	.word	0x00003bd0


	//   ....[19]....
        /*00cc*/ 	.word	0x00003c30


	//----- nvinfo : EIATTR_VRC_CTA_INIT_COUNT
	.align		4
.L_6389:
        /*00d0*/ 	.byte	0x02, 0x4a
	.zero		1
	.zero		1


	//----- nvinfo : EIATTR_EXIT_INSTR_OFFSETS
	.align		4
        /*00d4*/ 	.byte	0x04, 0x1c
        /*00d6*/ 	.short	(.L_6391 - .L_6390)


	//   ....[0]....
.L_6390:
        /*00d8*/ 	.word	0x000037f0


	//----- nvinfo : EIATTR_MAX_THREADS
	.align		4
.L_6391:
        /*00dc*/ 	.byte	0x04, 0x05
        /*00de*/ 	.short	(.L_6393 - .L_6392)
.L_6392:
        /*00e0*/ 	.word	0x00000080
        /*00e4*/ 	.word	0x00000001
        /*00e8*/ 	.word	0x00000001


	//----- nvinfo : EIATTR_CRS_STACK_SIZE
	.align		4
.L_6393:
        /*00ec*/ 	.byte	0x04, 0x1e
        /*00ee*/ 	.short	(.L_6395 - .L_6394)
.L_6394:
        /*00f0*/ 	.word	0x00000000


	//----- nvinfo : EIATTR_CBANK_PARAM_SIZE
	.align		4
.L_6395:
        /*00f4*/ 	.byte	0x03, 0x19
        /*00f6*/ 	.short	0x0080


	//----- nvinfo : EIATTR_PARAM_CBANK
	.align		4
        /*00f8*/ 	.byte	0x04, 0x0a
        /*00fa*/ 	.short	(.L_6397 - .L_6396)
	.align		4
.L_6396:
        /*00fc*/ 	.word	index@(.nv.constant0._ZN18transformer_engine13normalization19ln_bwd_tuned_kernelINS0_13Kernel_traitsI13__nv_bfloat16S3_S3_fjLj1024ELj1ELj4ELj1ELj16ENS0_18Kernel_traits_baseILj1024ES3_S3_S3_fjLj128EEEEEEEvNS0_20BackwardKernelParamsE)
        /*0100*/ 	.short	0x0380
        /*0102*/ 	.short	0x0080


	//----- nvinfo : EIATTR_SW_WAR
	.align		4
.L_6397:
        /*0104*/ 	.byte	0x04, 0x36
        /*0106*/ 	.short	(.L_6399 - .L_6398)
.L_6398:
        /*0108*/ 	.word	0x00000008
.L_6399:


//--------------------- .nv.info._ZN18transformer_engine13normalization28ln_bwd_finalize_tuned_kernelINS0_22Kernel_traits_finalizeILj1024E6__halffS3_fjLj1024ELj4ENS0_18Kernel_traits_baseILj1024ES3_fS3_fjLj1024EEEEEEEvNS0_20BackwardKernelParamsE --------------------------
	.section	.nv.info._ZN18transformer_engine13normalization28ln_bwd_finalize_tuned_kernelINS0_22Kernel_traits_finalizeILj1024E6__halffS3_fjLj1024ELj4ENS0_18Kernel_traits_baseILj1024ES3_fS3_fjLj1024EEEEEEEvNS0_20BackwardKernelParamsE,"",@"SHT_CUDA_INFO"
	.sectionflags	@""
	.align	4


	//----- nvinfo : EIATTR_CUDA_API_VERSION
	.align		4
        /*0000*/ 	.byte	0x04, 0x37
        /*0002*/ 	.short	(.L_6401 - .L_6400)
.L_6400:
        /*0004*/ 	.word	0x00000082


	//----- nvinfo : EIATTR_KPARAM_INFO
	.align		4
.L_6401:
        /*0008*/ 	.byte	0x04, 0x17
        /*000a*/ 	.short	(.L_6403 - .L_6402)
.L_6402:
        /*000c*/ 	.word	0x00000000
        /*0010*/ 	.short	0x0000
        /*0012*/ 	.short	0x0000
        /*0014*/ 	.byte	0x00, 0xf0, 0x01, 0x02


	//----- nvinfo : EIATTR_SPARSE_MMA_MASK
	.align		4
.L_6403:
        /*0018*/ 	.byte	0x03, 0x50
        /*001a*/ 	.short	0x0000


	//----- nvinfo : EIATTR_MAXREG_COUNT
	.align		4
        /*001c*/ 	.byte	0x03, 0x1b
        /*001e*/ 	.short	0x0040


	//----- nvinfo : EIATTR_NUM_BARRIERS
	.align		4
        /*0020*/ 	.byte	0x02, 0x4c
        /*0022*/ 	.byte	0x01
	.zero		1


	//----- nvinfo : EIATTR_MERCURY_ISA_VERSION
	.align		4
        /*0024*/ 	.byte	0x03, 0x5f
        /*0026*/ 	.short	0x0101


	//----- nvinfo : EIATTR_COOP_GROUP_MASK_REGIDS
	.align		4
        /*0028*/ 	.byte	0x04, 0x29
        /*002a*/ 	.short	(.L_6405 - .L_6404)


	//   ....[0]....
.L_6404:
        /*002c*/ 	.word	0xffffffff


	//   ....[1]....
        /*0030*/ 	.word	0xffffffff


	//   ....[2]....
        /*0034*/ 	.word	0xffffffff


	//   ....[3]....
        /*0038*/ 	.word	0xffffffff


	//   ....[4]....
        /*003c*/ 	.word	0xffffffff


	//   ....[5]....
        /*0040*/ 	.word	0xffffffff


	//   ....[6]....
        /*0044*/ 	.word	0xffffffff


	//   ....[7]....
        /*0048*/ 	.word	0xffffffff


	//   ....[8]....
        /*004c*/ 	.word	0xffffffff


	//   ....[9]....
        /*0050*/ 	.word	0xffffffff


	//----- nvinfo : EIATTR_COOP_GROUP_INSTR_OFFSETS
	.align		4
.L_6405:
        /*0054*/ 	.byte	0x04, 0x28
        /*0056*/ 	.short	(.L_6407 - .L_6406)


	//   ....[0]....
.L_6406:
        /*0058*/ 	.word	0x00001250


	//   ....[1]....
        /*005c*/ 	.word	0x00001260


	//   ....[2]....
        /*0060*/ 	.word	0x00001290


	//   ....[3]....
        /*0064*/ 	.word	0x000012a0


	//   ....[4]....
        /*0068*/ 	.word	0x000012d0


	//   ....[5]....
        /*006c*/ 	.word	0x000012e0


	//   ....[6]....
        /*0070*/ 	.word	0x00001310


	//   ....[7]....
        /*0074*/ 	.word	0x00001320


	//   ....[8]....
        /*0078*/ 	.word	0x00001350


	//   ....[9]....
        /*007c*/ 	.word	0x00001360


	//----- nvinfo : EIATTR_VRC_CTA_INIT_COUNT
	.align		4
.L_6407:
        /*0080*/ 	.byte	0x02, 0x4a
	.zero		1
	.zero		1


	//----- nvinfo : EIATTR_EXIT_INSTR_OFFSETS
	.align		4
        /*0084*/ 	.byte	0x04, 0x1c
        /*0086*/ 	.short	(.L_6409 - .L_6408)


	//   ....[0]....
.L_6408:
        /*0088*/ 	.word	0x00000060


	//   ....[1]....
        /*008c*/ 	.word	0x000013c0


	//   ....[2]....
        /*0090*/ 	.word	0x00001490


	//----- nvinfo : EIATTR_MAX_THREADS
	.align		4
.L_6409:
        /*0094*/ 	.byte	0x04, 0x05
        /*0096*/ 	.short	(.L_6411 - .L_6410)
.L_6410:
        /*0098*/ 	.word	0x00000400
        /*009c*/ 	.word	0x00000001
        /*00a0*/ 	.word	0x00000001


	//----- nvinfo : EIATTR_CRS_STACK_SIZE
	.align		4
.L_6411:
        /*00a4*/ 	.byte	0x04, 0x1e
        /*00a6*/ 	.short	(.L_6413 - .L_6412)
.L_6412:
        /*00a8*/ 	.word	0x00000000


	//----- nvinfo : EIATTR_CBANK_PARAM_SIZE
	.align		4
.L_6413:
        /*00ac*/ 	.byte	0x03, 0x19
        /*00ae*/ 	.short	0x0080


	//----- nvinfo : EIATTR_PARAM_CBANK
	.align		4
        /*00b0*/ 	.byte	0x04, 0x0a
        /*00b2*/ 	.short	(.L_6415 - .L_6414)
	.align		4
.L_6414:
        /*00b4*/ 	.word	index@(.nv.constant0._ZN18transformer_engine13normalization28ln_bwd_finalize_tuned_kernelINS0_22Kernel_traits_finalizeILj1024E6__halffS3_fjLj1024ELj4ENS0_18Kernel_traits_baseILj1024ES3_fS3_fjLj1024EEEEEEEvNS0_20BackwardKernelParamsE)
        /*00b8*/ 	.short	0x0380
        /*00ba*/ 	.short	0x0080


	//----- nvinfo : EIATTR_SW_WAR
	.align		4
.L_6415:
        /*00bc*/ 	.byte	0x04, 0x36
        /*00be*/ 	.short	(.L_6417 - .L_6416)
.L_6416:
        /*00c0*/ 	.word	0x00000008
.L_6417:


//--------------------- .nv.info._ZN18transformer_engine13normalization19ln_bwd_tuned_kernelINS0_13Kernel_traitsI6__halffS3_fjLj1024ELj1ELj4ELj1ELj16ENS0_18Kernel_traits_baseILj1024ES3_fS3_fjLj128EEEEEEEvNS0_20BackwardKernelParamsE --------------------------
	.section	.nv.info._ZN18transformer_engine13normalization19ln_bwd_tuned_kernelINS0_13Kernel_traitsI6__halffS3_fjLj1024ELj1ELj4ELj1ELj16ENS0_18Kernel_traits_baseILj1024ES3_fS3_fjLj128EEEEEEEvNS0_20BackwardKernelParamsE,"",@"SHT_CUDA_INFO"
	.sectionflags	@""
	.align	4


	//----- nvinfo : EIATTR_CUDA_API_VERSION
	.align		4
        /*0000*/ 	.byte	0x04, 0x37
        /*0002*/ 	.short	(.L_6419 - .L_6418)
.L_6418:
        /*0004*/ 	.word	0x00000082


	//----- nvinfo : EIATTR_KPARAM_INFO
	.align		4
.L_6419:
        /*0008*/ 	.byte	0x04, 0x17
        /*000a*/ 	.short	(.L_6421 - .L_6420)
.L_6420:
        /*000c*/ 	.word	0x00000000
        /*0010*/ 	.short	0x0000
        /*0012*/ 	.short	0x0000
        /*0014*/ 	.byte	0x00, 0xf0, 0x01, 0x02


	//----- nvinfo : EIATTR_SPARSE_MMA_MASK
	.align		4
.L_6421:
        /*0018*/ 	.byte	0x03, 0x50
        /*001a*/ 	.short	0x0000


	//----- nvinfo : EIATTR_MAXREG_COUNT
	.align		4
        /*001c*/ 	.byte	0x03, 0x1b
        /*001e*/ 	.short	0x00ff


	//----- nvinfo : EIATTR_NUM_BARRIERS
	.align		4
        /*0020*/ 	.byte	0x02, 0x4c
        /*0022*/ 	.byte	0x01
	.zero		1


	//----- nvinfo : EIATTR_MERCURY_ISA_VERSION
	.align		4
        /*0024*/ 	.byte	0x03, 0x5f
        /*0026*/ 	.short	0x0101


	//----- nvinfo : EIATTR_COOP_GROUP_MASK_REGIDS
	.align		4
        /*0028*/ 	.byte	0x04, 0x29
        /*002a*/ 	.short	(.L_6423 - .L_6422)


	//   ....[0]....
.L_6422:
        /*002c*/ 	.word	0xffffffff


	//   ....[1]....
        /*0030*/ 	.word	0xffffffff


	//   ....[2]....
        /*0034*/ 	.word	0xffffffff


	//   ....[3]....
        /*0038*/ 	.word	0xffffffff


	//   ....[4]....
        /*003c*/ 	.word	0xffffffff


	//   ....[5]....
        /*0040*/ 	.word	0xffffffff


	//   ....[6]....
        /*0044*/ 	.word	0xffffffff


	//   ....[7]....
        /*0048*/ 	.word	0xffffffff


	//   ....[8]....
        /*004c*/ 	.word	0xffffffff


	//   ....[9]....
        /*0050*/ 	.word	0xffffffff


	//   ....[10]....
        /*0054*/ 	.word	0x050000ac


	//   ....[11]....
        /*0058*/ 	.word	0x050000ac


	//   ....[12]....
        /*005c*/ 	.word	0x050000ac


	//   ....[13]....
        /*0060*/ 	.word	0x050000ac


	//   ....[14]....
        /*0064*/ 	.word	0x050000ac


	//   ....[15]....
        /*0068*/ 	.word	0x050000ac


	//   ....[16]....
        /*006c*/ 	.word	0x050000ac


	//   ....[17]....
        /*0070*/ 	.word	0x050000ac


	//   ....[18]....
        /*0074*/ 	.word	0x050000ac


	//   ....[19]....
        /*0078*/ 	.word	0x050000ac


	//----- nvinfo : EIATTR_COOP_GROUP_INSTR_OFFSETS
	.align		4
.L_6423:
        /*007c*/ 	.byte	0x04, 0x28
        /*007e*/ 	.short	(.L_6425 - .L_6424)


	//   ....[0]....
.L_6424:
        /*0080*/ 	.word	0x00001d70


	//   ....[1]....
        /*0084*/ 	.word	0x00001d80


	//   ....[2]....
        /*0088*/ 	.word	0x00001db0


	//   ....[3]....
        /*008c*/ 	.word	0x00001dc0


	//   ....[4]....
        /*0090*/ 	.word	0x00001df0


	//   ....[5]....
        /*0094*/ 	.word	0x00001e00


	//   ....[6]....
        /*0098*/ 	.word	0x00001e30


	//   ....[7]....
        /*009c*/ 	.word	0x00001e40


	//   ....[8]....
        /*00a0*/ 	.word	0x00001e70


	//   ....[9]....
        /*00a4*/ 	.word	0x00001e80


	//   ....[10]....
        /*00a8*/ 	.word	0x00003560


	//   ....[11]....
        /*00ac*/ 	.word	0x000035f0


	//   ....[12]....
        /*00b0*/ 	.word	0x00003660


	//   ....[13]....
        /*00b4*/ 	.word	0x000036c0


	//   ....[14]....
        /*00b8*/ 	.word	0x00003730


	//   ....[15]....
        /*00bc*/ 	.word	0x00003790


	//   ....[16]....
        /*00c0*/ 	.word	0x00003800


	//   ....[17]....
        /*00c4*/ 	.word	0x00003860


	//   ....[18]....
        /*00c8*/ 	.word	0x000038d0


	//   ....[19]....
        /*00cc*/ 	.word	0x00003930


	//----- nvinfo : EIATTR_VRC_CTA_INIT_COUNT
	.align		4
.L_6425:
        /*00d0*/ 	.byte	0x02, 0x4a
	.zero		1
	.zero		1


	//----- nvinfo : EIATTR_EXIT_INSTR_OFFSETS
	.align		4
        /*00d4*/ 	.byte	0x04, 0x1c
        /*00d6*/ 	.short	(.L_6427 - .L_6426)


	//   ....[0]....
.L_6426:
        /*00d8*/ 	.word	0x000034f0


	//----- nvinfo : EIATTR_MAX_THREADS
	.align		4
.L_6427:
        /*00dc*/ 	.byte	0x04, 0x05
        /*00de*/ 	.short	(.L_6429 - .L_6428)
.L_6428:
        /*00e0*/ 	.word	0x00000080
        /*00e4*/ 	.word	0x00000001
        /*00e8*/ 	.word	0x00000001


	//----- nvinfo : EIATTR_CRS_STACK_SIZE
	.align		4
.L_6429:
        /*00ec*/ 	.byte	0x04, 0x1e
        /*00ee*/ 	.short	(.L_6431 - .L_6430)
.L_6430:
        /*00f0*/ 	.word	0x00000000


	//----- nvinfo : EIATTR_CBANK_PARAM_SIZE
	.align		4
.L_6431:
        /*00f4*/ 	.byte	0x03, 0x19
        /*00f6*/ 	.short	0x0080


	//----- nvinfo : EIATTR_PARAM_CBANK
	.align		4
        /*00f8*/ 	.byte	0x04, 0x0a
        /*00fa*/ 	.short	(.L_6433 - .L_6432)
	.align		4
.L_6432:
        /*00fc*/ 	.word	index@(.nv.constant0._ZN18transformer_engine13normalization19ln_bwd_tuned_kernelINS0_13Kernel_traitsI6__halffS3_fjLj1024ELj1ELj4ELj1ELj16ENS0_18Kernel_traits_baseILj1024ES3_fS3_fjLj128EEEEEEEvNS0_20BackwardKernelParamsE)
        /*0100*/ 	.short	0x0380
        /*0102*/ 	.short	0x0080


	//----- nvinfo : EIATTR_SW_WAR
	.align		4
.L_6433:
        /*0104*/ 	.byte	0x04, 0x36
        /*0106*/ 	.short	(.L_6435 - .L_6434)
.L_6434:
        /*0108*/ 	.word	0x00000008
.L_6435:


//--------------------- .nv.info._ZN18transformer_engine13normalization28ln_bwd_finalize_tuned_kernelINS0_22Kernel_traits_finalizeILj1024E6__halfS3_S3_fjLj1024ELj4ENS0_18Kernel_traits_baseILj1024ES3_S3_S3_fjLj1024EEEEEEEvNS0_20BackwardKernelParamsE --------------------------
	.section	.nv.info._ZN18transformer_engine13normalization28ln_bwd_finalize_tuned_kernelINS0_22Kernel_traits_finalizeILj1024E6__halfS3_S3_fjLj1024ELj4ENS0_18Kernel_traits_baseILj1024ES3_S3_S3_fjLj1024EEEEEEEvNS0_20BackwardKernelParamsE,"",@"SHT_CUDA_INFO"
	.sectionflags	@""
	.align	4


	//----- nvinfo : EIATTR_CUDA_API_VERSION
	.align		4
        /*0000*/ 	.byte	0x04, 0x37
        /*0002*/ 	.short	(.L_6437 - .L_6436)
.L_6436:
        /*0004*/ 	.word	0x00000082


	//----- nvinfo : EIATTR_KPARAM_INFO
	.align		4
.L_6437:
        /*0008*/ 	.byte	0x04, 0x17
        /*000a*/ 	.short	(.L_6439 - .L_6438)
.L_6438:
        /*000c*/ 	.word	0x00000000
        /*0010*/ 	.short	0x0000
        /*0012*/ 	.short	0x0000
        /*0014*/ 	.byte	0x00, 0xf0, 0x01, 0x02


	//----- nvinfo : EIATTR_SPARSE_MMA_MASK
	.align		4
.L_6439:
        /*0018*/ 	.byte	0x03, 0x50
        /*001a*/ 	.short	0x0000


	//----- nvinfo : EIATTR_MAXREG_COUNT
	.align		4
        /*001c*/ 	.byte	0x03, 0x1b
        /*001e*/ 	.short	0x0040


	//----- nvinfo : EIATTR_NUM_BARRIERS
	.align		4
        /*0020*/ 	.byte	0x02, 0x4c
        /*0022*/ 	.byte	0x01
	.zero		1


	//----- nvinfo : EIATTR_MERCURY_ISA_VERSION
	.align		4
        /*0024*/ 	.byte	0x03, 0x5f
        /*0026*/ 	.short	0x0101


	//----- nvinfo : EIATTR_COOP_GROUP_MASK_REGIDS
	.align		4
        /*0028*/ 	.byte	0x04, 0x29
        /*002a*/ 	.short	(.L_6441 - .L_6440)


	//   ....[0]....
.L_6440:
        /*002c*/ 	.word	0xffffffff


	//   ....[1]....
        /*0030*/ 	.word	0xffffffff


	//   ....[2]....
        /*0034*/ 	.word	0xffffffff


	//   ....[3]....
        /*0038*/ 	.word	0xffffffff


	//   ....[4]....
        /*003c*/ 	.word	0xffffffff


	//   ....[5]....
        /*0040*/ 	.word	0xffffffff


	//   ....[6]....
        /*0044*/ 	.word	0xffffffff


	//   ....[7]....
        /*0048*/ 	.word	0xffffffff


	//   ....[8]....
        /*004c*/ 	.word	0xffffffff


	//   ....[9]....
        /*0050*/ 	.word	0xffffffff


	//----- nvinfo : EIATTR_COOP_GROUP_INSTR_OFFSETS
	.align		4
.L_6441:
        /*0054*/ 	.byte	0x04, 0x28
        /*0056*/ 	.short	(.L_6443 - .L_6442)


	//   ....[0]....
.L_6442:
        /*0058*/ 	.word	0x00001250


	//   ....[1]....
        /*005c*/ 	.word	0x00001260


	//   ....[2]....
        /*0060*/ 	.word	0x00001290


	//   ....[3]....
        /*0064*/ 	.word	0x000012a0


	//   ....[4]....
        /*0068*/ 	.word	0x000012d0


	//   ....[5]....
        /*006c*/ 	.word	0x000012e0


	//   ....[6]....
        /*0070*/ 	.word	0x00001310


	//   ....[7]....
        /*0074*/ 	.word	0x00001320


	//   ....[8]....
        /*0078*/ 	.word	0x00001350


	//   ....[9]....
        /*007c*/ 	.word	0x00001360


	//----- nvinfo : EIATTR_VRC_CTA_INIT_COUNT
	.align		4
.L_6443:
        /*0080*/ 	.byte	0x02, 0x4a
	.zero		1
	.zero		1


	//----- nvinfo : EIATTR_EXIT_INSTR_OFFSETS
	.align		4
        /*0084*/ 	.byte	0x04, 0x1c
        /*0086*/ 	.short	(.L_6445 - .L_6444)


	//   ....[0]....
.L_6444:
        /*0088*/ 	.word	0x00000060


	//   ....[1]....
        /*008c*/ 	.word	0x000013c0


	//   ....[2]....
        /*0090*/ 	.word	0x00001490


	//----- nvinfo : EIATTR_MAX_THREADS
	.align		4
.L_6445:
        /*0094*/ 	.byte	0x04, 0x05
        /*0096*/ 	.short	(.L_6447 - .L_6446)
.L_6446:
        /*0098*/ 	.word	0x00000400
        /*009c*/ 	.word	0x00000001
        /*00a0*/ 	.word	0x00000001


	//----- nvinfo : EIATTR_CRS_STACK_SIZE
	.align		4
.L_6447:
        /*00a4*/ 	.byte	0x04, 0x1e
        /*00a6*/ 	.short	(.L_6449 - .L_6448)
.L_6448:
        /*00a8*/ 	.word	0x00000000


	//----- nvinfo : EIATTR_CBANK_PARAM_SIZE
	.align		4
.L_6449:
        /*00ac*/ 	.byte	0x03, 0x19
        /*00ae*/ 	.short	0x0080


	//----- nvinfo : EIATTR_PARAM_CBANK
	.align		4
        /*00b0*/ 	.byte	0x04, 0x0a
        /*00b2*/ 	.short	(.L_6451 - .L_6450)
	.align		4
.L_6450:
        /*00b4*/ 	.word	index@(.nv.constant0._ZN18transformer_engine13normalization28ln_bwd_finalize_tuned_kernelINS0_22Kernel_traits_finalizeILj1024E6__halfS3_S3_fjLj1024ELj4ENS0_18Kernel_traits_baseILj1024ES3_S3_S3_fjLj1024EEEEEEEvNS0_20BackwardKernelParamsE)
        /*00b8*/ 	.short	0x0380
        /*00ba*/ 	.short	0x0080


	//----- nvinfo : EIATTR_SW_WAR
	.align		4
.L_6451:
        /*00bc*/ 	.byte	0x04, 0x36
        /*00be*/ 	.short	(.L_6453 - .L_6452)
.L_6452:
        /*00c0*/ 	.word	0x00000008
.L_6453:


//--------------------- .nv.info._ZN18transformer_engine13normalization19ln_bwd_tuned_kernelINS0_13Kernel_traitsI6__halfS3_S3_fjLj1024ELj1ELj4ELj1ELj16ENS0_18Kernel_traits_baseILj1024ES3_S3_S3_fjLj128EEEEEEEvNS0_20BackwardKernelParamsE --------------------------
	.section	.nv.info._ZN18transformer_engine13normalization19ln_bwd_tuned_kernelINS0_13Kernel_traitsI6__halfS3_S3_fjLj1024ELj1ELj4ELj1ELj16ENS0_18Kernel_traits_baseILj1024ES3_S3_S3_fjLj128EEEEEEEvNS0_20BackwardKernelParamsE,"",@"SHT_CUDA_INFO"
	.sectionflags	@""
	.align	4


	//----- nvinfo : EIATTR_CUDA_API_VERSION
	.align		4
        /*0000*/ 	.byte	0x04, 0x37
        /*0002*/ 	.short	(.L_6455 - .L_6454)
.L_6454:
        /*0004*/ 	.word	0x00000082


	//----- nvinfo : EIATTR_KPARAM_INFO
	.align		4
.L_6455:
        /*0008*/ 	.byte	0x04, 0x17
        /*000a*/ 	.short	(.L_6457 - .L_6456)
.L_6456:
        /*000c*/ 	.word	0x00000000
        /*0010*/ 	.short	0x0000
        /*0012*/ 	.short	0x0000
        /*0014*/ 	.byte	0x00, 0xf0, 0x01, 0x02


	//----- nvinfo : EIATTR_SPARSE_MMA_MASK
	.align		4
.L_6457:
        /*0018*/ 	.byte	0x03, 0x50
        /*001a*/ 	.short	0x0000


	//----- nvinfo : EIATTR_MAXREG_COUNT
	.align		4
        /*001c*/ 	.byte	0x03, 0x1b
        /*001e*/ 	.short	0x00ff


	//----- nvinfo : EIATTR_NUM_BARRIERS
	.align		4
        /*0020*/ 	.byte	0x02, 0x4c
        /*0022*/ 	.byte	0x01
	.zero		1


	//----- nvinfo : EIATTR_MERCURY_ISA_VERSION
	.align		4
        /*0024*/ 	.byte	0x03, 0x5f
        /*0026*/ 	.short	0x0101


	//----- nvinfo : EIATTR_COOP_GROUP_MASK_REGIDS
	.align		4
        /*0028*/ 	.byte	0x04, 0x29
        /*002a*/ 	.short	(.L_6459 - .L_6458)


	//   ....[0]....
.L_6458:
        /*002c*/ 	.word	0xffffffff


	//   ....[1]....
        /*0030*/ 	.word	0xffffffff


	//   ....[2]....
        /*0034*/ 	.word	0xffffffff


	//   ....[3]....
        /*0038*/ 	.word	0xffffffff


	//   ....[4]....
        /*003c*/ 	.word	0xffffffff


	//   ....[5]....
        /*0040*/ 	.word	0xffffffff


	//   ....[6]....
        /*0044*/ 	.word	0xffffffff


	//   ....[7]....
        /*0048*/ 	.word	0xffffffff


	//   ....[8]....
        /*004c*/ 	.word	0xffffffff


	//   ....[9]....
        /*0050*/ 	.word	0xffffffff


	//   ....[10]....
        /*0054*/ 	.word	0x050000a9


	//   ....[11]....
        /*0058*/ 	.word	0x050000a9


	//   ....[12]....
        /*005c*/ 	.word	0x050000a9


	//   ....[13]....
        /*0060*/ 	.word	0x050000a9


	//   ....[14]....
        /*0064*/ 	.word	0x050000a9


	//   ....[15]....
        /*0068*/ 	.word	0x050000a9


	//   ....[16]....
        /*006c*/ 	.word	0x050000a9


	//   ....[17]....
        /*0070*/ 	.word	0x050000a9


	//   ....[18]....
        /*0074*/ 	.word	0x050000a9


	//   ....[19]....
        /*0078*/ 	.word	0x050000a9


	//----- nvinfo : EIATTR_COOP_GROUP_INSTR_OFFSETS
	.align		4
.L_6459:
        /*007c*/ 	.byte	0x04, 0x28
        /*007e*/ 	.short	(.L_6461 - .L_6460)


	//   ....[0]....
.L_6460:
        /*0080*/ 	.word	0x00001cb0


	//   ....[1]....
        /*0084*/ 	.word	0x00001cc0


	//   ....[2]....
        /*0088*/ 	.word	0x00001cf0


	//   ....[3]....
        /*008c*/ 	.word	0x00001d00


	//   ....[4]....
        /*0090*/ 	.word	0x00001d30


	//   ....[5]....
        /*0094*/ 	.word	0x00001d40


	//   ....[6]....
        /*0098*/ 	.word	0x00001d70


	//   ....[7]....
        /*009c*/ 	.word	0x00001d80


	//   ....[8]....
        /*00a0*/ 	.word	0x00001db0


	//   ....[9]....
        /*00a4*/ 	.word	0x00001dc0


	//   ....[10]....
        /*00a8*/ 	.word	0x00003550


	//   ....[11]....
        /*00ac*/ 	.word	0x000035e0


	//   ....[12]....
        /*00b0*/ 	.word	0x00003650


	//   ....[13]....
        /*00b4*/ 	.word	0x000036b0


	//   ....[14]....
        /*00b8*/ 	.word	0x00003720


	//   ....[15]....
        /*00bc*/ 	.word	0x00003780


	//   ....[16]....
        /*00c0*/ 	.word	0x000037f0


	//   ....[17]....
        /*00c4*/ 	.word	0x00003850


	//   ....[18]....
        /*00c8*/ 	.word	0x000038c0


	//   ....[19]....
        /*00cc*/ 	.word	0x00003920


	//----- nvinfo : EIATTR_VRC_CTA_INIT_COUNT
	.align		4
.L_6461:
        /*00d0*/ 	.byte	0x02, 0x4a
	.zero		1
	.zero		1


	//----- nvinfo : EIATTR_EXIT_INSTR_OFFSETS
	.align		4
        /*00d4*/ 	.byte	0x04, 0x1c
        /*00d6*/ 	.short	(.L_6463 - .L_6462)


	//   ....[0]....
.L_6462:
        /*00d8*/ 	.word	0x000034e0


	//----- nvinfo : EIATTR_MAX_THREADS
	.align		4
.L_6463:
        /*00dc*/ 	.byte	0x04, 0x05
        /*00de*/ 	.short	(.L_6465 - .L_6464)
.L_6464:
        /*00e0*/ 	.word	0x00000080
        /*00e4*/ 	.word	0x00000001
        /*00e8*/ 	.word	0x00000001


	//----- nvinfo : EIATTR_CRS_STACK_SIZE
	.align		4
.L_6465:
        /*00ec*/ 	.byte	0x04, 0x1e
        /*00ee*/ 	.short	(.L_6467 - .L_6466)
.L_6466:
        /*00f0*/ 	.word	0x00000000


	//----- nvinfo : EIATTR_CBANK_PARAM_SIZE
	.align		4
.L_6467:
        /*00f4*/ 	.byte	0x03, 0x19
        /*00f6*/ 	.short	0x0080


	//----- nvinfo : EIATTR_PARAM_CBANK
	.align		4
        /*00f8*/ 	.byte	0x04, 0x0a
        /*00fa*/ 	.short	(.L_6469 - .L_6468)
	.align		4
.L_6468:
        /*00fc*/ 	.word	index@(.nv.constant0._ZN18transformer_engine13normalization19ln_bwd_tuned_kernelINS0_13Kernel_traitsI6__halfS3_S3_fjLj1024ELj1ELj4ELj1ELj16ENS0_18Kernel_traits_baseILj1024ES3_S3_S3_fjLj128EEEEEEEvNS0_20BackwardKernelParamsE)
        /*0100*/ 	.short	0x0380
        /*0102*/ 	.short	0x0080


	//----- nvinfo : EIATTR_SW_WAR
	.align		4
.L_6469:
        /*0104*/ 	.byte	0x04, 0x36
        /*0106*/ 	.short	(.L_6471 - .L_6470)
.L_6470:
        /*0108*/ 	.word	0x00000008
.L_6471:


//--------------------- .nv.info._ZN18transformer_engine13normalization28ln_bwd_finalize_tuned_kernelINS0_22Kernel_traits_finalizeILj1024EffffjLj1024ELj4ENS0_18Kernel_traits_baseILj1024EffffjLj1024EEEEEEEvNS0_20BackwardKernelParamsE --------------------------
	.section	.nv.info._ZN18transformer_engine13normalization28ln_bwd_finalize_tuned_kernelINS0_22Kernel_traits_finalizeILj1024EffffjLj1024ELj4ENS0_18Kernel_traits_baseILj1024EffffjLj1024EEEEEEEvNS0_20BackwardKernelParamsE,"",@"SHT_CUDA_INFO"
	.sectionflags	@""
	.align	4


	//----- nvinfo : EIATTR_CUDA_API_VERSION
	.align		4
        /*0000*/ 	.byte	0x04, 0x37
        /*0002*/ 	.short	(.L_6473 - .L_6472)
.L_6472:
        /*0004*/ 	.word	0x00000082


	//----- nvinfo : EIATTR_KPARAM_INFO
	.align		4
.L_6473:
        /*0008*/ 	.byte	0x04, 0x17
        /*000a*/ 	.short	(.L_6475 - .L_6474)
.L_6474:
        /*000c*/ 	.word	0x00000000
        /*0010*/ 	.short	0x0000
        /*0012*/ 	.short	0x0000
        /*0014*/ 	.byte	0x00, 0xf0, 0x01, 0x02


	//----- nvinfo : EIATTR_SPARSE_MMA_MASK
	.align		4
.L_6475:
        /*0018*/ 	.byte	0x03, 0x50
        /*001a*/ 	.short	0x0000


	//----- nvinfo : EIATTR_MAXREG_COUNT
	.align		4
        /*001c*/ 	.byte	0x03, 0x1b
        /*001e*/ 	.short	0x0040


	//----- nvinfo : EIATTR_NUM_BARRIERS
	.align		4
        /*0020*/ 	.byte	0x02, 0x4c
        /*0022*/ 	.byte	0x01
	.zero		1


	//----- nvinfo : EIATTR_MERCURY_ISA_VERSION
	.align		4
        /*0024*/ 	.byte	0x03, 0x5f
        /*0026*/ 	.short	0x0101


	//----- nvinfo : EIATTR_COOP_GROUP_MASK_REGIDS
	.align		4
        /*0028*/ 	.byte	0x04, 0x29
        /*002a*/ 	.short	(.L_6477 - .L_6476)


	//   ....[0]....
.L_6476:
        /*002c*/ 	.word	0xffffffff


	//   ....[1]....
        /*0030*/ 	.word	0xffffffff


	//   ....[2]....
        /*0034*/ 	.word	0xffffffff


	//   ....[3]....
        /*0038*/ 	.word	0xffffffff


	//   ....[4]....
        /*003c*/ 	.word	0xffffffff


	//   ....[5]....
        /*0040*/ 	.word	0xffffffff


	//   ....[6]....
        /*0044*/ 	.word	0xffffffff


	//   ....[7]....
        /*0048*/ 	.word	0xffffffff


	//   ....[8]....
        /*004c*/ 	.word	0xffffffff


	//   ....[9]....
        /*0050*/ 	.word	0xffffffff


	//----- nvinfo : EIATTR_COOP_GROUP_INSTR_OFFSETS
	.align		4
.L_6477:
        /*0054*/ 	.byte	0x04, 0x28
        /*0056*/ 	.short	(.L_6479 - .L_6478)


	//   ....[0]....
.L_6478:
        /*0058*/ 	.word	0x00001250


	//   ....[1]....
        /*005c*/ 	.word	0x00001260


	//   ....[2]....
        /*0060*/ 	.word	0x00001290


	//   ....[3]....
        /*0064*/ 	.word	0x000012a0


	//   ....[4]....
        /*0068*/ 	.word	0x000012d0


	//   ....[5]....
        /*006c*/ 	.word	0x000012e0


	//   ....[6]....
        /*0070*/ 	.word	0x00001310


	//   ....[7]....
        /*0074*/ 	.word	0x00001320


	//   ....[8]....
        /*0078*/ 	.word	0x00001350


	//   ....[9]....
        /*007c*/ 	.word	0x00001360


	//----- nvinfo : EIATTR_VRC_CTA_INIT_COUNT
	.align		4
.L_6479:
        /*0080*/ 	.byte	0x02, 0x4a
	.zero		1
	.zero		1


	//----- nvinfo : EIATTR_EXIT_INSTR_OFFSETS
	.align		4
        /*0084*/ 	.byte	0x04, 0x1c
        /*0086*/ 	.short	(.L_6481 - .L_6480)


	//   ....[0]....
.L_6480:
        /*0088*/ 	.word	0x00000060


	//   ....[1]....
        /*008c*/ 	.word	0x000013c0


	//   ....[2]....
        /*0090*/ 	.word	0x00001470


	//----- nvinfo : EIATTR_MAX_THREADS
	.align		4
.L_6481:
        /*0094*/ 	.byte	0x04, 0x05
        /*0096*/ 	.short	(.L_6483 - .L_6482)
.L_6482:
        /*0098*/ 	.word	0x00000400
        /*009c*/ 	.word	0x00000001
        /*00a0*/ 	.word	0x00000001


	//----- nvinfo : EIATTR_CRS_STACK_SIZE
	.align		4
.L_6483:
        /*00a4*/ 	.byte	0x04, 0x1e
        /*00a6*/ 	.short	(.L_6485 - .L_6484)
.L_6484:
        /*00a8*/ 	.word	0x00000000


	//----- nvinfo : EIATTR_CBANK_PARAM_SIZE
	.align		4
.L_6485:
        /*00ac*/ 	.byte	0x03, 0x19
        /*00ae*/ 	.short	0x0080


	//----- nvinfo : EIATTR_PARAM_CBANK
	.align		4
        /*00b0*/ 	.byte	0x04, 0x0a
        /*00b2*/ 	.short	(.L_6487 - .L_6486)
	.align		4
.L_6486:
        /*00b4*/ 	.word	index@(.nv.constant0._ZN18transformer_engine13normalization28ln_bwd_finalize_tuned_kernelINS0_22Kernel_traits_finalizeILj1024EffffjLj1024ELj4ENS0_18Kernel_traits_baseILj1024EffffjLj1024EEEEEEEvNS0_20BackwardKernelParamsE)
        /*00b8*/ 	.short	0x0380
        /*00ba*/ 	.short	0x0080


	//----- nvinfo : EIATTR_SW_WAR
	.align		4
.L_6487:
        /*00bc*/ 	.byte	0x04, 0x36
        /*00be*/ 	.short	(.L_6489 - .L_6488)
.L_6488:
        /*00c0*/ 	.word	0x00000008
.L_6489:


//--------------------- .nv.info._ZN18transformer_engine13normalization19ln_bwd_tuned_kernelINS0_13Kernel_traitsIffffjLj1024ELj1ELj4ELj1ELj16ENS0_18Kernel_traits_baseILj1024EffffjLj128EEEEEEEvNS0_20BackwardKernelParamsE --------------------------
	.section	.nv.info._ZN18transformer_engine13normalization19ln_bwd_tuned_kernelINS0_13Kernel_traitsIffffjLj1024ELj1ELj4ELj1ELj16ENS0_18Kernel_traits_baseILj1024EffffjLj128EEEEEEEvNS0_20BackwardKernelParamsE,"",@"SHT_CUDA_INFO"
	.sectionflags	@""
	.align	4


	//----- nvinfo : EIATTR_CUDA_API_VERSION
	.align		4
        /*0000*/ 	.byte	0x04, 0x37
        /*0002*/ 	.short	(.L_6491 - .L_6490)
.L_6490:
        /*0004*/ 	.word	0x00000082


	//----- nvinfo : EIATTR_KPARAM_INFO
	.align		4
.L_6491:
        /*0008*/ 	.byte	0x04, 0x17
        /*000a*/ 	.short	(.L_6493 - .L_6492)
.L_6492:
        /*000c*/ 	.word	0x00000000
        /*0010*/ 	.short	0x0000
        /*0012*/ 	.short	0x0000
        /*0014*/ 	.byte	0x00, 0xf0, 0x01, 0x02


	//----- nvinfo : EIATTR_SPARSE_MMA_MASK
	.align		4
.L_6493:
        /*0018*/ 	.byte	0x03, 0x50
        /*001a*/ 	.short	0x0000


	//----- nvinfo : EIATTR_MAXREG_COUNT
	.align		4
        /*001c*/ 	.byte	0x03, 0x1b
        /*001e*/ 	.short	0x00ff


	//----- nvinfo : EIATTR_NUM_BARRIERS
	.align		4
        /*0020*/ 	.byte	0x02, 0x4c
        /*0022*/ 	.byte	0x01
	.zero		1


	//----- nvinfo : EIATTR_MERCURY_ISA_VERSION
	.align		4
        /*0024*/ 	.byte	0x03, 0x5f
        /*0026*/ 	.short	0x0101


	//----- nvinfo : EIATTR_COOP_GROUP_MASK_REGIDS
	.align		4
        /*0028*/ 	.byte	0x04, 0x29
        /*002a*/ 	.short	(.L_6495 - .L_6494)


	//   ....[0]....
.L_6494:
        /*002c*/ 	.word	0xffffffff


	//   ....[1]....
        /*0030*/ 	.word	0xffffffff


	//   ....[2]....
        /*0034*/ 	.word	0xffffffff


	//   ....[3]....
        /*0038*/ 	.word	0xffffffff


	//   ....[4]....
        /*003c*/ 	.word	0xffffffff


	//   ....[5]....
        /*0040*/ 	.word	0xffffffff


	//   ....[6]....
        /*0044*/ 	.word	0xffffffff


	//   ....[7]....
        /*0048*/ 	.word	0xffffffff


	//   ....[8]....
        /*004c*/ 	.word	0xffffffff


	//   ....[9]....
        /*0050*/ 	.word	0xffffffff


	//   ....[10]....
        /*0054*/ 	.word	0x05000026


	//   ....[11]....
        /*0058*/ 	.word	0x05000026


	//   ....[12]....
        /*005c*/ 	.word	0x05000026


	//   ....[13]....
        /*0060*/ 	.word	0x05000026


	//   ....[14]....
        /*0064*/ 	.word	0x05000026


	//   ....[15]....
        /*0068*/ 	.word	0x05000026


	//   ....[16]....
        /*006c*/ 	.word	0x05000026


	//   ....[17]....
        /*0070*/ 	.word	0x05000026


	//   ....[18]....
        /*0074*/ 	.word	0x05000026


	//   ....[19]....
        /*0078*/ 	.word	0x05000026


	//----- nvinfo : EIATTR_COOP_GROUP_INSTR_OFFSETS
	.align		4
.L_6495:
        /*007c*/ 	.byte	0x04, 0x28
        /*007e*/ 	.short	(.L_6497 - .L_6496)


	//   ....[0]....
.L_6496:
        /*0080*/ 	.word	0x00001790


	//   ....[1]....
        /*0084*/ 	.word	0x000017a0


	//   ....[2]....
        /*0088*/ 	.word	0x000017d0


	//   ....[3]....
        /*008c*/ 	.word	0x000017e0


	//   ....[4]....
        /*0090*/ 	.word	0x00001810


	//   ....[5]....
        /*0094*/ 	.word	0x00001820


	//   ....[6]....
        /*0098*/ 	.word	0x00001850


	//   ....[7]....
        /*009c*/ 	.word	0x00001860


	//   ....[8]....
        /*00a0*/ 	.word	0x00001890


	//   ....[9]....
        /*00a4*/ 	.word	0x000018a0


	//   ....[10]....
        /*00a8*/ 	.word	0x00002fa0


	//   ....[11]....
        /*00ac*/ 	.word	0x00003030


	//   ....[12]....
        /*00b0*/ 	.word	0x000030a0


	//   ....[13]....
        /*00b4*/ 	.word	0x00003100


	//   ....[14]....
        /*00b8*/ 	.word	0x00003170


	//   ....[15]....
        /*00bc*/ 	.word	0x000031d0


	//   ....[16]....
        /*00c0*/ 	.word	0x00003240


	//   ....[17]....
        /*00c4*/ 	.word	0x000032a0


	//   ....[18]....
        /*00c8*/ 	.word	0x00003310


	//   ....[19]....
        /*00cc*/ 	.word	0x00003370


	//----- nvinfo : EIATTR_VRC_CTA_INIT_COUNT
	.align		4
.L_6497:
        /*00d0*/ 	.byte	0x02, 0x4a
	.zero		1
	.zero		1


	//----- nvinfo : EIATTR_EXIT_INSTR_OFFSETS
	.align		4
        /*00d4*/ 	.byte	0x04, 0x1c
        /*00d6*/ 	.short	(.L_6499 - .L_6498)


	//   ....[0]....
.L_6498:
        /*00d8*/ 	.word	0x00002f30


	//----- nvinfo : EIATTR_MAX_THREADS
	.align		4
.L_6499:
        /*00dc*/ 	.byte	0x04, 0x05
        /*00de*/ 	.short	(.L_6501 - .L_6500)
.L_6500:
        /*00e0*/ 	.word	0x00000080
        /*00e4*/ 	.word	0x00000001
        /*00e8*/ 	.word	0x00000001


	//----- nvinfo : EIATTR_CRS_STACK_SIZE
	.align		4
.L_6501:
        /*00ec*/ 	.byte	0x04, 0x1e
        /*00ee*/ 	.short	(.L_6503 - .L_6502)
.L_6502:
        /*00f0*/ 	.word	0x00000000


	//----- nvinfo : EIATTR_CBANK_PARAM_SIZE
	.align		4
.L_6503:
        /*00f4*/ 	.byte	0x03, 0x19
        /*00f6*/ 	.short	0x0080


	//----- nvinfo : EIATTR_PARAM_CBANK
	.align		4
        /*00f8*/ 	.byte	0x04, 0x0a
        /*00fa*/ 	.short	(.L_6505 - .L_6504)
	.align		4
.L_6504:
        /*00fc*/ 	.word	index@(.nv.constant0._ZN18transformer_engine13normalization19ln_bwd_tuned_kernelINS0_13Kernel_traitsIffffjLj1024ELj1ELj4ELj1ELj16ENS0_18Kernel_traits_baseILj1024EffffjLj128EEEEEEEvNS0_20BackwardKernelParamsE)
        /*0100*/ 	.short	0x0380
        /*0102*/ 	.short	0x0080


	//----- nvinfo : EIATTR_SW_WAR
	.align		4
.L_6505:
        /*0104*/ 	.byte	0x04, 0x36
        /*0106*/ 	.short	(.L_6507 - .L_6506)
.L_6506:
        /*0108*/ 	.word	0x00000008
.L_6507:


//--------------------- .nv.info._ZN18transformer_engine13normalization28ln_bwd_finalize_tuned_kernelINS0_22Kernel_traits_finalizeILj768E13__nv_bfloat16fS3_fjLj1024ELj4ENS0_18Kernel_traits_baseILj768ES3_fS3_fjLj1024EEEEEEEvNS0_20BackwardKernelParamsE --------------------------
	.section	.nv.info._ZN18transformer_engine13normalization28ln_bwd_finalize_tuned_kernelINS0_22Kernel_traits_finalizeILj768E13__nv_bfloat16fS3_fjLj1024ELj4ENS0_18Kernel_traits_baseILj768ES3_fS3_fjLj1024EEEEEEEvNS0_20BackwardKernelParamsE,"",@"SHT_CUDA_INFO"
	.sectionflags	@""
	.align	4


	//----- nvinfo : EIATTR_CUDA_API_VERSION
	.align		4
        /*0000*/ 	.byte	0x04, 0x37
        /*0002*/ 	.short	(.L_6509 - .L_6508)
.L_6508:
        /*0004*/ 	.word	0x00000082


	//----- nvinfo : EIATTR_KPARAM_INFO
	.align		4
.L_6509:
        /*0008*/ 	.byte	0x04, 0x17
        /*000a*/ 	.short	(.L_6511 - .L_6510)
.L_6510:
        /*000c*/ 	.word	0x00000000
        /*0010*/ 	.short	0x0000
        /*0012*/ 	.short	0x0000
        /*0014*/ 	.byte	0x00, 0xf0, 0x01, 0x02


	//----- nvinfo : EIATTR_SPARSE_MMA_MASK
	.align		4
.L_6511:
        /*0018*/ 	.byte	0x03, 0x50
        /*001a*/ 	.short	0x0000


	//----- nvinfo : EIATTR_MAXREG_COUNT
	.align		4
        /*001c*/ 	.byte	0x03, 0x1b
        /*001e*/ 	.short	0x0040


	//----- nvinfo : EIATTR_NUM_BARRIERS
	.align		4
        /*0020*/ 	.byte	0x02, 0x4c
        /*0022*/ 	.byte	0x01
	.zero		1


	//----- nvinfo : EIATTR_MERCURY_ISA_VERSION
	.align		4
        /*0024*/ 	.byte	0x03, 0x5f
        /*0026*/ 	.short	0x0101


	//----- nvinfo : EIATTR_COOP_GROUP_MASK_REGIDS
	.align		4
        /*0028*/ 	.byte	0x04, 0x29
        /*002a*/ 	.short	(.L_6513 - .L_6512)


	//   ....[0]....
.L_6512:
        /*002c*/ 	.word	0xffffffff


	//   ....[1]....
        /*0030*/ 	.word	0xffffffff


	//   ....[2]....
        /*0034*/ 	.word	0xffffffff


	//   ....[3]....
        /*0038*/ 	.word	0xffffffff


	//   ....[4]....
        /*003c*/ 	.word	0xffffffff


	//   ....[5]....
        /*0040*/ 	.word	0xffffffff


	//   ....[6]....
        /*0044*/ 	.word	0xffffffff


	//   ....[7]....
        /*0048*/ 	.word	0xffffffff


	//   ....[8]....
        /*004c*/ 	.word	0xffffffff


	//   ....[9]....
        /*0050*/ 	.word	0xffffffff


	//----- nvinfo : EIATTR_COOP_GROUP_INSTR_OFFSETS
	.align		4
.L_6513:
        /*0054*/ 	.byte	0x04, 0x28
        /*0056*/ 	.short	(.L_6515 - .L_6514)


	//   ....[0]....
.L_6514:
        /*0058*/ 	.word	0x00001250


	//   ....[1]....
        /*005c*/ 	.word	0x00001260


	//   ....[2]....
        /*0060*/ 	.word	0x00001290


	//   ....[3]....
        /*0064*/ 	.word	0x000012a0


	//   ....[4]....
        /*0068*/ 	.word	0x000012d0


	//   ....[5]....
        /*006c*/ 	.word	0x000012e0


	//   ....[6]....
        /*0070*/ 	.word	0x00001310


	//   ....[7]....
        /*0074*/ 	.word	0x00001320


	//   ....[8]....
        /*0078*/ 	.word	0x00001350


	//   ....[9]....
        /*007c*/ 	.word	0x00001360


	//----- nvinfo : EIATTR_VRC_CTA_INIT_COUNT
	.align		4
.L_6515:
        /*0080*/ 	.byte	0x02, 0x4a
	.zero		1
	.zero		1


	//----- nvinfo : EIATTR_EXIT_INSTR_OFFSETS
	.align		4
        /*0084*/ 	.byte	0x04, 0x1c
        /*0086*/ 	.short	(.L_6517 - .L_6516)


	//   ....[0]....
.L_6516:
        /*0088*/ 	.word	0x00000060


	//   ....[1]....
        /*008c*/ 	.word	0x000013c0


	//   ....[2]....
        /*0090*/ 	.word	0x00001490


	//----- nvinfo : EIATTR_MAX_THREADS
	.align		4
.L_6517:
        /*0094*/ 	.byte	0x04, 0x05
        /*0096*/ 	.short	(.L_6519 - .L_6518)
.L_6518:
        /*0098*/ 	.word	0x00000400
        /*009c*/ 	.word	0x00000001
        /*00a0*/ 	.word	0x00000001


	//----- nvinfo : EIATTR_CRS_STACK_SIZE
	.align		4
.L_6519:
        /*00a4*/ 	.byte	0x04, 0x1e
        /*00a6*/ 	.short	(.L_6521 - .L_6520)
.L_6520:
        /*00a8*/ 	.word	0x00000000


	//----- nvinfo : EIATTR_CBANK_PARAM_SIZE
	.align		4
.L_6521:
        /*00ac*/ 	.byte	0x03, 0x19
        /*00ae*/ 	.short	0x0080


	//----- nvinfo : EIATTR_PARAM_CBANK
	.align		4
        /*00b0*/ 	.byte	0x04, 0x0a
        /*00b2*/ 	.short	(.L_6523 - .L_6522)
	.align		4
.L_6522:
        /*00b4*/ 	.word	index@(.nv.constant0._ZN18transformer_engine13normalization28ln_bwd_finalize_tuned_kernelINS0_22Kernel_traits_finalizeILj768E13__nv_bfloat16fS3_fjLj1024ELj4ENS0_18Kernel_traits_baseILj768ES3_fS3_fjLj1024EEEEEEEvNS0_20BackwardKernelParamsE)
        /*00b8*/ 	.short	0x0380
        /*00ba*/ 	.short	0x0080


	//----- nvinfo : EIATTR_SW_WAR
	.align		4
.L_6523:
        /*00bc*/ 	.byte	0x04, 0x36
        /*00be*/ 	.short	(.L_6525 - .L_6524)
.L_6524:
        /*00c0*/ 	.word	0x00000008
.L_6525:


//--------------------- .nv.info._ZN18transformer_engine13normalization19ln_bwd_tuned_kernelINS0_13Kernel_traitsI13__nv_bfloat16fS3_fjLj768ELj1ELj4ELj1ELj16ENS0_18Kernel_traits_baseILj768ES3_fS3_fjLj128EEEEEEEvNS0_20BackwardKernelParamsE --------------------------
	.section	.nv.info._ZN18transformer_engine13normalization19ln_bwd_tuned_kernelINS0_13Kernel_traitsI13__nv_bfloat16fS3_fjLj768ELj1ELj4ELj1ELj16ENS0_18Kernel_traits_baseILj768ES3_fS3_fjLj128EEEEEEEvNS0_20BackwardKernelParamsE,"",@"SHT_CUDA_INFO"
	.sectionflags	@""
	.align	4


	//----- nvinfo : EIATTR_CUDA_API_VERSION
	.align		4
        /*0000*/ 	.byte	0x04, 0x37
        /*0002*/ 	.short	(.L_6527 - .L_6526)
.L_6526:
        /*0004*/ 	.word	0x00000082


	//----- nvinfo : EIATTR_KPARAM_INFO
	.align		4
.L_6527:
        /*0008*/ 	.byte	0x04, 0x17
        /*000a*/ 	.short	(.L_6529 - .L_6528)
.L_6528:
        /*000c*/ 	.word	0x00000000
        /*0010*/ 	.short	0x0000
        /*0012*/ 	.short	0x0000
        /*0014*/ 	.byte	0x00, 0xf0, 0x01, 0x02


	//----- nvinfo : EIATTR_SPARSE_MMA_MASK
	.align		4
.L_6529:
        /*0018*/ 	.byte	0x03, 0x50
        /*001a*/ 	.short	0x0000


	//----- nvinfo : EIATTR_MAXREG_COUNT
	.align		4
        /*001c*/ 	.byte	0x03, 0x1b
        /*001e*/ 	.short	0x00ff


	//----- nvinfo : EIATTR_NUM_BARRIERS
	.align		4
        /*0020*/ 	.byte	0x02, 0x4c
        /*0022*/ 	.byte	0x01
	.zero		1


	//----- nvinfo : EIATTR_MERCURY_ISA_VERSION
	.align		4
        /*0024*/ 	.byte	0x03, 0x5f
        /*0026*/ 	.short	0x0101


	//----- nvinfo : EIATTR_COOP_GROUP_MASK_REGIDS
	.align		4
        /*0028*/ 	.byte	0x04, 0x29
        /*002a*/ 	.short	(.L_6531 - .L_6530)


	//   ....[0]....
.L_6530:
        /*002c*/ 	.word	0xffffffff


	//   ....[1]....
        /*0030*/ 	.word	0xffffffff


	//   ....[2]....
        /*0034*/ 	.word	0xffffffff


	//   ....[3]....
        /*0038*/ 	.word	0xffffffff


	//   ....[4]....
        /*003c*/ 	.word	0xffffffff


	//   ....[5]....
        /*0040*/ 	.word	0xffffffff


	//   ....[6]....
        /*0044*/ 	.word	0xffffffff


	//   ....[7]....
        /*0048*/ 	.word	0xffffffff


	//   ....[8]....
        /*004c*/ 	.word	0xffffffff


	//   ....[9]....
        /*0050*/ 	.word	0xffffffff


	//   ....[10]....
        /*0054*/ 	.word	0x0500008d


	//   ....[11]....
        /*0058*/ 	.word	0x0500008d


	//   ....[12]....
        /*005c*/ 	.word	0x0500008d


	//   ....[13]....
        /*0060*/ 	.word	0x0500008d


	//   ....[14]....
        /*0064*/ 	.word	0x0500008d


	//   ....[15]....
        /*0068*/ 	.word	0x0500008d


	//   ....[16]....
        /*006c*/ 	.word	0x0500008d


	//   ....[17]....
        /*0070*/ 	.word	0x0500008d


	//   ....[18]....
        /*0074*/ 	.word	0x0500008d


	//   ....[19]....
        /*0078*/ 	.word	0x0500008d


	//----- nvinfo : EIATTR_COOP_GROUP_INSTR_OFFSETS
	.align		4
.L_6531:
        /*007c*/ 	.byte	0x04, 0x28
        /*007e*/ 	.short	(.L_6533 - .L_6532)


	//   ....[0]....
.L_6532:
        /*0080*/ 	.word	0x00001760


	//   ....[1]....
        /*0084*/ 	.word	0x00001770


	//   ....[2]....
        /*0088*/ 	.word	0x000017a0


	//   ....[3]....
        /*008c*/ 	.word	0x000017b0


	//   ....[4]....
        /*0090*/ 	.word	0x000017e0


	//   ....[5]....
        /*0094*/ 	.word	0x000017f0


	//   ....[6]....
        /*0098*/ 	.word	0x00001820


	//   ....[7]....
        /*009c*/ 	.word	0x00001830


	//   ....[8]....
        /*00a0*/ 	.word	0x00001860


	//   ....[9]....
        /*00a4*/ 	.word	0x00001870


	//   ....[10]....
        /*00a8*/ 	.word	0x00002a70


	//   ....[11]....
        /*00ac*/ 	.word	0x00002b00


	//   ....[12]....
        /*00b0*/ 	.word	0x00002b70


	//   ....[13]....
        /*00b4*/ 	.word	0x00002bc0


	//   ....[14]....
        /*00b8*/ 	.word	0x00002c30


	//   ....[15]....
        /*00bc*/ 	.word	0x00002c80


	//   ....[16]....
        /*00c0*/ 	.word	0x00002cf0


	//   ....[17]....
        /*00c4*/ 	.word	0x00002d40


	//   ....[18]....
        /*00c8*/ 	.word	0x00002db0


	//   ....[19]....
        /*00cc*/ 	.word	0x00002e00


	//----- nvinfo : EIATTR_VRC_CTA_INIT_COUNT
	.align		4
.L_6533:
        /*00d0*/ 	.byte	0x02, 0x4a
	.zero		1
	.zero		1


	//----- nvinfo : EIATTR_EXIT_INSTR_OFFSETS
	.align		4
        /*00d4*/ 	.byte	0x04, 0x1c
        /*00d6*/ 	.short	(.L_6535 - .L_6534)


	//   ....[0]....
.L_6534:
        /*00d8*/ 	.word	0x00002a00


	//----- nvinfo : EIATTR_MAX_THREADS
	.align		4
.L_6535:
        /*00dc*/ 	.byte	0x04, 0x05
        /*00de*/ 	.short	(.L_6537 - .L_6536)
.L_6536:
        /*00e0*/ 	.word	0x00000080
        /*00e4*/ 	.word	0x00000001
        /*00e8*/ 	.word	0x00000001


	//----- nvinfo : EIATTR_CRS_STACK_SIZE
	.align		4
.L_6537:
        /*00ec*/ 	.byte	0x04, 0x1e
        /*00ee*/ 	.short	(.L_6539 - .L_6538)
.L_6538:
        /*00f0*/ 	.word	0x00000000


	//----- nvinfo : EIATTR_CBANK_PARAM_SIZE
	.align		4
.L_6539:
        /*00f4*/ 	.byte	0x03, 0x19
        /*00f6*/ 	.short	0x0080


	//----- nvinfo : EIATTR_PARAM_CBANK
	.align		4
        /*00f8*/ 	.byte	0x04, 0x0a
        /*00fa*/ 	.short	(.L_6541 - .L_6540)
	.align		4
.L_6540:
        /*00fc*/ 	.word	index@(.nv.constant0._ZN18transformer_engine13normalization19ln_bwd_tuned_kernelINS0_13Kernel_traitsI13__nv_bfloat16fS3_fjLj768ELj1ELj4ELj1ELj16ENS0_18Kernel_traits_baseILj768ES3_fS3_fjLj128EEEEEEEvNS0_20BackwardKernelParamsE)
        /*0100*/ 	.short	0x0380
        /*0102*/ 	.short	0x0080


	//----- nvinfo : EIATTR_SW_WAR
	.align		4
.L_6541:
        /*0104*/ 	.byte	0x04, 0x36
        /*0106*/ 	.short	(.L_6543 - .L_6542)
.L_6542:
        /*0108*/ 	.word	0x00000008
.L_6543:


//--------------------- .nv.info._ZN18transformer_engine13normalization28ln_bwd_finalize_tuned_kernelINS0_22Kernel_traits_finalizeILj768E13__nv_bfloat16S3_S3_fjLj1024ELj4ENS0_18Kernel_traits_baseILj768ES3_S3_S3_fjLj1024EEEEEEEvNS0_20BackwardKernelParamsE --------------------------
	.section	.nv.info._ZN18transformer_engine13normalization28ln_bwd_finalize_tuned_kernelINS0_22Kernel_traits_finalizeILj768E13__nv_bfloat16S3_S3_fjLj1024ELj4ENS0_18Kernel_traits_baseILj768ES3_S3_S3_fjLj1024EEEEEEEvNS0_20BackwardKernelParamsE,"",@"SHT_CUDA_INFO"
	.sectionflags	@""
	.align	4


	//----- nvinfo : EIATTR_CUDA_API_VERSION
	.align		4
        /*0000*/ 	.byte	0x04, 0x37
        /*0002*/ 	.short	(.L_6545 - .L_6544)
.L_6544:
        /*0004*/ 	.word	0x00000082


	//----- nvinfo : EIATTR_KPARAM_INFO
	.align		4
.L_6545:
        /*0008*/ 	.byte	0x04, 0x17
        /*000a*/ 	.short	(.L_6547 - .L_6546)
.L_6546:
        /*000c*/ 	.word	0x00000000
        /*0010*/ 	.short	0x0000
        /*0012*/ 	.short	0x0000
        /*0014*/ 	.byte	0x00, 0xf0, 0x01, 0x02


	//----- nvinfo : EIATTR_SPARSE_MMA_MASK
	.align		4
.L_6547:
        /*0018*/ 	.byte	0x03, 0x50
        /*001a*/ 	.short	0x0000


	//----- nvinfo : EIATTR_MAXREG_COUNT
	.align		4
        /*001c*/ 	.byte	0x03, 0x1b
        /*001e*/ 	.short	0x0040


	//----- nvinfo : EIATTR_NUM_BARRIERS
	.align		4
        /*0020*/ 	.byte	0x02, 0x4c
        /*0022*/ 	.byte	0x01
	.zero		1


	//----- nvinfo : EIATTR_MERCURY_ISA_VERSION
	.align		4
        /*0024*/ 	.byte	0x03, 0x5f
        /*0026*/ 	.short	0x0101


	//----- nvinfo : EIATTR_COOP_GROUP_MASK_REGIDS
	.align		4
        /*0028*/ 	.byte	0x04, 0x29
        /*002a*/ 	.short	(.L_6549 - .L_6548)


	//   ....[0]....
.L_6548:
        /*002c*/ 	.word	0xffffffff


	//   ....[1]....
        /*0030*/ 	.word	0xffffffff


	//   ....[2]....
        /*0034*/ 	.word	0xffffffff


	//   ....[3]....
        /*0038*/ 	.word	0xffffffff


	//   ....[4]....
        /*003c*/ 	.word	0xffffffff


	//   ....[5]....
        /*0040*/ 	.word	0xffffffff


	//   ....[6]....
        /*0044*/ 	.word	0xffffffff


	//   ....[7]....
        /*0048*/ 	.word	0xffffffff


	//   ....[8]....
        /*004c*/ 	.word	0xffffffff


	//   ....[9]....
        /*0050*/ 	.word	0xffffffff


	//----- nvinfo : EIATTR_COOP_GROUP_INSTR_OFFSETS
	.align		4
.L_6549:
        /*0054*/ 	.byte	0x04, 0x28
        /*0056*/ 	.short	(.L_6551 - .L_6550)


	//   ....[0]....
.L_6550:
        /*0058*/ 	.word	0x00001250


	//   ....[1]....
        /*005c*/ 	.word	0x00001260


	//   ....[2]....
        /*0060*/ 	.word	0x00001290


	//   ....[3]....
        /*0064*/ 	.word	0x000012a0


	//   ....[4]....
        /*0068*/ 	.word	0x000012d0


	//   ....[5]....
        /*006c*/ 	.word	0x000012e0


	//   ....[6]....
        /*0070*/ 	.word	0x00001310


	//   ....[7]....
        /*0074*/ 	.word	0x00001320


	//   ....[8]....
        /*0078*/ 	.word	0x00001350


	//   ....[9]....
        /*007c*/ 	.word	0x00001360


	//----- nvinfo : EIATTR_VRC_CTA_INIT_COUNT
	.align		4
.L_6551:
        /*0080*/ 	.byte	0x02, 0x4a
	.zero		1
	.zero		1


	//----- nvinfo : EIATTR_EXIT_INSTR_OFFSETS
	.align		4
        /*0084*/ 	.byte	0x04, 0x1c
        /*0086*/ 	.short	(.L_6553 - .L_6552)


	//   ....[0]....
.L_6552:
        /*0088*/ 	.word	0x00000060


	//   ....[1]....
        /*008c*/ 	.word	0x000013c0


	//   ....[2]....
        /*0090*/ 	.word	0x00001490


	//----- nvinfo : EIATTR_MAX_THREADS
	.align		4
.L_6553:
        /*0094*/ 	.byte	0x04, 0x05
        /*0096*/ 	.short	(.L_6555 - .L_6554)
.L_6554:
        /*0098*/ 	.word	0x00000400
        /*009c*/ 	.word	0x00000001
        /*00a0*/ 	.word	0x00000001


	//----- nvinfo : EIATTR_CRS_STACK_SIZE
	.align		4
.L_6555:
        /*00a4*/ 	.byte	0x04, 0x1e
        /*00a6*/ 	.short	(.L_6557 - .L_6556)
.L_6556:
        /*00a8*/ 	.word	0x00000000


	//----- nvinfo : EIATTR_CBANK_PARAM_SIZE
	.align		4
.L_6557:
        /*00ac*/ 	.byte	0x03, 0x19
        /*00ae*/ 	.short	0x0080


	//----- nvinfo : EIATTR_PARAM_CBANK
	.align		4
        /*00b0*/ 	.byte	0x04, 0x0a
        /*00b2*/ 	.short	(.L_6559 - .L_6558)
	.align		4
.L_6558:
        /*00b4*/ 	.word	index@(.nv.constant0._ZN18transformer_engine13normalization28ln_bwd_finalize_tuned_kernelINS0_22Kernel_traits_finalizeILj768E13__nv_bfloat16S3_S3_fjLj1024ELj4ENS0_18Kernel_traits_baseILj768ES3_S3_S3_fjLj1024EEEEEEEvNS0_20BackwardKernelParamsE)
        /*00b8*/ 	.short	0x0380
        /*00ba*/ 	.short	0x0080


	//----- nvinfo : EIATTR_SW_WAR
	.align		4
.L_6559:
        /*00bc*/ 	.byte	0x04, 0x36
        /*00be*/ 	.short	(.L_6561 - .L_6560)
.L_6560:
        /*00c0*/ 	.word	0x00000008
.L_6561:


//--------------------- .nv.info._ZN18transformer_engine13normalization19ln_bwd_tuned_kernelINS0_13Kernel_traitsI13__nv_bfloat16S3_S3_fjLj768ELj1ELj4ELj1ELj16ENS0_18Kernel_traits_baseILj768ES3_S3_S3_fjLj128EEEEEEEvNS0_20BackwardKernelParamsE --------------------------
	.section	.nv.info._ZN18transformer_engine13normalization19ln_bwd_tuned_kernelINS0_13Kernel_traitsI13__nv_bfloat16S3_S3_fjLj768ELj1ELj4ELj1ELj16ENS0_18Kernel_traits_baseILj768ES3_S3_S3_fjLj128EEEEEEEvNS0_20BackwardKernelParamsE,"",@"SHT_CUDA_INFO"
	.sectionflags	@""
	.align	4


	//----- nvinfo : EIATTR_CUDA_API_VERSION
	.align		4
        /*0000*/ 	.byte	0x04, 0x37
        /*0002*/ 	.short	(.L_6563 - .L_6562)
.L_6562:
        /*0004*/ 	.word	0x00000082


	//----- nvinfo : EIATTR_KPARAM_INFO
	.align		4
.L_6563:
        /*0008*/ 	.byte	0x04, 0x17
        /*000a*/ 	.short	(.L_6565 - .L_6564)
.L_6564:
        /*000c*/ 	.word	0x00000000
        /*0010*/ 	.short	0x0000
        /*0012*/ 	.short	0x0000
        /*0014*/ 	.byte	0x00, 0xf0, 0x01, 0x02


	//----- nvinfo : EIATTR_SPARSE_MMA_MASK
	.align		4
.L_6565:
        /*0018*/ 	.byte	0x03, 0x50
        /*001a*/ 	.short	0x0000


	//----- nvinfo : EIATTR_MAXREG_COUNT
	.align		4
        /*001c*/ 	.byte	0x03, 0x1b
        /*001e*/ 	.short	0x00ff


	//----- nvinfo : EIATTR_NUM_BARRIERS
	.align		4
        /*0020*/ 	.byte	0x02, 0x4c
        /*0022*/ 	.byte	0x01
	.zero		1


	//----- nvinfo : EIATTR_MERCURY_ISA_VERSION
	.align		4
        /*0024*/ 	.byte	0x03, 0x5f
        /*0026*/ 	.short	0x0101


	//----- nvinfo : EIATTR_COOP_GROUP_MASK_REGIDS
	.align		4
        /*0028*/ 	.byte	0x04, 0x29
        /*002a*/ 	.short	(.L_6567 - .L_6566)


	//   ....[0]....
.L_6566:
        /*002c*/ 	.word	0xffffffff


	//   ....[1]....
        /*0030*/ 	.word	0xffffffff


	//   ....[2]....
        /*0034*/ 	.word	0xffffffff


	//   ....[3]....
        /*0038*/ 	.word	0xffffffff


	//   ....[4]....
        /*003c*/ 	.word	0xffffffff


	//   ....[5]....
        /*0040*/ 	.word	0xffffffff


	//   ....[6]....
        /*0044*/ 	.word	0xffffffff


	//   ....[7]....
        /*0048*/ 	.word	0xffffffff


	//   ....[8]....
        /*004c*/ 	.word	0xffffffff


	//   ....[9]....
        /*0050*/ 	.word	0xffffffff


	//   ....[10]....
        /*0054*/ 	.word	0x05000084


	//   ....[11]....
        /*0058*/ 	.word	0x05000084


	//   ....[12]....
        /*005c*/ 	.word	0x05000084


	//   ....[13]....
        /*0060*/ 	.word	0x05000084


	//   ....[14]....
        /*0064*/ 	.word	0x05000084


	//   ....[15]....
        /*0068*/ 	.word	0x05000084


	//   ....[16]....
        /*006c*/ 	.word	0x05000084


	//   ....[17]....
        /*0070*/ 	.word	0x05000084


	//   ....[18]....
        /*0074*/ 	.word	0x05000084


	//   ....[19]....
        /*0078*/ 	.word	0x05000084


	//----- nvinfo : EIATTR_COOP_GROUP_INSTR_OFFSETS
	.align		4
.L_6567:
        /*007c*/ 	.byte	0x04, 0x28
        /*007e*/ 	.short	(.L_6569 - .L_6568)


	//   ....[0]....
.L_6568:
        /*0080*/ 	.word	0x000018b0


	//   ....[1]....
        /*0084*/ 	.word	0x000018c0


	//   ....[2]....
        /*0088*/ 	.word	0x000018f0


	//   ....[3]....
        /*008c*/ 	.word	0x00001900


	//   ....[4]....
        /*0090*/ 	.word	0x00001930


	//   ....[5]....
        /*0094*/ 	.word	0x00001940


	//   ....[6]....
        /*0098*/ 	.word	0x00001970


	//   ....[7]....
        /*009c*/ 	.word	0x00001980


	//   ....[8]....
        /*00a0*/ 	.word	0x000019b0


	//   ....[9]....
        /*00a4*/ 	.word	0x000019c0


	//   ....[10]....
        /*00a8*/ 	.word	0x00002a30


	//   ....[11]....
        /*00ac*/ 	.word	0x00002ac0


	//   ....[12]....
        /*00b0*/ 	.word	0x00002b30


	//   ....[13]....
        /*00b4*/ 	.word	0x00002b80


	//   ....[14]....
        /*00b8*/ 	.word	0x00002bf0


	//   ....[15]....
        /*00bc*/ 	.word	0x00002c40


	//   ....[16]....
        /*00c0*/ 	.word	0x00002cb0


	//   ....[17]....
        /*00c4*/ 	.word	0x00002d00


	//   ....[18]....
        /*00c8*/ 	.word	0x00002d70


	//   ....[19]....
        /*00cc*/ 	.word	0x00002dc0


	//----- nvinfo : EIATTR_VRC_CTA_INIT_COUNT
	.align		4
.L_6569:
        /*00d0*/ 	.byte	0x02, 0x4a
	.zero		1
	.zero		1


	//----- nvinfo : EIATTR_EXIT_INSTR_OFFSETS
	.align		4
        /*00d4*/ 	.byte	0x04, 0x1c
        /*00d6*/ 	.short	(.L_6571 - .L_6570)


	//   ....[0]....
.L_6570:
        /*00d8*/ 	.word	0x000029c0


	//----- nvinfo : EIATTR_MAX_THREADS
	.align		4
.L_6571:
        /*00dc*/ 	.byte	0x04, 0x05
        /*00de*/ 	.short	(.L_6573 - .L_6572)
.L_6572:
        /*00e0*/ 	.word	0x00000080
        /*00e4*/ 	.word	0x00000001
        /*00e8*/ 	.word	0x00000001


	//----- nvinfo : EIATTR_CRS_STACK_SIZE
	.align		4
.L_6573:
        /*00ec*/ 	.byte	0x04, 0x1e
        /*00ee*/ 	.short	(.L_6575 - .L_6574)
.L_6574:
        /*00f0*/ 	.word	0x00000000


	//----- nvinfo : EIATTR_CBANK_PARAM_SIZE
	.align		4
.L_6575:
        /*00f4*/ 	.byte	0x03, 0x19
        /*00f6*/ 	.short	0x0080


	//----- nvinfo : EIATTR_PARAM_CBANK
	.align		4
        /*00f8*/ 	.byte	0x04, 0x0a
        /*00fa*/ 	.short	(.L_6577 - .L_6576)
	.align		4
.L_6576:
        /*00fc*/ 	.word	index@(.nv.constant0._ZN18transformer_engine13normalization19ln_bwd_tuned_kernelINS0_13Kernel_traitsI13__nv_bfloat16S3_S3_fjLj768ELj1ELj4ELj1ELj16ENS0_18Kernel_traits_baseILj768ES3_S3_S3_fjLj128EEEEEEEvNS0_20BackwardKernelParamsE)
        /*0100*/ 	.short	0x0380
        /*0102*/ 	.short	0x0080


	//----- nvinfo : EIATTR_SW_WAR
	.align		4
.L_6577:
        /*0104*/ 	.byte	0x04, 0x36
        /*0106*/ 	.short	(.L_6579 - .L_6578)
.L_6578:
        /*0108*/ 	.word	0x00000008
.L_6579:


//--------------------- .nv.info._ZN18transformer_engine13normalization28ln_bwd_finalize_tuned_kernelINS0_22Kernel_traits_finalizeILj768E6__halffS3_fjLj1024ELj4ENS0_18Kernel_traits_baseILj768ES3_fS3_fjLj1024EEEEEEEvNS0_20BackwardKernelParamsE --------------------------
	.section	.nv.info._ZN18transformer_engine13normalization28ln_bwd_finalize_tuned_kernelINS0_22Kernel_traits_finalizeILj768E6__halffS3_fjLj1024ELj4ENS0_18Kernel_traits_baseILj768ES3_fS3_fjLj1024EEEEEEEvNS0_20BackwardKernelParamsE,"",@"SHT_CUDA_INFO"
	.sectionflags	@""
	.align	4


	//----- nvinfo : EIATTR_CUDA_API_VERSION
	.align		4
        /*0000*/ 	.byte	0x04, 0x37
        /*0002*/ 	.short	(.L_6581 - .L_6580)
.L_6580:
        /*0004*/ 	.word	0x00000082


	//----- nvinfo : EIATTR_KPARAM_INFO
	.align		4
.L_6581:
        /*0008*/ 	.byte	0x04, 0x17
        /*000a*/ 	.short	(.L_6583 - .L_6582)
.L_6582:
        /*000c*/ 	.word	0x00000000
        /*0010*/ 	.short	0x0000
        /*0012*/ 	.short	0x0000
        /*0014*/ 	.byte	0x00, 0xf0, 0x01, 0x02


	//----- nvinfo : EIATTR_SPARSE_MMA_MASK
	.align		4
.L_6583:
        /*0018*/ 	.byte	0x03, 0x50
        /*001a*/ 	.short	0x0000


	//----- nvinfo : EIATTR_MAXREG_COUNT
	.align		4
        /*001c*/ 	.byte	0x03, 0x1b
        /*001e*/ 	.short	0x0040


	//----- nvinfo : EIATTR_NUM_BARRIERS
	.align		4
        /*0020*/ 	.byte	0x02, 0x4c
        /*0022*/ 	.byte	0x01
	.zero		1


	//----- nvinfo : EIATTR_MERCURY_ISA_VERSION
	.align		4
        /*0024*/ 	.byte	0x03, 0x5f
        /*0026*/ 	.short	0x0101


	//----- nvinfo : EIATTR_COOP_GROUP_MASK_REGIDS
	.align		4
        /*0028*/ 	.byte	0x04, 0x29
        /*002a*/ 	.short	(.L_6585 - .L_6584)


	//   ....[0]....
.L_6584:
        /*002c*/ 	.word	0xffffffff


	//   ....[1]....
        /*0030*/ 	.word	0xffffffff


	//   ....[2]....
        /*0034*/ 	.word	0xffffffff


	//   ....[3]....
        /*0038*/ 	.word	0xffffffff


	//   ....[4]....
        /*003c*/ 	.word	0xffffffff


	//   ....[5]....
        /*0040*/ 	.word	0xffffffff


	//   ....[6]....
        /*0044*/ 	.word	0xffffffff


	//   ....[7]....
        /*0048*/ 	.word	0xffffffff


	//   ....[8]....
        /*004c*/ 	.word	0xffffffff


	//   ....[9]....
        /*0050*/ 	.word	0xffffffff


	//----- nvinfo : EIATTR_COOP_GROUP_INSTR_OFFSETS
	.align		4
.L_6585:
        /*0054*/ 	.byte	0x04, 0x28
        /*0056*/ 	.short	(.L_6587 - .L_6586)


	//   ....[0]....
.L_6586:
        /*0058*/ 	.word	0x00001250


	//   ....[1]....
        /*005c*/ 	.word	0x00001260


	//   ....[2]....
        /*0060*/ 	.word	0x00001290


	//   ....[3]....
        /*0064*/ 	.word	0x000012a0


	//   ....[4]....
        /*0068*/ 	.word	0x000012d0


	//   ....[5]....
        /*006c*/ 	.word	0x000012e0


	//   ....[6]....
        /*0070*/ 	.word	0x00001310


	//   ....[7]....
        /*0074*/ 	.word	0x00001320


	//   ....[8]....
        /*0078*/ 	.word	0x00001350


	//   ....[9]....
        /*007c*/ 	.word	0x00001360


	//----- nvinfo : EIATTR_VRC_CTA_INIT_COUNT
	.align		4
.L_6587:
        /*0080*/ 	.byte	0x02, 0x4a
	.zero		1
	.zero		1


	//----- nvinfo : EIATTR_EXIT_INSTR_OFFSETS
	.align		4
        /*0084*/ 	.byte	0x04, 0x1c
        /*0086*/ 	.short	(.L_6589 - .L_6588)


	//   ....[0]....
.L_6588:
        /*0088*/ 	.word	0x00000060


	//   ....[1]....
        /*008c*/ 	.word	0x000013c0


	//   ....[2]....
        /*0090*/ 	.word	0x00001490


	//----- nvinfo : EIATTR_MAX_THREADS
	.align		4
.L_6589:
        /*0094*/ 	.byte	0x04, 0x05
        /*0096*/ 	.short	(.L_6591 - .L_6590)
.L_6590:
        /*0098*/ 	.word	0x00000400
        /*009c*/ 	.word	0x00000001
        /*00a0*/ 	.word	0x00000001


	//----- nvinfo : EIATTR_CRS_STACK_SIZE
	.align		4
.L_6591:
        /*00a4*/ 	.byte	0x04, 0x1e
        /*00a6*/ 	.short	(.L_6593 - .L_6592)
.L_6592:
        /*00a8*/ 	.word	0x00000000


	//----- nvinfo : EIATTR_CBANK_PARAM_SIZE
	.align		4
.L_6593:
        /*00ac*/ 	.byte	0x03, 0x19
        /*00ae*/ 	.short	0x0080


	//----- nvinfo : EIATTR_PARAM_CBANK
	.align		4
        /*00b0*/ 	.byte	0x04, 0x0a
        /*00b2*/ 	.short	(.L_6595 - .L_6594)
	.align		4
.L_6594:
        /*00b4*/ 	.word	index@(.nv.constant0._ZN18transformer_engine13normalization28ln_bwd_finalize_tuned_kernelINS0_22Kernel_traits_finalizeILj768E6__halffS3_fjLj1024ELj4ENS0_18Kernel_traits_baseILj768ES3_fS3_fjLj1024EEEEEEEvNS0_20BackwardKernelParamsE)
        /*00b8*/ 	.short	0x0380
        /*00ba*/ 	.short	0x0080


	//----- nvinfo : EIATTR_SW_WAR
	.align		4
.L_6595:
        /*00bc*/ 	.byte	0x04, 0x36
        /*00be*/ 	.short	(.L_6597 - .L_6596)
.L_6596:
        /*00c0*/ 	.word	0x00000008
.L_6597:


//--------------------- .nv.info._ZN18transformer_engine13normalization19ln_bwd_tuned_kernelINS0_13Kernel_traitsI6__halffS3_fjLj768ELj1ELj4ELj1ELj16ENS0_18Kernel_traits_baseILj768ES3_fS3_fjLj128EEEEEEEvNS0_20BackwardKernelParamsE --------------------------
	.section	.nv.info._ZN18transformer_engine13normalization19ln_bwd_tuned_kernelINS0_13Kernel_traitsI6__halffS3_fjLj768ELj1ELj4ELj1ELj16ENS0_18Kernel_traits_baseILj768ES3_fS3_fjLj128EEEEEEEvNS0_20BackwardKernelParamsE,"",@"SHT_CUDA_INFO"
	.sectionflags	@""
	.align	4


	//----- nvinfo : EIATTR_CUDA_API_VERSION
	.align		4
        /*0000*/ 	.byte	0x04, 0x37
        /*0002*/ 	.short	(.L_6599 - .L_6598)
.L_6598:
        /*0004*/ 	.word	0x00000082


	//----- nvinfo : EIATTR_KPARAM_INFO
	.align		4
.L_6599:
        /*0008*/ 	.byte	0x04, 0x17
        /*000a*/ 	.short	(.L_6601 - .L_6600)
.L_6600:
        /*000c*/ 	.word	0x00000000
        /*0010*/ 	.short	0x0000
        /*0012*/ 	.short	0x0000
        /*0014*/ 	.byte	0x00, 0xf0, 0x01, 0x02


	//----- nvinfo : EIATTR_SPARSE_MMA_MASK
	.align		4
.L_6601:
        /*0018*/ 	.byte	0x03, 0x50
        /*001a*/ 	.short	0x0000


	//----- nvinfo : EIATTR_MAXREG_COUNT
	.align		4
        /*001c*/ 	.byte	0x03, 0x1b
        /*001e*/ 	.short	0x00ff


	//----- nvinfo : EIATTR_NUM_BARRIERS
	.align		4
        /*0020*/ 	.byte	0x02, 0x4c
        /*0022*/ 	.byte	0x01
	.zero		1


	//----- nvinfo : EIATTR_MERCURY_ISA_VERSION
	.align		4
        /*0024*/ 	.byte	0x03, 0x5f
        /*0026*/ 	.short	0x0101


	//----- nvinfo : EIATTR_COOP_GROUP_MASK_REGIDS
	.align		4
        /*0028*/ 	.byte	0x04, 0x29
        /*002a*/ 	.short	(.L_6603 - .L_6602)


	//   ....[0]....
.L_6602:
        /*002c*/ 	.word	0xffffffff


	//   ....[1]....
        /*0030*/ 	.word	0xffffffff


	//   ....[2]....
        /*0034*/ 	.word	0xffffffff


	//   ....[3]....
        /*0038*/ 	.word	0xffffffff


	//   ....[4]....
        /*003c*/ 	.word	0xffffffff


	//   ....[5]....
        /*0040*/ 	.word	0xffffffff


	//   ....[6]....
        /*0044*/ 	.word	0xffffffff


	//   ....[7]....
        /*0048*/ 	.word	0xffffffff


	//   ....[8]....
        /*004c*/ 	.word	0xffffffff


	//   ....[9]....
        /*0050*/ 	.word	0xffffffff


	//   ....[10]....
        /*0054*/ 	.word	0x0500008d


	//   ....[11]....
        /*0058*/ 	.word	0x0500008d


	//   ....[12]....
        /*005c*/ 	.word	0x0500008d


	//   ....[13]....
        /*0060*/ 	.word	0x0500008d


	//   ....[14]....
        /*0064*/ 	.word	0x0500008d


	//   ....[15]....
        /*0068*/ 	.word	0x0500008d


	//   ....[16]....
        /*006c*/ 	.word	0x0500008d


	//   ....[17]....
        /*0070*/ 	.word	0x0500008d


	//   ....[18]....
        /*0074*/ 	.word	0x0500008d


	//   ....[19]....
        /*0078*/ 	.word	0x0500008d


	//----- nvinfo : EIATTR_COOP_GROUP_INSTR_OFFSETS
	.align		4
.L_6603:
        /*007c*/ 	.byte	0x04, 0x28
        /*007e*/ 	.short	(.L_6605 - .L_6604)


	//   ....[0]....
.L_6604:
        /*0080*/ 	.word	0x00001760


	//   ....[1]....
        /*0084*/ 	.word	0x00001770


	//   ....[2]....
        /*0088*/ 	.word	0x000017a0


	//   ....[3]....
        /*008c*/ 	.word	0x000017b0


	//   ....[4]....
        /*0090*/ 	.word	0x000017e0


	//   ....[5]....
        /*0094*/ 	.word	0x000017f0


	//   ....[6]....
        /*0098*/ 	.word	0x00001820


	//   ....[7]....
        /*009c*/ 	.word	0x00001830


	//   ....[8]....
        /*00a0*/ 	.word	0x00001860


	//   ....[9]....
        /*00a4*/ 	.word	0x00001870


	//   ....[10]....
        /*00a8*/ 	.word	0x00002a70


	//   ....[11]....
        /*00ac*/ 	.word	0x00002b00


	//   ....[12]....
        /*00b0*/ 	.word	0x00002b70


	//   ....[13]....
        /*00b4*/ 	.word	0x00002bc0


	//   ....[14]....
        /*00b8*/ 	.word	0x00002c30


	//   ....[15]....
        /*00bc*/ 	.word	0x00002c80


	//   ....[16]....
        /*00c0*/ 	.word	0x00002cf0


	//   ....[17]....
        /*00c4*/ 	.word	0x00002d40


	//   ....[18]....
        /*00c8*/ 	.word	0x00002db0


	//   ....[19]....
        /*00cc*/ 	.word	0x00002e00


	//----- nvinfo : EIATTR_VRC_CTA_INIT_COUNT
	.align		4
.L_6605:
        /*00d0*/ 	.byte	0x02, 0x4a
	.zero		1
	.zero		1


	//----- nvinfo : EIATTR_EXIT_INSTR_OFFSETS
	.align		4
        /*00d4*/ 	.byte	0x04, 0x1c
        /*00d6*/ 	.short	(.L_6607 - .L_6606)


	//   ....[0]....
.L_6606:
        /*00d8*/ 	.word	0x00002a00


	//----- nvinfo : EIATTR_MAX_THREADS
	.align		4
.L_6607:
        /*00dc*/ 	.byte	0x04, 0x05
        /*00de*/ 	.short	(.L_6609 - .L_6608)
.L_6608:
        /*00e0*/ 	.word	0x00000080
        /*00e4*/ 	.word	0x00000001
        /*00e8*/ 	.word	0x00000001


	//----- nvinfo : EIATTR_CRS_STACK_SIZE
	.align		4
.L_6609:
        /*00ec*/ 	.byte	0x04, 0x1e
        /*00ee*/ 	.short	(.L_6611 - .L_6610)
.L_6610:
        /*00f0*/ 	.word	0x00000000


	//----- nvinfo : EIATTR_CBANK_PARAM_SIZE
	.align		4
.L_6611:
        /*00f4*/ 	.byte	0x03, 0x19
        /*00f6*/ 	.short	0x0080


	//----- nvinfo : EIATTR_PARAM_CBANK
	.align		4
        /*00f8*/ 	.byte	0x04, 0x0a
        /*00fa*/ 	.short	(.L_6613 - .L_6612)
	.align		4
.L_6612:
        /*00fc*/ 	.word	index@(.nv.constant0._ZN18transformer_engine13normalization19ln_bwd_tuned_kernelINS0_13Kernel_traitsI6__halffS3_fjLj768ELj1ELj4ELj1ELj16ENS0_18Kernel_traits_baseILj768ES3_fS3_fjLj128EEEEEEEvNS0_20BackwardKernelParamsE)
        /*0100*/ 	.short	0x0380
        /*0102*/ 	.short	0x0080


	//----- nvinfo : EIATTR_SW_WAR
	.align		4
.L_6613:
        /*0104*/ 	.byte	0x04, 0x36
        /*0106*/ 	.short	(.L_6615 - .L_6614)
.L_6614:
        /*0108*/ 	.word	0x00000008
.L_6615:


//--------------------- .nv.info._ZN18transformer_engine13normalization28ln_bwd_finalize_tuned_kernelINS0_22Kernel_traits_finalizeILj768E6__halfS3_S3_fjLj1024ELj4ENS0_18Kernel_traits_baseILj768ES3_S3_S3_fjLj1024EEEEEEEvNS0_20BackwardKernelParamsE --------------------------
	.section	.nv.info._ZN18transformer_engine13normalization28ln_bwd_finalize_tuned_kernelINS0_22Kernel_traits_finalizeILj768E6__halfS3_S3_fjLj1024ELj4ENS0_18Kernel_traits_baseILj768ES3_S3_S3_fjLj1024EEEEEEEvNS0_20BackwardKernelParamsE,"",@"SHT_CUDA_INFO"
	.sectionflags	@""
	.align	4


	//----- nvinfo : EIATTR_CUDA_API_VERSION
	.align		4
        /*0000*/ 	.byte	0x04, 0x37
        /*0002*/ 	.short	(.L_6617 - .L_6616)
.L_6616:
        /*0004*/ 	.word	0x00000082


	//----- nvinfo : EIATTR_KPARAM_INFO
	.align		4
.L_6617:
        /*0008*/ 	.byte	0x04, 0x17
        /*000a*/ 	.short	(.L_6619 - .L_6618)
.L_6618:
        /*000c*/ 	.word	0x00000000
        /*0010*/ 	.short	0x0000
        /*0012*/ 	.short	0x0000
        /*0014*/ 	.byte	0x00, 0xf0, 0x01, 0x02


	//----- nvinfo : EIATTR_SPARSE_MMA_MASK
	.align		4
.L_6619:
        /*0018*/ 	.byte	0x03, 0x50
        /*001a*/ 	.short	0x0000


	//----- nvinfo : EIATTR_MAXREG_COUNT
	.align		4
        /*001c*/ 	.byte	0x03, 0x1b
        /*001e*/ 	.short	0x0040


	//----- nvinfo : EIATTR_NUM_BARRIERS
	.align		4
        /*0020*/ 	.byte	0x02, 0x4c
        /*0022*/ 	.byte	0x01
	.zero		1


	//----- nvinfo : EIATTR_MERCURY_ISA_VERSION
	.align		4
        /*0024*/ 	.byte	0x03, 0x5f
        /*0026*/ 	.short	0x0101


	//----- nvinfo : EIATTR_COOP_GROUP_MASK_REGIDS
	.align		4
        /*0028*/ 	.byte	0x04, 0x29
        /*002a*/ 	.short	(.L_6621 - .L_6620)


	//   ....[0]....
.L_6620:
        /*002c*/ 	.word	0xffffffff


	//   ....[1]....
        /*0030*/ 	.word	0xffffffff


	//   ....[2]....
        /*0034*/ 	.word	0xffffffff


	//   ....[3]....
        /*0038*/ 	.word	0xffffffff


	//   ....[4]....
        /*003c*/ 	.word	0xffffffff


	//   ....[5]....
        /*0040*/ 	.word	0xffffffff


	//   ....[6]....
        /*0044*/ 	.word	0xffffffff


	//   ....[7]....
        /*0048*/ 	.word	0xffffffff


	//   ....[8]....
        /*004c*/ 	.word	0xffffffff


	//   ....[9]....
        /*0050*/ 	.word	0xffffffff


	//----- nvinfo : EIATTR_COOP_GROUP_INSTR_OFFSETS
	.align		4
.L_6621:
        /*0054*/ 	.byte	0x04, 0x28
        /*0056*/ 	.short	(.L_6623 - .L_6622)


	//   ....[0]....
.L_6622:
        /*0058*/ 	.word	0x00001250


	//   ....[1]....
        /*005c*/ 	.word	0x00001260


	//   ....[2]....
        /*0060*/ 	.word	0x00001290


	//   ....[3]....
        /*0064*/ 	.word	0x000012a0


	//   ....[4]....
        /*0068*/ 	.word	0x000012d0


	//   ....[5]....
        /*006c*/ 	.word	0x000012e0


	//   ....[6]....
        /*0070*/ 	.word	0x00001310


	//   ....[7]....
        /*0074*/ 	.word	0x00001320


	//   ....[8]....
        /*0078*/ 	.word	0x00001350


	//   ....[9]....
        /*007c*/ 	.word	0x00001360


	//----- nvinfo : EIATTR_VRC_CTA_INIT_COUNT
	.align		4
.L_6623:
        /*0080*/ 	.byte	0x02, 0x4a
	.zero		1
	.zero		1


	//----- nvinfo : EIATTR_EXIT_INSTR_OFFSETS
	.align		4
        /*0084*/ 	.byte	0x04, 0x1c
        /*0086*/ 	.short	(.L_6625 - .L_6624)


	//   ....[0]....
.L_6624:
        /*0088*/ 	.word	0x00000060


	//   ....[1]....
        /*008c*/ 	.word	0x000013c0


	//   ....[2]....
        /*0090*/ 	.word	0x00001490


	//----- nvinfo : EIATTR_MAX_THREADS
	.align		4
.L_6625:
        /*0094*/ 	.byte	0x04, 0x05
        /*0096*/ 	.short	(.L_6627 - .L_6626)
.L_6626:
        /*0098*/ 	.word	0x00000400
        /*009c*/ 	.word	0x00000001
        /*00a0*/ 	.word	0x00000001


	//----- nvinfo : EIATTR_CRS_STACK_SIZE
	.align		4
.L_6627:
        /*00a4*/ 	.byte	0x04, 0x1e
        /*00a6*/ 	.short	(.L_6629 - .L_6628)
.L_6628:
        /*00a8*/ 	.word	0x00000000


	//----- nvinfo : EIATTR_CBANK_PARAM_SIZE
	.align		4
.L_6629:
        /*00ac*/ 	.byte	0x03, 0x19
        /*00ae*/ 	.short	0x0080


	//----- nvinfo : EIATTR_PARAM_CBANK
	.align		4
        /*00b0*/ 	.byte	0x04, 0x0a
        /*00b2*/ 	.short	(.L_6631 - .L_6630)
	.align		4
.L_6630:
        /*00b4*/ 	.word	index@(.nv.constant0._ZN18transformer_engine13normalization28ln_bwd_finalize_tuned_kernelINS0_22Kernel_traits_finalizeILj768E6__halfS3_S3_fjLj1024ELj4ENS0_18Kernel_traits_baseILj768ES3_S3_S3_fjLj1024EEEEEEEvNS0_20BackwardKernelParamsE)
        /*00b8*/ 	.short	0x0380
        /*00ba*/ 	.short	0x0080


	//----- nvinfo : EIATTR_SW_WAR
	.align		4
.L_6631:
        /*00bc*/ 	.byte	0x04, 0x36
        /*00be*/ 	.short	(.L_6633 - .L_6632)
.L_6632:
        /*00c0*/ 	.word	0x00000008
.L_6633:


//--------------------- .nv.info._ZN18transformer_engine13normalization19ln_bwd_tuned_kernelINS0_13Kernel_traitsI6__halfS3_S3_fjLj768ELj1ELj4ELj1ELj16ENS0_18Kernel_traits_baseILj768ES3_S3_S3_fjLj128EEEEEEEvNS0_20BackwardKernelParamsE --------------------------
	.section	.nv.info._ZN18transformer_engine13normalization19ln_bwd_tuned_kernelINS0_13Kernel_traitsI6__halfS3_S3_fjLj768ELj1ELj4ELj1ELj16ENS0_18Kernel_traits_baseILj768ES3_S3_S3_fjLj128EEEEEEEvNS0_20BackwardKernelParamsE,"",@"SHT_CUDA_INFO"
	.sectionflags	@""
	.align	4


	//----- nvinfo : EIATTR_CUDA_API_VERSION
	.align		4
        /*0000*/ 	.byte	0x04, 0x37
        /*0002*/ 	.short	(.L_6635 - .L_6634)
.L_6634:
        /*0004*/ 	.word	0x00000082


	//----- nvinfo : EIATTR_KPARAM_INFO
	.align		4
.L_6635:
        /*0008*/ 	.byte	0x04, 0x17
        /*000a*/ 	.short	(.L_6637 - .L_6636)
.L_6636:
        /*000c*/ 	.word	0x00000000
        /*0010*/ 	.short	0x0000
        /*0012*/ 	.short	0x0000
        /*0014*/ 	.byte	0x00, 0xf0, 0x01, 0x02


	//----- nvinfo : EIATTR_SPARSE_MMA_MASK
	.align		4
.L_6637:
        /*0018*/ 	.byte	0x03, 0x50
        /*001a*/ 	.short	0x0000


	//----- nvinfo : EIATTR_MAXREG_COUNT
	.align		4
        /*001c*/ 	.byte	0x03, 0x1b
        /*001e*/ 	.short	0x00ff


	//----- nvinfo : EIATTR_NUM_BARRIERS
	.align		4
        /*0020*/ 	.byte	0x02, 0x4c
        /*0022*/ 	.byte	0x01
	.zero		1


	//----- nvinfo : EIATTR_MERCURY_ISA_VERSION
	.align		4
        /*0024*/ 	.byte	0x03, 0x5f
        /*0026*/ 	.short	0x0101


	//----- nvinfo : EIATTR_COOP_GROUP_MASK_REGIDS
	.align		4
        /*0028*/ 	.byte	0x04, 0x29
        /*002a*/ 	.short	(.L_6639 - .L_6638)


	//   ....[0]....
.L_6638:
        /*002c*/ 	.word	0xffffffff


	//   ....[1]....
        /*0030*/ 	.word	0xffffffff


	//   ....[2]....
        /*0034*/ 	.word	0xffffffff


	//   ....[3]....
        /*0038*/ 	.word	0xffffffff


	//   ....[4]....
        /*003c*/ 	.word	0xffffffff


	//   ....[5]....
        /*0040*/ 	.word	0xffffffff


	//   ....[6]....
        /*0044*/ 	.word	0xffffffff


	//   ....[7]....
        /*0048*/ 	.word	0xffffffff


	//   ....[8]....
        /*004c*/ 	.word	0xffffffff


	//   ....[9]....
        /*0050*/ 	.word	0xffffffff


	//   ....[10]....
        /*0054*/ 	.word	0x05000085


	//   ....[11]....
        /*0058*/ 	.word	0x05000085


	//   ....[12]....
        /*005c*/ 	.word	0x05000085


	//   ....[13]....
        /*0060*/ 	.word	0x05000085


	//   ....[14]....
        /*0064*/ 	.word	0x05000085


	//   ....[15]....
        /*0068*/ 	.word	0x05000085


	//   ....[16]....
        /*006c*/ 	.word	0x05000085


	//   ....[17]....
        /*0070*/ 	.word	0x05000085


	//   ....[18]....
        /*0074*/ 	.word	0x05000085


	//   ....[19]....
        /*0078*/ 	.word	0x05000085


	//----- nvinfo : EIATTR_COOP_GROUP_INSTR_OFFSETS
	.align		4
.L_6639:
        /*007c*/ 	.byte	0x04, 0x28
        /*007e*/ 	.short	(.L_6641 - .L_6640)


	//   ....[0]....
.L_6640:
        /*0080*/ 	.word	0x00001670


	//   ....[1]....
        /*0084*/ 	.word	0x00001680


	//   ....[2]....
        /*0088*/ 	.word	0x000016b0


	//   ....[3]....
        /*008c*/ 	.word	0x000016c0


	//   ....[4]....
        /*0090*/ 	.word	0x000016f0


	//   ....[5]....
        /*0094*/ 	.word	0x00001700


	//   ....[6]....
        /*0098*/ 	.word	0x00001730


	//   ....[7]....
        /*009c*/ 	.word	0x00001740


	//   ....[8]....
        /*00a0*/ 	.word	0x00001770


	//   ....[9]....
        /*00a4*/ 	.word	0x00001780


	//   ....[10]....
        /*00a8*/ 	.word	0x000029f0


	//   ....[11]....
        /*00ac*/ 	.word	0x00002a80


	//   ....[12]....
        /*00b0*/ 	.word	0x00002af0


	//   ....[13]....
        /*00b4*/ 	.word	0x00002b40


	//   ....[14]....
        /*00b8*/ 	.word	0x00002bb0


	//   ....[15]....
        /*00bc*/ 	.word	0x00002c00


	//   ....[16]....
        /*00c0*/ 	.word	0x00002c70


	//   ....[17]....
        /*00c4*/ 	.word	0x00002cc0


	//   ....[18]....
        /*00c8*/ 	.word	0x00002d30


	//   ....[19]....
        /*00cc*/ 	.word	0x00002d80


	//----- nvinfo : EIATTR_VRC_CTA_INIT_COUNT
	.align		4
.L_6641:
        /*00d0*/ 	.byte	0x02, 0x4a
	.zero		1
	.zero		1


	//----- nvinfo : EIATTR_EXIT_INSTR_OFFSETS
	.align		4
        /*00d4*/ 	.byte	0x04, 0x1c
        /*00d6*/ 	.short	(.L_6643 - .L_6642)


	//   ....[0]....
.L_6642:
        /*00d8*/ 	.word	0x00002980


	//----- nvinfo : EIATTR_MAX_THREADS
	.align		4
.L_6643:
        /*00dc*/ 	.byte	0x04, 0x05
        /*00de*/ 	.short	(.L_6645 - .L_6644)
.L_6644:
        /*00e0*/ 	.word	0x00000080
        /*00e4*/ 	.word	0x00000001
        /*00e8*/ 	.word	0x00000001


	//----- nvinfo : EIATTR_CRS_STACK_SIZE
	.align		4
.L_6645:
        /*00ec*/ 	.byte	0x04, 0x1e
        /*00ee*/ 	.short	(.L_6647 - .L_6646)
.L_6646:
        /*00f0*/ 	.word	0x00000000


	//----- nvinfo : EIATTR_CBANK_PARAM_SIZE
	.align		4
.L_6647:
        /*00f4*/ 	.byte	0x03, 0x19
        /*00f6*/ 	.short	0x0080


	//----- nvinfo : EIATTR_PARAM_CBANK
	.align		4
        /*00f8*/ 	.byte	0x04, 0x0a
        /*00fa*/ 	.short	(.L_6649 - .L_6648)
	.align		4
.L_6648:
        /*00fc*/ 	.word	index@(.nv.constant0._ZN18transformer_engine13normalization19ln_bwd_tuned_kernelINS0_13Kernel_traitsI6__halfS3_S3_fjLj768ELj1ELj4ELj1ELj16ENS0_18Kernel_traits_baseILj768ES3_S3_S3_fjLj128EEEEEEEvNS0_20BackwardKernelParamsE)
        /*0100*/ 	.short	0x0380
        /*0102*/ 	.short	0x0080


	//----- nvinfo : EIATTR_SW_WAR
	.align		4
.L_6649:
        /*0104*/ 	.byte	0x04, 0x36
        /*0106*/ 	.short	(.L_6651 - .L_6650)
.L_6650:
        /*0108*/ 	.word	0x00000008
.L_6651:


//--------------------- .nv.info._ZN18transformer_engine13normalization28ln_bwd_finalize_tuned_kernelINS0_22Kernel_traits_finalizeILj768EffffjLj1024ELj4ENS0_18Kernel_traits_baseILj768EffffjLj1024EEEEEEEvNS0_20BackwardKernelParamsE --------------------------
	.section	.nv.info._ZN18transformer_engine13normalization28ln_bwd_finalize_tuned_kernelINS0_22Kernel_traits_finalizeILj768EffffjLj1024ELj4ENS0_18Kernel_traits_baseILj768EffffjLj1024EEEEEEEvNS0_20BackwardKernelParamsE,"",@"SHT_CUDA_INFO"
	.sectionflags	@""
	.align	4


	//----- nvinfo : EIATTR_CUDA_API_VERSION
	.align		4
        /*0000*/ 	.byte	0x04, 0x37
        /*0002*/ 	.short	(.L_6653 - .L_6652)
.L_6652:
        /*0004*/ 	.word	0x00000082


	//----- nvinfo : EIATTR_KPARAM_INFO
	.align		4
.L_6653:
        /*0008*/ 	.byte	0x04, 0x17
        /*000a*/ 	.short	(.L_6655 - .L_6654)
.L_6654:
        /*000c*/ 	.word	0x00000000
        /*0010*/ 	.short	0x0000
        /*0012*/ 	.short	0x0000
        /*0014*/ 	.byte	0x00, 0xf0, 0x01, 0x02


	//----- nvinfo : EIATTR_SPARSE_MMA_MASK
	.align		4
.L_6655:
        /*0018*/ 	.byte	0x03, 0x50
        /*001a*/ 	.short	0x0000


	//----- nvinfo : EIATTR_MAXREG_COUNT
	.align		4
        /*001c*/ 	.byte	0x03, 0x1b
        /*001e*/ 	.short	0x0040


	//----- nvinfo : EIATTR_NUM_BARRIERS
	.align		4
        /*0020*/ 	.byte	0x02, 0x4c
        /*0022*/ 	.byte	0x01
	.zero		1


	//----- nvinfo : EIATTR_MERCURY_ISA_VERSION
	.align		4
        /*0024*/ 	.byte	0x03, 0x5f
        /*0026*/ 	.short	0x0101


	//----- nvinfo : EIATTR_COOP_GROUP_MASK_REGIDS
	.align		4
        /*0028*/ 	.byte	0x04, 0x29
        /*002a*/ 	.short	(.L_6657 - .L_6656)


	//   ....[0]....
.L_6656:
        /*002c*/ 	.word	0xffffffff


	//   ....[1]....
        /*0030*/ 	.word	0xffffffff


	//   ....[2]....
        /*0034*/ 	.word	0xffffffff


	//   ....[3]....
        /*0038*/ 	.word	0xffffffff


	//   ....[4]....
        /*003c*/ 	.word	0xffffffff


	//   ....[5]....
        /*0040*/ 	.word	0xffffffff


	//   ....[6]....
        /*0044*/ 	.word	0xffffffff


	//   ....[7]....
        /*0048*/ 	.word	0xffffffff


	//   ....[8]....
        /*004c*/ 	.word	0xffffffff


	//   ....[9]....
        /*0050*/ 	.word	0xffffffff


	//----- nvinfo : EIATTR_COOP_GROUP_INSTR_OFFSETS
	.align		4
.L_6657:
        /*0054*/ 	.byte	0x04, 0x28
        /*0056*/ 	.short	(.L_6659 - .L_6658)


	//   ....[0]....
.L_6658:
        /*0058*/ 	.word	0x00001250


	//   ....[1]....
        /*005c*/ 	.word	0x00001260


	//   ....[2]....
        /*0060*/ 	.word	0x00001290


	//   ....[3]....
        /*0064*/ 	.word	0x000012a0


	//   ....[4]....
        /*0068*/ 	.word	0x000012d0


	//   ....[5]....
        /*006c*/ 	.word	0x000012e0


	//   ....[6]....
        /*0070*/ 	.word	0x00001310


	//   ....[7]....
        /*0074*/ 	.word	0x00001320


	//   ....[8]....
        /*0078*/ 	.word	0x00001350


	//   ....[9]....
        /*007c*/ 	.word	0x00001360


	//----- nvinfo : EIATTR_VRC_CTA_INIT_COUNT
	.align		4
.L_6659:
        /*0080*/ 	.byte	0x02, 0x4a
	.zero		1
	.zero		1


	//----- nvinfo : EIATTR_EXIT_INSTR_OFFSETS
	.align		4
        /*0084*/ 	.byte	0x04, 0x1c
        /*0086*/ 	.short	(.L_6661 - .L_6660)


	//   ....[0]....
.L_6660:
        /*0088*/ 	.word	0x00000060


	//   ....[1]....
        /*008c*/ 	.word	0x000013c0


	//   ....[2]....
        /*0090*/ 	.word	0x00001470


	//----- nvinfo : EIATTR_MAX_THREADS
	.align		4
.L_6661:
        /*0094*/ 	.byte	0x04, 0x05
        /*0096*/ 	.short	(.L_6663 - .L_6662)
.L_6662:
        /*0098*/ 	.word	0x00000400
        /*009c*/ 	.word	0x00000001
        /*00a0*/ 	.word	0x00000001


	//----- nvinfo : EIATTR_CRS_STACK_SIZE
	.align		4
.L_6663:
        /*00a4*/ 	.byte	0x04, 0x1e
        /*00a6*/ 	.short	(.L_6665 - .L_6664)
.L_6664:
        /*00a8*/ 	.word	0x00000000


	//----- nvinfo : EIATTR_CBANK_PARAM_SIZE
	.align		4
.L_6665:
        /*00ac*/ 	.byte	0x03, 0x19
        /*00ae*/ 	.short	0x0080


	//----- nvinfo : EIATTR_PARAM_CBANK
	.align		4
        /*00b0*/ 	.byte	0x04, 0x0a
        /*00b2*/ 	.short	(.L_6667 - .L_6666)
	.align		4
.L_6666:
        /*00b4*/ 	.word	index@(.nv.constant0._ZN18transformer_engine13normalization28ln_bwd_finalize_tuned_kernelINS0_22Kernel_traits_finalizeILj768EffffjLj1024ELj4ENS0_18Kernel_traits_baseILj768EffffjLj1024EEEEEEEvNS0_20BackwardKernelParamsE)
        /*00b8*/ 	.short	0x0380
        /*00ba*/ 	.short	0x0080


	//----- nvinfo : EIATTR_SW_WAR
	.align		4
.L_6667:
        /*00bc*/ 	.byte	0x04, 0x36
        /*00be*/ 	.short	(.L_6669 - .L_6668)
.L_6668:
        /*00c0*/ 	.word	0x00000008
.L_6669:


//--------------------- .nv.info._ZN18transformer_engine13normalization19ln_bwd_tuned_kernelINS0_13Kernel_traitsIffffjLj768ELj1ELj4ELj1ELj16ENS0_18Kernel_traits_baseILj768EffffjLj128EEEEEEEvNS0_20BackwardKernelParamsE --------------------------
	.section	.nv.info._ZN18transformer_engine13normalization19ln_bwd_tuned_kernelINS0_13Kernel_traitsIffffjLj768ELj1ELj4ELj1ELj16ENS0_18Kernel_traits_baseILj768EffffjLj128EEEEEEEvNS0_20BackwardKernelParamsE,"",@"SHT_CUDA_INFO"
	.sectionflags	@""
	.align	4


	//----- nvinfo : EIATTR_CUDA_API_VERSION
	.align		4
        /*0000*/ 	.byte	0x04, 0x37
        /*0002*/ 	.short	(.L_6671 - .L_6670)
.L_6670:
        /*0004*/ 	.word	0x00000082


	//----- nvinfo : EIATTR_KPARAM_INFO
	.align		4
.L_6671:
        /*0008*/ 	.byte	0x04, 0x17
        /*000a*/ 	.short	(.L_6673 - .L_6672)
.L_6672:
        /*000c*/ 	.word	0x00000000
        /*0010*/ 	.short	0x0000
        /*0012*/ 	.short	0x0000
        /*0014*/ 	.byte	0x00, 0xf0, 0x01, 0x02


	//----- nvinfo : EIATTR_SPARSE_MMA_MASK
	.align		4
.L_6673:
        /*0018*/ 	.byte	0x03, 0x50
        /*001a*/ 	.short	0x0000


	//----- nvinfo : EIATTR_MAXREG_COUNT
	.align		4
        /*001c*/ 	.byte	0x03, 0x1b
        /*001e*/ 	.short	0x00ff


	//----- nvinfo : EIATTR_NUM_BARRIERS
	.align		4
        /*0020*/ 	.byte	0x02, 0x4c
        /*0022*/ 	.byte	0x01
	.zero		1


	//----- nvinfo : EIATTR_MERCURY_ISA_VERSION
	.align		4
        /*0024*/ 	.byte	0x03, 0x5f
        /*0026*/ 	.short	0x0101


	//----- nvinfo : EIATTR_COOP_GROUP_MASK_REGIDS
	.align		4
        /*0028*/ 	.byte	0x04, 0x29
        /*002a*/ 	.short	(.L_6675 - .L_6674)


	//   ....[0]....
.L_6674:
        /*002c*/ 	.word	0xffffffff


	//   ....[1]....
        /*0030*/ 	.word	0xffffffff


	//   ....[2]....
        /*0034*/ 	.word	0xffffffff


	//   ....[3]....
        /*0038*/ 	.word	0xffffffff


	//   ....[4]....
        /*003c*/ 	.word	0xffffffff


	//   ....[5]....
        /*0040*/ 	.word	0xffffffff


	//   ....[6]....
        /*0044*/ 	.word	0xffffffff


	//   ....[7]....
        /*0048*/ 	.word	0xffffffff


	//   ....[8]....
        /*004c*/ 	.word	0xffffffff


	//   ....[9]....
        /*0050*/ 	.word	0xffffffff


	//   ....[10]....
        /*0054*/ 	.word	0x05000084


	//   ....[11]....
        /*0058*/ 	.word	0x05000084


	//   ....[12]....
        /*005c*/ 	.word	0x05000084


	//   ....[13]....
        /*0060*/ 	.word	0x05000084


	//   ....[14]....
        /*0064*/ 	.word	0x05000084


	//   ....[15]....
        /*0068*/ 	.word	0x05000084


	//   ....[16]....
        /*006c*/ 	.word	0x05000084


	//   ....[17]....
        /*0070*/ 	.word	0x05000084


	//   ....[18]....
        /*0074*/ 	.word	0x05000084


	//   ....[19]....
        /*0078*/ 	.word	0x05000084


	//----- nvinfo : EIATTR_COOP_GROUP_INSTR_OFFSETS
	.align		4
.L_6675:
        /*007c*/ 	.byte	0x04, 0x28
        /*007e*/ 	.short	(.L_6677 - .L_6676)


	//   ....[0]....
.L_6676:
        /*0080*/ 	.word	0x000012f0


	//   ....[1]....
        /*0084*/ 	.word	0x00001300


	//   ....[2]....
        /*0088*/ 	.word	0x00001330


	//   ....[3]....
        /*008c*/ 	.word	0x00001340


	//   ....[4]....
        /*0090*/ 	.word	0x00001370


	//   ....[5]....
        /*0094*/ 	.word	0x00001380


	//   ....[6]....
        /*0098*/ 	.word	0x000013b0


	//   ....[7]....
        /*009c*/ 	.word	0x000013c0


	//   ....[8]....
        /*00a0*/ 	.word	0x000013f0


	//   ....[9]....
        /*00a4*/ 	.word	0x00001400


	//   ....[10]....
        /*00a8*/ 	.word	0x00002600


	//   ....[11]....
        /*00ac*/ 	.word	0x00002690


	//   ....[12]....
        /*00b0*/ 	.word	0x00002700


	//   ....[13]....
        /*00b4*/ 	.word	0x00002750


	//   ....[14]....
        /*00b8*/ 	.word	0x000027c0


	//   ....[15]....
        /*00bc*/ 	.word	0x00002810


	//   ....[16]....
        /*00c0*/ 	.word	0x00002880


	//   ....[17]....
        /*00c4*/ 	.word	0x000028d0


	//   ....[18]....
        /*00c8*/ 	.word	0x00002940


	//   ....[19]....
        /*00cc*/ 	.word	0x00002990


	//----- nvinfo : EIATTR_VRC_CTA_INIT_COUNT
	.align		4
.L_6677:
        /*00d0*/ 	.byte	0x02, 0x4a
	.zero		1
	.zero		1


	//----- nvinfo : EIATTR_EXIT_INSTR_OFFSETS
	.align		4
        /*00d4*/ 	.byte	0x04, 0x1c
        /*00d6*/ 	.short	(.L_6679 - .L_6678)


	//   ....[0]....
.L_6678:
        /*00d8*/ 	.word	0x00002590


	//----- nvinfo : EIATTR_MAX_THREADS
	.align		4
.L_6679:
        /*00dc*/ 	.byte	0x04, 0x05
        /*00de*/ 	.short	(.L_6681 - .L_6680)
.L_6680:
        /*00e0*/ 	.word	0x00000080
        /*00e4*/ 	.word	0x00000001
        /*00e8*/ 	.word	0x00000001


	//----- nvinfo : EIATTR_CRS_STACK_SIZE
	.align		4
.L_6681:
        /*00ec*/ 	.byte	0x04, 0x1e
        /*00ee*/ 	.short	(.L_6683 - .L_6682)
.L_6682:
        /*00f0*/ 	.word	0x00000000


	//----- nvinfo : EIATTR_CBANK_PARAM_SIZE
	.align		4
.L_6683:
        /*00f4*/ 	.byte	0x03, 0x19
        /*00f6*/ 	.short	0x0080


	//----- nvinfo : EIATTR_PARAM_CBANK
	.align		4
        /*00f8*/ 	.byte	0x04, 0x0a
        /*00fa*/ 	.short	(.L_6685 - .L_6684)
	.align		4
.L_6684:
        /*00fc*/ 	.word	index@(.nv.constant0._ZN18transformer_engine13normalization19ln_bwd_tuned_kernelINS0_13Kernel_traitsIffffjLj768ELj1ELj4ELj1ELj16ENS0_18Kernel_traits_baseILj768EffffjLj128EEEEEEEvNS0_20BackwardKernelParamsE)
        /*0100*/ 	.short	0x0380
        /*0102*/ 	.short	0x0080


	//----- nvinfo : EIATTR_SW_WAR
	.align		4
.L_6685:
        /*0104*/ 	.byte	0x04, 0x36
        /*0106*/ 	.short	(.L_6687 - .L_6686)
.L_6686:
        /*0108*/ 	.word	0x00000008
.L_6687:


//--------------------- .nv.callgraph             --------------------------
	.section	.nv.callgraph,"",@"SHT_CUDA_CALLGRAPH"
	.align	4
	.sectionentsize	8
	.align		4
        /*0000*/ 	.word	0x00000000
	.align		4
        /*0004*/ 	.word	0xffffffff
	.align		4
        /*0008*/ 	.word	0x00000000
	.align		4
        /*000c*/ 	.word	0xfffffffe
	.align		4
        /*0010*/ 	.word	0x00000000
	.align		4
        /*0014*/ 	.word	0xfffffffd
	.align		4
        /*0018*/ 	.word	0x00000000
	.align		4
        /*001c*/ 	.word	0xfffffffc


//--------------------- .text._ZN18transformer_engine13normalization21ln_bwd_general_kernelINS0_13Kernel_traitsI13__nv_bfloat16fS3_fjLj4096ELj1ELj1ELj4ELj16ENS0_18Kernel_traits_baseILj4096ES3_fS3_fjLj128EEEEEEEvNS0_20BackwardKernelParamsE --------------------------
	.section	.text._ZN18transformer_engine13normalization21ln_bwd_general_kernelINS0_13Kernel_traitsI13__nv_bfloat16fS3_fjLj4096ELj1ELj1ELj4ELj16ENS0_18Kernel_traits_baseILj4096ES3_fS3_fjLj128EEEEEEEvNS0_20BackwardKernelParamsE,"ax",@progbits
	.align	128
        .global         _ZN18transformer_engine13normalization21ln_bwd_general_kernelINS0_13Kernel_traitsI13__nv_bfloat16fS3_fjLj4096ELj1ELj1ELj4ELj16ENS0_18Kernel_traits_baseILj4096ES3_fS3_fjLj128EEEEEEEvNS0_20BackwardKernelParamsE
        .type           _ZN18transformer_engine13normalization21ln_bwd_general_kernelINS0_13Kernel_traitsI13__nv_bfloat16fS3_fjLj4096ELj1ELj1ELj4ELj16ENS0_18Kernel_traits_baseILj4096ES3_fS3_fjLj128EEEEEEEvNS0_20BackwardKernelParamsE,@function
        .size           _ZN18transformer_engine13normalization21ln_bwd_general_kernelINS0_13Kernel_traitsI13__nv_bfloat16fS3_fjLj4096ELj1ELj1ELj4ELj16ENS0_18Kernel_traits_baseILj4096ES3_fS3_fjLj128EEEEEEEvNS0_20BackwardKernelParamsE,(.L_x_4761 - _ZN18transformer_engine13normalization21ln_bwd_general_kernelINS0_13Kernel_traitsI13__nv_bfloat16fS3_fjLj4096ELj1ELj1ELj4ELj16ENS0_18Kernel_traits_baseILj4096ES3_fS3_fjLj128EEEEEEEvNS0_20BackwardKernelParamsE)
        .other          _ZN18transformer_engine13normalization21ln_bwd_general_kernelINS0_13Kernel_traitsI13__nv_bfloat16fS3_fjLj4096ELj1ELj1ELj4ELj16ENS0_18Kernel_traits_baseILj4096ES3_fS3_fjLj128EEEEEEEvNS0_20BackwardKernelParamsE,@"STO_CUDA_ENTRY STV_DEFAULT"
_ZN18transformer_engine13normalization21ln_bwd_general_kernelINS0_13Kernel_traitsI13__nv_bfloat16fS3_fjLj4096ELj1ELj1ELj4ELj16ENS0_18Kernel_traits_baseILj4096ES3_fS3_fjLj128EEEEEEEvNS0_20BackwardKernelParamsE:
.text._ZN18transformer_engine13normalization21ln_bwd_general_kernelINS0_13Kernel_traitsI13__nv_bfloat16fS3_fjLj4096ELj1ELj1ELj4ELj16ENS0_18Kernel_traits_baseILj4096ES3_fS3_fjLj128EEEEEEEvNS0_20BackwardKernelParamsE:
[----:B------:R-:W-:Y:S01]  /*0000*/  LDC R1, c[0x0][0x37c] ;  /* 0x0000df00ff017b82 */ /* 0x000fe20000000800 */
[----:B------:R-:W0:Y:S01]  /*0010*/  LDCU UR4, c[0x0][0x384] ;  /* 0x00007080ff0477ac */ /* 0x000e220008000800 */
[----:B------:R-:W-:Y:S01]  /*0020*/  BSSY.RECONVERGENT B0, `(.L_x_0) ;  /* 0x000011f000007945 */ /* 0x000fe20003800200 */
[----:B------:R-:W1:Y:S01]  /*0030*/  LDCU UR9, c[0x0][0x38c] ;  /* 0x00007180ff0977ac */ /* 0x000e620008000800 */
[----:B------:R-:W2:Y:S01]  /*0040*/  LDCU.64 UR10, c[0x0][0x358] ;  /* 0x00006b00ff0a77ac */ /* 0x000ea20008000a00 */
[----:B0-----:R-:W-:-:S03]  /*0050*/  MOV R201, UR4 ;  /* 0x0000000400c97c02 */ /* 0x001fc60008000f00 */
[----:B------:R-:W0:Y:S01]  /*0060*/  S2UR UR4, SR_CTAID.X ;  /* 0x00000000000479c3 */ /* 0x000e220000002500 */
[----:B------:R-:W3:Y:S01]  /*0070*/  I2F.U32.RP R4, R201 ;  /* 0x000000c900047306 */ /* 0x000ee20000209000 */
[----:B------:R-:W-:-:S07]  /*0080*/  ISETP.NE.U32.AND P2, PT, R201, RZ, PT ;  /* 0x000000ffc900720c */ /* 0x000fce0003f45070 */
[----:B---3--:R-:W3:Y:S02]  /*0090*/  MUFU.RCP R4, R4 ;  /* 0x0000000400047308 */ /* 0x008ee40000001000 */
[----:B---3--:R-:W-:-:S06]  /*00a0*/  VIADD R2, R4, 0xffffffe ;  /* 0x0ffffffe04027836 */ /* 0x008fcc0000000000 */
[----:B------:R3:W4:Y:S02]  /*00b0*/  F2I.FTZ.U32.TRUNC.NTZ R3, R2 ;  /* 0x0000000200037305 */ /* 0x000724000021f000 */
[----:B---3--:R-:W-:Y:S02]  /*00c0*/  IMAD.MOV.U32 R2, RZ, RZ, RZ ;  /* 0x000000ffff027224 */ /* 0x008fe400078e00ff */
[----:B----4-:R-:W-:-:S05]  /*00d0*/  IMAD R0, R3, R201, RZ ;  /* 0x000000c903007224 */ /* 0x010fca00078e02ff */
[----:B------:R-:W-:-:S05]  /*00e0*/  IADD3 R5, PT, PT, -R0, RZ, RZ ;  /* 0x000000ff00057210 */ /* 0x000fca0007ffe1ff */
[----:B------:R-:W-:Y:S02]  /*00f0*/  IMAD.HI.U32 R0, R3, R5, R2 ;  /* 0x0000000503007227 */ /* 0x000fe400078e0002 */
[----:B------:R-:W3:Y:S04]  /*0100*/  S2R R3, SR_TID.X ;  /* 0x0000000000037919 */ /* 0x000ee80000002100 */
[----:B0-----:R-:W-:-:S05]  /*0110*/  IMAD.HI.U32 R0, R0, UR4, RZ ;  /* 0x0000000400007c27 */ /* 0x001fca000f8e00ff */
[----:B------:R-:W-:-:S05]  /*0120*/  IADD3 R6, PT, PT, -R0, RZ, RZ ;  /* 0x000000ff00067210 */ /* 0x000fca0007ffe1ff */
[----:B------:R-:W-:-:S05]  /*0130*/  IMAD R6, R201, R6, UR4 ;  /* 0x00000004c9067e24 */ /* 0x000fca000f8e0206 */
[----:B------:R-:W-:-:S13]  /*0140*/  ISETP.GE.U32.AND P0, PT, R6, R201, PT ;  /* 0x000000c90600720c */ /* 0x000fda0003f06070 */
[----:B------:R-:W-:Y:S01]  /*0150*/  @P0 IMAD.IADD R6, R6, 0x1, -R201 ;  /* 0x0000000106060824 */ /* 0x000fe200078e0ac9 */
[----:B------:R-:W-:Y:S02]  /*0160*/  @P0 IADD3 R0, PT, PT, R0, 0x1, RZ ;  /* 0x0000000100000810 */ /* 0x000fe40007ffe0ff */
[C---:B---3--:R-:W-:Y:S02]  /*0170*/  LOP3.LUT R2, R3.reuse, 0x1f, RZ, 0xc0, !PT ;  /* 0x0000001f03027812 */ /* 0x048fe400078ec0ff */
[----:B------:R-:W-:Y:S02]  /*0180*/  ISETP.GE.U32.AND P1, PT, R6, R201, PT ;  /* 0x000000c90600720c */ /* 0x000fe40003f26070 */
[----:B------:R-:W-:-:S05]  /*0190*/  LOP3.LUT R3, R3, 0x3e0, RZ, 0xc0, !PT ;  /* 0x000003e003037812 */ /* 0x000fca00078ec0ff */
[----:B------:R-:W-:-:S06]  /*01a0*/  IMAD R3, R3, R201, R2 ;  /* 0x000000c903037224 */ /* 0x000fcc00078e0202 */
[----:B------:R-:W-:Y:S01]  /*01b0*/  @P1 VIADD R0, R0, 0x1 ;  /* 0x0000000100001836 */ /* 0x000fe20000000000 */
[----:B------:R-:W-:-:S04]  /*01c0*/  @!P2 LOP3.LUT R0, RZ, R201, RZ, 0x33, !PT ;  /* 0x000000c9ff00a212 */ /* 0x000fc800078e33ff */
[----:B------:R-:W-:-:S05]  /*01d0*/  IADD3 R4, PT, PT, -R0, RZ, RZ ;  /* 0x000000ff00047210 */ /* 0x000fca0007ffe1ff */
[----:B------:R-:W-:-:S04]  /*01e0*/  IMAD R2, R201, R4, UR4 ;  /* 0x00000004c9027e24 */ /* 0x000fc8000f8e0204 */
[----:B------:R-:W-:-:S05]  /*01f0*/  IMAD R3, R2, 0x20, R3 ;  /* 0x0000002002037824 */ /* 0x000fca00078e0203 */
[----:B------:R-:W-:-:S04]  /*0200*/  SHF.L.U32 R3, R3, 0x2, RZ ;  /* 0x0000000203037819 */ /* 0x000fc800000006ff */
[----:B-1----:R-:W-:-:S13]  /*0210*/  ISETP.GE.AND P1, PT, R3, UR9, PT ;  /* 0x0000000903007c0c */ /* 0x002fda000bf26270 */
[----:B--2---:R-:W-:Y:S05]  /*0220*/  @P1 BRA `(.L_x_1) ;  /* 0x0000000c00f81947 */ /* 0x004fea0003800000 */
[----:B------:R-:W0:Y:S01]  /*0230*/  LDC.64 R6, c[0x0][0x3a8] ;  /* 0x0000ea00ff067b82 */ /* 0x000e220000000a00 */
[C---:B------:R-:W-:Y:S01]  /*0240*/  IADD3 R8, PT, PT, -R3.reuse, UR9, RZ ;  /* 0x0000000903087c10 */ /* 0x040fe2000fffe1ff */
[----:B------:R-:W-:Y:S01]  /*0250*/  BSSY.RECONVERGENT B1, `(.L_x_2) ;  /* 0x0000017000017945 */ /* 0x000fe20003800200 */
[----:B0-----:R-:W-:-:S03]  /*0260*/  IMAD.WIDE R4, R3, 0x2, R6 ;  /* 0x0000000203047825 */ /* 0x001fc600078e0206 */
[----:B------:R-:W-:-:S04]  /*0270*/  LOP3.LUT P0, RZ, R4, 0x7, RZ, 0xc0, !PT ;  /* 0x0000000704ff7812 */ /* 0x000fc8000780c0ff */
[----:B------:R-:W-:-:S13]  /*0280*/  ISETP.LT.U32.OR P0, PT, R8, 0x4, P0 ;  /* 0x000000040800780c */ /* 0x000fda0000701470 */
[----:B------:R-:W-:Y:S05]  /*0290*/  @P0 BRA `(.L_x_3) ;  /* 0x0000000000180947 */ /* 0x000fea0003800000 */
[----:B------:R-:W2:Y:S02]  /*02a0*/  LDG.E.64 R4, desc[UR10][R4.64] ;  /* 0x0000000a04047981 */ /* 0x000ea4000c1e1b00 */
[C-C-:B--2---:R-:W-:Y:S02]  /*02b0*/  SHF.R.U64 R9, R4.reuse, 0x10, R5.reuse ;  /* 0x0000001004097819 */ /* 0x144fe40000001205 */
[----:B------:R-:W-:Y:S02]  /*02c0*/  SHF.R.U32.HI R11, RZ, 0x10, R5 ;  /* 0x00000010ff0b7819 */ /* 0x000fe40000011605 */
[----:B------:R-:W-:Y:S02]  /*02d0*/  PRMT R8, R4, 0x7610, R8 ;  /* 0x0000761004087816 */ /* 0x000fe40000000008 */
[----:B------:R-:W-:Y:S01]  /*02e0*/  PRMT R10, R5, 0x7610, R10 ;  /* 0x00007610050a7816 */ /* 0x000fe2000000000a */
[----:B------:R-:W-:Y:S06]  /*02f0*/  BRA `(.L_x_4) ;  /* 0x0000000000307947 */ /* 0x000fec0003800000 */
.L_x_3:
[C---:B------:R-:W-:Y:S02]  /*0300*/  ISETP.GT.U32.AND P2, PT, R8.reuse, 0x1, PT ;  /* 0x000000010800780c */ /* 0x040fe40003f44070 */
[C---:B------:R-:W-:Y:S02]  /*0310*/  ISETP.GT.U32.AND P3, PT, R8.reuse, 0x2, PT ;  /* 0x000000020800780c */ /* 0x040fe40003f64070 */
[C---:B------:R-:W-:Y:S02]  /*0320*/  ISETP.GT.U32.AND P4, PT, R8.reuse, 0x3, PT ;  /* 0x000000030800780c */ /* 0x040fe40003f84070 */
[----:B------:R-:W-:-:S07]  /*0330*/  ISETP.NE.AND P0, PT, R8, RZ, PT ;  /* 0x000000ff0800720c */ /* 0x000fce0003f05270 */
[----:B------:R-:W-:Y:S02]  /*0340*/  @!P2 PRMT R9, RZ, 0x7610, R9 ;  /* 0x00007610ff09a816 */ /* 0x000fe40000000009 */
[----:B------:R-:W-:Y:S02]  /*0350*/  @!P3 PRMT R10, RZ, 0x7610, R10 ;  /* 0x00007610ff0ab816 */ /* 0x000fe4000000000a */
[----:B------:R-:W-:Y:S02]  /*0360*/  @!P4 PRMT R11, RZ, 0x7610, R11 ;  /* 0x00007610ff0bc816 */ /* 0x000fe4000000000b */
[----:B------:R0:W5:Y:S04]  /*0370*/  @P0 LDG.E.U16 R8, desc[UR10][R4.64] ;  /* 0x0000000a04080981 */ /* 0x000168000c1e1500 */
[----:B------:R0:W5:Y:S04]  /*0380*/  @P2 LDG.E.U16 R9, desc[UR10][R4.64+0x2] ;  /* 0x0000020a04092981 */ /* 0x000168000c1e1500 */
[----:B------:R0:W5:Y:S04]  /*0390*/  @P3 LDG.E.U16 R10, desc[UR10][R4.64+0x4] ;  /* 0x0000040a040a3981 */ /* 0x000168000c1e1500 */
[----:B------:R0:W5:Y:S02]  /*03a0*/  @P4 LDG.E.U16 R11, desc[UR10][R4.64+0x6] ;  /* 0x0000060a040b4981 */ /* 0x000164000c1e1500 */
[----:B0-----:R-:W-:-:S07]  /*03b0*/  @!P0 PRMT R8, RZ, 0x7610, R8 ;  /* 0x00007610ff088816 */ /* 0x001fce0000000008 */
.L_x_4:
[----:B------:R-:W-:Y:S05]  /*03c0*/  BSYNC.RECONVERGENT B1 ;  /* 0x0000000000017941 */ /* 0x000fea0003800200 */
.L_x_2:
[----:B------:R-:W-:Y:S01]  /*03d0*/  IMAD R12, R201, 0x200, R3 ;  /* 0x00000200c90c7824 */ /* 0x000fe200078e0203 */
[----:B-----5:R-:W-:Y:S01]  /*03e0*/  SHF.L.U32 R15, R8, 0x10, RZ ;  /* 0x00000010080f7819 */ /* 0x020fe200000006ff */
[----:B------:R-:W-:Y:S01]  /*03f0*/  IMAD.U32 R17, R9, 0x10000, RZ ;  /* 0x0001000009117824 */ /* 0x000fe200078e00ff */
[----:B------:R-:W-:Y:S01]  /*0400*/  SHF.L.U32 R19, R10, 0x10, RZ ;  /* 0x000000100a137819 */ /* 0x000fe200000006ff */
[----:B------:R-:W-:Y:S01]  /*0410*/  IMAD.U32 R21, R11, 0x10000, RZ ;  /* 0x000100000b157824 */ /* 0x000fe200078e00ff */
[----:B------:R-:W-:-:S13]  /*0420*/  ISETP.GE.AND P0, PT, R12, UR9, PT ;  /* 0x000000090c007c0c */ /* 0x000fda000bf06270 */
[----:B------:R-:W-:Y:S05]  /*0430*/  @P0 BRA `(.L_x_1) ;  /* 0x0000000c00740947 */ /* 0x000fea0003800000 */
[C---:B------:R-:W-:Y:S01]  /*0440*/  IMAD.WIDE R4, R12.reuse, 0x2, R6 ;  /* 0x000000020c047825 */ /* 0x040fe200078e0206 */
[----:B------:R-:W-:Y:S01]  /*0450*/  IADD3 R8, PT, PT, -R12, UR9, RZ ;  /* 0x000000090c087c10 */ /* 0x000fe2000fffe1ff */
[----:B------:R-:W-:Y:S01]  /*0460*/  BSSY.RECONVERGENT B1, `(.L_x_5) ;  /* 0x0000016000017945 */ /* 0x000fe20003800200 */
        /* <DEDUP_REMOVED lines=9> */
.L_x_6:
[C---:B------:R-:W-:Y:S02]  /*0500*/  ISETP.NE.AND P0, PT, R8.reuse, RZ, PT ;  /* 0x000000ff0800720c */ /* 0x040fe40003f05270 */
[C---:B------:R-:W-:Y:S02]  /*0510*/  ISETP.GT.U32.AND P2, PT, R8.reuse, 0x1, PT ;  /* 0x000000010800780c */ /* 0x040fe40003f44070 */
[C---:B------:R-:W-:Y:S02]  /*0520*/  ISETP.GT.U32.AND P3, PT, R8.reuse, 0x2, PT ;  /* 0x000000020800780c */ /* 0x040fe40003f64070 */
[----:B------:R-:W-:-:S07]  /*0530*/  ISETP.GT.U32.AND P4, PT, R8, 0x3, PT ;  /* 0x000000030800780c */ /* 0x000fce0003f84070 */
[----:B------:R-:W-:Y:S02]  /*0540*/  @!P0 PRMT R8, RZ, 0x7610, R8 ;  /* 0x00007610ff088816 */ /* 0x000fe40000000008 */
[----:B------:R-:W-:Y:S02]  /*0550*/  @!P2 PRMT R9, RZ, 0x7610, R9 ;  /* 0x00007610ff09a816 */ /* 0x000fe40000000009 */
[----:B------:R-:W-:Y:S02]  /*0560*/  @!P3 PRMT R10, RZ, 0x7610, R10 ;  /* 0x00007610ff0ab816 */ /* 0x000fe4000000000a */
[----:B------:R-:W-:Y:S01]  /*0570*/  @!P4 PRMT R11, RZ, 0x7610, R11 ;  /* 0x00007610ff0bc816 */ /* 0x000fe2000000000b */
[----:B------:R0:W5:Y:S04]  /*0580*/  @P0 LDG.E.U16 R8, desc[UR10][R4.64] ;  /* 0x0000000a04080981 */ /* 0x000168000c1e1500 */
[----:B------:R0:W5:Y:S04]  /*0590*/  @P2 LDG.E.U16 R9, desc[UR10][R4.64+0x2] ;  /* 0x0000020a04092981 */ /* 0x000168000c1e1500 */
[----:B------:R0:W5:Y:S04]  /*05a0*/  @P3 LDG.E.U16 R10, desc[UR10][R4.64+0x4] ;  /* 0x0000040a040a3981 */ /* 0x000168000c1e1500 */
[----:B------:R0:W5:Y:S02]  /*05b0*/  @P4 LDG.E.U16 R11, desc[UR10][R4.64+0x6] ;  /* 0x0000060a040b4981 */ /* 0x000164000c1e1500 */
.L_x_7:
[----:B------:R-:W-:Y:S05]  /*05c0*/  BSYNC.RECONVERGENT B1 ;  /* 0x0000000000017941 */ /* 0x000fea0003800200 */
.L_x_5:
[----:B------:R-:W-:Y:S01]  /*05d0*/  LEA R12, R201, R12, 0x9 ;  /* 0x0000000cc90c7211 */ /* 0x000fe200078e48ff */
[----:B-----5:R-:W-:Y:S01]  /*05e0*/  IMAD.U32 R23, R8, 0x10000, RZ ;  /* 0x0001000008177824 */ /* 0x020fe200078e00ff */
[----:B------:R-:W-:Y:S01]  /*05f0*/  SHF.L.U32 R25, R9, 0x10, RZ ;  /* 0x0000001009197819 */ /* 0x000fe200000006ff */
[----:B------:R-:W-:Y:S01]  /*0600*/  IMAD.U32 R27, R10, 0x10000, RZ ;  /* 0x000100000a1b7824 */ /* 0x000fe200078e00ff */
[----:B------:R-:W-:Y:S02]  /*0610*/  ISETP.GE.AND P0, PT, R12, UR9, PT ;  /* 0x000000090c007c0c */ /* 0x000fe4000bf06270 */
[----:B------:R-:W-:-:S11]  /*0620*/  SHF.L.U32 R29, R11, 0x10, RZ ;  /* 0x000000100b1d7819 */ /* 0x000fd600000006ff */
[----:B------:R-:W-:Y:S05]  /*0630*/  @P0 BRA `(.L_x_1) ;  /* 0x0000000800f40947 */ /* 0x000fea0003800000 */
[C---:B0-----:R-:W-:Y:S01]  /*0640*/  IMAD.WIDE R4, R12.reuse, 0x2, R6 ;  /* 0x000000020c047825 */ /* 0x041fe200078e0206 */
        /* <DEDUP_REMOVED lines=11> */
.L_x_9:
        /* <DEDUP_REMOVED lines=12> */
.L_x_10:
[----:B------:R-:W-:Y:S05]  /*07c0*/  BSYNC.RECONVERGENT B1 ;  /* 0x0000000000017941 */ /* 0x000fea0003800200 */
.L_x_8:
[----:B------:R-:W-:Y:S01]  /*07d0*/  IMAD R12, R201, 0x200, R12 ;  /* 0x00000200c90c7824 */ /* 0x000fe200078e020c */
[----:B-----5:R-:W-:Y:S01]  /*07e0*/  SHF.L.U32 R31, R8, 0x10, RZ ;  /* 0x00000010081f7819 */ /* 0x020fe200000006ff */
[----:B------:R-:W-:Y:S01]  /*07f0*/  IMAD.U32 R33, R9, 0x10000, RZ ;  /* 0x0001000009217824 */ /* 0x000fe200078e00ff */
[----:B------:R-:W-:Y:S01]  /*0800*/  SHF.L.U32 R35, R10, 0x10, RZ ;  /* 0x000000100a237819 */ /* 0x000fe200000006ff */
[----:B------:R-:W-:Y:S01]  /*0810*/  IMAD.U32 R37, R11, 0x10000, RZ ;  /* 0x000100000b257824 */ /* 0x000fe200078e00ff */
[----:B------:R-:W-:-:S13]  /*0820*/  ISETP.GE.AND P0, PT, R12, UR9, PT ;  /* 0x000000090c007c0c */ /* 0x000fda000bf06270 */
        /* <DEDUP_REMOVED lines=13> */
.L_x_12:
        /* <DEDUP_REMOVED lines=12> */
.L_x_13:
[----:B------:R-:W-:Y:S05]  /*09c0*/  BSYNC.RECONVERGENT B1 ;  /* 0x0000000000017941 */ /* 0x000fea0003800200 */
.L_x_11:
        /* <DEDUP_REMOVED lines=19> */
.L_x_15:
        /* <DEDUP_REMOVED lines=12> */
.L_x_16:
[----:B------:R-:W-:Y:S05]  /*0bc0*/  BSYNC.RECONVERGENT B1 ;  /* 0x0000000000017941 */ /* 0x000fea0003800200 */
.L_x_14:
        /* <DEDUP_REMOVED lines=19> */
.L_x_18:
        /* <DEDUP_REMOVED lines=12> */
.L_x_19:
[----:B------:R-:W-:Y:S05]  /*0dc0*/  BSYNC.RECONVERGENT B1 ;  /* 0x0000000000017941 */ /* 0x000fea0003800200 */
.L_x_17:
        /* <DEDUP_REMOVED lines=19> */
.L_x_21:
        /* <DEDUP_REMOVED lines=12> */
.L_x_22:
[----:B------:R-:W-:Y:S05]  /*0fc0*/  BSYNC.RECONVERGENT B1 ;  /* 0x0000000000017941 */ /* 0x000fea0003800200 */
.L_x_20:
        /* <DEDUP_REMOVED lines=19> */
.L_x_24:
        /* <DEDUP_REMOVED lines=12> */
.L_x_25:
[----:B------:R-:W-:Y:S05]  /*11c0*/  BSYNC.RECONVERGENT B1 ;  /* 0x0000000000017941 */ /* 0x000fea0003800200 */
.L_x_23:
[----:B-----5:R-:W-:Y:S01]  /*11d0*/  SHF.L.U32 R135, R6, 0x10, RZ ;  /* 0x0000001006877819 */ /* 0x020fe200000006ff */
[----:B------:R-:W-:Y:S01]  /*11e0*/  IMAD.U32 R137, R7, 0x10000, RZ ;  /* 0x0001000007897824 */ /* 0x000fe200078e00ff */
[----:B------:R-:W-:Y:S01]  /*11f0*/  SHF.L.U32 R139, R8, 0x10, RZ ;  /* 0x00000010088b7819 */ /* 0x000fe200000006ff */
[----:B------:R-:W-:-:S07]  /*1200*/  IMAD.U32 R141, R9, 0x10000, RZ ;  /* 0x00010000098d7824 */ /* 0x000fce00078e00ff */
.L_x_1:
[----:B------:R-:W-:Y:S05]  /*1210*/  BSYNC.RECONVERGENT B0 ;  /* 0x0000000000007941 */ /* 0x000fea0003800200 */
.L_x_0:
[----:B------:R-:W1:Y:S01]  /*1220*/  LDCU UR4, c[0x0][0x388] ;  /* 0x00007100ff0477ac */ /* 0x000e620008000800 */
[----:B------:R-:W-:Y:S02]  /*1230*/  CS2R R108, SRZ ;  /* 0x00000000006c7805 */ /* 0x000fe4000001ff00 */
[----:B------:R-:W-:Y:S02]  /*1240*/  CS2R R110, SRZ ;  /* 0x00000000006e7805 */ /* 0x000fe4000001ff00 */
[----:B------:R-:W-:Y:S02]  /*1250*/  CS2R R104, SRZ ;  /* 0x0000000000687805 */ /* 0x000fe4000001ff00 */
[----:B------:R-:W-:Y:S02]  /*1260*/  CS2R R106, SRZ ;  /* 0x00000000006a7805 */ /* 0x000fe4000001ff00 */
[----:B------:R-:W-:Y:S02]  /*1270*/  CS2R R100, SRZ ;  /* 0x0000000000647805 */ /* 0x000fe4000001ff00 */
[----:B------:R-:W-:-:S02]  /*1280*/  CS2R R102, SRZ ;  /* 0x0000000000667805 */ /* 0x000fc4000001ff00 */
        /* <DEDUP_REMOVED lines=11> */
[----:B-1----:R-:W-:-:S02]  /*1340*/  ISETP.GE.AND P0, PT, R0, UR4, PT ;  /* 0x0000000400007c0c */ /* 0x002fc4000bf06270 */
        /* <DEDUP_REMOVED lines=14> */
[----:B------:R-:W-:Y:S01]  /*1430*/  CS2R R50, SRZ ;  /* 0x0000000000327805 */ /* 0x000fe2000001ff00 */
[----:B------:R-:W-:Y:S06]  /*1440*/  @P0 BRA `(.L_x_26) ;  /* 0x0000005800400947 */ /* 0x000fec0003800000 */
[----:B0-----:R-:W-:Y:S01]  /*1450*/  I2FP.F32.S32 R4, UR9 ;  /* 0x0000000900047c45 */ /* 0x001fe20008201400 */
[----:B------:R-:W0:Y:S03]  /*1460*/  LDCU.U8 UR4, c[0x0][0x3c0] ;  /* 0x00007800ff0477ac */ /* 0x000e260008000000 */
[----:B------:R-:W-:-:S04]  /*1470*/  IADD3 R5, PT, PT, R4, 0x1800000, RZ ;  /* 0x0180000004057810 */ /* 0x000fc80007ffe0ff */
[----:B------:R-:W-:-:S04]  /*1480*/  LOP3.LUT R5, R5, 0x7f800000, RZ, 0xc0, !PT ;  /* 0x7f80000005057812 */ /* 0x000fc800078ec0ff */
[----:B------:R-:W-:-:S13]  /*1490*/  ISETP.GT.U32.AND P0, PT, R5, 0x1ffffff, PT ;  /* 0x01ffffff0500780c */ /* 0x000fda0003f04070 */
[----:B0-----:R-:W-:Y:S05]  /*14a0*/  @P0 BRA `(.L_x_27) ;  /* 0x0000000000100947 */ /* 0x001fea0003800000 */
[----:B------:R-:W-:-:S07]  /*14b0*/  MOV R11, 0x14d0 ;  /* 0x000014d0000b7802 */ /* 0x000fce0000000f00 */
[----:B------:R-:W-:Y:S05]  /*14c0*/  CALL.REL.NOINC `($__internal_0_$__cuda_sm20_rcp_rn_f32_slowpath) ;  /* 0x0000006800887944 */ /* 0x000fea0003c00000 */
[----:B------:R-:W-:Y:S01]  /*14d0*/  IMAD.MOV.U32 R4, RZ, RZ, R6 ;  /* 0x000000ffff047224 */ /* 0x000fe200078e0006 */
[----:B------:R-:W-:Y:S06]  /*14e0*/  BRA `(.L_x_28) ;  /* 0x0000000000107947 */ /* 0x000fec0003800000 */
.L_x_27:
[----:B------:R-:W0:Y:S02]  /*14f0*/  MUFU.RCP R5, R4 ;  /* 0x0000000400057308 */ /* 0x000e240000001000 */
[----:B0-----:R-:W-:-:S04]  /*1500*/  FFMA R6, R4, R5, -1 ;  /* 0xbf80000004067423 */ /* 0x001fc80000000005 */
[----:B------:R-:W-:-:S04]  /*1510*/  FADD.FTZ R6, -R6, -RZ ;  /* 0x800000ff06067221 */ /* 0x000fc80000010100 */
[----:B------:R-:W-:-:S07]  /*1520*/  FFMA R4, R5, R6, R5 ;  /* 0x0000000605047223 */ /* 0x000fce0000000005 */
.L_x_28:
[----:B------:R-:W-:Y:S01]  /*1530*/  ISETP.NE.AND P0, PT, RZ, UR4, PT ;  /* 0x00000004ff007c0c */ /* 0x000fe2000bf05270 */
[----:B------:R-:W-:Y:S01]  /*1540*/  HFMA2 R108, -RZ, RZ, 0, 0 ;  /* 0x00000000ff6c7431 */ /* 0x000fe200000001ff */
[----:B------:R-:W-:Y:S01]  /*1550*/  MOV R38, R0 ;  /* 0x0000000000267202 */ /* 0x000fe20000000f00 */
[----:B------:R-:W-:Y:S01]  /*1560*/  UPLOP3.LUT UP0, UPT, UPT, UPT, UPT, 0x40, 0x4 ;  /* 0x000000000004789c */ /* 0x000fe20003f0e870 */
[----:B------:R-:W-:-:S05]  /*1570*/  FSEL R36, RZ, 1, !P0 ;  /* 0x3f800000ff247808 */ /* 0x000fca0004000000 */
[C---:B------:R-:W-:Y:S01]  /*1580*/  FADD R5, R36.reuse, R15 ;  /* 0x0000000f24057221 */ /* 0x040fe20000000000 */
        /* <DEDUP_REMOVED lines=30> */
[----:B------:R-:W-:Y:S01]  /*1770*/  FADD R36, R36, R141 ;  /* 0x0000008d24247221 */ /* 0x000fe20000000000 */
[----:B------:R-:W-:-:S07]  /*1780*/  IMAD.MOV.U32 R37, RZ, RZ, RZ ;  /* 0x000000ffff257224 */ /* 0x000fce00078e00ff */
.L_x_114:
[----:B-123--:R-:W0:Y:S01]  /*1790*/  LDC.64 R112, c[0x0][0x3a0] ;  /* 0x0000e800ff707b82 */ /* 0x00ee220000000a00 */
[----:B------:R-:W1:Y:S01]  /*17a0*/  LDCU UR9, c[0x0][0x38c] ;  /* 0x00007180ff0977ac */ /* 0x000e620008000800 */
[----:B0-----:R-:W-:-:S05]  /*17b0*/  IMAD.WIDE R112, R38, 0x4, R112 ;  /* 0x0000000426707825 */ /* 0x001fca00078e0270 */
[----:B------:R0:W5:Y:S01]  /*17c0*/  LDG.E R47, desc[UR10][R112.64] ;  /* 0x0000000a702f7981 */ /* 0x000162000c1e1900 */
[----:B-1----:R-:W-:Y:S01]  /*17d0*/  ISETP.GE.AND P1, PT, R3, UR9, PT ;  /* 0x0000000903007c0c */ /* 0x002fe2000bf26270 */
[----:B------:R-:W-:Y:S01]  /*17e0*/  BSSY.RECONVERGENT B0, `(.L_x_29) ;  /* 0x0000275000007945 */ /* 0x000fe20003800200 */
[----:B------:R-:W-:Y:S01]  /*17f0*/  IMAD.MOV.U32 R114, RZ, RZ, RZ ;  /* 0x000000ffff727224 */ /* 0x000fe200078e00ff */
[----:B------:R-:W-:-:S10]  /*1800*/  MOV R154, RZ ;  /* 0x000000ff009a7202 */ /* 0x000fd40000000f00 */
[----:B0-----:R-:W-:Y:S05]  /*1810*/  @P1 BRA `(.L_x_30) ;  /* 0x0000002400c41947 */ /* 0x001fea0003800000 */
[----:B------:R-:W0:Y:S08]  /*1820*/  LDC.64 R112, c[0x0][0x398] ;  /* 0x0000e600ff707b82 */ /* 0x000e300000000a00 */
[----:B------:R-:W1:Y:S01]  /*1830*/  LDC.64 R152, c[0x0][0x390] ;  /* 0x0000e400ff987b82 */ /* 0x000e620000000a00 */
[----:B0-----:R-:W-:-:S05]  /*1840*/  IMAD.WIDE R112, R38, 0x4, R112 ;  /* 0x0000000426707825 */ /* 0x001fca00078e0270 */
[----:B------:R0:W5:Y:S01]  /*1850*/  LDG.E R156, desc[UR10][R112.64] ;  /* 0x0000000a709c7981 */ /* 0x000162000c1e1900 */
[----:B------:R-:W-:Y:S01]  /*1860*/  IMAD R155, R38, UR9, R3 ;  /* 0x00000009269b7c24 */ /* 0x000fe2000f8e0203 */
[----:B------:R-:W-:Y:S01]  /*1870*/  IADD3 R154, PT, PT, -R3, UR9, RZ ;  /* 0x00000009039a7c10 */ /* 0x000fe2000fffe1ff */
[----:B------:R-:W-:Y:S02]  /*1880*/  BSSY.RECONVERGENT B1, `(.L_x_31) ;  /* 0x0000012000017945 */ /* 0x000fe40003800200 */
[----:B-1----:R-:W-:Y:S01]  /*1890*/  IMAD.WIDE R148, R155, 0x4, R152 ;  /* 0x000000049b947825 */ /* 0x002fe200078e0298 */
[----:B------:R-:W-:Y:S02]  /*18a0*/  ISETP.GT.U32.AND P2, PT, R154, 0x3, PT ;  /* 0x000000039a00780c */ /* 0x000fe40003f44070 */
[----:B------:R-:W-:-:S13]  /*18b0*/  LOP3.LUT P0, RZ, R148, 0xf, RZ, 0xc0, !PT ;  /* 0x0000000f94ff7812 */ /* 0x000fda000780c0ff */
[----:B0-----:R-:W-:Y:S05]  /*18c0*/  @!P0 BRA P2, `(.L_x_32) ;  /* 0x0000000000308947 */ /* 0x001fea0001000000 */
[C---:B------:R-:W-:Y:S02]  /*18d0*/  ISETP.NE.AND P3, PT, R154.reuse, RZ, PT ;  /* 0x000000ff9a00720c */ /* 0x040fe40003f65270 */
[----:B------:R-:W-:Y:S02]  /*18e0*/  CS2R R112, SRZ ;  /* 0x0000000000707805 */ /* 0x000fe4000001ff00 */
[C---:B------:R-:W-:Y:S02]  /*18f0*/  ISETP.GE.U32.AND P2, PT, R154.reuse, 0x3, PT ;  /* 0x000000039a00780c */ /* 0x040fe40003f46070 */
[----:B------:R-:W-:Y:S02]  /*1900*/  CS2R R114, SRZ ;  /* 0x0000000000727805 */ /* 0x000fe4000001ff00 */
[----:B------:R-:W-:-:S05]  /*1910*/  ISETP.GE.U32.AND P0, PT, R154, 0x2, PT ;  /* 0x000000029a00780c */ /* 0x000fca0003f06070 */
[----:B------:R0:W5:Y:S04]  /*1920*/  @P3 LDG.E R112, desc[UR10][R148.64] ;  /* 0x0000000a94703981 */ /* 0x000168000c1e1900 */
[----:B------:R0:W5:Y:S04]  /*1930*/  @P2 LDG.E R114, desc[UR10][R148.64+0x8] ;  /* 0x0000080a94722981 */ /* 0x000168000c1e1900 */
[----:B------:R0:W5:Y:S01]  /*1940*/  @P0 LDG.E R113, desc[UR10][R148.64+0x4] ;  /* 0x0000040a94710981 */ /* 0x000162000c1e1900 */
[----:B------:R-:W-:-:S13]  /*1950*/  ISETP.GE.U32.AND P0, PT, R154, 0x4, PT ;  /* 0x000000049a00780c */ /* 0x000fda0003f06070 */
[----:B0-----:R-:W-:Y:S05]  /*1960*/  @!P0 BRA `(.L_x_33) ;  /* 0x00000000000c8947 */ /* 0x001fea0003800000 */
[----:B------:R0:W5:Y:S01]  /*1970*/  LDG.E R115, desc[UR10][R148.64+0xc] ;  /* 0x00000c0a94737981 */ /* 0x000162000c1e1900 */
[----:B------:R-:W-:Y:S05]  /*1980*/  BRA `(.L_x_33) ;  /* 0x0000000000047947 */ /* 0x000fea0003800000 */
.L_x_32:
[----:B------:R1:W5:Y:S02]  /*1990*/  LDG.E.128 R112, desc[UR10][R148.64] ;  /* 0x0000000a94707981 */ /* 0x000364000c1e1d00 */
.L_x_33:
[----:B------:R-:W-:Y:S05]  /*19a0*/  BSYNC.RECONVERGENT B1 ;  /* 0x0000000000017941 */ /* 0x000fea0003800200 */
.L_x_31:
[----:B------:R-:W0:Y:S01]  /*19b0*/  LDC.64 R150, c[0x0][0x3c8] ;  /* 0x0000f200ff967b82 */ /* 0x000e220000000a00 */
[----:B------:R-:W-:Y:S01]  /*19c0*/  ISETP.GT.U32.AND P2, PT, R154, 0x3, PT ;  /* 0x000000039a00780c */ /* 0x000fe20003f44070 */
[----:B------:R-:W-:Y:S01]  /*19d0*/  BSSY.RECONVERGENT B1, `(.L_x_34) ;  /* 0x0000016000017945 */ /* 0x000fe20003800200 */
[----:B01----:R-:W-:-:S03]  /*19e0*/  IMAD.WIDE R148, R155, 0x2, R150 ;  /* 0x000000029b947825 */ /* 0x003fc600078e0296 */
[----:B------:R-:W-:-:S13]  /*19f0*/  LOP3.LUT P0, RZ, R148, 0x7, RZ, 0xc0, !PT ;  /* 0x0000000794ff7812 */ /* 0x000fda000780c0ff */
[----:B------:R-:W-:Y:S05]  /*1a00*/  @!P0 BRA P2, `(.L_x_35) ;  /* 0x0000000000348947 */ /* 0x000fea0001000000 */
        /* <DEDUP_REMOVED lines=10> */
[----:B------:R0:W5:Y:S01]  /*1ab0*/  @P4 LDG.E.U16 R159, desc[UR10][R148.64+0x6] ;  /* 0x0000060a949f4981 */ /* 0x000162000c1e1500 */
[----:B------:R-:W-:Y:S01]  /*1ac0*/  @!P0 PRMT R154, RZ, 0x7610, R154 ;  /* 0x00007610ff9a8816 */ /* 0x000fe2000000009a */
[----:B0-----:R-:W-:Y:S06]  /*1ad0*/  BRA `(.L_x_36) ;  /* 0x0000000000147947 */ /* 0x001fec0003800000 */
.L_x_35:
[----:B------:R-:W2:Y:S02]  /*1ae0*/  LDG.E.64 R148, desc[UR10][R148.64] ;  /* 0x0000000a94947981 */ /* 0x000ea4000c1e1b00 */
[C-C-:B--2---:R-:W-:Y:S02]  /*1af0*/  SHF.R.U64 R155, R148.reuse, 0x10, R149.reuse ;  /* 0x00000010949b7819 */ /* 0x144fe40000001295 */
[----:B------:R-:W-:Y:S02]  /*1b00*/  SHF.R.U32.HI R159, RZ, 0x10, R149 ;  /* 0x00000010ff9f7819 */ /* 0x000fe40000011695 */
[----:B------:R-:W-:Y:S02]  /*1b10*/  PRMT R154, R148, 0x7610, R154 ;  /* 0x00007610949a7816 */ /* 0x000fe4000000009a */
[----:B------:R-:W-:-:S07]  /*1b20*/  PRMT R157, R149, 0x7610, R157 ;  /* 0x00007610959d7816 */ /* 0x000fce000000009d */
.L_x_36:
[----:B------:R-:W-:Y:S05]  /*1b30*/  BSYNC.RECONVERGENT B1 ;  /* 0x0000000000017941 */ /* 0x000fea0003800200 */
.L_x_34:
[----:B------:R-:W0:Y:S01]  /*1b40*/  LDC R158, c[0x0][0x384] ;  /* 0x0000e100ff9e7b82 */ /* 0x000e220000000800 */
[----:B-----5:R-:W-:Y:S02]  /*1b50*/  IMAD.U32 R154, R154, 0x10000, RZ ;  /* 0x000100009a9a7824 */ /* 0x020fe400078e00ff */
[C---:B------:R-:W-:Y:S01]  /*1b60*/  FADD R112, -R156.reuse, R112 ;  /* 0x000000709c707221 */ /* 0x040fe20000000100 */
[----:B------:R-:W-:Y:S01]  /*1b70*/  SHF.L.U32 R155, R155, 0x10, RZ ;  /* 0x000000109b9b7819 */ /* 0x000fe200000006ff */
[C---:B------:R-:W-:Y:S01]  /*1b80*/  FADD R198, -R156.reuse, R113 ;  /* 0x000000719cc67221 */ /* 0x040fe20000000100 */
[----:B------:R-:W-:Y:S01]  /*1b90*/  SHF.L.U32 R160, R159, 0x10, RZ ;  /* 0x000000109fa07819 */ /* 0x000fe200000006ff */
[----:B------:R-:W-:Y:S01]  /*1ba0*/  FMUL R197, R5, R154 ;  /* 0x0000009a05c57220 */ /* 0x000fe20000400000 */
[----:B------:R-:W-:Y:S01]  /*1bb0*/  FMUL R199, R47, R112 ;  /* 0x000000702fc77220 */ /* 0x000fe20000400000 */
[----:B------:R-:W-:Y:S01]  /*1bc0*/  FADD R148, -R156, R115 ;  /* 0x000000739c947221 */ /* 0x000fe20000000100 */
[----:B------:R-:W-:-:S02]  /*1bd0*/  IMAD.U32 R157, R157, 0x10000, RZ ;  /* 0x000100009d9d7824 */ /* 0x000fc400078e00ff */
[----:B------:R-:W-:Y:S01]  /*1be0*/  FMUL R196, R6, R155 ;  /* 0x0000009b06c47220 */ /* 0x000fe20000400000 */
[----:B------:R-:W-:Y:S01]  /*1bf0*/  FADD R113, RZ, R197 ;  /* 0x000000c5ff717221 */ /* 0x000fe20000000000 */
[----:B------:R-:W-:Y:S01]  /*1c00*/  FADD R114, -R156, R114 ;  /* 0x000000729c727221 */ /* 0x000fe20000000100 */
[----:B------:R-:W-:Y:S01]  /*1c10*/  FMUL R198, R47, R198 ;  /* 0x000000c62fc67220 */ /* 0x000fe20000400000 */
[----:B------:R-:W-:Y:S01]  /*1c20*/  FFMA R115, R199, R197, RZ ;  /* 0x000000c5c7737223 */ /* 0x000fe200000000ff */
[----:B------:R-:W-:Y:S01]  /*1c30*/  FMUL R194, R7, R157 ;  /* 0x0000009d07c27220 */ /* 0x000fe20000400000 */
[----:B------:R-:W-:Y:S01]  /*1c40*/  FADD R113, R113, R196 ;  /* 0x000000c471717221 */ /* 0x000fe20000000000 */
[----:B------:R-:W-:Y:S01]  /*1c50*/  FMUL R195, R47, R114 ;  /* 0x000000722fc37220 */ /* 0x000fe20000400000 */
[----:B------:R-:W-:Y:S01]  /*1c60*/  FFMA R112, R198, R196, R115 ;  /* 0x000000c4c6707223 */ /* 0x000fe20000000073 */
[----:B------:R-:W-:Y:S01]  /*1c70*/  FMUL R192, R8, R160 ;  /* 0x000000a008c07220 */ /* 0x000fe20000400000 */
[----:B------:R-:W-:Y:S01]  /*1c80*/  FADD R113, R113, R194 ;  /* 0x000000c271717221 */ /* 0x000fe20000000000 */
[----:B------:R-:W-:Y:S01]  /*1c90*/  FMUL R193, R47, R148 ;  /* 0x000000942fc17220 */ /* 0x000fe20000400000 */
[----:B------:R-:W-:Y:S01]  /*1ca0*/  FFMA R112, R195, R194, R112 ;  /* 0x000000c2c3707223 */ /* 0x000fe20000000070 */
[----:B------:R-:W-:Y:S01]  /*1cb0*/  FADD R76, R76, R154 ;  /* 0x0000009a4c4c7221 */ /* 0x000fe20000000000 */
[----:B0-----:R-:W-:-:S02]  /*1cc0*/  IMAD R159, R158, 0x200, R3 ;  /* 0x000002009e9f7824 */ /* 0x001fc400078e0203 */
[----:B------:R-:W-:Y:S01]  /*1cd0*/  FADD R162, R113, R192 ;  /* 0x000000c071a27221 */ /* 0x000fe20000000000 */
[----:B------:R-:W-:Y:S01]  /*1ce0*/  FFMA R164, R193, R192, R112 ;  /* 0x000000c0c1a47223 */ /* 0x000fe20000000070 */
[----:B------:R-:W-:Y:S01]  /*1cf0*/  FFMA R108, R199, R154, R108 ;  /* 0x0000009ac76c7223 */ /* 0x000fe2000000006c */
[----:B------:R-:W-:Y:S01]  /*1d00*/  FADD R77, R77, R155 ;  /* 0x0000009b4d4d7221 */ /* 0x000fe20000000000 */
[----:B------:R-:W-:Y:S01]  /*1d10*/  ISETP.GE.AND P0, PT, R159, UR9, PT ;  /* 0x000000099f007c0c */ /* 0x000fe2000bf06270 */
[----:B------:R-:W-:Y:S01]  /*1d20*/  FFMA R109, R198, R155, R109 ;  /* 0x0000009bc66d7223 */ /* 0x000fe2000000006d */
[----:B------:R-:W-:Y:S01]  /*1d30*/  FADD R78, R78, R157 ;  /* 0x0000009d4e4e7221 */ /* 0x000fe20000000000 */
[----:B------:R-:W-:Y:S01]  /*1d40*/  FFMA R110, R195, R157, R110 ;  /* 0x0000009dc36e7223 */ /* 0x000fe2000000006e */
[----:B------:R-:W-:Y:S01]  /*1d50*/  FADD R79, R79, R160 ;  /* 0x000000a04f4f7221 */ /* 0x000fe20000000000 */
[----:B------:R-:W-:Y:S01]  /*1d60*/  FFMA R111, R193, R160, R111 ;  /* 0x000000a0c16f7223 */ /* 0x000fe2000000006f */
[----:B------:R-:W-:Y:S01]  /*1d70*/  MOV R114, R162 ;  /* 0x000000a200727202 */ /* 0x000fe20000000f00 */
[----:B------:R-:W-:-:S06]  /*1d80*/  IMAD.MOV.U32 R154, RZ, RZ, R164 ;  /* 0x000000ffff9a7224 */ /* 0x000fcc00078e00a4 */
[----:B------:R-:W-:Y:S05]  /*1d90*/  @P0 BRA `(.L_x_30) ;  /* 0x0000002000640947 */ /* 0x000fea0003800000 */
[----:B------:R-:W-:Y:S01]  /*1da0*/  IMAD R155, R38, UR9, R159 ;  /* 0x00000009269b7c24 */ /* 0x000fe2000f8e029f */
[----:B------:R-:W-:Y:S01]  /*1db0*/  IADD3 R157, PT, PT, -R159, UR9, RZ ;  /* 0x000000099f9d7c10 */ /* 0x000fe2000fffe1ff */
[----:B------:R-:W-:Y:S02]  /*1dc0*/  BSSY.RECONVERGENT B1, `(.L_x_37) ;  /* 0x0000011000017945 */ /* 0x000fe40003800200 */
[----:B------:R-:W-:-:S03]  /*1dd0*/  IMAD.WIDE R148, R155, 0x4, R152 ;  /* 0x000000049b947825 */ /* 0x000fc600078e0298 */
[----:B------:R-:W-:-:S04]  /*1de0*/  LOP3.LUT P0, RZ, R148, 0xf, RZ, 0xc0, !PT ;  /* 0x0000000f94ff7812 */ /* 0x000fc8000780c0ff */
[----:B------:R-:W-:-:S13]  /*1df0*/  ISETP.LT.U32.OR P0, PT, R157, 0x4, P0 ;  /* 0x000000049d00780c */ /* 0x000fda0000701470 */
[----:B------:R-:W-:Y:S05]  /*1e00*/  @P0 BRA `(.L_x_38) ;  /* 0x0000000000080947 */ /* 0x000fea0003800000 */
[----:B------:R1:W5:Y:S01]  /*1e10*/  LDG.E.128 R112, desc[UR10][R148.64] ;  /* 0x0000000a94707981 */ /* 0x000362000c1e1d00 */
[----:B------:R-:W-:Y:S05]  /*1e20*/  BRA `(.L_x_39) ;  /* 0x0000000000287947 */ /* 0x000fea0003800000 */
.L_x_38:
[C---:B------:R-:W-:Y:S02]  /*1e30*/  ISETP.NE.AND P0, PT, R157.reuse, RZ, PT ;  /* 0x000000ff9d00720c */ /* 0x040fe40003f05270 */
[----:B------:R-:W-:Y:S02]  /*1e40*/  CS2R R112, SRZ ;  /* 0x0000000000707805 */ /* 0x000fe4000001ff00 */
[C---:B------:R-:W-:Y:S02]  /*1e50*/  ISETP.GE.U32.AND P2, PT, R157.reuse, 0x2, PT ;  /* 0x000000029d00780c */ /* 0x040fe40003f46070 */
[----:B------:R-:W-:Y:S02]  /*1e60*/  CS2R R114, SRZ ;  /* 0x0000000000727805 */ /* 0x000fe4000001ff00 */
[C---:B------:R-:W-:Y:S02]  /*1e70*/  ISETP.GE.U32.AND P3, PT, R157.reuse, 0x3, PT ;  /* 0x000000039d00780c */ /* 0x040fe40003f66070 */
[----:B------:R-:W-:-:S03]  /*1e80*/  ISETP.GE.U32.AND P4, PT, R157, 0x4, PT ;  /* 0x000000049d00780c */ /* 0x000fc60003f86070 */
[----:B------:R0:W5:Y:S04]  /*1e90*/  @P0 LDG.E R112, desc[UR10][R148.64] ;  /* 0x0000000a94700981 */ /* 0x000168000c1e1900 */
[----:B------:R0:W5:Y:S04]  /*1ea0*/  @P2 LDG.E R113, desc[UR10][R148.64+0x4] ;  /* 0x0000040a94712981 */ /* 0x000168000c1e1900 */
[----:B------:R0:W5:Y:S04]  /*1eb0*/  @P3 LDG.E R114, desc[UR10][R148.64+0x8] ;  /* 0x0000080a94723981 */ /* 0x000168000c1e1900 */
[----:B------:R0:W5:Y:S02]  /*1ec0*/  @P4 LDG.E R115, desc[UR10][R148.64+0xc] ;  /* 0x00000c0a94734981 */ /* 0x000164000c1e1900 */
.L_x_39:
[----:B------:R-:W-:Y:S05]  /*1ed0*/  BSYNC.RECONVERGENT B1 ;  /* 0x0000000000017941 */ /* 0x000fea0003800200 */
.L_x_37:
[----:B------:R-:W-:-:S03]  /*1ee0*/  IMAD.WIDE R154, R155, 0x2, R150 ;  /* 0x000000029b9a7825 */ /* 0x000fc600078e0296 */
[----:B------:R-:W-:-:S04]  /*1ef0*/  LOP3.LUT P0, RZ, R154, 0x7, RZ, 0xc0, !PT ;  /* 0x000000079aff7812 */ /* 0x000fc8000780c0ff */
[----:B------:R-:W-:-:S13]  /*1f00*/  ISETP.LT.U32.OR P0, PT, R157, 0x4, P0 ;  /* 0x000000049d00780c */ /* 0x000fda0000701470 */
[----:B01----:R-:W2:Y:S01]  /*1f10*/  @!P0 LDG.E.64 R148, desc[UR10][R154.64] ;  /* 0x0000000a9a948981 */ /* 0x003ea2000c1e1b00 */
[----:B------:R-:W-:Y:S01]  /*1f20*/  BSSY.RECONVERGENT B1, `(.L_x_40) ;  /* 0x0000014000017945 */ /* 0x000fe20003800200 */
[C---:B-----5:R-:W-:Y:S01]  /*1f30*/  FADD R160, -R156.reuse, R112 ;  /* 0x000000709ca07221 */ /* 0x060fe20000000100 */
[C---:B------:R-:W-:Y:S01]  /*1f40*/  FADD R190, -R156.reuse, R113 ;  /* 0x000000719cbe7221 */ /* 0x040fe20000000100 */
[C---:B------:R-:W-:Y:S01]  /*1f50*/  FADD R114, -R156.reuse, R114 ;  /* 0x000000729c727221 */ /* 0x040fe20000000100 */
[----:B------:R-:W-:Y:S01]  /*1f60*/  FADD R166, -R156, R115 ;  /* 0x000000739ca67221 */ /* 0x000fe20000000100 */
[--C-:B--2---:R-:W-:Y:S02]  /*1f70*/  @!P0 SHF.R.U64 R112, R148, 0x10, R149.reuse ;  /* 0x0000001094708819 */ /* 0x104fe40000001295 */
[----:B------:R-:W-:Y:S01]  /*1f80*/  @!P0 SHF.R.U32.HI R113, RZ, 0x10, R149 ;  /* 0x00000010ff718819 */ /* 0x000fe20000011695 */
[----:B------:R-:W-:Y:S06]  /*1f90*/  @!P0 BRA `(.L_x_41) ;  /* 0x0000000000308947 */ /* 0x000fec0003800000 */
        /* <DEDUP_REMOVED lines=12> */
.L_x_41:
[----:B------:R-:W-:Y:S05]  /*2060*/  BSYNC.RECONVERGENT B1 ;  /* 0x0000000000017941 */ /* 0x000fea0003800200 */
.L_x_40:
[----:B-----5:R-:W-:Y:S01]  /*2070*/  SHF.L.U32 R148, R148, 0x10, RZ ;  /* 0x0000001094947819 */ /* 0x020fe200000006ff */
[----:B------:R-:W-:Y:S01]  /*2080*/  IMAD.U32 R112, R112, 0x10000, RZ ;  /* 0x0001000070707824 */ /* 0x000fe200078e00ff */
[----:B------:R-:W-:Y:S01]  /*2090*/  LEA R159, R158, R159, 0x9 ;  /* 0x0000009f9e9f7211 */ /* 0x000fe200078e48ff */
[C---:B------:R-:W-:Y:S01]  /*20a0*/  FMUL R191, R47.reuse, R160 ;  /* 0x000000a02fbf7220 */ /* 0x040fe20000400000 */
[----:B------:R-:W-:Y:S01]  /*20b0*/  FMUL R187, R47, R114 ;  /* 0x000000722fbb7220 */ /* 0x000fe20000400000 */
[----:B------:R-:W-:Y:S01]  /*20c0*/  FMUL R189, R9, R148 ;  /* 0x0000009409bd7220 */ /* 0x000fe20000400000 */
[----:B------:R-:W-:Y:S01]  /*20d0*/  SHF.L.U32 R114, R149, 0x10, RZ ;  /* 0x0000001095727819 */ /* 0x000fe200000006ff */
[----:B------:R-:W-:Y:S01]  /*20e0*/  FMUL R188, R10, R112 ;  /* 0x000000700abc7220 */ /* 0x000fe20000400000 */
[----:B------:R-:W-:Y:S01]  /*20f0*/  ISETP.GE.AND P0, PT, R159, UR9, PT ;  /* 0x000000099f007c0c */ /* 0x000fe2000bf06270 */
[----:B------:R-:W-:Y:S01]  /*2100*/  FADD R115, R162, R189 ;  /* 0x000000bda2737221 */ /* 0x000fe20000000000 */
[----:B------:R-:W-:Y:S01]  /*2110*/  FADD R72, R72, R148 ;  /* 0x0000009448487221 */ /* 0x000fe20000000000 */
[----:B------:R-:W-:Y:S01]  /*2120*/  FFMA R104, R191, R148, R104 ;  /* 0x00000094bf687223 */ /* 0x000fe20000000068 */
[----:B------:R-:W-:Y:S01]  /*2130*/  FMUL R190, R47, R190 ;  /* 0x000000be2fbe7220 */ /* 0x000fe20000400000 */
[----:B------:R-:W-:Y:S01]  /*2140*/  SHF.L.U32 R148, R113, 0x10, RZ ;  /* 0x0000001071947819 */ /* 0x000fe200000006ff */
[----:B------:R-:W-:Y:S01]  /*2150*/  FFMA R149, R191, R189, R164 ;  /* 0x000000bdbf957223 */ /* 0x000fe200000000a4 */
[----:B------:R-:W-:Y:S01]  /*2160*/  FMUL R186, R11, R114 ;  /* 0x000000720bba7220 */ /* 0x000fe20000400000 */
[----:B------:R-:W-:Y:S01]  /*2170*/  FADD R115, R115, R188 ;  /* 0x000000bc73737221 */ /* 0x000fe20000000000 */
[----:B------:R-:W-:Y:S01]  /*2180*/  FADD R73, R73, R112 ;  /* 0x0000007049497221 */ /* 0x000fe20000000000 */
[C---:B------:R-:W-:Y:S01]  /*2190*/  FFMA R105, R190.reuse, R112, R105 ;  /* 0x00000070be697223 */ /* 0x040fe20000000069 */
[----:B------:R-:W-:Y:S01]  /*21a0*/  FFMA R112, R190, R188, R149 ;  /* 0x000000bcbe707223 */ /* 0x000fe20000000095 */
[----:B------:R-:W-:Y:S01]  /*21b0*/  FMUL R184, R12, R148 ;  /* 0x000000940cb87220 */ /* 0x000fe20000400000 */
[----:B------:R-:W-:Y:S01]  /*21c0*/  FADD R115, R115, R186 ;  /* 0x000000ba73737221 */ /* 0x000fe20000000000 */
[----:B------:R-:W-:Y:S01]  /*21d0*/  FMUL R185, R47, R166 ;  /* 0x000000a62fb97220 */ /* 0x000fe20000400000 */
[----:B------:R-:W-:Y:S01]  /*21e0*/  FFMA R112, R187, R186, R112 ;  /* 0x000000babb707223 */ /* 0x000fe20000000070 */
[----:B------:R-:W-:Y:S01]  /*21f0*/  FADD R74, R74, R114 ;  /* 0x000000724a4a7221 */ /* 0x000fe20000000000 */
[----:B------:R-:W-:Y:S01]  /*2200*/  FADD R160, R115, R184 ;  /* 0x000000b873a07221 */ /* 0x000fe20000000000 */
[----:B------:R-:W-:Y:S01]  /*2210*/  FFMA R106, R187, R114, R106 ;  /* 0x00000072bb6a7223 */ /* 0x000fe2000000006a */
[----:B0-----:R-:W-:Y:S01]  /*2220*/  FFMA R154, R185, R184, R112 ;  /* 0x000000b8b99a7223 */ /* 0x001fe20000000070 */
[----:B------:R-:W-:Y:S01]  /*2230*/  FADD R75, R75, R148 ;  /* 0x000000944b4b7221 */ /* 0x000fe20000000000 */
[----:B------:R-:W-:Y:S01]  /*2240*/  FFMA R107, R185, R148, R107 ;  /* 0x00000094b96b7223 */ /* 0x000fe2000000006b */
[----:B------:R-:W-:Y:S01]  /*2250*/  IMAD.MOV.U32 R114, RZ, RZ, R160 ;  /* 0x000000ffff727224 */ /* 0x000fe200078e00a0 */
[----:B------:R-:W-:Y:S06]  /*2260*/  @P0 BRA `(.L_x_30) ;  /* 0x0000001c00300947 */ /* 0x000fec0003800000 */
        /* <DEDUP_REMOVED lines=9> */
.L_x_43:
        /* <DEDUP_REMOVED lines=10> */
.L_x_44:
[----:B------:R-:W-:Y:S05]  /*23a0*/  BSYNC.RECONVERGENT B1 ;  /* 0x0000000000017941 */ /* 0x000fea0003800200 */
.L_x_42:
        /* <DEDUP_REMOVED lines=10> */
[----:B------:R-:W-:Y:S02]  /*2450*/  @!P0 SHF.R.U32.HI R114, RZ, 0x10, R117 ;  /* 0x00000010ff728819 */ /* 0x000fe40000011675 */
[----:B------:R-:W-:Y:S01]  /*2460*/  @!P0 PRMT R113, R117, 0x7610, R113 ;  /* 0x0000761075718816 */ /* 0x000fe20000000071 */
        /* <DEDUP_REMOVED lines=13> */
.L_x_46:
[----:B------:R-:W-:Y:S05]  /*2540*/  BSYNC.RECONVERGENT B1 ;  /* 0x0000000000017941 */ /* 0x000fea0003800200 */
.L_x_45:
[----:B-----5:R-:W-:Y:S01]  /*2550*/  SHF.L.U32 R181, R116, 0x10, RZ ;  /* 0x0000001074b57819 */ /* 0x020fe200000006ff */
[C---:B------:R-:W-:Y:S01]  /*2560*/  FMUL R183, R47.reuse, R120 ;  /* 0x000000782fb77220 */ /* 0x040fe20000400000 */
[----:B------:R-:W-:Y:S01]  /*2570*/  IMAD.U32 R112, R112, 0x10000, RZ ;  /* 0x0001000070707824 */ /* 0x000fe200078e00ff */
[----:B------:R-:W-:Y:S01]  /*2580*/  LEA R159, R158, R159, 0x9 ;  /* 0x0000009f9e9f7211 */ /* 0x000fe200078e48ff */
[----:B------:R-:W-:Y:S01]  /*2590*/  FMUL R116, R47, R148 ;  /* 0x000000942f747220 */ /* 0x000fe20000400000 */
[----:B------:R-:W-:Y:S01]  /*25a0*/  FADD R68, R68, R181 ;  /* 0x000000b544447221 */ /* 0x000fe20000000000 */
[-C--:B------:R-:W-:Y:S01]  /*25b0*/  FFMA R100, R183, R181.reuse, R100 ;  /* 0x000000b5b7647223 */ /* 0x080fe20000000064 */
[----:B------:R-:W-:Y:S01]  /*25c0*/  FMUL R181, R13, R181 ;  /* 0x000000b50db57220 */ /* 0x000fe20000400000 */
[----:B------:R-:W-:Y:S01]  /*25d0*/  SHF.L.U32 R148, R113, 0x10, RZ ;  /* 0x0000001071947819 */ /* 0x000fe200000006ff */
[-C--:B0-----:R-:W-:Y:S01]  /*25e0*/  FMUL R119, R14, R112.reuse ;  /* 0x000000700e777220 */ /* 0x081fe20000400000 */
[----:B------:R-:W-:Y:S01]  /*25f0*/  ISETP.GE.AND P0, PT, R159, UR9, PT ;  /* 0x000000099f007c0c */ /* 0x000fe2000bf06270 */
[----:B------:R-:W-:Y:S01]  /*2600*/  FFMA R113, R183, R181, R154 ;  /* 0x000000b5b7717223 */ /* 0x000fe2000000009a */
[----:B------:R-:W-:Y:S01]  /*2610*/  FADD R69, R69, R112 ;  /* 0x0000007045457221 */ /* 0x000fe20000000000 */
[----:B------:R-:W-:Y:S01]  /*2620*/  FFMA R101, R116, R112, R101 ;  /* 0x0000007074657223 */ /* 0x000fe20000000065 */
[----:B------:R-:W-:Y:S01]  /*2630*/  SHF.L.U32 R154, R114, 0x10, RZ ;  /* 0x00000010729a7819 */ /* 0x000fe200000006ff */
        /* <DEDUP_REMOVED lines=9> */
[----:B------:R-:W-:Y:S01]  /*26d0*/  FADD R114, R115, R118 ;  /* 0x0000007673727221 */ /* 0x000fe20000000000 */
[C---:B------:R-:W-:Y:S01]  /*26e0*/  FFMA R103, R120.reuse, R154, R103 ;  /* 0x0000009a78677223 */ /* 0x040fe20000000067 */
[----:B------:R-:W-:Y:S01]  /*26f0*/  FFMA R160, R120, R121, R113 ;  /* 0x0000007978a07223 */ /* 0x000fe20000000071 */
[----:B------:R-:W-:Y:S01]  /*2700*/  FADD R70, R70, R148 ;  /* 0x0000009446467221 */ /* 0x000fe20000000000 */
        /* <DEDUP_REMOVED lines=13> */
.L_x_48:
        /* <DEDUP_REMOVED lines=10> */
.L_x_49:
[----:B------:R-:W-:Y:S05]  /*2880*/  BSYNC.RECONVERGENT B1 ;  /* 0x0000000000017941 */ /* 0x000fea0003800200 */
.L_x_47:
        /* <DEDUP_REMOVED lines=9> */
[----:B------:R-:W-:Y:S02]  /*2920*/  LEA R159, R158, R159, 0x9 ;  /* 0x0000009f9e9f7211 */ /* 0x000fe400078e48ff */
        /* <DEDUP_REMOVED lines=15> */
.L_x_51:
[----:B------:R-:W-:Y:S05]  /*2a20*/  BSYNC.RECONVERGENT B1 ;  /* 0x0000000000017941 */ /* 0x000fea0003800200 */
.L_x_50:
[----:B-----5:R-:W-:Y:S01]  /*2a30*/  SHF.L.U32 R44, R44, 0x10, RZ ;  /* 0x000000102c2c7819 */ /* 0x020fe200000006ff */
[C---:B------:R-:W-:Y:S01]  /*2a40*/  FMUL R39, R47.reuse, R40 ;  /* 0x000000282f277220 */ /* 0x040fe20000400000 */
[----:B------:R-:W-:Y:S01]  /*2a50*/  FMUL R40, R47, R46 ;  /* 0x0000002e2f287220 */ /* 0x000fe20000400000 */
[----:B------:R-:W-:Y:S01]  /*2a60*/  IMAD.U32 R41, R41, 0x10000, RZ ;  /* 0x0001000029297824 */ /* 0x000fe200078e00ff */
[----:B------:R-:W-:Y:S01]  /*2a70*/  SHF.L.U32 R115, R45, 0x10, RZ ;  /* 0x000000102d737819 */ /* 0x000fe200000006ff */
[----:B------:R-:W-:Y:S01]  /*2a80*/  FMUL R42, R17, R44 ;  /* 0x0000002c112a7220 */ /* 0x000fe20000400000 */
[----:B------:R-:W-:Y:S01]  /*2a90*/  ISETP.GE.AND P0, PT, R159, UR9, PT ;  /* 0x000000099f007c0c */ /* 0x000fe2000bf06270 */
[----:B------:R-:W-:Y:S01]  /*2aa0*/  FADD R65, R65, R41 ;  /* 0x0000002941417221 */ /* 0x000fe20000000000 */
[-C--:B------:R-:W-:Y:S01]  /*2ab0*/  FFMA R97, R40, R41.reuse, R97 ;  /* 0x0000002928617223 */ /* 0x080fe20000000061 */
[----:B------:R-:W-:Y:S01]  /*2ac0*/  FMUL R41, R18, R41 ;  /* 0x0000002912297220 */ /* 0x000fe20000400000 */
[----:B------:R-:W-:Y:S01]  /*2ad0*/  FADD R114, R114, R42 ;  /* 0x0000002a72727221 */ /* 0x000fe20000000000 */
[----:B0-----:R-:W-:Y:S01]  /*2ae0*/  SHF.L.U32 R112, R43, 0x10, RZ ;  /* 0x000000102b707819 */ /* 0x001fe200000006ff */
[----:B------:R-:W-:Y:S01]  /*2af0*/  FMUL R43, R19, R115 ;  /* 0x00000073132b7220 */ /* 0x000fe20000400000 */
[C---:B------:R-:W-:Y:S01]  /*2b00*/  FFMA R113, R39.reuse, R42, R160 ;  /* 0x0000002a27717223 */ /* 0x040fe200000000a0 */
[----:B------:R-:W-:Y:S01]  /*2b10*/  FADD R114, R114, R41 ;  /* 0x0000002972727221 */ /* 0x000fe20000000000 */
[----:B------:R-:W-:Y:S01]  /*2b20*/  FADD R64, R64, R44 ;  /* 0x0000002c40407221 */ /* 0x000fe20000000000 */
[----:B------:R-:W-:Y:S01]  /*2b30*/  FFMA R96, R39, R44, R96 ;  /* 0x0000002c27607223 */ /* 0x000fe20000000060 */
[C---:B------:R-:W-:Y:S01]  /*2b40*/  FMUL R44, R47.reuse, R148 ;  /* 0x000000942f2c7220 */ /* 0x040fe20000400000 */
[----:B------:R-:W-:Y:S01]  /*2b50*/  FMUL R45, R20, R112 ;  /* 0x00000070142d7220 */ /* 0x000fe20000400000 */
[----:B------:R-:W-:Y:S01]  /*2b60*/  FFMA R113, R40, R41, R113 ;  /* 0x0000002928717223 */ /* 0x000fe20000000071 */
[----:B------:R-:W-:Y:S01]  /*2b70*/  FADD R114, R114, R43 ;  /* 0x0000002b72727221 */ /* 0x000fe20000000000 */
[----:B------:R-:W-:Y:S01]  /*2b80*/  FMUL R46, R47, R154 ;  /* 0x0000009a2f2e7220 */ /* 0x000fe20000400000 */
[----:B------:R-:W-:Y:S01]  /*2b90*/  FADD R66, R66, R115 ;  /* 0x0000007342427221 */ /* 0x000fe20000000000 */
[----:B------:R-:W-:Y:S01]  /*2ba0*/  FFMA R154, R44, R43, R113 ;  /* 0x0000002b2c9a7223 */ /* 0x000fe20000000071 */
[----:B------:R-:W-:Y:S01]  /*2bb0*/  FADD R149, R114, R45 ;  /* 0x0000002d72957221 */ /* 0x000fe20000000000 */
[----:B------:R-:W-:Y:S01]  /*2bc0*/  FFMA R98, R44, R115, R98 ;  /* 0x000000732c627223 */ /* 0x000fe20000000062 */
[----:B------:R-:W-:Y:S01]  /*2bd0*/  FADD R67, R67, R112 ;  /* 0x0000007043437221 */ /* 0x000fe20000000000 */
[C---:B------:R-:W-:Y:S01]  /*2be0*/  FFMA R99, R46.reuse, R112, R99 ;  /* 0x000000702e637223 */ /* 0x040fe20000000063 */
        /* <DEDUP_REMOVED lines=12> */
.L_x_53:
        /* <DEDUP_REMOVED lines=10> */
.L_x_54:
[----:B------:R-:W-:Y:S05]  /*2d50*/  BSYNC.RECONVERGENT B1 ;  /* 0x0000000000017941 */ /* 0x000fea0003800200 */
.L_x_52:
        /* <DEDUP_REMOVED lines=11> */
[----:B------:R-:W-:-:S02]  /*2e10*/  @!P0 SHF.R.U32.HI R114, RZ, 0x10, R123 ;  /* 0x00000010ff728819 */ /* 0x000fc4000001167b */
        /* <DEDUP_REMOVED lines=14> */
.L_x_56:
[----:B------:R-:W-:Y:S05]  /*2f00*/  BSYNC.RECONVERGENT B1 ;  /* 0x0000000000017941 */ /* 0x000fea0003800200 */
.L_x_55:
[----:B0----5:R-:W-:Y:S01]  /*2f10*/  SHF.L.U32 R124, R122, 0x10, RZ ;  /* 0x000000107a7c7819 */ /* 0x021fe200000006ff */
[C---:B------:R-:W-:Y:S01]  /*2f20*/  FMUL R123, R47.reuse, R126 ;  /* 0x0000007e2f7b7220 */ /* 0x040fe20000400000 */
[----:B------:R-:W-:Y:S01]  /*2f30*/  FMUL R122, R47, R128 ;  /* 0x000000802f7a7220 */ /* 0x000fe20000400000 */
[----:B------:R-:W-:Y:S01]  /*2f40*/  IMAD.U32 R112, R112, 0x10000, RZ ;  /* 0x0001000070707824 */ /* 0x000fe200078e00ff */
[----:B------:R-:W-:Y:S01]  /*2f50*/  SHF.L.U32 R155, R113, 0x10, RZ ;  /* 0x00000010719b7819 */ /* 0x000fe200000006ff */
[----:B------:R-:W-:Y:S01]  /*2f60*/  FADD R60, R60, R124 ;  /* 0x0000007c3c3c7221 */ /* 0x000fe20000000000 */
[-C--:B------:R-:W-:Y:S01]  /*2f70*/  FFMA R92, R123, R124.reuse, R92 ;  /* 0x0000007c7b5c7223 */ /* 0x080fe2000000005c */
[----:B------:R-:W-:Y:S01]  /*2f80*/  FMUL R124, R21, R124 ;  /* 0x0000007c157c7220 */ /* 0x000fe20000400000 */
[----:B------:R-:W-:Y:S01]  /*2f90*/  FADD R61, R61, R112 ;  /* 0x000000703d3d7221 */ /* 0x000fe20000000000 */
[-C--:B------:R-:W-:Y:S01]  /*2fa0*/  FFMA R93, R122, R112.reuse, R93 ;  /* 0x000000707a5d7223 */ /* 0x080fe2000000005d */
[----:B------:R-:W-:Y:S01]  /*2fb0*/  FMUL R125, R22, R112 ;  /* 0x00000070167d7220 */ /* 0x000fe20000400000 */
[----:B------:R-:W-:Y:S01]  /*2fc0*/  FADD R112, R149, R124 ;  /* 0x0000007c95707221 */ /* 0x000fe20000000000 */
[----:B------:R-:W-:Y:S01]  /*2fd0*/  ISETP.GE.AND P0, PT, R159, UR9, PT ;  /* 0x000000099f007c0c */ /* 0x000fe2000bf06270 */
[----:B------:R-:W-:Y:S01]  /*2fe0*/  FMUL R126, R23, R155 ;  /* 0x0000009b177e7220 */ /* 0x000fe20000400000 */
[----:B------:R-:W-:Y:S01]  /*2ff0*/  SHF.L.U32 R114, R114, 0x10, RZ ;  /* 0x0000001072727819 */ /* 0x000fe200000006ff */
[----:B------:R-:W-:Y:S01]  /*3000*/  FFMA R113, R123, R124, R154 ;  /* 0x0000007c7b717223 */ /* 0x000fe2000000009a */
[----:B------:R-:W-:Y:S01]  /*3010*/  FADD R115, R112, R125 ;  /* 0x0000007d70737221 */ /* 0x000fe20000000000 */
[C---:B------:R-:W-:Y:S01]  /*3020*/  FMUL R127, R47.reuse, R130 ;  /* 0x000000822f7f7220 */ /* 0x040fe20000400000 */
[----:B------:R-:W-:Y:S01]  /*3030*/  FMUL R130, R47, R148 ;  /* 0x000000942f827220 */ /* 0x000fe20000400000 */
[-C--:B------:R-:W-:Y:S01]  /*3040*/  FMUL R128, R24, R114.reuse ;  /* 0x0000007218807220 */ /* 0x080fe20000400000 */
[----:B------:R-:W-:Y:S01]  /*3050*/  FFMA R112, R122, R125, R113 ;  /* 0x0000007d7a707223 */ /* 0x000fe20000000071 */
[----:B------:R-:W-:Y:S01]  /*3060*/  FADD R115, R115, R126 ;  /* 0x0000007e73737221 */ /* 0x000fe20000000000 */
[----:B------:R-:W-:Y:S01]  /*3070*/  FADD R63, R63, R114 ;  /* 0x000000723f3f7221 */ /* 0x000fe20000000000 */
[----:B------:R-:W-:Y:S01]  /*3080*/  FFMA R95, R130, R114, R95 ;  /* 0x00000072825f7223 */ /* 0x000fe2000000005f */
[----:B------:R-:W-:Y:S01]  /*3090*/  FFMA R113, R127, R126, R112 ;  /* 0x0000007e7f717223 */ /* 0x000fe20000000070 */
[----:B------:R-:W-:Y:S01]  /*30a0*/  FADD R149, R115, R128 ;  /* 0x0000008073957221 */ /* 0x000fe20000000000 */
[----:B------:R-:W-:Y:S01]  /*30b0*/  FADD R62, R62, R155 ;  /* 0x0000009b3e3e7221 */ /* 0x000fe20000000000 */
[----:B------:R-:W-:Y:S01]  /*30c0*/  FFMA R94, R127, R155, R94 ;  /* 0x0000009b7f5e7223 */ /* 0x000fe2000000005e */
        /* <DEDUP_REMOVED lines=12> */
.L_x_58:
        /* <DEDUP_REMOVED lines=10> */
.L_x_59:
[----:B------:R-:W-:Y:S05]  /*3230*/  BSYNC.RECONVERGENT B1 ;  /* 0x0000000000017941 */ /* 0x000fea0003800200 */
.L_x_57:
        /* <DEDUP_REMOVED lines=25> */
.L_x_61:
[----:B------:R-:W-:Y:S05]  /*33d0*/  BSYNC.RECONVERGENT B1 ;  /* 0x0000000000017941 */ /* 0x000fea0003800200 */
.L_x_60:
        /* <DEDUP_REMOVED lines=19> */
[----:B------:R-:W-:Y:S01]  /*3510*/  FFMA R114, R132, R131, R113 ;  /* 0x0000008384727223 */ /* 0x000fe20000000071 */
[----:B------:R-:W-:Y:S01]  /*3520*/  FMUL R136, R28, R155 ;  /* 0x0000009b1c887220 */ /* 0x000fe20000400000 */
[----:B------:R-:W-:Y:S01]  /*3530*/  FADD R113, R112, R133 ;  /* 0x0000008570717221 */ /* 0x000fe20000000000 */
[----:B------:R-:W-:Y:S01]  /*3540*/  FADD R58, R58, R115 ;  /* 0x000000733a3a7221 */ /* 0x000fe20000000000 */
[C---:B------:R-:W-:Y:S01]  /*3550*/  FFMA R149, R135.reuse, R133, R114 ;  /* 0x0000008587957223 */ /* 0x040fe20000000072 */
[----:B------:R-:W-:Y:S01]  /*3560*/  FFMA R90, R135, R115, R90 ;  /* 0x00000073875a7223 */ /* 0x000fe2000000005a */
[----:B------:R-:W-:Y:S01]  /*3570*/  FADD R157, R113, R136 ;  /* 0x00000088719d7221 */ /* 0x000fe20000000000 */
        /* <DEDUP_REMOVED lines=14> */
.L_x_63:
        /* <DEDUP_REMOVED lines=10> */
.L_x_64:
[----:B------:R-:W-:Y:S05]  /*3700*/  BSYNC.RECONVERGENT B1 ;  /* 0x0000000000017941 */ /* 0x000fea0003800200 */
.L_x_62:
[----:B------:R-:W-:-:S03]  /*3710*/  IMAD.WIDE R142, R143, 0x2, R150 ;  /* 0x000000028f8e7825 */ /* 0x000fc600078e0296 */
[----:B------:R-:W-:-:S04]  /*3720*/  LOP3.LUT P0, RZ, R142, 0x7, RZ, 0xc0, !PT ;  /* 0x000000078eff7812 */ /* 0x000fc8000780c0ff */
[----:B------:R-:W-:-:S13]  /*3730*/  ISETP.LT.U32.OR P0, PT, R137, 0x4, P0 ;  /* 0x000000048900780c */ /* 0x000fda0000701470 */
[----:B01----:R-:W2:Y:S01]  /*3740*/  @!P0 LDG.E.64 R140, desc[UR10][R142.64] ;  /* 0x0000000a8e8c8981 */ /* 0x003ea2000c1e1b00 */
[----:B------:R-:W-:Y:S01]  /*3750*/  BSSY.RECONVERGENT B1, `(.L_x_65) ;  /* 0x0000015000017945 */ /* 0x000fe20003800200 */
[C---:B-----5:R-:W-:Y:S01]  /*3760*/  FADD R144, -R156.reuse, R112 ;  /* 0x000000709c907221 */ /* 0x060fe20000000100 */
[----:B------:R-:W-:Y:S01]  /*3770*/  FADD R146, -R156, R113 ;  /* 0x000000719c927221 */ /* 0x000fe20000000100 */
[----:B------:R-:W-:Y:S01]  /*3780*/  LEA R159, R158, R159, 0x9 ;  /* 0x0000009f9e9f7211 */ /* 0x000fe200078e48ff */
        /* <DEDUP_REMOVED lines=17> */
.L_x_66:
[----:B------:R-:W-:Y:S05]  /*38a0*/  BSYNC.RECONVERGENT B1 ;  /* 0x0000000000017941 */ /* 0x000fea0003800200 */
.L_x_65:
        /* <DEDUP_REMOVED lines=40> */
.L_x_68:
        /* <DEDUP_REMOVED lines=10> */
.L_x_69:
[----:B------:R-:W-:Y:S05]  /*3bd0*/  BSYNC.RECONVERGENT B1 ;  /* 0x0000000000017941 */ /* 0x000fea0003800200 */
.L_x_67:
[----:B------:R-:W-:-:S03]  /*3be0*/  IMAD.WIDE R150, R145, 0x2, R150 ;  /* 0x0000000291967825 */ /* 0x000fc600078e0296 */
[----:B------:R-:W-:-:S04]  /*3bf0*/  LOP3.LUT P0, RZ, R150, 0x7, RZ, 0xc0, !PT ;  /* 0x0000000796ff7812 */ /* 0x000fc8000780c0ff */
[----:B------:R-:W-:-:S13]  /*3c00*/  ISETP.LT.U32.OR P0, PT, R159, 0x4, P0 ;  /* 0x000000049f00780c */ /* 0x000fda0000701470 */
[----:B------:R-:W2:Y:S01]  /*3c10*/  @!P0 LDG.E.64 R148, desc[UR10][R150.64] ;  /* 0x0000000a96948981 */ /* 0x000ea2000c1e1b00 */
[----:B------:R-:W-:Y:S01]  /*3c20*/  BSSY.RECONVERGENT B1, `(.L_x_70) ;  /* 0x0000014000017945 */ /* 0x000fe20003800200 */
[C---:B01---5:R-:W-:Y:S01]  /*3c30*/  FADD R152, -R156.reuse, R112 ;  /* 0x000000709c987221 */ /* 0x063fe20000000100 */
        /* <DEDUP_REMOVED lines=18> */
.L_x_71:
[----:B------:R-:W-:Y:S05]  /*3d60*/  BSYNC.RECONVERGENT B1 ;  /* 0x0000000000017941 */ /* 0x000fea0003800200 */
.L_x_70:
[----:B-----5:R-:W-:Y:S01]  /*3d70*/  SHF.L.U32 R148, R148, 0x10, RZ ;  /* 0x0000001094947819 */ /* 0x020fe200000006ff */
[C---:B------:R-:W-:Y:S01]  /*3d80*/  FMUL R176, R47.reuse, R176 ;  /* 0x000000b02fb07220 */ /* 0x040fe20000400000 */
[----:B------:R-:W-:Y:S01]  /*3d90*/  SHF.L.U32 R112, R112, 0x10, RZ ;  /* 0x0000001070707819 */ /* 0x000fe200000006ff */
[----:B------:R-:W-:Y:S01]  /*3da0*/  FMUL R145, R47, R152 ;  /* 0x000000982f917220 */ /* 0x000fe20000400000 */
[----:B0-----:R-:W-:Y:S01]  /*3db0*/  SHF.L.U32 R150, R113, 0x10, RZ ;  /* 0x0000001071967819 */ /* 0x001fe200000006ff */
[----:B------:R-:W-:Y:S01]  /*3dc0*/  FMUL R178, R33, R148 ;  /* 0x0000009421b27220 */ /* 0x000fe20000400000 */
[----:B------:R-:W-:Y:S02]  /*3dd0*/  IMAD.U32 R149, R149, 0x10000, RZ ;  /* 0x0001000095957824 */ /* 0x000fe400078e00ff */
[----:B------:R-:W-:Y:S01]  /*3de0*/  FADD R49, R49, R112 ;  /* 0x0000007031317221 */ /* 0x000fe20000000000 */
[-C--:B------:R-:W-:Y:S01]  /*3df0*/  FFMA R81, R176, R112.reuse, R81 ;  /* 0x00000070b0517223 */ /* 0x080fe20000000051 */
[----:B------:R-:W-:Y:S01]  /*3e00*/  FMUL R177, R34, R112 ;  /* 0x0000007022b17220 */ /* 0x000fe20000400000 */
[----:B------:R-:W-:Y:S01]  /*3e10*/  FADD R112, R157, R178 ;  /* 0x000000b29d707221 */ /* 0x000fe20000000000 */
[----:B------:R-:W-:Y:S01]  /*3e20*/  FFMA R113, R145, R178, R154 ;  /* 0x000000b291717223 */ /* 0x000fe2000000009a */
[----:B------:R-:W-:Y:S01]  /*3e30*/  FMUL R147, R47, R114 ;  /* 0x000000722f937220 */ /* 0x000fe20000400000 */
[----:B------:R-:W-:Y:S01]  /*3e40*/  FMUL R180, R35, R149 ;  /* 0x0000009523b47220 */ /* 0x000fe20000400000 */
[----:B------:R-:W-:Y:S01]  /*3e50*/  FADD R115, R112, R177 ;  /* 0x000000b170737221 */ /* 0x000fe20000000000 */
[----:B------:R-:W-:Y:S01]  /*3e60*/  FFMA R112, R176, R177, R113 ;  /* 0x000000b1b0707223 */ /* 0x000fe20000000071 */
[----:B------:R-:W-:Y:S01]  /*3e70*/  FMUL R182, R47, R182 ;  /* 0x000000b62fb67220 */ /* 0x000fe20000400000 */
[----:B------:R-:W-:Y:S01]  /*3e80*/  FMUL R179, R36, R150 ;  /* 0x0000009624b37220 */ /* 0x000fe20000400000 */
[----:B------:R-:W-:Y:S01]  /*3e90*/  FADD R114, R115, R180 ;  /* 0x000000b473727221 */ /* 0x000fe20000000000 */
[----:B------:R-:W-:Y:S01]  /*3ea0*/  FFMA R112, R147, R180, R112 ;  /* 0x000000b493707223 */ /* 0x000fe20000000070 */
[----:B------:R-:W-:Y:S01]  /*3eb0*/  FADD R48, R48, R148 ;  /* 0x0000009430307221 */ /* 0x000fe20000000000 */
[----:B------:R-:W-:Y:S01]  /*3ec0*/  FFMA R80, R145, R148, R80 ;  /* 0x0000009491507223 */ /* 0x000fe20000000050 */
[----:B------:R-:W-:Y:S01]  /*3ed0*/  FADD R50, R50, R149 ;  /* 0x0000009532327221 */ /* 0x000fe20000000000 */
[----:B------:R-:W-:Y:S01]  /*3ee0*/  FFMA R82, R147, R149, R82 ;  /* 0x0000009593527223 */ /* 0x000fe20000000052 */
[----:B------:R-:W-:Y:S01]  /*3ef0*/  FADD R51, R51, R150 ;  /* 0x0000009633337221 */ /* 0x000fe20000000000 */
[----:B------:R-:W-:Y:S01]  /*3f00*/  FFMA R83, R182, R150, R83 ;  /* 0x00000096b6537223 */ /* 0x000fe20000000053 */
[----:B------:R-:W-:Y:S01]  /*3f10*/  FADD R114, R114, R179 ;  /* 0x000000b372727221 */ /* 0x000fe20000000000 */
[----:B------:R-:W-:-:S07]  /*3f20*/  FFMA R154, R182, R179, R112 ;  /* 0x000000b3b69a7223 */ /* 0x000fce0000000070 */
.L_x_30:
[----:B------:R-:W-:Y:S05]  /*3f30*/  BSYNC.RECONVERGENT B0 ;  /* 0x0000000000007941 */ /* 0x000fea0003800200 */
.L_x_29:
[----:B------:R-:W0:Y:S02]  /*3f40*/  LDC R201, c[0x0][0x384] ;  /* 0x0000e100ffc97b82 */ /* 0x000e240000000800 */
[----:B0-----:R-:W-:-:S13]  /*3f50*/  ISETP.NE.AND P0, PT, R201, 0x1, PT ;  /* 0x00000001c900780c */ /* 0x001fda0003f05270 */
[----:B------:R-:W-:Y:S05]  /*3f60*/  @P0 BRA `(.L_x_72) ;  /* 0x0000000000e40947 */ /* 0x000fea0003800000 */
[----:B------:R-:W0:Y:S01]  /*3f70*/  SHFL.DOWN PT, R113, R114, 0x10, 0x1f ;  /* 0x0a001f0072717f89 */ /* 0x000e2200000e0000 */
[----:B------:R-:W-:Y:S03]  /*3f80*/  BSSY.RECONVERGENT B0, `(.L_x_73) ;  /* 0x000001e000007945 */ /* 0x000fe60003800200 */
[----:B------:R-:W1:Y:S01]  /*3f90*/  SHFL.DOWN PT, R115, R154, 0x10, 0x1f ;  /* 0x0a001f009a737f89 */ /* 0x000e6200000e0000 */
[----:B------:R-:W2:Y:S01]  /*3fa0*/  S2R R152, SR_TID.X ;  /* 0x0000000000987919 */ /* 0x000ea20000002100 */
[----:B0-----:R-:W-:Y:S01]  /*3fb0*/  FADD R113, R113, R114 ;  /* 0x0000007271717221 */ /* 0x001fe20000000000 */
[----:B-1----:R-:W-:-:S04]  /*3fc0*/  FADD R115, R115, R154 ;  /* 0x0000009a73737221 */ /* 0x002fc80000000000 */
[----:B------:R-:W0:Y:S04]  /*3fd0*/  SHFL.DOWN PT, R112, R113, 0x8, 0x1f ;  /* 0x09001f0071707f89 */ /* 0x000e2800000e0000 */
[----:B------:R-:W1:Y:S01]  /*3fe0*/  SHFL.DOWN PT, R148, R115, 0x8, 0x1f ;  /* 0x09001f0073947f89 */ /* 0x000e6200000e0000 */
[----:B--2---:R-:W-:Y:S01]  /*3ff0*/  LOP3.LUT P0, RZ, R152, 0x1f, RZ, 0xc0, !PT ;  /* 0x0000001f98ff7812 */ /* 0x004fe2000780c0ff */
[----:B0-----:R-:W-:Y:S01]  /*4000*/  FADD R112, R113, R112 ;  /* 0x0000007071707221 */ /* 0x001fe20000000000 */
[----:B-1----:R-:W-:-:S04]  /*4010*/  FADD R148, R115, R148 ;  /* 0x0000009473947221 */ /* 0x002fc80000000000 */
[----:B------:R-:W0:Y:S04]  /*4020*/  SHFL.DOWN PT, R149, R112, 0x4, 0x1f ;  /* 0x08801f0070957f89 */ /* 0x000e2800000e0000 */
[----:B------:R-:W1:Y:S01]  /*4030*/  SHFL.DOWN PT, R151, R148, 0x4, 0x1f ;  /* 0x08801f0094977f89 */ /* 0x000e6200000e0000 */
        /* <DEDUP_REMOVED lines=9> */
[----:B-1----:R-:W-:Y:S01]  /*40d0*/  FADD R113, R150, R115 ;  /* 0x0000007396717221 */ /* 0x002fe20000000000 */
[----:B------:R-:W-:Y:S06]  /*40e0*/  @P0 BRA `(.L_x_74) ;  /* 0x00000000001c0947 */ /* 0x000fec0003800000 */
[----:B------:R-:W0:Y:S01]  /*40f0*/  S2UR UR5, SR_CgaCtaId ;  /* 0x00000000000579c3 */ /* 0x000e220000008800 */
[----:B------:R-:W-:Y:S01]  /*4100*/  UMOV UR4, 0x400 ;  /* 0x0000040000047882 */ /* 0x000fe20000000000 */
[----:B------:R-:W-:-:S04]  /*4110*/  SHF.R.U32.HI R114, RZ, 0x2, R152 ;  /* 0x00000002ff727819 */ /* 0x000fc80000011698 */
[----:B------:R-:W-:Y:S01]  /*4120*/  LOP3.LUT R114, R114, 0xf8, RZ, 0xc0, !PT ;  /* 0x000000f872727812 */ /* 0x000fe200078ec0ff */
[----:B0-----:R-:W-:-:S04]  /*4130*/  ULEA UR4, UR5, UR4, 0x18 ;  /* 0x0000000405047291 */ /* 0x001fc8000f8ec0ff */
[----:B------:R-:W-:-:S09]  /*4140*/  @UP0 UIADD3 UR4, UPT, UPT, UR4, 0x20, URZ ;  /* 0x0000002004040890 */ /* 0x000fd2000fffe0ff */
[----:B------:R0:W-:Y:S03]  /*4150*/  STS.64 [R114+UR4], R112 ;  /* 0x0000007072007988 */ /* 0x0001e60008000a04 */
.L_x_74:
[----:B------:R-:W-:Y:S05]  /*4160*/  BSYNC.RECONVERGENT B0 ;  /* 0x0000000000007941 */ /* 0x000fea0003800200 */
.L_x_73:
[----:B------:R-:W1:Y:S08]  /*4170*/  S2UR UR5, SR_CgaCtaId ;  /* 0x00000000000579c3 */ /* 0x000e700000008800 */
[----:B------:R-:W-:Y:S06]  /*4180*/  BAR.SYNC.DEFER_BLOCKING 0x0 ;  /* 0x0000000000007b1d */ /* 0x000fec0000010000 */
[----:B------:R-:W-:-:S02]  /*4190*/  UMOV UR4, 0x400 ;  /* 0x0000040000047882 */ /* 0x000fc40000000000 */
[----:B-1----:R-:W-:-:S04]  /*41a0*/  ULEA UR4, UR5, UR4, 0x18 ;  /* 0x0000000405047291 */ /* 0x002fc8000f8ec0ff */
[----:B------:R-:W-:Y:S02]  /*41b0*/  UIADD3 UR5, UPT, UPT, UR4, 0x20, URZ ;  /* 0x0000002004057890 */ /* 0x000fe4000fffe0ff */
[----:B------:R-:W-:Y:S02]  /*41c0*/  UIADD3 UR6, UPT, UPT, UR4, 0x28, URZ ;  /* 0x0000002804067890 */ /* 0x000fe4000fffe0ff */
[----:B------:R-:W-:Y:S02]  /*41d0*/  USEL UR5, UR5, UR4, UP0 ;  /* 0x0000000405057287 */ /* 0x000fe40008000000 */
[----:B------:R-:W-:Y:S02]  /*41e0*/  @!UP0 UIADD3 UR6, UPT, UPT, UR4, 0x8, URZ ;  /* 0x0000000804068890 */ /* 0x000fe4000fffe0ff */
[----:B------:R-:W-:Y:S02]  /*41f0*/  UIADD3 UR7, UPT, UPT, UR4, 0x30, URZ ;  /* 0x0000003004077890 */ /* 0x000fe4000fffe0ff */
[----:B------:R-:W-:-:S02]  /*4200*/  @!UP0 UIADD3 UR7, UPT, UPT, UR4, 0x10, URZ ;  /* 0x0000001004078890 */ /* 0x000fc4000fffe0ff */
[----:B------:R-:W-:Y:S01]  /*4210*/  UIADD3 UR8, UPT, UPT, UR4, 0x38, URZ ;  /* 0x0000003804087890 */ /* 0x000fe2000fffe0ff */
[----:B0-----:R-:W0:Y:S01]  /*4220*/  LDS.64 R112, [UR5] ;  /* 0x00000005ff707984 */ /* 0x001e220008000a00 */
[----:B------:R-:W-:-:S03]  /*4230*/  @!UP0 UIADD3 UR8, UPT, UPT, UR4, 0x18, URZ ;  /* 0x0000001804088890 */ /* 0x000fc6000fffe0ff */
[----:B------:R-:W1:Y:S04]  /*4240*/  LDS.64 R114, [UR6] ;  /* 0x00000006ff727984 */ /* 0x000e680008000a00 */
[----:B------:R-:W2:Y:S04]  /*4250*/  LDS.64 R148, [UR7] ;  /* 0x00000007ff947984 */ /* 0x000ea80008000a00 */
[----:B------:R-:W3:Y:S01]  /*4260*/  LDS.64 R150, [UR8] ;  /* 0x00000008ff967984 */ /* 0x000ee20008000a00 */
[----:B0-----:R-:W-:Y:S01]  /*4270*/  FADD R153, RZ, R112 ;  /* 0x00000070ff997221 */ /* 0x001fe20000000000 */
[----:B------:R-:W-:-:S03]  /*4280*/  FADD R112, RZ, R113 ;  /* 0x00000071ff707221 */ /* 0x000fc60000000000 */
[----:B-1----:R-:W-:Y:S01]  /*4290*/  FADD R153, R153, R114 ;  /* 0x0000007299997221 */ /* 0x002fe20000000000 */
[----:B------:R-:W-:-:S03]  /*42a0*/  FADD R112, R112, R115 ;  /* 0x0000007370707221 */ /* 0x000fc60000000000 */
[----:B--2---:R-:W-:Y:S01]  /*42b0*/  FADD R153, R153, R148 ;  /* 0x0000009499997221 */ /* 0x004fe20000000000 */
[----:B------:R-:W-:-:S03]  /*42c0*/  FADD R112, R112, R149 ;  /* 0x0000009570707221 */ /* 0x000fc60000000000 */
[----:B---3--:R-:W-:Y:S01]  /*42d0*/  FADD R153, R153, R150 ;  /* 0x0000009699997221 */ /* 0x008fe20000000000 */
[----:B------:R-:W-:Y:S01]  /*42e0*/  FADD R113, R112, R151 ;  /* 0x0000009770717221 */ /* 0x000fe20000000000 */
[----:B------:R-:W-:Y:S06]  /*42f0*/  BRA `(.L_x_75) ;  /* 0x0000001400087947 */ /* 0x000fec0003800000 */
.L_x_72:
        /* <DEDUP_REMOVED lines=8> */
[C---:B--2---:R-:W-:Y:S02]  /*4380*/  LOP3.LUT P2, RZ, R206.reuse, 0x1f, RZ, 0xc0, !PT ;  /* 0x0000001fceff7812 */ /* 0x044fe4000784c0ff */
[----:B------:R-:W-:Y:S01]  /*4390*/  ISETP.NE.AND P0, PT, R206, RZ, PT ;  /* 0x000000ffce00720c */ /* 0x000fe20003f05270 */
        /* <DEDUP_REMOVED lines=10> */
[----:B------:R-:W0:Y:S01]  /*4440*/  SHFL.DOWN PT, R113, R114, 0x1, 0x1f ;  /* 0x08201f0072717f89 */ /* 0x000e2200000e0000 */
[----:B------:R-:W-:-:S03]  /*4450*/  HFMA2 R150, -RZ, RZ, 0, 0 ;  /* 0x00000000ff967431 */ /* 0x000fc600000001ff */
        /* <DEDUP_REMOVED lines=11> */
.L_x_77:
[----:B------:R-:W-:Y:S05]  /*4510*/  BSYNC.RECONVERGENT B0 ;  /* 0x0000000000007941 */ /* 0x000fea0003800200 */
.L_x_76:
[----:B------:R-:W-:Y:S01]  /*4520*/  BAR.SYNC.DEFER_BLOCKING 0x0 ;  /* 0x0000000000007b1d */ /* 0x000fe20000010000 */
[----:B------:R-:W-:-:S05]  /*4530*/  IMAD.MOV.U32 R151, RZ, RZ, RZ ;  /* 0x000000ffff977224 */ /* 0x000fca00078e00ff */
[----:B------:R-:W-:Y:S04]  /*4540*/  BSSY.RECONVERGENT B0, `(.L_x_78) ;  /* 0x0000019000007945 */ /* 0x000fe80003800200 */
[----:B------:R-:W-:Y:S05]  /*4550*/  @P0 BRA `(.L_x_79) ;  /* 0x00000000005c0947 */ /* 0x000fea0003800000 */
[----:B------:R-:W1:Y:S01]  /*4560*/  S2UR UR5, SR_CgaCtaId ;  /* 0x00000000000579c3 */ /* 0x000e620000008800 */
[----:B------:R-:W-:Y:S02]  /*4570*/  UMOV UR4, 0x400 ;  /* 0x0000040000047882 */ /* 0x000fe40000000000 */
        /* <DEDUP_REMOVED lines=20> */
[----:B------:R-:W-:-:S07]  /*46c0*/  FADD R151, R112, R151 ;  /* 0x0000009770977221 */ /* 0x000fce0000000000 */
.L_x_79:
[----:B------:R-:W-:Y:S05]  /*46d0*/  BSYNC.RECONVERGENT B0 ;  /* 0x0000000000007941 */ /* 0x000fea0003800200 */
.L_x_78:
[----:B------:R-:W-:Y:S05]  /*46e0*/  @P0 BRA `(.L_x_80) ;  /* 0x0000000000980947 */ /* 0x000fea0003800000 */
[----:B------:R-:W1:Y:S01]  /*46f0*/  LDC R148, c[0x0][0x380] ;  /* 0x0000e000ff947b82 */ /* 0x000e620000000800 */
[----:B------:R-:W2:Y:S01]  /*4700*/  LDCU UR6, c[0x0][0x380] ;  /* 0x00007000ff0677ac */ /* 0x000ea20008000800 */
[C---:B0-----:R-:W-:Y:S02]  /*4710*/  LOP3.LUT R114, R37.reuse, 0x1, RZ, 0xc0, !PT ;  /* 0x0000000125727812 */ /* 0x041fe400078ec0ff */
[----:B------:R-:W-:Y:S01]  /*4720*/  LOP3.LUT R149, R37, 0x1, RZ, 0xc0, !PT ;  /* 0x0000000125957812 */ /* 0x000fe200078ec0ff */
[----:B------:R-:W0:Y:S01]  /*4730*/  LDCU.64 UR4, c[0x0][0x3b8] ;  /* 0x00007700ff0477ac */ /* 0x000e220008000a00 */
[----:B------:R-:W-:Y:S02]  /*4740*/  IADD3 R114, PT, PT, -R114, RZ, RZ ;  /* 0x000000ff72727210 */ /* 0x000fe40007ffe1ff */
[----:B------:R-:W3:Y:S01]  /*4750*/  LDC.64 R112, c[0x0][0x3b0] ;  /* 0x0000ec00ff707b82 */ /* 0x000ee20000000a00 */
[----:B------:R-:W-:-:S04]  /*4760*/  IADD3 R149, PT, PT, -R149, RZ, RZ ;  /* 0x000000ff95957210 */ /* 0x000fc80007ffe1ff */
[----:B--2---:R-:W-:Y:S01]  /*4770*/  LOP3.LUT R149, R149, UR6, RZ, 0xc0, !PT ;  /* 0x0000000695957c12 */ /* 0x004fe2000f8ec0ff */
[----:B-1----:R-:W-:Y:S02]  /*4780*/  IMAD R115, R201, R148, RZ ;  /* 0x00000094c9737224 */ /* 0x002fe400078e02ff */
[----:B------:R-:W-:-:S03]  /*4790*/  IMAD R148, R0, R201, RZ ;  /* 0x000000c900947224 */ /* 0x000fc600078e02ff */
[----:B------:R-:W-:-:S04]  /*47a0*/  LOP3.LUT R115, R114, R115, RZ, 0xc0, !PT ;  /* 0x0000007372737212 */ /* 0x000fc800078ec0ff */
[----:B------:R-:W-:Y:S02]  /*47b0*/  IADD3 R115, P0, PT, R148, R115, RZ ;  /* 0x0000007394737210 */ /* 0x000fe40007f1e0ff */
[----:B------:R-:W-:-:S03]  /*47c0*/  IADD3 R148, P2, PT, R0, R149, RZ ;  /* 0x0000009500947210 */ /* 0x000fc60007f5e0ff */
[----:B------:R-:W-:Y:S01]  /*47d0*/  IMAD.X R152, RZ, RZ, RZ, P0 ;  /* 0x000000ffff987224 */ /* 0x000fe200000e06ff */
[----:B---3--:R-:W-:Y:S02]  /*47e0*/  LEA R114, P0, R115, R112, 0x3 ;  /* 0x0000007073727211 */ /* 0x008fe400078018ff */
[----:B------:R-:W-:Y:S02]  /*47f0*/  LEA.HI.X.SX32 R149, R149, RZ, 0x1, P2 ;  /* 0x000000ff95957211 */ /* 0x000fe400010f0eff */
[----:B0-----:R-:W-:Y:S02]  /*4800*/  LEA R112, P2, R148, UR4, 0x2 ;  /* 0x0000000494707c11 */ /* 0x001fe4000f8410ff */
[----:B------:R-:W-:Y:S02]  /*4810*/  LEA.HI.X R115, R115, R113, R152, 0x3, P0 ;  /* 0x0000007173737211 */ /* 0x000fe400000f1c98 */
[----:B------:R-:W-:Y:S02]  /*4820*/  ISETP.GT.U32.AND P0, PT, R37, 0x1, PT ;  /* 0x000000012500780c */ /* 0x000fe40003f04070 */
[----:B------:R-:W-:Y:S01]  /*4830*/  MOV R152, 0xffffffff ;  /* 0xffffffff00987802 */ /* 0x000fe20000000f00 */
[----:B------:R-:W-:Y:S01]  /*4840*/  IMAD.WIDE.U32 R114, R2, 0x8, R114 ;  /* 0x0000000802727825 */ /* 0x000fe200078e0072 */
[----:B------:R-:W-:-:S02]  /*4850*/  LEA.HI.X R113, R148, UR5, R149, 0x2, P2 ;  /* 0x0000000594717c11 */ /* 0x000fc400090f1495 */
[----:B------:R-:W-:Y:S02]  /*4860*/  SEL R149, R152, 0x1, P0 ;  /* 0x0000000198957807 */ /* 0x000fe40000000000 */
[----:B------:R-:W-:Y:S01]  /*4870*/  ISETP.GE.U32.AND P0, PT, R37, 0x2, PT ;  /* 0x000000022500780c */ /* 0x000fe20003f06070 */
[----:B------:R1:W-:Y:S03]  /*4880*/  STG.E.64 desc[UR10][R114.64], R150 ;  /* 0x0000009672007986 */ /* 0x0003e6000c101b0a */
[----:B------:R-:W-:Y:S01]  /*4890*/  SEL R148, R201, RZ, !P0 ;  /* 0x000000ffc9947207 */ /* 0x000fe20004000000 */
[----:B------:R-:W-:Y:S06]  /*48a0*/  MEMBAR.ALL.GPU ;  /* 0x0000000000007992 */ /* 0x000fec000000a000 */
[----:B------:R-:W-:-:S00]  /*48b0*/  ERRBAR ;  /* 0x00000000000079ab */ /* 0x000fc00000000000 */
[----:B------:R-:W-:Y:S06]  /*48c0*/  CGAERRBAR ;  /* 0x00000000000075ab */ /* 0x000fec0000000000 */
[----:B------:R1:W-:Y:S01]  /*48d0*/  REDG.E.ADD.S32.STRONG.GPU desc[UR10][R112.64], R149 ;  /* 0x000000957000798e */ /* 0x0003e2000c12e30a */
[----:B------:R-:W-:-:S13]  /*48e0*/  ISETP.NE.AND P0, PT, R148, -0x1, PT ;  /* 0xffffffff9400780c */ /* 0x000fda0003f05270 */
[----:B-1----:R-:W-:Y:S05]  /*48f0*/  @!P0 BRA `(.L_x_80) ;  /* 0x0000000000148947 */ /* 0x002fea0003800000 */
.L_x_81:
[----:B------:R-:W2:Y:S04]  /*4900*/  LDG.E.STRONG.GPU R115, desc[UR10][R112.64] ;  /* 0x0000000a70737981 */ /* 0x000ea8000c1ef900 */
[----:B--2---:R-:W-:Y:S01]  /*4910*/  CCTL.IVALL ;  /* 0x00000000ff00798f */ /* 0x004fe20002000000 */
[----:B------:R-:W-:Y:S05]  /*4920*/  YIELD ;  /* 0x0000000000007946 */ /* 0x000fea0003800000 */
[----:B------:R-:W-:-:S13]  /*4930*/  ISETP.NE.AND P0, PT, R115, R148, PT ;  /* 0x000000947300720c */ /* 0x000fda0003f05270 */
[----:B------:R-:W-:Y:S05]  /*4940*/  @P0 BRA `(.L_x_81) ;  /* 0xfffffffc00ec0947 */ /* 0x000fea000383ffff */
.L_x_80:
[----:B------:R-:W-:Y:S01]  /*4950*/  LOP3.LUT R209, R206, 0x1f, RZ, 0xc0, !PT ;  /* 0x0000001fced17812 */ /* 0x000fe200078ec0ff */
[----:B------:R-:W-:Y:S05]  /*4960*/  WARPSYNC.ALL ;  /* 0x0000000000007948 */ /* 0x000fea0003800000 */
[----:B------:R-:W-:Y:S01]  /*4970*/  BAR.SYNC.DEFER_BLOCKING 0x0 ;  /* 0x0000000000007b1d */ /* 0x000fe20000010000 */
[----:B------:R-:W-:Y:S01]  /*4980*/  ISETP.GE.AND P0, PT, R209, R201, PT ;  /* 0x000000c9d100720c */ /* 0x000fe20003f06270 */
[----:B------:R-:W-:Y:S02]  /*4990*/  HFMA2 R207, -RZ, RZ, 0, 0 ;  /* 0x00000000ffcf7431 */ /* 0x000fe400000001ff */
[----:B------:R-:W-:-:S02]  /*49a0*/  IMAD.MOV.U32 R200, RZ, RZ, RZ ;  /* 0x000000ffffc87224 */ /* 0x000fc400078e00ff */
[----:B------:R-:W-:Y:S08]  /*49b0*/  BSSY.RECONVERGENT B0, `(.L_x_82) ;  /* 0x00000c0000007945 */ /* 0x000ff00003800200 */
[----:B------:R-:W-:Y:S05]  /*49c0*/  @P0 BRA `(.L_x_83) ;  /* 0x0000000800f80947 */ /* 0x000fea0003800000 */
[----:B0-----:R-:W-:Y:S01]  /*49d0*/  LOP3.LUT R112, RZ, R209, RZ, 0x33, !PT ;  /* 0x000000d1ff707212 */ /* 0x001fe200078e33ff */
[----:B------:R-:W-:Y:S01]  /*49e0*/  BSSY.RECONVERGENT B1, `(.L_x_84) ;  /* 0x000004e000017945 */ /* 0x000fe20003800200 */
[----:B------:R-:W-:Y:S01]  /*49f0*/  LOP3.LUT R114, R206, 0x1e0, RZ, 0xcf, !PT ;  /* 0x000001e0ce727812 */ /* 0x000fe200078ecfff */
[----:B------:R-:W-:Y:S01]  /*4a00*/  IMAD.MOV.U32 R200, RZ, RZ, RZ ;  /* 0x000000ffffc87224 */ /* 0x000fe200078e00ff */
[-C--:B------:R-:W-:Y:S02]  /*4a10*/  IADD3 R112, PT, PT, R112, R201.reuse, RZ ;  /* 0x000000c970707210 */ /* 0x080fe40007ffe0ff */
[----:B------:R-:W-:Y:S02]  /*4a20*/  IADD3 R114, PT, PT, R114, R201, RZ ;  /* 0x000000c972727210 */ /* 0x000fe40007ffe0ff */
[----:B------:R-:W-:Y:S02]  /*4a30*/  ISETP.GE.U32.AND P0, PT, R112, 0x1e0, PT ;  /* 0x000001e07000780c */ /* 0x000fe40003f06070 */
[----:B------:R-:W-:-:S02]  /*4a40*/  LEA.HI R208, R114, 0x1, RZ, 0x1b ;  /* 0x0000000172d07811 */ /* 0x000fc400078fd8ff */
[----:B------:R-:W-:Y:S02]  /*4a50*/  MOV R207, RZ ;  /* 0x000000ff00cf7202 */ /* 0x000fe40000000f00 */
[----:B------:R-:W-:-:S07]  /*4a60*/  LOP3.LUT P2, RZ, R208, 0xf, RZ, 0xc0, !PT ;  /* 0x0000000fd0ff7812 */ /* 0x000fce000784c0ff */
[----:B------:R-:W-:Y:S06]  /*4a70*/  @!P0 BRA `(.L_x_85) ;  /* 0x0000000400108947 */ /* 0x000fec0003800000 */
[----:B------:R-:W0:Y:S01]  /*4a80*/  LDC R114, c[0x0][0x380] ;  /* 0x0000e000ff727b82 */ /* 0x000e220000000800 */
[----:B------:R-:W1:Y:S01]  /*4a90*/  LDCU.64 UR4, c[0x0][0x3b0] ;  /* 0x00007600ff0477ac */ /* 0x000e620008000a00 */
[----:B------:R-:W-:Y:S01]  /*4aa0*/  LOP3.LUT R113, R37, 0x1, RZ, 0xc0, !PT ;  /* 0x0000000125717812 */ /* 0x000fe200078ec0ff */
[----:B------:R-:W-:Y:S01]  /*4ab0*/  IMAD R148, R0, R201, RZ ;  /* 0x000000c900947224 */ /* 0x000fe200078e02ff */
[----:B------:R-:W-:Y:S02]  /*4ac0*/  LEA.HI R112, R112, 0x1, RZ, 0x1b ;  /* 0x0000000170707811 */ /* 0x000fe400078fd8ff */
[----:B------:R-:W-:Y:S02]  /*4ad0*/  IADD3 R113, PT, PT, -R113, RZ, RZ ;  /* 0x000000ff71717210 */ /* 0x000fe40007ffe1ff */
[----:B------:R-:W-:Y:S02]  /*4ae0*/  LOP3.LUT R112, R112, 0xffffff0, RZ, 0xc0, !PT ;  /* 0x0ffffff070707812 */ /* 0x000fe400078ec0ff */
[----:B------:R-:W-:-:S02]  /*4af0*/  MOV R200, RZ ;  /* 0x000000ff00c87202 */ /* 0x000fc40000000f00 */
[----:B------:R-:W-:Y:S01]  /*4b00*/  IADD3 R210, PT, PT, -R112, RZ, RZ ;  /* 0x000000ff70d27210 */ /* 0x000fe20007ffe1ff */
[----:B0-----:R-:W-:-:S05]  /*4b10*/  IMAD R114, R201, R114, RZ ;  /* 0x00000072c9727224 */ /* 0x001fca00078e02ff */
[----:B------:R-:W-:-:S04]  /*4b20*/  LOP3.LUT R113, R113, R114, RZ, 0xc0, !PT ;  /* 0x0000007271717212 */ /* 0x000fc800078ec0ff */
[----:B------:R-:W-:-:S05]  /*4b30*/  IADD3 R113, P0, PT, R148, R113, RZ ;  /* 0x0000007194717210 */ /* 0x000fca0007f1e0ff */
[----:B------:R-:W-:Y:S01]  /*4b40*/  IMAD.X R114, RZ, RZ, RZ, P0 ;  /* 0x000000ffff727224 */ /* 0x000fe200000e06ff */
[----:B-1----:R-:W-:-:S04]  /*4b50*/  LEA R202, P0, R113, UR4, 0x3 ;  /* 0x0000000471ca7c11 */ /* 0x002fc8000f8018ff */
[----:B------:R-:W-:-:S09]  /*4b60*/  LEA.HI.X R203, R113, UR5, R114, 0x3, P0 ;  /* 0x0000000571cb7c11 */ /* 0x000fd200080f1c72 */
.L_x_86:
[----:B------:R-:W-:-:S05]  /*4b70*/  IMAD.WIDE.U32 R204, R209, 0x8, R202 ;  /* 0x00000008d1cc7825 */ /* 0x000fca00078e00ca */
[----:B------:R-:W2:Y:S04]  /*4b80*/  LDG.E.64 R112, desc[UR10][R204.64] ;  /* 0x0000000acc707981 */ /* 0x000ea8000c1e1b00 */
[----:B------:R-:W3:Y:S04]  /*4b90*/  LDG.E.64 R114, desc[UR10][R204.64+0x100] ;  /* 0x0001000acc727981 */ /* 0x000ee8000c1e1b00 */
[----:B------:R-:W4:Y:S04]  /*4ba0*/  LDG.E.64 R148, desc[UR10][R204.64+0x200] ;  /* 0x0002000acc947981 */ /* 0x000f28000c1e1b00 */
        /* <DEDUP_REMOVED lines=12> */
[----:B------:R-:W4:Y:S01]  /*4c70*/  LDG.E.64 R174, desc[UR10][R204.64+0xf00] ;  /* 0x000f000accae7981 */ /* 0x000f22000c1e1b00 */
[----:B------:R-:W-:Y:S01]  /*4c80*/  VIADD R210, R210, 0x10 ;  /* 0x00000010d2d27836 */ /* 0x000fe20000000000 */
[----:B------:R-:W-:-:S04]  /*4c90*/  IADD3 R209, PT, PT, R209, 0x200, RZ ;  /* 0x00000200d1d17810 */ /* 0x000fc80007ffe0ff */
[----:B------:R-:W-:Y:S01]  /*4ca0*/  ISETP.NE.AND P0, PT, R210, RZ, PT ;  /* 0x000000ffd200720c */ /* 0x000fe20003f05270 */
[----:B--2---:R-:W-:Y:S01]  /*4cb0*/  FADD R207, R112, R207 ;  /* 0x000000cf70cf7221 */ /* 0x004fe20000000000 */
[----:B------:R-:W-:-:S03]  /*4cc0*/  FADD R200, R113, R200 ;  /* 0x000000c871c87221 */ /* 0x000fc60000000000 */
[----:B---3--:R-:W-:Y:S01]  /*4cd0*/  FADD R207, R207, R114 ;  /* 0x00000072cfcf7221 */ /* 0x008fe20000000000 */
[----:B------:R-:W-:-:S03]  /*4ce0*/  FADD R200, R200, R115 ;  /* 0x00000073c8c87221 */ /* 0x000fc60000000000 */
[----:B----4-:R-:W-:Y:S01]  /*4cf0*/  FADD R207, R207, R148 ;  /* 0x00000094cfcf7221 */ /* 0x010fe20000000000 */
[----:B------:R-:W-:-:S03]  /*4d00*/  FADD R200, R200, R149 ;  /* 0x00000095c8c87221 */ /* 0x000fc60000000000 */
[----:B------:R-:W-:Y:S01]  /*4d10*/  FADD R207, R207, R150 ;  /* 0x00000096cfcf7221 */ /* 0x000fe20000000000 */
        /* <DEDUP_REMOVED lines=24> */
[----:B------:R-:W-:Y:S01]  /*4ea0*/  FADD R200, R200, R175 ;  /* 0x000000afc8c87221 */ /* 0x000fe20000000000 */
[----:B------:R-:W-:Y:S06]  /*4eb0*/  @P0 BRA `(.L_x_86) ;  /* 0xfffffffc002c0947 */ /* 0x000fec000383ffff */
.L_x_85:
[----:B------:R-:W-:Y:S05]  /*4ec0*/  BSYNC.RECONVERGENT B1 ;  /* 0x0000000000017941 */ /* 0x000fea0003800200 */
.L_x_84:
[----:B------:R-:W-:Y:S05]  /*4ed0*/  @!P2 BRA `(.L_x_83) ;  /* 0x0000000400b4a947 */ /* 0x000fea0003800000 */
[----:B------:R-:W-:Y:S01]  /*4ee0*/  LOP3.LUT R208, R208, 0xf, RZ, 0xc0, !PT ;  /* 0x0000000fd0d07812 */ /* 0x000fe200078ec0ff */
[----:B------:R-:W-:Y:S01]  /*4ef0*/  BSSY.RECONVERGENT B1, `(.L_x_87) ;  /* 0x000002d000017945 */ /* 0x000fe20003800200 */
[----:B------:R-:W-:-:S03]  /*4f00*/  LOP3.LUT R112, R206, 0xe0, RZ, 0xcf, !PT ;  /* 0x000000e0ce707812 */ /* 0x000fc600078ecfff */
[----:B------:R-:W-:Y:S01]  /*4f10*/  VIADD R208, R208, 0xffffffff ;  /* 0xffffffffd0d07836 */ /* 0x000fe20000000000 */
[----:B------:R-:W-:-:S04]  /*4f20*/  IADD3 R112, PT, PT, R112, R201, RZ ;  /* 0x000000c970707210 */ /* 0x000fc80007ffe0ff */
[----:B------:R-:W-:Y:S02]  /*4f30*/  ISETP.GE.U32.AND P0, PT, R208, 0x7, PT ;  /* 0x00000007d000780c */ /* 0x000fe40003f06070 */
[----:B------:R-:W-:-:S04]  /*4f40*/  LEA.HI R162, R112, 0x1, RZ, 0x1b ;  /* 0x0000000170a27811 */ /* 0x000fc800078fd8ff */
[----:B------:R-:W-:-:S07]  /*4f50*/  LOP3.LUT P2, RZ, R162, 0x7, RZ, 0xc0, !PT ;  /* 0x00000007a2ff7812 */ /* 0x000fce000784c0ff */
[----:B------:R-:W-:Y:S06]  /*4f60*/  @!P0 BRA `(.L_x_88) ;  /* 0x0000000000948947 */ /* 0x000fec0003800000 */
[----:B------:R-:W0:Y:S01]  /*4f70*/  LDC R148, c[0x0][0x380] ;  /* 0x0000e000ff947b82 */ /* 0x000e220000000800 */
[----:B------:R-:W-:Y:S01]  /*4f80*/  LOP3.LUT R114, R37, 0x1, RZ, 0xc0, !PT ;  /* 0x0000000125727812 */ /* 0x000fe200078ec0ff */
[----:B------:R-:W-:-:S03]  /*4f90*/  IMAD R149, R0, R201, RZ ;  /* 0x000000c900957224 */ /* 0x000fc600078e02ff */
[----:B------:R-:W-:-:S03]  /*4fa0*/  IADD3 R114, PT, PT, -R114, RZ, RZ ;  /* 0x000000ff72727210 */ /* 0x000fc60007ffe1ff */
[----:B------:R-:W1:Y:S01]  /*4fb0*/  LDC.64 R112, c[0x0][0x3b0] ;  /* 0x0000ec00ff707b82 */ /* 0x000e620000000a00 */
[----:B0-----:R-:W-:-:S05]  /*4fc0*/  IMAD R115, R201, R148, RZ ;  /* 0x00000094c9737224 */ /* 0x001fca00078e02ff */
[----:B------:R-:W-:-:S04]  /*4fd0*/  LOP3.LUT R114, R114, R115, RZ, 0xc0, !PT ;  /* 0x0000007372727212 */ /* 0x000fc800078ec0ff */
[----:B------:R-:W-:-:S04]  /*4fe0*/  IADD3 R114, P0, PT, R149, R114, RZ ;  /* 0x0000007295727210 */ /* 0x000fc80007f1e0ff */
[----:B------:R-:W-:Y:S02]  /*4ff0*/  IADD3.X R115, PT, PT, RZ, RZ, RZ, P0, !PT ;  /* 0x000000ffff737210 */ /* 0x000fe400007fe4ff */
[----:B-1----:R-:W-:-:S04]  /*5000*/  LEA R160, P0, R114, R112, 0x3 ;  /* 0x0000007072a07211 */ /* 0x002fc800078018ff */
[----:B------:R-:W-:-:S03]  /*5010*/  LEA.HI.X R161, R114, R113, R115, 0x3, P0 ;  /* 0x0000007172a17211 */ /* 0x000fc600000f1c73 */
[----:B------:R-:W-:-:S05]  /*5020*/  IMAD.WIDE R160, R209, 0x8, R160 ;  /* 0x00000008d1a07825 */ /* 0x000fca00078e02a0 */
[----:B------:R-:W2:Y:S04]  /*5030*/  LDG.E.64 R112, desc[UR10][R160.64] ;  /* 0x0000000aa0707981 */ /* 0x000ea8000c1e1b00 */
[----:B------:R-:W3:Y:S04]  /*5040*/  LDG.E.64 R114, desc[UR10][R160.64+0x100] ;  /* 0x0001000aa0727981 */ /* 0x000ee8000c1e1b00 */
[----:B------:R-:W4:Y:S04]  /*5050*/  LDG.E.64 R148, desc[UR10][R160.64+0x200] ;  /* 0x0002000aa0947981 */ /* 0x000f28000c1e1b00 */
[----:B------:R-:W4:Y:S04]  /*5060*/  LDG.E.64 R150, desc[UR10][R160.64+0x300] ;  /* 0x0003000aa0967981 */ /* 0x000f28000c1e1b00 */
[----:B------:R-:W4:Y:S04]  /*5070*/  LDG.E.64 R152, desc[UR10][R160.64+0x400] ;  /* 0x0004000aa0987981 */ /* 0x000f28000c1e1b00 */
[----:B------:R-:W4:Y:S04]  /*5080*/  LDG.E.64 R154, desc[UR10][R160.64+0x500] ;  /* 0x0005000aa09a7981 */ /* 0x000f28000c1e1b00 */
[----:B------:R-:W4:Y:S04]  /*5090*/  LDG.E.64 R156, desc[UR10][R160.64+0x600] ;  /* 0x0006000aa09c7981 */ /* 0x000f28000c1e1b00 */
[----:B------:R-:W4:Y:S01]  /*50a0*/  LDG.E.64 R158, desc[UR10][R160.64+0x700] ;  /* 0x0007000aa09e7981 */ /* 0x000f22000c1e1b00 */
[----:B------:R-:W-:-:S02]  /*50b0*/  VIADD R209, R209, 0x100 ;  /* 0x00000100d1d17836 */ /* 0x000fc40000000000 */
        /* <DEDUP_REMOVED lines=15> */
[----:B------:R-:W-:-:S07]  /*51b0*/  FADD R200, R200, R159 ;  /* 0x0000009fc8c87221 */ /* 0x000fce0000000000 */
.L_x_88:
[----:B------:R-:W-:Y:S05]  /*51c0*/  BSYNC.RECONVERGENT B1 ;  /* 0x0000000000017941 */ /* 0x000fea0003800200 */
.L_x_87:
[----:B------:R-:W-:Y:S05]  /*51d0*/  @!P2 BRA `(.L_x_83) ;  /* 0x0000000000f4a947 */ /* 0x000fea0003800000 */
[----:B------:R-:W-:Y:S01]  /*51e0*/  LOP3.LUT R162, R162, 0x7, RZ, 0xc0, !PT ;  /* 0x00000007a2a27812 */ /* 0x000fe200078ec0ff */
[----:B------:R-:W-:Y:S01]  /*51f0*/  BSSY.RECONVERGENT B1, `(.L_x_89) ;  /* 0x0000021000017945 */ /* 0x000fe20003800200 */
[----:B------:R-:W-:Y:S02]  /*5200*/  LOP3.LUT R206, R206, 0x60, RZ, 0xcf, !PT ;  /* 0x00000060cece7812 */ /* 0x000fe400078ecfff */
[----:B------:R-:W-:Y:S02]  /*5210*/  IADD3 R162, PT, PT, R162, -0x1, RZ ;  /* 0xffffffffa2a27810 */ /* 0x000fe40007ffe0ff */
[----:B------:R-:W-:Y:S02]  /*5220*/  IADD3 R206, PT, PT, R206, R201, RZ ;  /* 0x000000c9cece7210 */ /* 0x000fe40007ffe0ff */
[----:B------:R-:W-:Y:S02]  /*5230*/  ISETP.GE.U32.AND P0, PT, R162, 0x3, PT ;  /* 0x00000003a200780c */ /* 0x000fe40003f06070 */
[----:B------:R-:W-:-:S04]  /*5240*/  LEA.HI R206, R206, 0x1, RZ, 0x1b ;  /* 0x00000001cece7811 */ /* 0x000fc800078fd8ff */
[----:B------:R-:W-:-:S07]  /*5250*/  LOP3.LUT P2, RZ, R206, 0x3, RZ, 0xc0, !PT ;  /* 0x00000003ceff7812 */ /* 0x000fce000784c0ff */
[----:B------:R-:W-:Y:S06]  /*5260*/  @!P0 BRA `(.L_x_90) ;  /* 0x0000000000648947 */ /* 0x000fec0003800000 */
[----:B------:R-:W0:Y:S01]  /*5270*/  LDC R148, c[0x0][0x380] ;  /* 0x0000e000ff947b82 */ /* 0x000e220000000800 */
[----:B------:R-:W-:Y:S01]  /*5280*/  LOP3.LUT R114, R37, 0x1, RZ, 0xc0, !PT ;  /* 0x0000000125727812 */ /* 0x000fe200078ec0ff */
[----:B------:R-:W-:-:S04]  /*5290*/  IMAD R149, R0, R201, RZ ;  /* 0x000000c900957224 */ /* 0x000fc800078e02ff */
[----:B------:R-:W-:Y:S02]  /*52a0*/  IMAD.MOV R114, RZ, RZ, -R114 ;  /* 0x000000ffff727224 */ /* 0x000fe400078e0a72 */
        /* <DEDUP_REMOVED lines=11> */
[----:B------:R-:W4:Y:S01]  /*5360*/  LDG.E.64 R150, desc[UR10][R152.64+0x300] ;  /* 0x0003000a98967981 */ /* 0x000f22000c1e1b00 */
[----:B------:R-:W-:Y:S01]  /*5370*/  IADD3 R209, PT, PT, R209, 0x80, RZ ;  /* 0x00000080d1d17810 */ /* 0x000fe20007ffe0ff */
[----:B--2---:R-:W-:Y:S01]  /*5380*/  FADD R207, R207, R112 ;  /* 0x00000070cfcf7221 */ /* 0x004fe20000000000 */
[----:B------:R-:W-:-:S03]  /*5390*/  FADD R200, R200, R113 ;  /* 0x00000071c8c87221 */ /* 0x000fc60000000000 */
[----:B---3--:R-:W-:Y:S01]  /*53a0*/  FADD R207, R207, R114 ;  /* 0x00000072cfcf7221 */ /* 0x008fe20000000000 */
[----:B------:R-:W-:-:S03]  /*53b0*/  FADD R200, R200, R115 ;  /* 0x00000073c8c87221 */ /* 0x000fc60000000000 */
[----:B----4-:R-:W-:Y:S01]  /*53c0*/  FADD R207, R207, R148 ;  /* 0x00000094cfcf7221 */ /* 0x010fe20000000000 */
[----:B------:R-:W-:-:S03]  /*53d0*/  FADD R200, R200, R149 ;  /* 0x00000095c8c87221 */ /* 0x000fc60000000000 */
[----:B------:R-:W-:Y:S01]  /*53e0*/  FADD R207, R207, R150 ;  /* 0x00000096cfcf7221 */ /* 0x000fe20000000000 */
[----:B------:R-:W-:-:S07]  /*53f0*/  FADD R200, R200, R151 ;  /* 0x00000097c8c87221 */ /* 0x000fce0000000000 */
.L_x_90:
[----:B------:R-:W-:Y:S05]  /*5400*/  BSYNC.RECONVERGENT B1 ;  /* 0x0000000000017941 */ /* 0x000fea0003800200 */
.L_x_89:
[----:B------:R-:W-:Y:S05]  /*5410*/  @!P2 BRA `(.L_x_83) ;  /* 0x000000000064a947 */ /* 0x000fea0003800000 */
        /* <DEDUP_REMOVED lines=12> */
[----:B------:R-:W2:Y:S01]  /*54e0*/  LDG.E.64 R112, desc[UR10][R148.64] ;  /* 0x0000000a94707981 */ /* 0x000ea2000c1e1b00 */
[----:B------:R-:W-:-:S04]  /*54f0*/  LOP3.LUT R206, R206, 0x3, RZ, 0xc0, !PT ;  /* 0x00000003cece7812 */ /* 0x000fc800078ec0ff */
[----:B------:R-:W-:Y:S01]  /*5500*/  ISETP.NE.AND P0, PT, R206, 0x1, PT ;  /* 0x00000001ce00780c */ /* 0x000fe20003f05270 */
[----:B--2---:R-:W-:Y:S01]  /*5510*/  FADD R207, R207, R112 ;  /* 0x00000070cfcf7221 */ /* 0x004fe20000000000 */
[----:B------:R-:W-:-:S11]  /*5520*/  FADD R200, R200, R113 ;  /* 0x00000071c8c87221 */ /* 0x000fd60000000000 */
[----:B------:R-:W-:Y:S05]  /*5530*/  @!P0 BRA `(.L_x_83) ;  /* 0x00000000001c8947 */ /* 0x000fea0003800000 */
[----:B------:R-:W-:Y:S01]  /*5540*/  ISETP.NE.AND P0, PT, R206, 0x2, PT ;  /* 0x00000002ce00780c */ /* 0x000fe20003f05270 */
[----:B------:R-:W2:-:S12]  /*5550*/  LDG.E.64 R112, desc[UR10][R148.64+0x100] ;  /* 0x0001000a94707981 */ /* 0x000e98000c1e1b00 */
[----:B------:R-:W3:Y:S01]  /*5560*/  @P0 LDG.E.64 R114, desc[UR10][R148.64+0x200] ;  /* 0x0002000a94720981 */ /* 0x000ee2000c1e1b00 */
[----:B--2---:R-:W-:Y:S01]  /*5570*/  FADD R207, R207, R112 ;  /* 0x00000070cfcf7221 */ /* 0x004fe20000000000 */
[----:B------:R-:W-:-:S03]  /*5580*/  FADD R200, R200, R113 ;  /* 0x00000071c8c87221 */ /* 0x000fc60000000000 */
[----:B---3--:R-:W-:Y:S01]  /*5590*/  @P0 FADD R207, R207, R114 ;  /* 0x00000072cfcf0221 */ /* 0x008fe20000000000 */
[----:B------:R-:W-:-:S07]  /*55a0*/  @P0 FADD R200, R200, R115 ;  /* 0x00000073c8c80221 */ /* 0x000fce0000000000 */
.L_x_83:
[----:B------:R-:W-:Y:S05]  /*55b0*/  BSYNC.RECONVERGENT B0 ;  /* 0x0000000000007941 */ /* 0x000fea0003800200 */
.L_x_82:
[----:B0-----:R-:W0:Y:S01]  /*55c0*/  SHFL.BFLY PT, R112, R207, 0x1, 0x1f ;  /* 0x0c201f00cf707f89 */ /* 0x001e2200000e0000 */
[----:B------:R-:W-:-:S03]  /*55d0*/  IADD3 R37, PT, PT, R37, 0x1, RZ ;  /* 0x0000000125257810 */ /* 0x000fc60007ffe0ff */
[----:B------:R-:W1:Y:S01]  /*55e0*/  SHFL.BFLY PT, R113, R200, 0x1, 0x1f ;  /* 0x0c201f00c8717f89 */ /* 0x000e6200000e0000 */
[----:B------:R-:W-:Y:S01]  /*55f0*/  LOP3.LUT R37, R37, 0x3, RZ, 0xc0, !PT ;  /* 0x0000000325257812 */ /* 0x000fe200078ec0ff */
[----:B0-----:R-:W-:Y:S01]  /*5600*/  FADD R112, R112, R207 ;  /* 0x000000cf70707221 */ /* 0x001fe20000000000 */
[----:B-1----:R-:W-:-:S04]  /*5610*/  FADD R113, R113, R200 ;  /* 0x000000c871717221 */ /* 0x002fc80000000000 */
[----:B------:R-:W0:Y:S04]  /*5620*/  SHFL.BFLY PT, R115, R112, 0x2, 0x1f ;  /* 0x0c401f0070737f89 */ /* 0x000e2800000e0000 */
[----:B------:R-:W1:Y:S01]  /*5630*/  SHFL.BFLY PT, R114, R113, 0x2, 0x1f ;  /* 0x0c401f0071727f89 */ /* 0x000e6200000e0000 */
        /* <DEDUP_REMOVED lines=13> */
[----:B-1----:R-:W-:-:S07]  /*5710*/  FADD R113, R150, R113 ;  /* 0x0000007196717221 */ /* 0x002fce0000000000 */
.L_x_75:
[----:B------:R-:W-:Y:S04]  /*5720*/  BSSY.RECONVERGENT B0, `(.L_x_91) ;  /* 0x000015c000007945 */ /* 0x000fe80003800200 */
[----:B------:R-:W-:Y:S05]  /*5730*/  @P1 BRA `(.L_x_92) ;  /* 0x0000001400681947 */ /* 0x000fea0003800000 */
[----:B------:R-:W0:Y:S01]  /*5740*/  LDC.64 R148, c[0x0][0x3e8] ;  /* 0x0000fa00ff947b82 */ /* 0x000e220000000a00 */
[----:B------:R-:W-:Y:S01]  /*5750*/  IMAD R151, R38, UR9, R3 ;  /* 0x0000000926977c24 */ /* 0x000fe2000f8e0203 */
[----:B------:R-:W-:Y:S01]  /*5760*/  IADD3 R156, PT, PT, -R3, UR9, RZ ;  /* 0x00000009039c7c10 */ /* 0x000fe2000fffe1ff */
[----:B------:R-:W-:Y:S01]  /*5770*/  BSSY.RECONVERGENT B1, `(.L_x_93) ;  /* 0x000002a000017945 */ /* 0x000fe20003800200 */
[-C--:B------:R-:W-:Y:S01]  /*5780*/  FMUL R152, R153, R4.reuse ;  /* 0x0000000499987220 */ /* 0x080fe20000400000 */
[----:B------:R-:W-:Y:S01]  /*5790*/  FMUL R153, R113, R4 ;  /* 0x0000000471997220 */ /* 0x000fe20000400000 */
[----:B------:R-:W-:Y:S01]  /*57a0*/  ISETP.GT.U32.AND P2, PT, R156, 0x3, PT ;  /* 0x000000039c00780c */ /* 0x000fe20003f44070 */
[----:B0-----:R-:W-:-:S03]  /*57b0*/  IMAD.WIDE R150, R151, 0x4, R148 ;  /* 0x0000000497967825 */ /* 0x001fc600078e0294 */
[----:B------:R-:W-:-:S13]  /*57c0*/  LOP3.LUT P0, RZ, R150, 0xf, RZ, 0xc0, !PT ;  /* 0x0000000f96ff7812 */ /* 0x000fda000780c0ff */
[----:B------:R-:W-:Y:S05]  /*57d0*/  @!P0 BRA P2, `(.L_x_94) ;  /* 0x0000000000588947 */ /* 0x000fea0001000000 */
[C---:B------:R-:W-:Y:S02]  /*57e0*/  ISETP.GE.U32.AND P2, PT, R156.reuse, 0x2, PT ;  /* 0x000000029c00780c */ /* 0x040fe40003f46070 */
[C---:B------:R-:W-:Y:S02]  /*57f0*/  ISETP.GE.U32.AND P3, PT, R156.reuse, 0x3, PT ;  /* 0x000000039c00780c */ /* 0x040fe40003f66070 */
[----:B------:R-:W-:-:S09]  /*5800*/  ISETP.NE.AND P0, PT, R156, RZ, PT ;  /* 0x000000ff9c00720c */ /* 0x000fd20003f05270 */
[-CC-:B------:R-:W-:Y:S02]  /*5810*/  @P2 FFMA R113, R198, R153.reuse, R152.reuse ;  /* 0x00000099c6712223 */ /* 0x180fe40000000098 */
[-CC-:B------:R-:W-:Y:S02]  /*5820*/  @P3 FFMA R115, R195, R153.reuse, R152.reuse ;  /* 0x00000099c3733223 */ /* 0x180fe40000000098 */
[----:B------:R-:W-:Y:S01]  /*5830*/  @P0 FFMA R112, R199, R153, R152 ;  /* 0x00000099c7700223 */ /* 0x000fe20000000098 */
[----:B------:R-:W-:Y:S01]  /*5840*/  @P2 FADD R114, R196, -R113 ;  /* 0x80000071c4722221 */ /* 0x000fe20000000000 */
[----:B------:R-:W-:Y:S02]  /*5850*/  @P3 FADD R154, R194, -R115 ;  /* 0x80000073c29a3221 */ /* 0x000fe40000000000 */
[----:B------:R-:W-:Y:S01]  /*5860*/  @P0 FADD R112, R197, -R112 ;  /* 0x80000070c5700221 */ /* 0x000fe20000000000 */
[C---:B-----5:R-:W-:Y:S01]  /*5870*/  @P2 FMUL R115, R47.reuse, R114 ;  /* 0x000000722f732220 */ /* 0x060fe20000400000 */
[----:B------:R-:W-:-:S02]  /*5880*/  @P3 FMUL R155, R47, R154 ;  /* 0x0000009a2f9b3220 */ /* 0x000fc40000400000 */
[----:B------:R-:W-:Y:S02]  /*5890*/  @P0 FMUL R113, R47, R112 ;  /* 0x000000702f710220 */ /* 0x000fe40000400000 */
[----:B------:R1:W-:Y:S04]  /*58a0*/  @P2 STG.E desc[UR10][R150.64+0x4], R115 ;  /* 0x0000047396002986 */ /* 0x0003e8000c10190a */
[----:B------:R1:W-:Y:S04]  /*58b0*/  @P3 STG.E desc[UR10][R150.64+0x8], R155 ;  /* 0x0000089b96003986 */ /* 0x0003e8000c10190a */
[----:B------:R1:W-:Y:S01]  /*58c0*/  @P0 STG.E desc[UR10][R150.64], R113 ;  /* 0x0000007196000986 */ /* 0x0003e2000c10190a */
[----:B------:R-:W-:-:S13]  /*58d0*/  ISETP.GE.U32.AND P0, PT, R156, 0x4, PT ;  /* 0x000000049c00780c */ /* 0x000fda0003f06070 */
[----:B-1----:R-:W-:Y:S05]  /*58e0*/  @!P0 BRA `(.L_x_95) ;  /* 0x0000000000488947 */ /* 0x002fea0003800000 */
[----:B------:R-:W-:-:S04]  /*58f0*/  FFMA R113, R193, R153, R152 ;  /* 0x00000099c1717223 */ /* 0x000fc80000000098 */
[----:B------:R-:W-:-:S04]  /*5900*/  FADD R112, R192, -R113 ;  /* 0x80000071c0707221 */ /* 0x000fc80000000000 */
[----:B------:R-:W-:-:S05]  /*5910*/  FMUL R113, R47, R112 ;  /* 0x000000702f717220 */ /* 0x000fca0000400000 */
[----:B------:R1:W-:Y:S01]  /*5920*/  STG.E desc[UR10][R150.64+0xc], R113 ;  /* 0x00000c7196007986 */ /* 0x0003e2000c10190a */
[----:B------:R-:W-:Y:S05]  /*5930*/  BRA `(.L_x_95) ;  /* 0x0000000000347947 */ /* 0x000fea0003800000 */
.L_x_94:
[-CC-:B------:R-:W-:Y:S01]  /*5940*/  FFMA R113, R198, R153.reuse, R152.reuse ;  /* 0x00000099c6717223 */ /* 0x180fe20000000098 */
[-CC-:B------:R-:W-:Y:S01]  /*5950*/  FFMA R112, R199, R153.reuse, R152.reuse ;  /* 0x00000099c7707223 */ /* 0x180fe20000000098 */
[-CC-:B------:R-:W-:Y:S01]  /*5960*/  FFMA R115, R195, R153.reuse, R152.reuse ;  /* 0x00000099c3737223 */ /* 0x180fe20000000098 */
[----:B------:R-:W-:Y:S01]  /*5970*/  FFMA R155, R193, R153, R152 ;  /* 0x00000099c19b7223 */ /* 0x000fe20000000098 */
[----:B------:R-:W-:Y:S01]  /*5980*/  FADD R114, R196, -R113 ;  /* 0x80000071c4727221 */ /* 0x000fe20000000000 */
[----:B------:R-:W-:Y:S01]  /*5990*/  FADD R112, R197, -R112 ;  /* 0x80000070c5707221 */ /* 0x000fe20000000000 */
[----:B------:R-:W-:Y:S01]  /*59a0*/  FADD R154, R194, -R115 ;  /* 0x80000073c29a7221 */ /* 0x000fe20000000000 */
[----:B------:R-:W-:Y:S01]  /*59b0*/  FADD R156, R192, -R155 ;  /* 0x8000009bc09c7221 */ /* 0x000fe20000000000 */
[C---:B-----5:R-:W-:Y:S01]  /*59c0*/  FMUL R113, R47.reuse, R114 ;  /* 0x000000722f717220 */ /* 0x060fe20000400000 */
[C---:B------:R-:W-:Y:S01]  /*59d0*/  FMUL R112, R47.reuse, R112 ;  /* 0x000000702f707220 */ /* 0x040fe20000400000 */
[C---:B------:R-:W-:Y:S01]  /*59e0*/  FMUL R114, R47.reuse, R154 ;  /* 0x0000009a2f727220 */ /* 0x040fe20000400000 */
[----:B------:R-:W-:-:S05]  /*59f0*/  FMUL R115, R47, R156 ;  /* 0x0000009c2f737220 */ /* 0x000fca0000400000 */
[----:B------:R0:W-:Y:S02]  /*5a00*/  STG.E.128 desc[UR10][R150.64], R112 ;  /* 0x0000007096007986 */ /* 0x0001e4000c101d0a */
.L_x_95:
[----:B------:R-:W-:Y:S05]  /*5a10*/  BSYNC.RECONVERGENT B1 ;  /* 0x0000000000017941 */ /* 0x000fea0003800200 */
.L_x_93:
[----:B------:R-:W-:-:S05]  /*5a20*/  IMAD R157, R201, 0x200, R3 ;  /* 0x00000200c99d7824 */ /* 0x000fca00078e0203 */
[----:B------:R-:W-:-:S13]  /*5a30*/  ISETP.GE.AND P0, PT, R157, UR9, PT ;  /* 0x000000099d007c0c */ /* 0x000fda000bf06270 */
[----:B------:R-:W-:Y:S05]  /*5a40*/  @P0 BRA `(.L_x_92) ;  /* 0x0000001000a40947 */ /* 0x000fea0003800000 */
[----:B01----:R-:W-:Y:S01]  /*5a50*/  IMAD R151, R38, UR9, R157 ;  /* 0x0000000926977c24 */ /* 0x003fe2000f8e029d */
[----:B------:R-:W-:Y:S01]  /*5a60*/  IADD3 R112, PT, PT, -R157, UR9, RZ ;  /* 0x000000099d707c10 */ /* 0x000fe2000fffe1ff */
[----:B------:R-:W-:Y:S02]  /*5a70*/  BSSY.RECONVERGENT B1, `(.L_x_96) ;  /* 0x0000027000017945 */ /* 0x000fe40003800200 */
[----:B------:R-:W-:-:S03]  /*5a80*/  IMAD.WIDE R150, R151, 0x4, R148 ;  /* 0x0000000497967825 */ /* 0x000fc600078e0294 */
[----:B------:R-:W-:-:S04]  /*5a90*/  LOP3.LUT P0, RZ, R150, 0xf, RZ, 0xc0, !PT ;  /* 0x0000000f96ff7812 */ /* 0x000fc8000780c0ff */
[----:B------:R-:W-:-:S13]  /*5aa0*/  ISETP.LT.U32.OR P0, PT, R112, 0x4, P0 ;  /* 0x000000047000780c */ /* 0x000fda0000701470 */
[----:B------:R-:W-:Y:S05]  /*5ab0*/  @P0 BRA `(.L_x_97) ;  /* 0x0000000000380947 */ /* 0x000fea0003800000 */
        /* <DEDUP_REMOVED lines=8> */
[C---:B------:R-:W-:Y:S01]  /*5b40*/  FMUL R113, R47.reuse, R114 ;  /* 0x000000722f717220 */ /* 0x040fe20000400000 */
[C---:B------:R-:W-:Y:S01]  /*5b50*/  FMUL R112, R47.reuse, R112 ;  /* 0x000000702f707220 */ /* 0x040fe20000400000 */
[C---:B------:R-:W-:Y:S01]  /*5b60*/  FMUL R114, R47.reuse, R154 ;  /* 0x0000009a2f727220 */ /* 0x040fe20000400000 */
[----:B------:R-:W-:-:S05]  /*5b70*/  FMUL R115, R47, R156 ;  /* 0x0000009c2f737220 */ /* 0x000fca0000400000 */
[----:B------:R1:W-:Y:S01]  /*5b80*/  STG.E.128 desc[UR10][R150.64], R112 ;  /* 0x0000007096007986 */ /* 0x0003e2000c101d0a */
[----:B------:R-:W-:Y:S05]  /*5b90*/  BRA `(.L_x_98) ;  /* 0x0000000000507947 */ /* 0x000fea0003800000 */
.L_x_97:
[C---:B------:R-:W-:Y:S02]  /*5ba0*/  ISETP.NE.AND P0, PT, R112.reuse, RZ, PT ;  /* 0x000000ff7000720c */ /* 0x040fe40003f05270 */
[C---:B------:R-:W-:Y:S02]  /*5bb0*/  ISETP.GE.U32.AND P2, PT, R112.reuse, 0x2, PT ;  /* 0x000000027000780c */ /* 0x040fe40003f46070 */
[C---:B------:R-:W-:Y:S02]  /*5bc0*/  ISETP.GE.U32.AND P3, PT, R112.reuse, 0x3, PT ;  /* 0x000000037000780c */ /* 0x040fe40003f66070 */
[----:B------:R-:W-:-:S07]  /*5bd0*/  ISETP.GE.U32.AND P4, PT, R112, 0x4, PT ;  /* 0x000000047000780c */ /* 0x000fce0003f86070 */
[-CC-:B------:R-:W-:Y:S02]  /*5be0*/  @P0 FFMA R112, R191, R153.reuse, R152.reuse ;  /* 0x00000099bf700223 */ /* 0x180fe40000000098 */
[-CC-:B------:R-:W-:Y:S02]  /*5bf0*/  @P2 FFMA R113, R190, R153.reuse, R152.reuse ;  /* 0x00000099be712223 */ /* 0x180fe40000000098 */
[-C--:B------:R-:W-:Y:S01]  /*5c00*/  @P3 FFMA R115, R187, R153.reuse, R152 ;  /* 0x00000099bb733223 */ /* 0x080fe20000000098 */
[----:B------:R-:W-:Y:S01]  /*5c10*/  @P0 FADD R112, R189, -R112 ;  /* 0x80000070bd700221 */ /* 0x000fe20000000000 */
[----:B------:R-:W-:Y:S01]  /*5c20*/  @P4 FFMA R155, R185, R153, R152 ;  /* 0x00000099b99b4223 */ /* 0x000fe20000000098 */
[----:B------:R-:W-:Y:S01]  /*5c30*/  @P2 FADD R114, R188, -R113 ;  /* 0x80000071bc722221 */ /* 0x000fe20000000000 */
[----:B------:R-:W-:Y:S01]  /*5c40*/  @P3 FADD R154, R186, -R115 ;  /* 0x80000073ba9a3221 */ /* 0x000fe20000000000 */
[C---:B------:R-:W-:Y:S01]  /*5c50*/  @P0 FMUL R113, R47.reuse, R112 ;  /* 0x000000702f710220 */ /* 0x040fe20000400000 */
[----:B------:R-:W-:Y:S01]  /*5c60*/  @P4 FADD R156, R184, -R155 ;  /* 0x8000009bb89c4221 */ /* 0x000fe20000000000 */
[C---:B------:R-:W-:Y:S01]  /*5c70*/  @P2 FMUL R115, R47.reuse, R114 ;  /* 0x000000722f732220 */ /* 0x040fe20000400000 */
[----:B------:R-:W-:-:S02]  /*5c80*/  @P3 FMUL R155, R47, R154 ;  /* 0x0000009a2f9b3220 */ /* 0x000fc40000400000 */
[----:B------:R-:W-:Y:S01]  /*5c90*/  @P4 FMUL R159, R47, R156 ;  /* 0x0000009c2f9f4220 */ /* 0x000fe20000400000 */
[----:B------:R0:W-:Y:S04]  /*5ca0*/  @P0 STG.E desc[UR10][R150.64], R113 ;  /* 0x0000007196000986 */ /* 0x0001e8000c10190a */
[----:B------:R0:W-:Y:S04]  /*5cb0*/  @P2 STG.E desc[UR10][R150.64+0x4], R115 ;  /* 0x0000047396002986 */ /* 0x0001e8000c10190a */
[----:B------:R0:W-:Y:S04]  /*5cc0*/  @P3 STG.E desc[UR10][R150.64+0x8], R155 ;  /* 0x0000089b96003986 */ /* 0x0001e8000c10190a */
[----:B------:R0:W-:Y:S02]  /*5cd0*/  @P4 STG.E desc[UR10][R150.64+0xc], R159 ;  /* 0x00000c9f96004986 */ /* 0x0001e4000c10190a */
.L_x_98:
[----:B------:R-:W-:Y:S05]  /*5ce0*/  BSYNC.RECONVERGENT B1 ;  /* 0x0000000000017941 */ /* 0x000fea0003800200 */
.L_x_96:
[----:B------:R-:W-:-:S04]  /*5cf0*/  LEA R157, R201, R157, 0x9 ;  /* 0x0000009dc99d7211 */ /* 0x000fc800078e48ff */
        /* <DEDUP_REMOVED lines=23> */
.L_x_100:
        /* <DEDUP_REMOVED lines=11> */
[----:B------:R-:W-:Y:S01]  /*5f20*/  @P0 FMUL R113, R47, R112 ;  /* 0x000000702f710220 */ /* 0x000fe20000400000 */
        /* <DEDUP_REMOVED lines=8> */
.L_x_101:
[----:B------:R-:W-:Y:S05]  /*5fb0*/  BSYNC.RECONVERGENT B1 ;  /* 0x0000000000017941 */ /* 0x000fea0003800200 */
.L_x_99:
        /* <DEDUP_REMOVED lines=24> */
.L_x_103:
[C---:B------:R-:W-:Y:S02]  /*6140*/  ISETP.NE.AND P0, PT, R112.reuse, RZ, PT ;  /* 0x000000ff7000720c */ /* 0x040fe40003f05270 */
[C---:B------:R-:W-:Y:S02]  /*6150*/  ISETP.GE.U32.AND P2, PT, R112.reuse, 0x2, PT ;  /* 0x000000027000780c */ /* 0x040fe40003f46070 */
[C---:B------:R-:W-:Y:S02]  /*6160*/  ISETP.GE.U32.AND P3, PT, R112.reuse, 0x3, PT ;  /* 0x000000037000780c */ /* 0x040fe40003f66070 */
[----:B------:R-:W-:-:S07]  /*6170*/  ISETP.GE.U32.AND P4, PT, R112, 0x4, PT ;  /* 0x000000047000780c */ /* 0x000fce0003f86070 */
[-CC-:B------:R-:W-:Y:S02]  /*6180*/  @P0 FFMA R113, R39, R153.reuse, R152.reuse ;  /* 0x0000009927710223 */ /* 0x180fe40000000098 */
[-CC-:B------:R-:W-:Y:S02]  /*6190*/  @P2 FFMA R114, R40, R153.reuse, R152.reuse ;  /* 0x0000009928722223 */ /* 0x180fe40000000098 */
[-CC-:B------:R-:W-:Y:S01]  /*61a0*/  @P3 FFMA R154, R44, R153.reuse, R152.reuse ;  /* 0x000000992c9a3223 */ /* 0x180fe20000000098 */
        /* <DEDUP_REMOVED lines=13> */
.L_x_104:
[----:B------:R-:W-:Y:S05]  /*6280*/  BSYNC.RECONVERGENT B1 ;  /* 0x0000000000017941 */ /* 0x000fea0003800200 */
.L_x_102:
        /* <DEDUP_REMOVED lines=24> */
.L_x_106:
        /* <DEDUP_REMOVED lines=20> */
.L_x_107:
[----:B------:R-:W-:Y:S05]  /*6550*/  BSYNC.RECONVERGENT B1 ;  /* 0x0000000000017941 */ /* 0x000fea0003800200 */
.L_x_105:
        /* <DEDUP_REMOVED lines=24> */
.L_x_109:
        /* <DEDUP_REMOVED lines=20> */
.L_x_110:
[----:B------:R-:W-:Y:S05]  /*6820*/  BSYNC.RECONVERGENT B1 ;  /* 0x0000000000017941 */ /* 0x000fea0003800200 */
.L_x_108:
        /* <DEDUP_REMOVED lines=24> */
.L_x_112:
        /* <DEDUP_REMOVED lines=20> */
.L_x_113:
[----:B------:R-:W-:Y:S05]  /*6af0*/  BSYNC.RECONVERGENT B1 ;  /* 0x0000000000017941 */ /* 0x000fea0003800200 */
.L_x_111:
[----:B------:R-:W-:-:S05]  /*6b00*/  IMAD R157, R201, 0x200, R157 ;  /* 0x00000200c99d7824 */ /* 0x000fca00078e029d */
[----:B------:R-:W-:-:S13]  /*6b10*/  ISETP.GE.AND P0, PT, R157, UR9, PT ;  /* 0x000000099d007c0c */ /* 0x000fda000bf06270 */
[----:B------:R-:W-:Y:S05]  /*6b20*/  @P0 BRA `(.L_x_92) ;  /* 0x00000000006c0947 */ /* 0x000fea0003800000 */
[----:B01----:R-:W-:Y:S01]  /*6b30*/  IMAD R113, R38, UR9, R157 ;  /* 0x0000000926717c24 */ /* 0x003fe2000f8e029d */
[----:B------:R-:W-:Y:S01]  /*6b40*/  IADD3 R157, PT, PT, -R157, UR9, RZ ;  /* 0x000000099d9d7c10 */ /* 0x000fe2000fffe1ff */
[-CC-:B------:R-:W-:Y:S01]  /*6b50*/  FFMA R114, R176, R153.reuse, R152.reuse ;  /* 0x00000099b0727223 */ /* 0x180fe20000000098 */
[----:B------:R-:W-:Y:S01]  /*6b60*/  FFMA R115, R147, R153, R152 ;  /* 0x0000009993737223 */ /* 0x000fe20000000098 */
[----:B------:R-:W-:-:S04]  /*6b70*/  IMAD.WIDE R148, R113, 0x4, R148 ;  /* 0x0000000471947825 */ /* 0x000fc800078e0294 */
[-CC-:B------:R-:W-:Y:S01]  /*6b80*/  FFMA R113, R145, R153.reuse, R152.reuse ;  /* 0x0000009991717223 */ /* 0x180fe20000000098 */
[----:B------:R-:W-:Y:S01]  /*6b90*/  FFMA R152, R182, R153, R152 ;  /* 0x00000099b6987223 */ /* 0x000fe20000000098 */
[----:B------:R-:W-:Y:S01]  /*6ba0*/  FADD R114, R177, -R114 ;  /* 0x80000072b1727221 */ /* 0x000fe20000000000 */
[----:B------:R-:W-:Y:S01]  /*6bb0*/  FADD R150, R180, -R115 ;  /* 0x80000073b4967221 */ /* 0x000fe20000000000 */
[----:B------:R-:W-:Y:S01]  /*6bc0*/  LOP3.LUT P0, RZ, R148, 0xf, RZ, 0xc0, !PT ;  /* 0x0000000f94ff7812 */ /* 0x000fe2000780c0ff */
[----:B------:R-:W-:Y:S01]  /*6bd0*/  FADD R112, R178, -R113 ;  /* 0x80000071b2707221 */ /* 0x000fe20000000000 */
[----:B------:R-:W-:Y:S01]  /*6be0*/  FADD R152, R179, -R152 ;  /* 0x80000098b3987221 */ /* 0x000fe20000000000 */
[----:B------:R-:W-:Y:S01]  /*6bf0*/  FMUL R113, R47, R114 ;  /* 0x000000722f717220 */ /* 0x000fe20000400000 */
[----:B------:R-:W-:Y:S01]  /*6c00*/  ISETP.LT.U32.OR P0, PT, R157, 0x4, P0 ;  /* 0x000000049d00780c */ /* 0x000fe20000701470 */
[C---:B------:R-:W-:Y:S01]  /*6c10*/  FMUL R112, R47.reuse, R112 ;  /* 0x000000702f707220 */ /* 0x040fe20000400000 */
[C---:B------:R-:W-:Y:S01]  /*6c20*/  FMUL R114, R47.reuse, R150 ;  /* 0x000000962f727220 */ /* 0x040fe20000400000 */
[----:B------:R-:W-:-:S10]  /*6c30*/  FMUL R115, R47, R152 ;  /* 0x000000982f737220 */ /* 0x000fd40000400000 */
[----:B------:R2:W-:Y:S01]  /*6c40*/  @!P0 STG.E.128 desc[UR10][R148.64], R112 ;  /* 0x0000007094008986 */ /* 0x0005e2000c101d0a */
[----:B------:R-:W-:Y:S05]  /*6c50*/  @!P0 BRA `(.L_x_92) ;  /* 0x0000000000208947 */ /* 0x000fea0003800000 */
[C---:B------:R-:W-:Y:S02]  /*6c60*/  ISETP.NE.AND P0, PT, R157.reuse, RZ, PT ;  /* 0x000000ff9d00720c */ /* 0x040fe40003f05270 */
[C---:B------:R-:W-:Y:S02]  /*6c70*/  ISETP.GE.U32.AND P2, PT, R157.reuse, 0x2, PT ;  /* 0x000000029d00780c */ /* 0x040fe40003f46070 */
[C---:B------:R-:W-:Y:S02]  /*6c80*/  ISETP.GE.U32.AND P3, PT, R157.reuse, 0x3, PT ;  /* 0x000000039d00780c */ /* 0x040fe40003f66070 */
[----:B------:R-:W-:-:S07]  /*6c90*/  ISETP.GE.U32.AND P4, PT, R157, 0x4, PT ;  /* 0x000000049d00780c */ /* 0x000fce0003f86070 */
[----:B------:R3:W-:Y:S04]  /*6ca0*/  @P0 STG.E desc[UR10][R148.64], R112 ;  /* 0x0000007094000986 */ /* 0x0007e8000c10190a */
[----:B------:R3:W-:Y:S04]  /*6cb0*/  @P2 STG.E desc[UR10][R148.64+0x4], R113 ;  /* 0x0000047194002986 */ /* 0x0007e8000c10190a */
[----:B------:R3:W-:Y:S04]  /*6cc0*/  @P3 STG.E desc[UR10][R148.64+0x8], R114 ;  /* 0x0000087294003986 */ /* 0x0007e8000c10190a */
[----:B------:R3:W-:Y:S02]  /*6cd0*/  @P4 STG.E desc[UR10][R148.64+0xc], R115 ;  /* 0x00000c7394004986 */ /* 0x0007e4000c10190a */
.L_x_92:
[----:B------:R-:W-:Y:S05]  /*6ce0*/  BSYNC.RECONVERGENT B0 ;  /* 0x0000000000007941 */ /* 0x000fea0003800200 */
.L_x_91:
[----:B-----5:R-:W4:Y:S01]  /*6cf0*/  LDC R47, c[0x0][0x380] ;  /* 0x0000e000ff2f7b82 */ /* 0x020f220000000800 */
[----:B------:R-:W0:Y:S01]  /*6d00*/  LDCU UR4, c[0x0][0x388] ;  /* 0x00007100ff0477ac */ /* 0x000e220008000800 */
[----:B------:R-:W-:Y:S01]  /*6d10*/  UPLOP3.LUT UP0, UPT, UPT, UPT, UP0, 0x40, 0x4 ;  /* 0x000000000004789c */ /* 0x000fe20003f0e800 */
[----:B----4-:R-:W-:-:S04]  /*6d20*/  IADD3 R38, PT, PT, R38, R47, RZ ;  /* 0x0000002f26267210 */ /* 0x010fc80007ffe0ff */
[----:B0-----:R-:W-:-:S13]  /*6d30*/  ISETP.GE.AND P0, PT, R38, UR4, PT ;  /* 0x0000000426007c0c */ /* 0x001fda000bf06270 */
[----:B------:R-:W-:Y:S05]  /*6d40*/  @!P0 BRA `(.L_x_114) ;  /* 0xffffffa800908947 */ /* 0x000fea000383ffff */
.L_x_26:
[----:B------:R-:W-:Y:S05]  /*6d50*/  @P1 EXIT ;  /* 0x000000000000194d */ /* 0x000fea0003800000 */
[----:B------:R-:W0:Y:S01]  /*6d60*/  LDC.64 R8, c[0x0][0x3d8] ;  /* 0x0000f600ff087b82 */ /* 0x000e220000000a00 */
[----:B------:R-:W-:Y:S01]  /*6d70*/  IMAD R7, R0, UR9, R3 ;  /* 0x0000000900077c24 */ /* 0x000fe2000f8e0203 */
[----:B------:R-:W-:Y:S01]  /*6d80*/  IADD3 R2, PT, PT, -R3, UR9, RZ ;  /* 0x0000000903027c10 */ /* 0x000fe2000fffe1ff */
[----:B------:R-:W-:Y:S03]  /*6d90*/  BSSY.RECONVERGENT B0, `(.L_x_115) ;  /* 0x0000012000007945 */ /* 0x000fe60003800200 */
[----:B------:R-:W-:Y:S02]  /*6da0*/  ISETP.GT.U32.AND P1, PT, R2, 0x3, PT ;  /* 0x000000030200780c */ /* 0x000fe40003f24070 */
[----:B------:R-:W4:Y:S01]  /*6db0*/  LDC.64 R10, c[0x0][0x3e0] ;  /* 0x0000f800ff0a7b82 */ /* 0x000f220000000a00 */
[----:B0-----:R-:W-:-:S03]  /*6dc0*/  IMAD.WIDE.U32 R4, R7, 0x4, R8 ;  /* 0x0000000407047825 */ /* 0x001fc600078e0008 */
[----:B------:R-:W-:Y:S01]  /*6dd0*/  LOP3.LUT P0, RZ, R4, 0xf, RZ, 0xc0, !PT ;  /* 0x0000000f04ff7812 */ /* 0x000fe2000780c0ff */
[----:B----4-:R-:W-:-:S03]  /*6de0*/  IMAD.WIDE.U32 R6, R7, 0x4, R10 ;  /* 0x0000000407067825 */ /* 0x010fc600078e000a */
[----:B------:R-:W-:Y:S02]  /*6df0*/  ISETP.LT.U32.OR P0, PT, R2, 0x4, P0 ;  /* 0x000000040200780c */ /* 0x000fe40000701470 */
[----:B------:R-:W-:-:S11]  /*6e00*/  LOP3.LUT P2, RZ, R6, 0xf, RZ, 0xc0, !PT ;  /* 0x0000000f06ff7812 */ /* 0x000fd6000784c0ff */
        /* <DEDUP_REMOVED lines=10> */
.L_x_116:
[----:B------:R-:W-:Y:S05]  /*6eb0*/  BSYNC.RECONVERGENT B0 ;  /* 0x0000000000007941 */ /* 0x000fea0003800200 */
.L_x_115:
[----:B------:R-:W-:Y:S04]  /*6ec0*/  BSSY.RECONVERGENT B0, `(.L_x_117) ;  /* 0x000000d000007945 */ /* 0x000fe80003800200 */
[----:B------:R-:W-:Y:S05]  /*6ed0*/  @!P2 BRA P1, `(.L_x_118) ;  /* 0x000000000028a947 */ /* 0x000fea0000800000 */
[C---:B------:R-:W-:Y:S02]  /*6ee0*/  ISETP.GE.U32.AND P1, PT, R2.reuse, 0x2, PT ;  /* 0x000000020200780c */ /* 0x040fe40003f26070 */
[C---:B------:R-:W-:Y:S02]  /*6ef0*/  ISETP.GE.U32.AND P2, PT, R2.reuse, 0x3, PT ;  /* 0x000000030200780c */ /* 0x040fe40003f46070 */
[----:B------:R-:W-:-:S09]  /*6f00*/  ISETP.NE.AND P0, PT, R2, RZ, PT ;  /* 0x000000ff0200720c */ /* 0x000fd20003f05270 */
[----:B------:R0:W-:Y:S04]  /*6f10*/  @P1 STG.E desc[UR10][R6.64+0x4], R109 ;  /* 0x0000046d06001986 */ /* 0x0001e8000c10190a */
[----:B------:R0:W-:Y:S04]  /*6f20*/  @P2 STG.E desc[UR10][R6.64+0x8], R110 ;  /* 0x0000086e06002986 */ /* 0x0001e8000c10190a */
[----:B------:R0:W-:Y:S01]  /*6f30*/  @P0 STG.E desc[UR10][R6.64], R108 ;  /* 0x0000006c06000986 */ /* 0x0001e2000c10190a */
[----:B------:R-:W-:-:S13]  /*6f40*/  ISETP.GE.U32.AND P0, PT, R2, 0x4, PT ;  /* 0x000000040200780c */ /* 0x000fda0003f06070 */
[----:B0-----:R-:W-:Y:S05]  /*6f50*/  @!P0 BRA `(.L_x_119) ;  /* 0x00000000000c8947 */ /* 0x001fea0003800000 */
[----:B------:R0:W-:Y:S01]  /*6f60*/  STG.E desc[UR10][R6.64+0xc], R111 ;  /* 0x00000c6f06007986 */ /* 0x0001e2000c10190a */
[----:B------:R-:W-:Y:S05]  /*6f70*/  BRA `(.L_x_119) ;  /* 0x0000000000047947 */ /* 0x000fea0003800000 */
.L_x_118:
[----:B------:R0:W-:Y:S02]  /*6f80*/  STG.E.128 desc[UR10][R6.64], R108 ;  /* 0x0000006c06007986 */ /* 0x0001e4000c101d0a */
.L_x_119:
[----:B------:R-:W-:Y:S05]  /*6f90*/  BSYNC.RECONVERGENT B0 ;  /* 0x0000000000007941 */ /* 0x000fea0003800200 */
.L_x_117:
[----:B0-----:R-:W-:-:S04]  /*6fa0*/  LEA R6, R201, R3, 0x9 ;  /* 0x00000003c9067211 */ /* 0x001fc800078e48ff */
[----:B------:R-:W-:-:S13]  /*6fb0*/  ISETP.GE.AND P0, PT, R6, UR9, PT ;  /* 0x0000000906007c0c */ /* 0x000fda000bf06270 */
[----:B------:R-:W-:Y:S05]  /*6fc0*/  @P0 EXIT ;  /* 0x000000000000094d */ /* 0x000fea0003800000 */
[--C-:B----4-:R-:W-:Y:S01]  /*6fd0*/  IMAD R5, R0, UR9, R6.reuse ;  /* 0x0000000900057c24 */ /* 0x110fe2000f8e0206 */
[----:B------:R-:W-:Y:S01]  /*6fe0*/  IADD3 R7, PT, PT, -R6, UR9, RZ ;  /* 0x0000000906077c10 */ /* 0x000fe2000fffe1ff */
[----:B------:R-:W-:Y:S01]  /*6ff0*/  IMAD R6, R201, 0x200, R6 ;  /* 0x00000200c9067824 */ /* 0x000fe200078e0206 */
[----:B------:R-:W-:Y:S01]  /*7000*/  BSSY.RECONVERGENT B0, `(.L_x_120) ;  /* 0x0000012000007945 */ /* 0x000fe20003800200 */
[----:B------:R-:W-:-:S03]  /*7010*/  IMAD.WIDE.U32 R2, R5, 0x4, R8 ;  /* 0x0000000405027825 */ /* 0x000fc600078e0008 */
[----:B------:R-:W-:Y:S01]  /*7020*/  ISETP.GE.AND P2, PT, R6, UR9, PT ;  /* 0x0000000906007c0c */ /* 0x000fe2000bf46270 */
[----:B------:R-:W-:Y:S01]  /*7030*/  IMAD.WIDE.U32 R4, R5, 0x4, R10 ;  /* 0x0000000405047825 */ /* 0x000fe200078e000a */
[----:B------:R-:W-:-:S04]  /*7040*/  LOP3.LUT P0, RZ, R2, 0xf, RZ, 0xc0, !PT ;  /* 0x0000000f02ff7812 */ /* 0x000fc8000780c0ff */
[----:B------:R-:W-:Y:S02]  /*7050*/  ISETP.LT.U32.OR P1, PT, R7, 0x4, P0 ;  /* 0x000000040700780c */ /* 0x000fe40000721470 */
[----:B------:R-:W-:-:S04]  /*7060*/  LOP3.LUT P0, RZ, R4, 0xf, RZ, 0xc0, !PT ;  /* 0x0000000f04ff7812 */ /* 0x000fc8000780c0ff */
[----:B------:R-:W-:-:S07]  /*7070*/  ISETP.LT.U32.OR P0, PT, R7, 0x4, P0 ;  /* 0x000000040700780c */ /* 0x000fce0000701470 */
        /* <DEDUP_REMOVED lines=10> */
.L_x_121:
[----:B------:R-:W-:Y:S05]  /*7120*/  BSYNC.RECONVERGENT B0 ;  /* 0x0000000000007941 */ /* 0x000fea0003800200 */
.L_x_120:
[----:B------:R0:W-:Y:S01]  /*7130*/  @!P0 STG.E.128 desc[UR10][R4.64], R104 ;  /* 0x0000006804008986 */ /* 0x0001e2000c101d0a */
[----:B------:R-:W-:Y:S04]  /*7140*/  BSSY.RECONVERGENT B0, `(.L_x_122) ;  /* 0x000000a000007945 */ /* 0x000fe80003800200 */
        /* <DEDUP_REMOVED lines=9> */
.L_x_123:
[----:B------:R-:W-:Y:S05]  /*71e0*/  BSYNC.RECONVERGENT B0 ;  /* 0x0000000000007941 */ /* 0x000fea0003800200 */
.L_x_122:
[----:B------:R-:W-:Y:S05]  /*71f0*/  @P2 EXIT ;  /* 0x000000000000294d */ /* 0x000fea0003800000 */
[----:B0-----:R-:W-:Y:S01]  /*7200*/  IMAD R5, R0, UR9, R6 ;  /* 0x0000000900057c24 */ /* 0x001fe2000f8e0206 */
[----:B------:R-:W-:Y:S01]  /*7210*/  IADD3 R7, PT, PT, -R6, UR9, RZ ;  /* 0x0000000906077c10 */ /* 0x000fe2000fffe1ff */
[----:B------:R-:W-:Y:S01]  /*7220*/  BSSY.RECONVERGENT B0, `(.L_x_124) ;  /* 0x0000013000007945 */ /* 0x000fe20003800200 */
[----:B------:R-:W-:Y:S01]  /*7230*/  LEA R6, R201, R6, 0x9 ;  /* 0x00000006c9067211 */ /* 0x000fe200078e48ff */
[----:B----4-:R-:W-:-:S03]  /*7240*/  IMAD.WIDE.U32 R2, R5, 0x4, R8 ;  /* 0x0000000405027825 */ /* 0x010fc600078e0008 */
        /* <DEDUP_REMOVED lines=16> */
.L_x_125:
[----:B------:R-:W-:Y:S05]  /*7350*/  BSYNC.RECONVERGENT B0 ;  /* 0x0000000000007941 */ /* 0x000fea0003800200 */
.L_x_124:
        /* <DEDUP_REMOVED lines=11> */
.L_x_127:
[----:B------:R-:W-:Y:S05]  /*7410*/  BSYNC.RECONVERGENT B0 ;  /* 0x0000000000007941 */ /* 0x000fea0003800200 */
.L_x_126:
        /* <DEDUP_REMOVED lines=22> */
.L_x_129:
[----:B------:R-:W-:Y:S05]  /*7580*/  BSYNC.RECONVERGENT B0 ;  /* 0x0000000000007941 */ /* 0x000fea0003800200 */
.L_x_128:
        /* <DEDUP_REMOVED lines=11> */
.L_x_131:
[----:B------:R-:W-:Y:S05]  /*7640*/  BSYNC.RECONVERGENT B0 ;  /* 0x0000000000007941 */ /* 0x000fea0003800200 */
.L_x_130:
[----:B------:R-:W-:Y:S05]  /*7650*/  @P2 EXIT ;  /* 0x000000000000294d */ /* 0x000fea0003800000 */
[--C-:B0-----:R-:W-:Y:S01]  /*7660*/  IMAD R5, R0, UR9, R6.reuse ;  /* 0x0000000900057c24 */ /* 0x101fe2000f8e0206 */
[----:B------:R-:W-:Y:S01]  /*7670*/  IADD3 R7, PT, PT, -R6, UR9, RZ ;  /* 0x0000000906077c10 */ /* 0x000fe2000fffe1ff */
[----:B------:R-:W-:Y:S01]  /*7680*/  IMAD R6, R201, 0x200, R6 ;  /* 0x00000200c9067824 */ /* 0x000fe200078e0206 */
[----:B------:R-:W-:Y:S01]  /*7690*/  BSSY.RECONVERGENT B0, `(.L_x_132) ;  /* 0x0000012000007945 */ /* 0x000fe20003800200 */
        /* <DEDUP_REMOVED lines=17> */
.L_x_133:
[----:B------:R-:W-:Y:S05]  /*77b0*/  BSYNC.RECONVERGENT B0 ;  /* 0x0000000000007941 */ /* 0x000fea0003800200 */
.L_x_132:
        /* <DEDUP_REMOVED lines=11> */
.L_x_135:
[----:B------:R-:W-:Y:S05]  /*7870*/  BSYNC.RECONVERGENT B0 ;  /* 0x0000000000007941 */ /* 0x000fea0003800200 */
.L_x_134:
        /* <DEDUP_REMOVED lines=22> */
.L_x_137:
[----:B------:R-:W-:Y:S05]  /*79e0*/  BSYNC.RECONVERGENT B0 ;  /* 0x0000000000007941 */ /* 0x000fea0003800200 */
.L_x_136:
        /* <DEDUP_REMOVED lines=11> */
.L_x_139:
[----:B------:R-:W-:Y:S05]  /*7aa0*/  BSYNC.RECONVERGENT B0 ;  /* 0x0000000000007941 */ /* 0x000fea0003800200 */
.L_x_138:
        /* <DEDUP_REMOVED lines=22> */
.L_x_141:
[----:B------:R-:W-:Y:S05]  /*7c10*/  BSYNC.RECONVERGENT B0 ;  /* 0x0000000000007941 */ /* 0x000fea0003800200 */
.L_x_140:
        /* <DEDUP_REMOVED lines=11> */
.L_x_143:
[----:B------:R-:W-:Y:S05]  /*7cd0*/  BSYNC.RECONVERGENT B0 ;  /* 0x0000000000007941 */ /* 0x000fea0003800200 */
.L_x_142:
[----:B------:R-:W-:Y:S05]  /*7ce0*/  @P2 EXIT ;  /* 0x000000000000294d */ /* 0x000fea0003800000 */
[----:B0-----:R-:W-:Y:S01]  /*7cf0*/  IMAD R5, R0, UR9, R201 ;  /* 0x0000000900057c24 */ /* 0x001fe2000f8e02c9 */
[----:B------:R-:W-:Y:S01]  /*7d00*/  IADD3 R201, PT, PT, -R201, UR9, RZ ;  /* 0x00000009c9c97c10 */ /* 0x000fe2000fffe1ff */
[----:B------:R-:W-:Y:S02]  /*7d10*/  BSSY.RECONVERGENT B0, `(.L_x_144) ;  /* 0x0000011000007945 */ /* 0x000fe40003800200 */
[----:B----4-:R-:W-:-:S04]  /*7d20*/  IMAD.WIDE.U32 R2, R5, 0x4, R8 ;  /* 0x0000000405027825 */ /* 0x010fc800078e0008 */
        /* <DEDUP_REMOVED lines=15> */
.L_x_145:
[----:B------:R-:W-:Y:S05]  /*7e20*/  BSYNC.RECONVERGENT B0 ;  /* 0x0000000000007941 */ /* 0x000fea0003800200 */
.L_x_144:
[----:B------:R0:W-:Y:S01]  /*7e30*/  @!P1 STG.E.128 desc[UR10][R4.64], R80 ;  /* 0x0000005004009986 */ /* 0x0001e2000c101d0a */
[----:B------:R-:W-:Y:S05]  /*7e40*/  @!P1 EXIT ;  /* 0x000000000000994d */ /* 0x000fea0003800000 */
[C---:B------:R-:W-:Y:S02]  /*7e50*/  ISETP.NE.AND P0, PT, R201.reuse, RZ, PT ;  /* 0x000000ffc900720c */ /* 0x040fe40003f05270 */
[C---:B------:R-:W-:Y:S02]  /*7e60*/  ISETP.GE.U32.AND P1, PT, R201.reuse, 0x2, PT ;  /* 0x00000002c900780c */ /* 0x040fe40003f26070 */
[C---:B------:R-:W-:Y:S02]  /*7e70*/  ISETP.GE.U32.AND P2, PT, R201.reuse, 0x3, PT ;  /* 0x00000003c900780c */ /* 0x040fe40003f46070 */
[----:B------:R-:W-:-:S07]  /*7e80*/  ISETP.GE.U32.AND P3, PT, R201, 0x4, PT ;  /* 0x00000004c900780c */ /* 0x000fce0003f66070 */
[----:B------:R0:W-:Y:S04]  /*7e90*/  @P0 STG.E desc[UR10][R4.64], R80 ;  /* 0x0000005004000986 */ /* 0x0001e8000c10190a */
[----:B------:R0:W-:Y:S04]  /*7ea0*/  @P1 STG.E desc[UR10][R4.64+0x4], R81 ;  /* 0x0000045104001986 */ /* 0x0001e8000c10190a */
[----:B------:R0:W-:Y:S01]  /*7eb0*/  @P2 STG.E desc[UR10][R4.64+0x8], R82 ;  /* 0x0000085204002986 */ /* 0x0001e2000c10190a */
[----:B------:R-:W-:Y:S05]  /*7ec0*/  @!P3 EXIT ;  /* 0x000000000000b94d */ /* 0x000fea0003800000 */
[----:B------:R-:W-:Y:S01]  /*7ed0*/  STG.E desc[UR10][R4.64+0xc], R83 ;  /* 0x00000c5304007986 */ /* 0x000fe2000c10190a */
[----:B------:R-:W-:Y:S05]  /*7ee0*/  EXIT ;  /* 0x000000000000794d */ /* 0x000fea0003800000 */
        .weak           $__internal_0_$__cuda_sm20_rcp_rn_f32_slowpath
        .type           $__internal_0_$__cuda_sm20_rcp_rn_f32_slowpath,@function
        .size           $__internal_0_$__cuda_sm20_rcp_rn_f32_slowpath,(.L_x_4761 - $__internal_0_$__cuda_sm20_rcp_rn_f32_slowpath)
$__internal_0_$__cuda_sm20_rcp_rn_f32_slowpath:
[----:B------:R-:W-:-:S05]  /*7ef0*/  IMAD.SHL.U32 R5, R4, 0x2, RZ ;  /* 0x0000000204057824 */ /* 0x000fca00078e00ff */
[----:B------:R-:W-:-:S04]  /*7f00*/  SHF.R.U32.HI R5, RZ, 0x18, R5 ;  /* 0x00000018ff057819 */ /* 0x000fc80000011605 */
[----:B------:R-:W-:-:S13]  /*7f10*/  ISETP.NE.U32.AND P0, PT, R5, RZ, PT ;  /* 0x000000ff0500720c */ /* 0x000fda0003f05070 */
[----:B------:R-:W-:Y:S05]  /*7f20*/  @P0 BRA `(.L_x_146) ;  /* 0x00000000002c0947 */ /* 0x000fea0003800000 */
[----:B------:R-:W-:-:S04]  /*7f30*/  SHF.L.U32 R5, R4, 0x1, RZ ;  /* 0x0000000104057819 */ /* 0x000fc800000006ff */
[----:B------:R-:W-:-:S13]  /*7f40*/  ISETP.NE.AND P0, PT, R5, RZ, PT ;  /* 0x000000ff0500720c */ /* 0x000fda0003f05270 */
[----:B------:R2:W3:Y:S01]  /*7f50*/  @!P0 MUFU.RCP R5, R4 ;  /* 0x0000000400058308 */ /* 0x0004e20000001000 */
[----:B------:R-:W-:Y:S05]  /*7f60*/  @!P0 BRA `(.L_x_147) ;  /* 0x0000000000a48947 */ /* 0x000fea0003800000 */
[----:B------:R-:W-:-:S04]  /*7f70*/  FFMA R6, R4, 1.84467440737095516160e+19, RZ ;  /* 0x5f80000004067823 */ /* 0x000fc800000000ff */
[----:B---3--:R-:W2:Y:S02]  /*7f80*/  MUFU.RCP R5, R6 ;  /* 0x0000000600057308 */ /* 0x008ea40000001000 */
[----:B--2---:R-:W-:-:S04]  /*7f90*/  FFMA R4, R6, R5, -1 ;  /* 0xbf80000006047423 */ /* 0x004fc80000000005 */
[----:B------:R-:W-:-:S04]  /*7fa0*/  FADD.FTZ R4, -R4, -RZ ;  /* 0x800000ff04047221 */ /* 0x000fc80000010100 */
[----:B------:R-:W-:-:S04]  /*7fb0*/  FFMA R4, R5, R4, R5 ;  /* 0x0000000405047223 */ /* 0x000fc80000000005 */
[----:B------:R-:W-:Y:S01]  /*7fc0*/  FFMA R5, R4, 1.84467440737095516160e+19, RZ ;  /* 0x5f80000004057823 */ /* 0x000fe200000000ff */
[----:B------:R-:W-:Y:S06]  /*7fd0*/  BRA `(.L_x_147) ;  /* 0x0000000000887947 */ /* 0x000fec0003800000 */
.L_x_146:
[----:B------:R-:W-:-:S04]  /*7fe0*/  IADD3 R6, PT, PT, R5, -0xfd, RZ ;  /* 0xffffff0305067810 */ /* 0x000fc80007ffe0ff */
[----:B------:R-:W-:-:S13]  /*7ff0*/  ISETP.GT.U32.AND P0, PT, R6, 0x1, PT ;  /* 0x000000010600780c */ /* 0x000fda0003f04070 */
[----:B------:R-:W-:Y:S05]  /*8000*/  @P0 BRA `(.L_x_148) ;  /* 0x0000000000780947 */ /* 0x000fea0003800000 */
[----:B------:R-:W-:Y:S01]  /*8010*/  LOP3.LUT R7, R4, 0x7fffff, RZ, 0xc0, !PT ;  /* 0x007fffff04077812 */ /* 0x000fe200078ec0ff */
[----:B------:R-:W-:-:S03]  /*8020*/  IMAD.MOV.U32 R13, RZ, RZ, 0x3 ;  /* 0x00000003ff0d7424 */ /* 0x000fc600078e00ff */
[----:B------:R-:W-:Y:S02]  /*8030*/  LOP3.LUT R7, R7, 0x3f800000, RZ, 0xfc, !PT ;  /* 0x3f80000007077812 */ /* 0x000fe400078efcff */
[----:B------:R-:W-:Y:S02]  /*8040*/  SHF.L.U32 R12, R13, R6, RZ ;  /* 0x000000060d0c7219 */ /* 0x000fe400000006ff */
[----:B------:R-:W0:Y:S02]  /*8050*/  MUFU.RCP R8, R7 ;  /* 0x0000000700087308 */ /* 0x000e240000001000 */
[----:B0-----:R-:W-:-:S04]  /*8060*/  FFMA R9, R7, R8, -1 ;  /* 0xbf80000007097423 */ /* 0x001fc80000000008 */
[----:B------:R-:W-:-:S04]  /*8070*/  FADD.FTZ R9, -R9, -RZ ;  /* 0x800000ff09097221 */ /* 0x000fc80000010100 */
[CCC-:B------:R-:W-:Y:S01]  /*8080*/  FFMA.RM R10, R8.reuse, R9.reuse, R8.reuse ;  /* 0x00000009080a7223 */ /* 0x1c0fe20000004008 */
[----:B------:R-:W-:-:S04]  /*8090*/  FFMA.RP R9, R8, R9, R8 ;  /* 0x0000000908097223 */ /* 0x000fc80000008008 */
[C---:B------:R-:W-:Y:S02]  /*80a0*/  LOP3.LUT R8, R10.reuse, 0x7fffff, RZ, 0xc0, !PT ;  /* 0x007fffff0a087812 */ /* 0x040fe400078ec0ff */
[----:B------:R-:W-:Y:S02]  /*80b0*/  FSETP.NEU.FTZ.AND P0, PT, R10, R9, PT ;  /* 0x000000090a00720b */ /* 0x000fe40003f1d000 */
[----:B------:R-:W-:Y:S02]  /*80c0*/  LOP3.LUT R9, R8, 0x800000, RZ, 0xfc, !PT ;  /* 0x0080000008097812 */ /* 0x000fe400078efcff */
[----:B------:R-:W-:Y:S02]  /*80d0*/  SEL R8, RZ, 0xffffffff, !P0 ;  /* 0xffffffffff087807 */ /* 0x000fe40004000000 */
[----:B------:R-:W-:Y:S02]  /*80e0*/  LOP3.LUT R7, R12, R9, RZ, 0xc0, !PT ;  /* 0x000000090c077212 */ /* 0x000fe400078ec0ff */
[----:B------:R-:W-:-:S02]  /*80f0*/  IADD3 R8, PT, PT, -R8, RZ, RZ ;  /* 0x000000ff08087210 */ /* 0x000fc40007ffe1ff */
[-C--:B------:R-:W-:Y:S02]  /*8100*/  SHF.R.U32.HI R7, RZ, R6.reuse, R7 ;  /* 0x00000006ff077219 */ /* 0x080fe40000011607 */
[----:B------:R-:W-:Y:S02]  /*8110*/  LOP3.LUT P1, RZ, R8, R6, R9, 0xf8, !PT ;  /* 0x0000000608ff7212 */ /* 0x000fe4000782f809 */
[C---:B------:R-:W-:Y:S02]  /*8120*/  LOP3.LUT P0, RZ, R7.reuse, 0x1, RZ, 0xc0, !PT ;  /* 0x0000000107ff7812 */ /* 0x040fe4000780c0ff */
[----:B------:R-:W-:-:S04]  /*8130*/  LOP3.LUT P2, RZ, R7, 0x2, RZ, 0xc0, !PT ;  /* 0x0000000207ff7812 */ /* 0x000fc8000784c0ff */
[----:B------:R-:W-:Y:S02]  /*8140*/  PLOP3.LUT P0, PT, P0, P1, P2, 0xe0, 0x0 ;  /* 0x000000000000781c */ /* 0x000fe40000703c20 */
[----:B------:R-:W-:Y:S02]  /*8150*/  LOP3.LUT P1, RZ, R4, 0x7fffff, RZ, 0xc0, !PT ;  /* 0x007fffff04ff7812 */ /* 0x000fe4000782c0ff */
[----:B------:R-:W-:-:S04]  /*8160*/  SEL R6, RZ, 0x1, !P0 ;  /* 0x00000001ff067807 */ /* 0x000fc80004000000 */
[----:B------:R-:W-:-:S04]  /*8170*/  IADD3 R6, PT, PT, -R6, RZ, RZ ;  /* 0x000000ff06067210 */ /* 0x000fc80007ffe1ff */
[----:B------:R-:W-:Y:S01]  /*8180*/  ISETP.GE.AND P0, PT, R6, RZ, PT ;  /* 0x000000ff0600720c */ /* 0x000fe20003f06270 */
[----:B------:R-:W-:-:S05]  /*8190*/  VIADD R6, R5, 0xffffff04 ;  /* 0xffffff0405067836 */ /* 0x000fca0000000000 */
[----:B------:R-:W-:-:S07]  /*81a0*/  SHF.R.U32.HI R5, RZ, R6, R9 ;  /* 0x00000006ff057219 */ /* 0x000fce0000011609 */
[----:B------:R-:W-:-:S04]  /*81b0*/  @!P0 IADD3 R5, PT, PT, R5, 0x1, RZ ;  /* 0x0000000105058810 */ /* 0x000fc80007ffe0ff */
[----:B------:R-:W-:-:S04]  /*81c0*/  @!P1 SHF.L.U32 R5, R5, 0x1, RZ ;  /* 0x0000000105059819 */ /* 0x000fc800000006ff */
[----:B------:R-:W-:Y:S01]  /*81d0*/  LOP3.LUT R5, R5, 0x80000000, R4, 0xf8, !PT ;  /* 0x8000000005057812 */ /* 0x000fe200078ef804 */
[----:B------:R-:W-:Y:S06]  /*81e0*/  BRA `(.L_x_147) ;  /* 0x0000000000047947 */ /* 0x000fec0003800000 */
.L_x_148:
[----:B------:R0:W1:Y:S02]  /*81f0*/  MUFU.RCP R5, R4 ;  /* 0x0000000400057308 */ /* 0x0000640000001000 */
.L_x_147:
[----:B-1-3--:R-:W-:Y:S02]  /*8200*/  IMAD.MOV.U32 R6, RZ, RZ, R5 ;  /* 0x000000ffff067224 */ /* 0x00afe400078e0005 */
[----:B------:R-:W-:Y:S01]  /*8210*/  HFMA2 R5, -RZ, RZ, 0, 0 ;  /* 0x00000000ff057431 */ /* 0x000fe200000001ff */
[----:B0-2---:R-:W-:-:S04]  /*8220*/  MOV R4, R11 ;  /* 0x0000000b00047202 */ /* 0x005fc80000000f00 */
[----:B------:R-:W-:Y:S05]  /*8230*/  RET.REL.NODEC R4 `(_ZN18transformer_engine13normalization21ln_bwd_general_kernelINS0_13Kernel_traitsI13__nv_bfloat16fS3_fjLj4096ELj1ELj1ELj4ELj16ENS0_18Kernel_traits_baseILj4096ES3_fS3_fjLj128EEEEEEEvNS0_20BackwardKernelParamsE) ;  /* 0xffffff7c04707950 */ /* 0x000fea0003c3ffff */
.L_x_149:
[----:B------:R-:W-:-:S00]  /*8240*/  BRA `(.L_x_149) ;  /* 0xfffffffc00fc7947 */ /* 0x000fc0000383ffff */
[----:B------:R-:W-:-:S00]  /*8250*/  NOP ;  /* 0x0000000000007918 */ /* 0x000fc00000000000 */
        /* <DEDUP_REMOVED lines=10> */
.L_x_4761:


//--------------------- .text._ZN18transformer_engine13normalization21ln_bwd_general_kernelINS0_13Kernel_traitsI13__nv_bfloat16S3_S3_fjLj4096ELj1ELj1ELj4ELj16ENS0_18Kernel_traits_baseILj4096ES3_S3_S3_fjLj128EEEEEEEvNS0_20BackwardKernelParamsE --------------------------
	.section	.text._ZN18transformer_engine13normalization21ln_bwd_general_kernelINS0_13Kernel_traitsI13__nv_bfloat16S3_S3_fjLj4096ELj1ELj1ELj4ELj16ENS0_18Kernel_traits_baseILj4096ES3_S3_S3_fjLj128EEEEEEEvNS0_20BackwardKernelParamsE,"ax",@progbits
	.align	128
        .global         _ZN18transformer_engine13normalization21ln_bwd_general_kernelINS0_13Kernel_traitsI13__nv_bfloat16S3_S3_fjLj4096ELj1ELj1ELj4ELj16ENS0_18Kernel_traits_baseILj4096ES3_S3_S3_fjLj128EEEEEEEvNS0_20BackwardKernelParamsE
        .type           _ZN18transformer_engine13normalization21ln_bwd_general_kernelINS0_13Kernel_traitsI13__nv_bfloat16S3_S3_fjLj4096ELj1ELj1ELj4ELj16ENS0_18Kernel_traits_baseILj4096ES3_S3_S3_fjLj128EEEEEEEvNS0_20BackwardKernelParamsE,@function
        .size           _ZN18transformer_engine13normalization21ln_bwd_general_kernelINS0_13Kernel_traitsI13__nv_bfloat16S3_S3_fjLj4096ELj1ELj1ELj4ELj16ENS0_18Kernel_traits_baseILj4096ES3_S3_S3_fjLj128EEEEEEEvNS0_20BackwardKernelParamsE,(.L_x_4762 - _ZN18transformer_engine13normalization21ln_bwd_general_kernelINS0_13Kernel_traitsI13__nv_bfloat16S3_S3_fjLj4096ELj1ELj1ELj4ELj16ENS0_18Kernel_traits_baseILj4096ES3_S3_S3_fjLj128EEEEEEEvNS0_20BackwardKernelParamsE)
        .other          _ZN18transformer_engine13normalization21ln_bwd_general_kernelINS0_13Kernel_traitsI13__nv_bfloat16S3_S3_fjLj4096ELj1ELj1ELj4ELj16ENS0_18Kernel_traits_baseILj4096ES3_S3_S3_fjLj128EEEEEEEvNS0_20BackwardKernelParamsE,@"STO_CUDA_ENTRY STV_DEFAULT"
_ZN18transformer_engine13normalization21ln_bwd_general_kernelINS0_13Kernel_traitsI13__nv_bfloat16S3_S3_fjLj4096ELj1ELj1ELj4ELj16ENS0_18Kernel_traits_baseILj4096ES3_S3_S3_fjLj128EEEEEEEvNS0_20BackwardKernelParamsE:
.text._ZN18transformer_engine13normalization21ln_bwd_general_kernelINS0_13Kernel_traitsI13__nv_bfloat16S3_S3_fjLj4096ELj1ELj1ELj4ELj16ENS0_18Kernel_traits_baseILj4096ES3_S3_S3_fjLj128EEEEEEEvNS0_20BackwardKernelParamsE:
[----:B------:R-:W-:Y:S01]  /*0000*/  LDC R1, c[0x0][0x37c] ;  /* 0x0000df00ff017b82 */ /* 0x000fe20000000800 */
[----:B------:R-:W0:Y:S01]  /*0010*/  LDCU UR4, c[0x0][0x384] ;  /* 0x00007080ff0477ac */ /* 0x000e220008000800 */
[----:B------:R-:W-:Y:S01]  /*0020*/  BSSY.RECONVERGENT B0, `(.L_x_150) ;  /* 0x00000ef000007945 */ /* 0x000fe20003800200 */
[----:B------:R-:W1:Y:S01]  /*0030*/  LDCU UR9, c[0x0][0x38c] ;  /* 0x00007180ff0977ac */ /* 0x000e620008000800 */
[----:B------:R-:W2:Y:S01]  /*0040*/  LDCU.64 UR10, c[0x0][0x358] ;  /* 0x00006b00ff0a77ac */ /* 0x000ea20008000a00 */
[----:B0-----:R-:W-:-:S03]  /*0050*/  IMAD.U32 R201, RZ, RZ, UR4 ;  /* 0x00000004ffc97e24 */ /* 0x001fc6000f8e00ff */
[----:B------:R-:W0:Y:S01]  /*0060*/  S2UR UR4, SR_CTAID.X ;  /* 0x00000000000479c3 */ /* 0x000e220000002500 */
[----:B------:R-:W3:Y:S01]  /*0070*/  I2F.U32.RP R4, R201 ;  /* 0x000000c900047306 */ /* 0x000ee20000209000 */
[----:B------:R-:W-:-:S07]  /*0080*/  ISETP.NE.U32.AND P2, PT, R201, RZ, PT ;  /* 0x000000ffc900720c */ /* 0x000fce0003f45070 */
[----:B---3--:R-:W3:Y:S02]  /*0090*/  MUFU.RCP R4, R4 ;  /* 0x0000000400047308 */ /* 0x008ee40000001000 */
[----:B---3--:R-:W-:-:S06]  /*00a0*/  VIADD R2, R4, 0xffffffe ;  /* 0x0ffffffe04027836 */ /* 0x008fcc0000000000 */
[----:B------:R3:W4:Y:S02]  /*00b0*/  F2I.FTZ.U32.TRUNC.NTZ R3, R2 ;  /* 0x0000000200037305 */ /* 0x000724000021f000 */
[----:B---3--:R-:W-:Y:S02]  /*00c0*/  IMAD.MOV.U32 R2, RZ, RZ, RZ ;  /* 0x000000ffff027224 */ /* 0x008fe400078e00ff */
[----:B----4-:R-:W-:-:S04]  /*00d0*/  IMAD R0, R3, R201, RZ ;  /* 0x000000c903007224 */ /* 0x010fc800078e02ff */
[----:B------:R-:W-:-:S04]  /*00e0*/  IMAD.MOV R5, RZ, RZ, -R0 ;  /* 0x000000ffff057224 */ /* 0x000fc800078e0a00 */
[----:B------:R-:W-:Y:S02]  /*00f0*/  IMAD.HI.U32 R0, R3, R5, R2 ;  /* 0x0000000503007227 */ /* 0x000fe400078e0002 */
[----:B------:R-:W3:Y:S04]  /*0100*/  S2R R3, SR_TID.X ;  /* 0x0000000000037919 */ /* 0x000ee80000002100 */
[----:B0-----:R-:W-:-:S04]  /*0110*/  IMAD.HI.U32 R0, R0, UR4, RZ ;  /* 0x0000000400007c27 */ /* 0x001fc8000f8e00ff */
[----:B------:R-:W-:-:S04]  /*0120*/  IMAD.MOV R6, RZ, RZ, -R0 ;  /* 0x000000ffff067224 */ /* 0x000fc800078e0a00 */
[----:B------:R-:W-:-:S05]  /*0130*/  IMAD R6, R201, R6, UR4 ;  /* 0x00000004c9067e24 */ /* 0x000fca000f8e0206 */
[----:B------:R-:W-:-:S13]  /*0140*/  ISETP.GE.U32.AND P0, PT, R6, R201, PT ;  /* 0x000000c90600720c */ /* 0x000fda0003f06070 */
[-C--:B------:R-:W-:Y:S01]  /*0150*/  @P0 IADD3 R6, PT, PT, R6, -R201.reuse, RZ ;  /* 0x800000c906060210 */ /* 0x080fe20007ffe0ff */
[----:B------:R-:W-:Y:S01]  /*0160*/  @P0 VIADD R0, R0, 0x1 ;  /* 0x0000000100000836 */ /* 0x000fe20000000000 */
[C---:B---3--:R-:W-:Y:S02]  /*0170*/  LOP3.LUT R2, R3.reuse, 0x1f, RZ, 0xc0, !PT ;  /* 0x0000001f03027812 */ /* 0x048fe400078ec0ff */
[----:B------:R-:W-:Y:S02]  /*0180*/  ISETP.GE.U32.AND P1, PT, R6, R201, PT ;  /* 0x000000c90600720c */ /* 0x000fe40003f26070 */
[----:B------:R-:W-:-:S05]  /*0190*/  LOP3.LUT R3, R3, 0x3e0, RZ, 0xc0, !PT ;  /* 0x000003e003037812 */ /* 0x000fca00078ec0ff */
[----:B------:R-:W-:-:S06]  /*01a0*/  IMAD R3, R3, R201, R2 ;  /* 0x000000c903037224 */ /* 0x000fcc00078e0202 */
[----:B------:R-:W-:Y:S01]  /*01b0*/  @P1 VIADD R0, R0, 0x1 ;  /* 0x0000000100001836 */ /* 0x000fe20000000000 */
[----:B------:R-:W-:-:S05]  /*01c0*/  @!P2 LOP3.LUT R0, RZ, R201, RZ, 0x33, !PT ;  /* 0x000000c9ff00a212 */ /* 0x000fca00078e33ff */
[----:B------:R-:W-:-:S04]  /*01d0*/  IMAD.MOV R4, RZ, RZ, -R0 ;  /* 0x000000ffff047224 */ /* 0x000fc800078e0a00 */
[----:B------:R-:W-:-:S04]  /*01e0*/  IMAD R2, R201, R4, UR4 ;  /* 0x00000004c9027e24 */ /* 0x000fc8000f8e0204 */
[----:B------:R-:W-:-:S04]  /*01f0*/  IMAD R3, R2, 0x20, R3 ;  /* 0x0000002002037824 */ /* 0x000fc800078e0203 */
[----:B------:R-:W-:-:S05]  /*0200*/  IMAD.SHL.U32 R3, R3, 0x8, RZ ;  /* 0x0000000803037824 */ /* 0x000fca00078e00ff */
        /* <DEDUP_REMOVED lines=9> */
[----:B------:R0:W5:Y:S01]  /*02a0*/  LDG.E.128 R8, desc[UR10][R4.64] ;  /* 0x0000000a04087981 */ /* 0x000162000c1e1d00 */
[----:B------:R-:W-:Y:S05]  /*02b0*/  BRA `(.L_x_154) ;  /* 0x0000000000707947 */ /* 0x000fea0003800000 */
.L_x_153:
[C---:B------:R-:W-:Y:S02]  /*02c0*/  ISETP.GT.U32.AND P6, PT, R8.reuse, 0x1, PT ;  /* 0x000000010800780c */ /* 0x040fe40003fc4070 */
[C---:B------:R-:W-:Y:S02]  /*02d0*/  ISETP.GT.U32.AND P0, PT, R8.reuse, 0x2, PT ;  /* 0x000000020800780c */ /* 0x040fe40003f04070 */
[C---:B------:R-:W-:Y:S02]  /*02e0*/  ISETP.GT.U32.AND P3, PT, R8.reuse, 0x3, PT ;  /* 0x000000030800780c */ /* 0x040fe40003f64070 */
[C---:B------:R-:W-:Y:S02]  /*02f0*/  ISETP.NE.AND P2, PT, R8.reuse, RZ, PT ;  /* 0x000000ff0800720c */ /* 0x040fe40003f45270 */
[C---:B------:R-:W-:Y:S02]  /*0300*/  ISETP.GT.U32.AND P4, PT, R8.reuse, 0x4, PT ;  /* 0x000000040800780c */ /* 0x040fe40003f84070 */
[----:B------:R-:W-:-:S03]  /*0310*/  ISETP.GT.U32.AND P5, PT, R8, 0x5, PT ;  /* 0x000000050800780c */ /* 0x000fc60003fa4070 */
[----:B------:R-:W-:Y:S02]  /*0320*/  @!P6 PRMT R9, RZ, 0x7610, R9 ;  /* 0x00007610ff09e816 */ /* 0x000fe40000000009 */
[----:B------:R-:W-:-:S04]  /*0330*/  @!P0 PRMT R10, RZ, 0x7610, R10 ;  /* 0x00007610ff0a8816 */ /* 0x000fc8000000000a */
[----:B------:R-:W2:Y:S01]  /*0340*/  @P6 LDG.E.U16 R9, desc[UR10][R4.64+0x2] ;  /* 0x0000020a04096981 */ /* 0x000ea2000c1e1500 */
[----:B------:R-:W-:-:S03]  /*0350*/  ISETP.GT.U32.AND P6, PT, R8, 0x6, PT ;  /* 0x000000060800780c */ /* 0x000fc60003fc4070 */
[----:B------:R-:W3:Y:S01]  /*0360*/  @P0 LDG.E.U16 R10, desc[UR10][R4.64+0x4] ;  /* 0x0000040a040a0981 */ /* 0x000ee2000c1e1500 */
[----:B------:R-:W-:Y:S02]  /*0370*/  ISETP.GT.U32.AND P0, PT, R8, 0x7, PT ;  /* 0x000000070800780c */ /* 0x000fe40003f04070 */
[----:B------:R-:W-:Y:S01]  /*0380*/  @!P3 PRMT R11, RZ, 0x7610, R11 ;  /* 0x00007610ff0bb816 */ /* 0x000fe2000000000b */
[----:B------:R-:W2:Y:S01]  /*0390*/  @P2 LDG.E.U16 R8, desc[UR10][R4.64] ;  /* 0x0000000a04082981 */ /* 0x000ea2000c1e1500 */
[----:B------:R-:W-:Y:S02]  /*03a0*/  @!P4 PRMT R12, RZ, 0x7610, R12 ;  /* 0x00007610ff0cc816 */ /* 0x000fe4000000000c */
[----:B------:R-:W-:Y:S02]  /*03b0*/  @!P5 PRMT R13, RZ, 0x7610, R13 ;  /* 0x00007610ff0dd816 */ /* 0x000fe4000000000d */
[----:B------:R-:W3:Y:S01]  /*03c0*/  @P3 LDG.E.U16 R11, desc[UR10][R4.64+0x6] ;  /* 0x0000060a040b3981 */ /* 0x000ee2000c1e1500 */
[----:B------:R-:W-:-:S03]  /*03d0*/  @!P6 PRMT R14, RZ, 0x7610, R14 ;  /* 0x00007610ff0ee816 */ /* 0x000fc6000000000e */
[----:B------:R-:W4:Y:S01]  /*03e0*/  @P4 LDG.E.U16 R12, desc[UR10][R4.64+0x8] ;  /* 0x0000080a040c4981 */ /* 0x000f22000c1e1500 */
[----:B------:R-:W-:-:S03]  /*03f0*/  @!P0 PRMT R15, RZ, 0x7610, R15 ;  /* 0x00007610ff0f8816 */ /* 0x000fc6000000000f */
[----:B------:R-:W4:Y:S04]  /*0400*/  @P5 LDG.E.U16 R13, desc[UR10][R4.64+0xa] ;  /* 0x00000a0a040d5981 */ /* 0x000f28000c1e1500 */
[----:B------:R-:W5:Y:S04]  /*0410*/  @P6 LDG.E.U16 R14, desc[UR10][R4.64+0xc] ;  /* 0x00000c0a040e6981 */ /* 0x000f68000c1e1500 */
[----:B------:R-:W5:Y:S01]  /*0420*/  @P0 LDG.E.U16 R15, desc[UR10][R4.64+0xe] ;  /* 0x00000e0a040f0981 */ /* 0x000f62000c1e1500 */
[----:B------:R-:W-:-:S04]  /*0430*/  @!P2 PRMT R8, RZ, 0x7610, R8 ;  /* 0x00007610ff08a816 */ /* 0x000fc80000000008 */
[----:B--2---:R-:W-:Y:S02]  /*0440*/  PRMT R8, R8, 0x5410, R9 ;  /* 0x0000541008087816 */ /* 0x004fe40000000009 */
[----:B---3--:R-:W-:Y:S02]  /*0450*/  PRMT R9, R10, 0x5410, R11 ;  /* 0x000054100a097816 */ /* 0x008fe4000000000b */
[----:B----4-:R-:W-:Y:S02]  /*0460*/  PRMT R10, R12, 0x5410, R13 ;  /* 0x000054100c0a7816 */ /* 0x010fe4000000000d */
[----:B-----5:R-:W-:-:S07]  /*0470*/  PRMT R11, R14, 0x5410, R15 ;  /* 0x000054100e0b7816 */ /* 0x020fce000000000f */
.L_x_154:
[----:B------:R-:W-:Y:S05]  /*0480*/  BSYNC.RECONVERGENT B1 ;  /* 0x0000000000017941 */ /* 0x000fea0003800200 */
.L_x_152:
[----:B------:R-:W-:Y:S01]  /*0490*/  IMAD R12, R201, 0x400, R3 ;  /* 0x00000400c90c7824 */ /* 0x000fe200078e0203 */
[C---:B0----5:R-:W-:Y:S01]  /*04a0*/  PRMT R4, R8.reuse, 0x7632, R4 ;  /* 0x0000763208047816 */ /* 0x061fe20000000004 */
[----:B------:R-:W-:Y:S01]  /*04b0*/  IMAD.U32 R21, R9, 0x10000, RZ ;  /* 0x0001000009157824 */ /* 0x000fe200078e00ff */
[----:B------:R-:W-:Y:S01]  /*04c0*/  SHF.L.U32 R17, R8, 0x10, RZ ;  /* 0x0000001008117819 */ /* 0x000fe200000006ff */
[----:B------:R-:W-:Y:S01]  /*04d0*/  IMAD.U32 R25, R10, 0x10000, RZ ;  /* 0x000100000a197824 */ /* 0x000fe200078e00ff */
[----:B------:R-:W-:Y:S01]  /*04e0*/  ISETP.GE.AND P0, PT, R12, UR9, PT ;  /* 0x000000090c007c0c */ /* 0x000fe2000bf06270 */
[----:B------:R-:W-:Y:S01]  /*04f0*/  IMAD.U32 R29, R11, 0x10000, RZ ;  /* 0x000100000b1d7824 */ /* 0x000fe200078e00ff */
[----:B------:R-:W-:Y:S01]  /*0500*/  PRMT R5, R9, 0x7632, R5 ;  /* 0x0000763209057816 */ /* 0x000fe20000000005 */
[----:B------:R-:W-:Y:S01]  /*0510*/  IMAD.U32 R19, R4, 0x10000, RZ ;  /* 0x0001000004137824 */ /* 0x000fe200078e00ff */
[----:B------:R-:W-:Y:S02]  /*0520*/  PRMT R8, R10, 0x7632, R8 ;  /* 0x000076320a087816 */ /* 0x000fe40000000008 */
[----:B------:R-:W-:-:S02]  /*0530*/  PRMT R9, R11, 0x7632, R9 ;  /* 0x000076320b097816 */ /* 0x000fc40000000009 */
[----:B------:R-:W-:Y:S01]  /*0540*/  SHF.L.U32 R23, R5, 0x10, RZ ;  /* 0x0000001005177819 */ /* 0x000fe200000006ff */
[----:B------:R-:W-:Y:S02]  /*0550*/  IMAD.U32 R27, R8, 0x10000, RZ ;  /* 0x00010000081b7824 */ /* 0x000fe400078e00ff */
[----:B------:R-:W-:Y:S02]  /*0560*/  IMAD.U32 R31, R9, 0x10000, RZ ;  /* 0x00010000091f7824 */ /* 0x000fe400078e00ff */
[----:B------:R-:W-:Y:S05]  /*0570*/  @P0 BRA `(.L_x_151) ;  /* 0x0000000800640947 */ /* 0x000fea0003800000 */
[C---:B------:R-:W-:Y:S01]  /*0580*/  IMAD.WIDE R4, R12.reuse, 0x2, R6 ;  /* 0x000000020c047825 */ /* 0x040fe200078e0206 */
[----:B------:R-:W-:Y:S01]  /*0590*/  IADD3 R10, PT, PT, -R12, UR9, RZ ;  /* 0x000000090c0a7c10 */ /* 0x000fe2000fffe1ff */
[----:B------:R-:W-:Y:S01]  /*05a0*/  BSSY.RECONVERGENT B1, `(.L_x_155) ;  /* 0x0000022000017945 */ /* 0x000fe20003800200 */
[----:B------:R-:W-:-:S04]  /*05b0*/  LOP3.LUT P0, RZ, R4, 0xf, RZ, 0xc0, !PT ;  /* 0x0000000f04ff7812 */ /* 0x000fc8000780c0ff */
[----:B------:R-:W-:-:S13]  /*05c0*/  ISETP.LT.U32.OR P0, PT, R10, 0x8, P0 ;  /* 0x000000080a00780c */ /* 0x000fda0000701470 */
[----:B------:R-:W-:Y:S05]  /*05d0*/  @P0 BRA `(.L_x_156) ;  /* 0x0000000000080947 */ /* 0x000fea0003800000 */
[----:B------:R0:W5:Y:S01]  /*05e0*/  LDG.E.128 R8, desc[UR10][R4.64] ;  /* 0x0000000a04087981 */ /* 0x000162000c1e1d00 */
[----:B------:R-:W-:Y:S05]  /*05f0*/  BRA `(.L_x_157) ;  /* 0x0000000000707947 */ /* 0x000fea0003800000 */
.L_x_156:
[C---:B------:R-:W-:Y:S02]  /*0600*/  ISETP.NE.AND P6, PT, R10.reuse, RZ, PT ;  /* 0x000000ff0a00720c */ /* 0x040fe40003fc5270 */
[C---:B------:R-:W-:Y:S02]  /*0610*/  ISETP.GT.U32.AND P0, PT, R10.reuse, 0x1, PT ;  /* 0x000000010a00780c */ /* 0x040fe40003f04070 */
[C---:B------:R-:W-:Y:S02]  /*0620*/  ISETP.GT.U32.AND P2, PT, R10.reuse, 0x2, PT ;  /* 0x000000020a00780c */ /* 0x040fe40003f44070 */
[C---:B------:R-:W-:Y:S02]  /*0630*/  ISETP.GT.U32.AND P3, PT, R10.reuse, 0x3, PT ;  /* 0x000000030a00780c */ /* 0x040fe40003f64070 */
[C---:B------:R-:W-:Y:S02]  /*0640*/  ISETP.GT.U32.AND P4, PT, R10.reuse, 0x4, PT ;  /* 0x000000040a00780c */ /* 0x040fe40003f84070 */
[----:B------:R-:W-:-:S03]  /*0650*/  ISETP.GT.U32.AND P5, PT, R10, 0x5, PT ;  /* 0x000000050a00780c */ /* 0x000fc60003fa4070 */
[----:B------:R-:W-:Y:S02]  /*0660*/  @!P6 PRMT R8, RZ, 0x7610, R8 ;  /* 0x00007610ff08e816 */ /* 0x000fe40000000008 */
[----:B------:R-:W-:-:S04]  /*0670*/  @!P0 PRMT R9, RZ, 0x7610, R9 ;  /* 0x00007610ff098816 */ /* 0x000fc80000000009 */
[----:B------:R-:W2:Y:S01]  /*0680*/  @P6 LDG.E.U16 R8, desc[UR10][R4.64] ;  /* 0x0000000a04086981 */ /* 0x000ea2000c1e1500 */
[----:B------:R-:W-:-:S03]  /*0690*/  ISETP.GT.U32.AND P6, PT, R10, 0x6, PT ;  /* 0x000000060a00780c */ /* 0x000fc60003fc4070 */
[----:B------:R-:W2:Y:S01]  /*06a0*/  @P0 LDG.E.U16 R9, desc[UR10][R4.64+0x2] ;  /* 0x0000020a04090981 */ /* 0x000ea2000c1e1500 */
[----:B------:R-:W-:Y:S02]  /*06b0*/  ISETP.GT.U32.AND P0, PT, R10, 0x7, PT ;  /* 0x000000070a00780c */ /* 0x000fe40003f04070 */
[----:B------:R-:W-:Y:S02]  /*06c0*/  @!P2 PRMT R10, RZ, 0x7610, R10 ;  /* 0x00007610ff0aa816 */ /* 0x000fe4000000000a */
[----:B------:R-:W-:Y:S02]  /*06d0*/  @!P3 PRMT R11, RZ, 0x7610, R11 ;  /* 0x00007610ff0bb816 */ /* 0x000fe4000000000b */
[----:B------:R-:W-:Y:S02]  /*06e0*/  @!P4 PRMT R13, RZ, 0x7610, R13 ;  /* 0x00007610ff0dc816 */ /* 0x000fe4000000000d */
[----:B------:R-:W-:Y:S01]  /*06f0*/  @!P5 PRMT R14, RZ, 0x7610, R14 ;  /* 0x00007610ff0ed816 */ /* 0x000fe2000000000e */
[----:B------:R-:W3:Y:S01]  /*0700*/  @P2 LDG.E.U16 R10, desc[UR10][R4.64+0x4] ;  /* 0x0000040a040a2981 */ /* 0x000ee2000c1e1500 */
[----:B------:R-:W-:-:S03]  /*0710*/  @!P6 PRMT R15, RZ, 0x7610, R15 ;  /* 0x00007610ff0fe816 */ /* 0x000fc6000000000f */
[----:B------:R-:W-:Y:S01]  /*0720*/  @!P0 PRMT R16, RZ, 0x7610, R16 ;  /* 0x00007610ff108816 */ /* 0x000fe20000000010 */
[----:B------:R-:W3:Y:S04]  /*0730*/  @P3 LDG.E.U16 R11, desc[UR10][R4.64+0x6] ;  /* 0x0000060a040b3981 */ /* 0x000ee8000c1e1500 */
[----:B------:R-:W4:Y:S04]  /*0740*/  @P4 LDG.E.U16 R13, desc[UR10][R4.64+0x8] ;  /* 0x0000080a040d4981 */ /* 0x000f28000c1e1500 */
[----:B------:R-:W4:Y:S04]  /*0750*/  @P5 LDG.E.U16 R14, desc[UR10][R4.64+0xa] ;  /* 0x00000a0a040e5981 */ /* 0x000f28000c1e1500 */
[----:B------:R-:W5:Y:S04]  /*0760*/  @P6 LDG.E.U16 R15, desc[UR10][R4.64+0xc] ;  /* 0x00000c0a040f6981 */ /* 0x000f68000c1e1500 */
[----:B------:R-:W5:Y:S01]  /*0770*/  @P0 LDG.E.U16 R16, desc[UR10][R4.64+0xe] ;  /* 0x00000e0a04100981 */ /* 0x000f62000c1e1500 */
[----:B--2---:R-:W-:-:S02]  /*0780*/  PRMT R8, R8, 0x5410, R9 ;  /* 0x0000541008087816 */ /* 0x004fc40000000009 */
[----:B---3--:R-:W-:Y:S02]  /*0790*/  PRMT R9, R10, 0x5410, R11 ;  /* 0x000054100a097816 */ /* 0x008fe4000000000b */
[----:B----4-:R-:W-:Y:S02]  /*07a0*/  PRMT R10, R13, 0x5410, R14 ;  /* 0x000054100d0a7816 */ /* 0x010fe4000000000e */
[----:B-----5:R-:W-:-:S07]  /*07b0*/  PRMT R11, R15, 0x5410, R16 ;  /* 0x000054100f0b7816 */ /* 0x020fce0000000010 */
.L_x_157:
[----:B------:R-:W-:Y:S05]  /*07c0*/  BSYNC.RECONVERGENT B1 ;  /* 0x0000000000017941 */ /* 0x000fea0003800200 */
.L_x_155:
[----:B------:R-:W-:Y:S01]  /*07d0*/  IMAD R12, R201, 0x400, R12 ;  /* 0x00000400c90c7824 */ /* 0x000fe200078e020c */
[C---:B0----5:R-:W-:Y:S01]  /*07e0*/  PRMT R4, R8.reuse, 0x7632, R4 ;  /* 0x0000763208047816 */ /* 0x061fe20000000004 */
[----:B------:R-:W-:Y:S01]  /*07f0*/  IMAD.U32 R33, R8, 0x10000, RZ ;  /* 0x0001000008217824 */ /* 0x000fe200078e00ff */
[C---:B------:R-:W-:Y:S01]  /*0800*/  PRMT R5, R9.reuse, 0x7632, R5 ;  /* 0x0000763209057816 */ /* 0x040fe20000000005 */
[----:B------:R-:W-:Y:S01]  /*0810*/  IMAD.U32 R37, R9, 0x10000, RZ ;  /* 0x0001000009257824 */ /* 0x000fe200078e00ff */
[----:B------:R-:W-:Y:S01]  /*0820*/  ISETP.GE.AND P0, PT, R12, UR9, PT ;  /* 0x000000090c007c0c */ /* 0x000fe2000bf06270 */
[C---:B------:R-:W-:Y:S01]  /*0830*/  IMAD.U32 R45, R11.reuse, 0x10000, RZ ;  /* 0x000100000b2d7824 */ /* 0x040fe200078e00ff */
[----:B------:R-:W-:Y:S01]  /*0840*/  PRMT R8, R10, 0x7632, R8 ;  /* 0x000076320a087816 */ /* 0x000fe20000000008 */
[----:B------:R-:W-:Y:S01]  /*0850*/  IMAD.U32 R35, R4, 0x10000, RZ ;  /* 0x0001000004237824 */ /* 0x000fe200078e00ff */
[----:B------:R-:W-:Y:S01]  /*0860*/  PRMT R9, R11, 0x7632, R9 ;  /* 0x000076320b097816 */ /* 0x000fe20000000009 */
[----:B------:R-:W-:Y:S01]  /*0870*/  IMAD.U32 R39, R5, 0x10000, RZ ;  /* 0x0001000005277824 */ /* 0x000fe200078e00ff */
[----:B------:R-:W-:Y:S01]  /*0880*/  SHF.L.U32 R41, R10, 0x10, RZ ;  /* 0x000000100a297819 */ /* 0x000fe200000006ff */
[----:B------:R-:W-:-:S02]  /*0890*/  IMAD.U32 R43, R8, 0x10000, RZ ;  /* 0x00010000082b7824 */ /* 0x000fc400078e00ff */
[----:B------:R-:W-:-:S04]  /*08a0*/  IMAD.U32 R47, R9, 0x10000, RZ ;  /* 0x00010000092f7824 */ /* 0x000fc800078e00ff */
        /* <DEDUP_REMOVED lines=9> */
.L_x_159:
        /* <DEDUP_REMOVED lines=28> */
.L_x_160:
[----:B------:R-:W-:Y:S05]  /*0b00*/  BSYNC.RECONVERGENT B1 ;  /* 0x0000000000017941 */ /* 0x000fea0003800200 */
.L_x_158:
        /* <DEDUP_REMOVED lines=21> */
[----:B------:R-:W5:Y:S01]  /*0c60*/  LDG.E.128 R4, desc[UR10][R4.64] ;  /* 0x0000000a04047981 */ /* 0x000f62000c1e1d00 */
[----:B------:R-:W-:Y:S05]  /*0c70*/  BRA `(.L_x_163) ;  /* 0x0000000000707947 */ /* 0x000fea0003800000 */
.L_x_162:
        /* <DEDUP_REMOVED lines=23> */
[----:B------:R2:W5:Y:S02]  /*0df0*/  @P0 LDG.E.U16 R13, desc[UR10][R4.64+0xe] ;  /* 0x00000e0a040d0981 */ /* 0x000564000c1e1500 */
[----:B--2---:R-:W-:-:S02]  /*0e00*/  PRMT R4, R6, 0x5410, R7 ;  /* 0x0000541006047816 */ /* 0x004fc40000000007 */
[----:B---3--:R-:W-:Y:S02]  /*0e10*/  PRMT R5, R8, 0x5410, R9 ;  /* 0x0000541008057816 */ /* 0x008fe40000000009 */
[----:B----4-:R-:W-:Y:S02]  /*0e20*/  PRMT R6, R10, 0x5410, R11 ;  /* 0x000054100a067816 */ /* 0x010fe4000000000b */
[----:B-----5:R-:W-:-:S07]  /*0e30*/  PRMT R7, R12, 0x5410, R13 ;  /* 0x000054100c077816 */ /* 0x020fce000000000d */
.L_x_163:
[----:B------:R-:W-:Y:S05]  /*0e40*/  BSYNC.RECONVERGENT B1 ;  /* 0x0000000000017941 */ /* 0x000fea0003800200 */
.L_x_161:
[C---:B-----5:R-:W-:Y:S01]  /*0e50*/  PRMT R8, R4.reuse, 0x7632, R8 ;  /* 0x0000763204087816 */ /* 0x060fe20000000008 */
[----:B------:R-:W-:Y:S01]  /*0e60*/  IMAD.U32 R129, R4, 0x10000, RZ ;  /* 0x0001000004817824 */ /* 0x000fe200078e00ff */
[C---:B------:R-:W-:Y:S01]  /*0e70*/  PRMT R4, R5.reuse, 0x7632, R4 ;  /* 0x0000763205047816 */ /* 0x040fe20000000004 */
[----:B------:R-:W-:Y:S01]  /*0e80*/  IMAD.U32 R133, R5, 0x10000, RZ ;  /* 0x0001000005857824 */ /* 0x000fe200078e00ff */
[C---:B------:R-:W-:Y:S01]  /*0e90*/  PRMT R5, R6.reuse, 0x7632, R5 ;  /* 0x0000763206057816 */ /* 0x040fe20000000005 */
[----:B------:R-:W-:Y:S01]  /*0ea0*/  IMAD.U32 R137, R6, 0x10000, RZ ;  /* 0x0001000006897824 */ /* 0x000fe200078e00ff */
[C---:B------:R-:W-:Y:S01]  /*0eb0*/  PRMT R6, R7.reuse, 0x7632, R6 ;  /* 0x0000763207067816 */ /* 0x040fe20000000006 */
[----:B------:R-:W-:Y:S01]  /*0ec0*/  IMAD.U32 R131, R8, 0x10000, RZ ;  /* 0x0001000008837824 */ /* 0x000fe200078e00ff */
[----:B------:R-:W-:Y:S01]  /*0ed0*/  SHF.L.U32 R141, R7, 0x10, RZ ;  /* 0x00000010078d7819 */ /* 0x000fe200000006ff */
[----:B------:R-:W-:Y:S02]  /*0ee0*/  IMAD.U32 R135, R4, 0x10000, RZ ;  /* 0x0001000004877824 */ /* 0x000fe400078e00ff */
[----:B------:R-:W-:-:S02]  /*0ef0*/  IMAD.U32 R139, R5, 0x10000, RZ ;  /* 0x00010000058b7824 */ /* 0x000fc400078e00ff */
[----:B------:R-:W-:-:S07]  /*0f00*/  IMAD.U32 R143, R6, 0x10000, RZ ;  /* 0x00010000068f7824 */ /* 0x000fce00078e00ff */
.L_x_151:
[----:B------:R-:W-:Y:S05]  /*0f10*/  BSYNC.RECONVERGENT B0 ;  /* 0x0000000000007941 */ /* 0x000fea0003800200 */
.L_x_150:
[----:B------:R-:W0:Y:S01]  /*0f20*/  LDCU UR4, c[0x0][0x388] ;  /* 0x00007100ff0477ac */ /* 0x000e220008000800 */
        /* <DEDUP_REMOVED lines=17> */
[----:B0-----:R-:W-:-:S02]  /*1040*/  ISETP.GE.AND P0, PT, R0, UR4, PT ;  /* 0x0000000400007c0c */ /* 0x001fc4000bf06270 */
        /* <DEDUP_REMOVED lines=16> */
[----:B------:R-:W-:Y:S01]  /*1150*/  I2FP.F32.S32 R4, UR9 ;  /* 0x0000000900047c45 */ /* 0x000fe20008201400 */
[----:B------:R-:W0:Y:S04]  /*1160*/  LDCU.U8 UR4, c[0x0][0x3c0] ;  /* 0x00007800ff0477ac */ /* 0x000e280008000000 */
[----:B------:R-:W-:-:S05]  /*1170*/  VIADD R5, R4, 0x1800000 ;  /* 0x0180000004057836 */ /* 0x000fca0000000000 */
[----:B------:R-:W-:-:S04]  /*1180*/  LOP3.LUT R5, R5, 0x7f800000, RZ, 0xc0, !PT ;  /* 0x7f80000005057812 */ /* 0x000fc800078ec0ff */
[----:B------:R-:W-:-:S13]  /*1190*/  ISETP.GT.U32.AND P0, PT, R5, 0x1ffffff, PT ;  /* 0x01ffffff0500780c */ /* 0x000fda0003f04070 */
[----:B0-----:R-:W-:Y:S05]  /*11a0*/  @P0 BRA `(.L_x_165) ;  /* 0x0000000000100947 */ /* 0x001fea0003800000 */
[----:B------:R-:W-:-:S07]  /*11b0*/  MOV R11, 0x11d0 ;  /* 0x000011d0000b7802 */ /* 0x000fce0000000f00 */
[----:B------:R-:W-:Y:S05]  /*11c0*/  CALL.REL.NOINC `($__internal_1_$__cuda_sm20_rcp_rn_f32_slowpath) ;  /* 0x0000006000307944 */ /* 0x000fea0003c00000 */
[----:B------:R-:W-:Y:S01]  /*11d0*/  MOV R4, R6 ;  /* 0x0000000600047202 */ /* 0x000fe20000000f00 */
[----:B------:R-:W-:Y:S06]  /*11e0*/  BRA `(.L_x_166) ;  /* 0x0000000000107947 */ /* 0x000fec0003800000 */
.L_x_165:
[----:B------:R-:W0:Y:S02]  /*11f0*/  MUFU.RCP R5, R4 ;  /* 0x0000000400057308 */ /* 0x000e240000001000 */
[----:B0-----:R-:W-:-:S04]  /*1200*/  FFMA R6, R4, R5, -1 ;  /* 0xbf80000004067423 */ /* 0x001fc80000000005 */
[----:B------:R-:W-:-:S04]  /*1210*/  FADD.FTZ R6, -R6, -RZ ;  /* 0x800000ff06067221 */ /* 0x000fc80000010100 */
[----:B------:R-:W-:-:S07]  /*1220*/  FFMA R4, R5, R6, R5 ;  /* 0x0000000605047223 */ /* 0x000fce0000000005 */
.L_x_166:
[----:B------:R-:W-:Y:S01]  /*1230*/  ISETP.NE.AND P0, PT, RZ, UR4, PT ;  /* 0x00000004ff007c0c */ /* 0x000fe2000bf05270 */
[----:B------:R-:W-:Y:S01]  /*1240*/  IMAD.MOV.U32 R38, RZ, RZ, R0 ;  /* 0x000000ffff267224 */ /* 0x000fe200078e0000 */
[----:B------:R-:W-:Y:S01]  /*1250*/  UPLOP3.LUT UP0, UPT, UPT, UPT, UPT, 0x40, 0x4 ;  /* 0x000000000004789c */ /* 0x000fe20003f0e870 */
[----:B------:R-:W-:Y:S01]  /*1260*/  IMAD.MOV.U32 R108, RZ, RZ, RZ ;  /* 0x000000ffff6c7224 */ /* 0x000fe200078e00ff */
        /* <DEDUP_REMOVED lines=34> */
.L_x_221:
[----:B------:R-:W0:Y:S01]  /*1490*/  LDC.64 R112, c[0x0][0x3a0] ;  /* 0x0000e800ff707b82 */ /* 0x000e220000000a00 */
[----:B------:R-:W1:Y:S01]  /*14a0*/  LDCU UR9, c[0x0][0x38c] ;  /* 0x00007180ff0977ac */ /* 0x000e620008000800 */
[----:B0-----:R-:W-:-:S05]  /*14b0*/  IMAD.WIDE R112, R38, 0x4, R112 ;  /* 0x0000000426707825 */ /* 0x001fca00078e0270 */
[----:B-----5:R0:W5:Y:S01]  /*14c0*/  LDG.E R127, desc[UR10][R112.64] ;  /* 0x0000000a707f7981 */ /* 0x020162000c1e1900 */
[----:B-1----:R-:W-:Y:S01]  /*14d0*/  ISETP.GE.AND P1, PT, R3, UR9, PT ;  /* 0x0000000903007c0c */ /* 0x002fe2000bf26270 */
[----:B------:R-:W-:Y:S01]  /*14e0*/  BSSY.RECONVERGENT B0, `(.L_x_167) ;  /* 0x000027d000007945 */ /* 0x000fe20003800200 */
[----:B------:R-:W-:Y:S02]  /*14f0*/  IMAD.MOV.U32 R114, RZ, RZ, RZ ;  /* 0x000000ffff727224 */ /* 0x000fe400078e00ff */
[----:B------:R-:W-:-:S09]  /*1500*/  IMAD.MOV.U32 R158, RZ, RZ, RZ ;  /* 0x000000ffff9e7224 */ /* 0x000fd200078e00ff */
[----:B0-----:R-:W-:Y:S05]  /*1510*/  @P1 BRA `(.L_x_168) ;  /* 0x0000002400e41947 */ /* 0x001fea0003800000 */
[----:B------:R-:W0:Y:S08]  /*1520*/  LDC.64 R154, c[0x0][0x398] ;  /* 0x0000e600ff9a7b82 */ /* 0x000e300000000a00 */
[----:B------:R-:W1:Y:S01]  /*1530*/  LDC.64 R152, c[0x0][0x390] ;  /* 0x0000e400ff987b82 */ /* 0x000e620000000a00 */
[----:B0-----:R-:W-:-:S06]  /*1540*/  IMAD.WIDE R154, R38, 0x4, R154 ;  /* 0x00000004269a7825 */ /* 0x001fcc00078e029a */
        /* <DEDUP_REMOVED lines=8> */
[C---:B------:R-:W-:Y:S02]  /*15d0*/  ISETP.GT.U32.AND P6, PT, R158.reuse, 0x1, PT ;  /* 0x000000019e00780c */ /* 0x040fe40003fc4070 */
[C---:B------:R-:W-:Y:S02]  /*15e0*/  ISETP.GT.U32.AND P0, PT, R158.reuse, 0x2, PT ;  /* 0x000000029e00780c */ /* 0x040fe40003f04070 */
[C---:B------:R-:W-:Y:S02]  /*15f0*/  ISETP.GT.U32.AND P3, PT, R158.reuse, 0x3, PT ;  /* 0x000000039e00780c */ /* 0x040fe40003f64070 */
[C---:B------:R-:W-:Y:S02]  /*1600*/  ISETP.GT.U32.AND P4, PT, R158.reuse, 0x4, PT ;  /* 0x000000049e00780c */ /* 0x040fe40003f84070 */
[C---:B------:R-:W-:Y:S02]  /*1610*/  ISETP.GT.U32.AND P5, PT, R158.reuse, 0x5, PT ;  /* 0x000000059e00780c */ /* 0x040fe40003fa4070 */
[----:B------:R-:W-:-:S03]  /*1620*/  ISETP.NE.AND P2, PT, R158, RZ, PT ;  /* 0x000000ff9e00720c */ /* 0x000fc60003f45270 */
        /* <DEDUP_REMOVED lines=15> */
[----:B------:R-:W4:Y:S04]  /*1720*/  @P6 LDG.E.U16 R128, desc[UR10][R116.64+0xc] ;  /* 0x00000c0a74806981 */ /* 0x000f28000c1e1500 */
[----:B------:R2:W4:Y:S01]  /*1730*/  @P0 LDG.E.U16 R151, desc[UR10][R116.64+0xe] ;  /* 0x00000e0a74970981 */ /* 0x000522000c1e1500 */
[----:B------:R-:W-:-:S04]  /*1740*/  @!P2 PRMT R112, RZ, 0x7610, R112 ;  /* 0x00007610ff70a816 */ /* 0x000fc80000000070 */
[----:B--2---:R-:W-:Y:S02]  /*1750*/  PRMT R116, R112, 0x5410, R115 ;  /* 0x0000541070747816 */ /* 0x004fe40000000073 */
[----:B---3--:R-:W-:Y:S02]  /*1760*/  PRMT R117, R114, 0x5410, R119 ;  /* 0x0000541072757816 */ /* 0x008fe40000000077 */
[----:B----4-:R-:W-:Y:S02]  /*1770*/  PRMT R118, R118, 0x5410, R129 ;  /* 0x0000541076767816 */ /* 0x010fe40000000081 */
[----:B------:R-:W-:Y:S01]  /*1780*/  PRMT R119, R128, 0x5410, R151 ;  /* 0x0000541080777816 */ /* 0x000fe20000000097 */
[----:B------:R-:W-:Y:S06]  /*1790*/  BRA `(.L_x_171) ;  /* 0x0000000000047947 */ /* 0x000fec0003800000 */
.L_x_170:
[----:B------:R-:W5:Y:S02]  /*17a0*/  LDG.E.128 R116, desc[UR10][R116.64] ;  /* 0x0000000a74747981 */ /* 0x000f64000c1e1d00 */
.L_x_171:
[----:B------:R-:W-:Y:S05]  /*17b0*/  BSYNC.RECONVERGENT B1 ;  /* 0x0000000000017941 */ /* 0x000fea0003800200 */
.L_x_169:
[----:B------:R-:W0:Y:S01]  /*17c0*/  LDC.64 R150, c[0x0][0x3c8] ;  /* 0x0000f200ff967b82 */ /* 0x000e220000000a00 */
[----:B------:R-:W-:Y:S01]  /*17d0*/  ISETP.GT.U32.AND P2, PT, R158, 0x7, PT ;  /* 0x000000079e00780c */ /* 0x000fe20003f44070 */
[----:B------:R-:W-:Y:S01]  /*17e0*/  BSSY.RECONVERGENT B1, `(.L_x_172) ;  /* 0x0000026000017945 */ /* 0x000fe20003800200 */
[----:B-----5:R-:W-:Y:S02]  /*17f0*/  PRMT R128, R119, 0x7632, R128 ;  /* 0x0000763277807816 */ /* 0x020fe40000000080 */
[----:B------:R-:W-:Y:S02]  /*1800*/  PRMT R129, R118, 0x7632, R129 ;  /* 0x0000763276817816 */ /* 0x000fe40000000081 */
[----:B------:R-:W-:Y:S02]  /*1810*/  PRMT R155, R117, 0x7632, R155 ;  /* 0x00007632759b7816 */ /* 0x000fe4000000009b */
[----:B------:R-:W-:Y:S01]  /*1820*/  PRMT R156, R116, 0x7632, R156 ;  /* 0x00007632749c7816 */ /* 0x000fe2000000009c */
[----:B0-----:R-:W-:-:S03]  /*1830*/  IMAD.WIDE R112, R113, 0x2, R150 ;  /* 0x0000000271707825 */ /* 0x001fc600078e0296 */
[----:B------:R-:W-:-:S13]  /*1840*/  LOP3.LUT P0, RZ, R112, 0xf, RZ, 0xc0, !PT ;  /* 0x0000000f70ff7812 */ /* 0x000fda000780c0ff */
[----:B------:R-:W-:Y:S05]  /*1850*/  @!P0 BRA P2, `(.L_x_173) ;  /* 0x0000000000748947 */ /* 0x000fea0001000000 */
        /* <DEDUP_REMOVED lines=22> */
[----:B------:R2:W5:Y:S01]  /*19c0*/  @P0 LDG.E.U16 R162, desc[UR10][R112.64+0xe] ;  /* 0x00000e0a70a20981 */ /* 0x000562000c1e1500 */
[----:B------:R-:W-:-:S04]  /*19d0*/  @!P2 PRMT R114, RZ, 0x7610, R114 ;  /* 0x00007610ff72a816 */ /* 0x000fc80000000072 */
[----:B--2---:R-:W-:Y:S02]  /*19e0*/  PRMT R112, R114, 0x5410, R115 ;  /* 0x0000541072707816 */ /* 0x004fe40000000073 */
[----:B---3--:R-:W-:Y:S02]  /*19f0*/  PRMT R113, R157, 0x5410, R158 ;  /* 0x000054109d717816 */ /* 0x008fe4000000009e */
[----:B----4-:R-:W-:Y:S02]  /*1a00*/  PRMT R114, R159, 0x5410, R160 ;  /* 0x000054109f727816 */ /* 0x010fe400000000a0 */
[----:B-----5:R-:W-:Y:S01]  /*1a10*/  PRMT R115, R161, 0x5410, R162 ;  /* 0x00005410a1737816 */ /* 0x020fe200000000a2 */
[----:B------:R-:W-:Y:S06]  /*1a20*/  BRA `(.L_x_174) ;  /* 0x0000000000047947 */ /* 0x000fec0003800000 */
.L_x_173:
[----:B------:R-:W5:Y:S02]  /*1a30*/  LDG.E.128 R112, desc[UR10][R112.64] ;  /* 0x0000000a70707981 */ /* 0x000f64000c1e1d00 */
.L_x_174:
[----:B------:R-:W-:Y:S05]  /*1a40*/  BSYNC.RECONVERGENT B1 ;  /* 0x0000000000017941 */ /* 0x000fea0003800200 */
.L_x_172:
[----:B------:R-:W-:Y:S01]  /*1a50*/  IMAD.U32 R159, R118, 0x10000, RZ ;  /* 0x00010000769f7824 */ /* 0x000fe200078e00ff */
[----:B------:R-:W-:Y:S01]  /*1a60*/  SHF.L.U32 R157, R116, 0x10, RZ ;  /* 0x00000010749d7819 */ /* 0x000fe200000006ff */
[C---:B-----5:R-:W-:Y:S01]  /*1a70*/  IMAD.U32 R193, R113.reuse, 0x10000, RZ ;  /* 0x0001000071c17824 */ /* 0x060fe200078e00ff */
[----:B------:R-:W-:Y:S01]  /*1a80*/  PRMT R118, R113, 0x7632, R118 ;  /* 0x0000763271767816 */ /* 0x000fe20000000076 */
[----:B------:R-:W-:Y:S01]  /*1a90*/  IMAD.U32 R113, R156, 0x10000, RZ ;  /* 0x000100009c717824 */ /* 0x000fe200078e00ff */
[C---:B------:R-:W-:Y:S01]  /*1aa0*/  PRMT R116, R112.reuse, 0x7632, R116 ;  /* 0x0000763270747816 */ /* 0x040fe20000000074 */
[----:B------:R-:W0:Y:S01]  /*1ab0*/  LDC R156, c[0x0][0x384] ;  /* 0x0000e100ff9c7b82 */ /* 0x000e220000000800 */
[----:B------:R-:W-:Y:S02]  /*1ac0*/  IMAD.U32 R197, R112, 0x10000, RZ ;  /* 0x0001000070c57824 */ /* 0x000fe400078e00ff */
[----:B------:R-:W-:Y:S01]  /*1ad0*/  FADD R112, -R154, R157 ;  /* 0x0000009d9a707221 */ /* 0x000fe20000000100 */
[----:B------:R-:W-:Y:S01]  /*1ae0*/  IMAD.U32 R117, R117, 0x10000, RZ ;  /* 0x0001000075757824 */ /* 0x000fe200078e00ff */
[----:B------:R-:W-:Y:S01]  /*1af0*/  SHF.L.U32 R189, R114, 0x10, RZ ;  /* 0x0000001072bd7819 */ /* 0x000fe200000006ff */
[----:B------:R-:W-:-:S02]  /*1b00*/  IMAD.U32 R161, R119, 0x10000, RZ ;  /* 0x0001000077a17824 */ /* 0x000fc400078e00ff */
[----:B------:R-:W-:Y:S01]  /*1b10*/  FMUL R199, R127, R112 ;  /* 0x000000707fc77220 */ /* 0x000fe20000400000 */
[----:B------:R-:W-:Y:S01]  /*1b20*/  PRMT R119, R114, 0x7632, R119 ;  /* 0x0000763272777816 */ /* 0x000fe20000000077 */
[C---:B------:R-:W-:Y:S01]  /*1b30*/  IMAD.U32 R162, R115.reuse, 0x10000, RZ ;  /* 0x0001000073a27824 */ /* 0x040fe200078e00ff */
[----:B------:R-:W-:Y:S01]  /*1b40*/  PRMT R160, R115, 0x7632, R160 ;  /* 0x0000763273a07816 */ /* 0x000fe200000000a0 */
[----:B------:R-:W-:Y:S02]  /*1b50*/  IMAD.U32 R115, R128, 0x10000, RZ ;  /* 0x0001000080737824 */ /* 0x000fe400078e00ff */
[----:B------:R-:W-:Y:S01]  /*1b60*/  FADD R114, -R154, R117 ;  /* 0x000000759a727221 */ /* 0x000fe20000000100 */
[----:B------:R-:W-:Y:S01]  /*1b70*/  SHF.L.U32 R116, R116, 0x10, RZ ;  /* 0x0000001074747819 */ /* 0x000fe200000006ff */
[----:B------:R-:W-:Y:S01]  /*1b80*/  FADD R76, R76, R197 ;  /* 0x000000c54c4c7221 */ /* 0x000fe20000000000 */
[-C--:B------:R-:W-:Y:S01]  /*1b90*/  FFMA R108, R199, R197.reuse, R108 ;  /* 0x000000c5c76c7223 */ /* 0x080fe2000000006c */
[C---:B------:R-:W-:Y:S01]  /*1ba0*/  FADD R198, -R154.reuse, R113 ;  /* 0x000000719ac67221 */ /* 0x040fe20000000100 */
[----:B------:R-:W-:Y:S01]  /*1bb0*/  FMUL R197, R5, R197 ;  /* 0x000000c505c57220 */ /* 0x000fe20000400000 */
[----:B------:R-:W-:Y:S01]  /*1bc0*/  FADD R164, -R154, R115 ;  /* 0x000000739aa47221 */ /* 0x000fe20000000100 */
[----:B------:R-:W-:Y:S01]  /*1bd0*/  FMUL R195, R127, R114 ;  /* 0x000000727fc37220 */ /* 0x000fe20000400000 */
[----:B------:R-:W-:-:S02]  /*1be0*/  IMAD.U32 R155, R155, 0x10000, RZ ;  /* 0x000100009b9b7824 */ /* 0x000fc400078e00ff */
[----:B------:R-:W-:Y:S01]  /*1bf0*/  FMUL R198, R127, R198 ;  /* 0x000000c67fc67220 */ /* 0x000fe20000400000 */
[----:B------:R-:W-:Y:S01]  /*1c00*/  FMUL R196, R6, R116 ;  /* 0x0000007406c47220 */ /* 0x000fe20000400000 */
[----:B------:R-:W-:Y:S01]  /*1c10*/  FADD R113, RZ, R197 ;  /* 0x000000c5ff717221 */ /* 0x000fe20000000000 */
[----:B------:R-:W-:Y:S01]  /*1c20*/  FFMA R115, R199, R197, RZ ;  /* 0x000000c5c7737223 */ /* 0x000fe200000000ff */
[----:B------:R-:W-:Y:S01]  /*1c30*/  FADD R128, -R154, R159 ;  /* 0x0000009f9a807221 */ /* 0x000fe20000000100 */
[----:B------:R-:W-:Y:S01]  /*1c40*/  FADD R78, R78, R193 ;  /* 0x000000c14e4e7221 */ /* 0x000fe20000000000 */
[-C--:B------:R-:W-:Y:S01]  /*1c50*/  FFMA R110, R195, R193.reuse, R110 ;  /* 0x000000c1c36e7223 */ /* 0x080fe2000000006e */
[----:B------:R-:W-:Y:S01]  /*1c60*/  FADD R194, -R154, R155 ;  /* 0x0000009b9ac27221 */ /* 0x000fe20000000100 */
[----:B------:R-:W-:Y:S02]  /*1c70*/  IMAD.U32 R118, R118, 0x10000, RZ ;  /* 0x0001000076767824 */ /* 0x000fe400078e00ff */
[----:B------:R-:W-:Y:S01]  /*1c80*/  FMUL R193, R7, R193 ;  /* 0x000000c107c17220 */ /* 0x000fe20000400000 */
[----:B------:R-:W-:Y:S01]  /*1c90*/  FADD R112, R113, R196 ;  /* 0x000000c471707221 */ /* 0x000fe20000000000 */
[----:B------:R-:W-:Y:S01]  /*1ca0*/  FFMA R114, R198, R196, R115 ;  /* 0x000000c4c6727223 */ /* 0x000fe20000000073 */
[----:B------:R-:W-:Y:S01]  /*1cb0*/  FMUL R191, R127, R128 ;  /* 0x000000807fbf7220 */ /* 0x000fe20000400000 */
[----:B------:R-:W-:-:S02]  /*1cc0*/  IMAD.U32 R129, R129, 0x10000, RZ ;  /* 0x0001000081817824 */ /* 0x000fc400078e00ff */
[----:B------:R-:W-:Y:S01]  /*1cd0*/  FMUL R194, R127, R194 ;  /* 0x000000c27fc27220 */ /* 0x000fe20000400000 */
[----:B------:R-:W-:Y:S01]  /*1ce0*/  FMUL R192, R8, R118 ;  /* 0x0000007608c07220 */ /* 0x000fe20000400000 */
[----:B------:R-:W-:Y:S01]  /*1cf0*/  FADD R113, R112, R193 ;  /* 0x000000c170717221 */ /* 0x000fe20000000000 */
[----:B------:R-:W-:Y:S01]  /*1d00*/  FFMA R115, R195, R193, R114 ;  /* 0x000000c1c3737223 */ /* 0x000fe20000000072 */
[----:B0-----:R-:W-:Y:S02]  /*1d10*/  IMAD R155, R156, 0x400, R3 ;  /* 0x000004009c9b7824 */ /* 0x001fe400078e0203 */
[----:B------:R-:W-:Y:S01]  /*1d20*/  FADD R72, R72, R189 ;  /* 0x000000bd48487221 */ /* 0x000fe20000000000 */
[-C--:B------:R-:W-:Y:S01]  /*1d30*/  FFMA R104, R191, R189.reuse, R104 ;  /* 0x000000bdbf687223 */ /* 0x080fe20000000068 */
[----:B------:R-:W-:Y:S01]  /*1d40*/  FADD R190, -R154, R129 ;  /* 0x000000819abe7221 */ /* 0x000fe20000000100 */
[----:B------:R-:W-:Y:S02]  /*1d50*/  IMAD.U32 R119, R119, 0x10000, RZ ;  /* 0x0001000077777824 */ /* 0x000fe400078e00ff */
[----:B------:R-:W-:Y:S01]  /*1d60*/  FMUL R189, R9, R189 ;  /* 0x000000bd09bd7220 */ /* 0x000fe20000400000 */
[----:B------:R-:W-:Y:S01]  /*1d70*/  FADD R112, R113, R192 ;  /* 0x000000c071707221 */ /* 0x000fe20000000000 */
[----:B------:R-:W-:Y:S01]  /*1d80*/  FFMA R114, R194, R192, R115 ;  /* 0x000000c0c2727223 */ /* 0x000fe20000000073 */
[----:B------:R-:W-:Y:S01]  /*1d90*/  ISETP.GE.AND P0, PT, R155, UR9, PT ;  /* 0x000000099b007c0c */ /* 0x000fe2000bf06270 */
[----:B------:R-:W-:Y:S01]  /*1da0*/  FADD R158, -R154, R161 ;  /* 0x000000a19a9e7221 */ /* 0x000fe20000000100 */
[----:B------:R-:W-:Y:S01]  /*1db0*/  FMUL R190, R127, R190 ;  /* 0x000000be7fbe7220 */ /* 0x000fe20000400000 */
[----:B------:R-:W-:Y:S01]  /*1dc0*/  FMUL R188, R10, R119 ;  /* 0x000000770abc7220 */ /* 0x000fe20000400000 */
[----:B------:R-:W-:Y:S01]  /*1dd0*/  FADD R113, R112, R189 ;  /* 0x000000bd70717221 */ /* 0x000fe20000000000 */
[----:B------:R-:W-:Y:S01]  /*1de0*/  FFMA R115, R191, R189, R114 ;  /* 0x000000bdbf737223 */ /* 0x000fe20000000072 */
[----:B------:R-:W-:-:S02]  /*1df0*/  IMAD.U32 R160, R160, 0x10000, RZ ;  /* 0x00010000a0a07824 */ /* 0x000fc400078e00ff */
        /* <DEDUP_REMOVED lines=15> */
[----:B------:R-:W-:Y:S01]  /*1ef0*/  FADD R114, R112, R129 ;  /* 0x0000008170727221 */ /* 0x000fe20000000000 */
[C---:B------:R-:W-:Y:S01]  /*1f00*/  FFMA R158, R128.reuse, R129, R113 ;  /* 0x00000081809e7223 */ /* 0x040fe20000000071 */
[----:B------:R-:W-:Y:S01]  /*1f10*/  FFMA R106, R187, R162, R106 ;  /* 0x000000a2bb6a7223 */ /* 0x000fe2000000006a */
[----:B------:R-:W-:Y:S01]  /*1f20*/  FADD R75, R75, R160 ;  /* 0x000000a04b4b7221 */ /* 0x000fe20000000000 */
[----:B------:R-:W-:Y:S01]  /*1f30*/  FFMA R107, R128, R160, R107 ;  /* 0x000000a0806b7223 */ /* 0x000fe2000000006b */
        /* <DEDUP_REMOVED lines=8> */
[----:B------:R-:W5:Y:S01]  /*1fc0*/  LDG.E.128 R44, desc[UR10][R44.64] ;  /* 0x0000000a2c2c7981 */ /* 0x000f62000c1e1d00 */
[----:B------:R-:W-:Y:S05]  /*1fd0*/  BRA `(.L_x_177) ;  /* 0x0000000000707947 */ /* 0x000fea0003800000 */
.L_x_176:
        /* <DEDUP_REMOVED lines=28> */
.L_x_177:
[----:B------:R-:W-:Y:S05]  /*21a0*/  BSYNC.RECONVERGENT B1 ;  /* 0x0000000000017941 */ /* 0x000fea0003800200 */
.L_x_175:
[----:B------:R-:W-:Y:S01]  /*21b0*/  IMAD.WIDE R40, R41, 0x2, R150 ;  /* 0x0000000229287825 */ /* 0x000fe200078e0296 */
[----:B------:R-:W-:Y:S01]  /*21c0*/  BSSY.RECONVERGENT B1, `(.L_x_178) ;  /* 0x0000026000017945 */ /* 0x000fe20003800200 */
[----:B-----5:R-:W-:Y:S02]  /*21d0*/  PRMT R39, R47, 0x7632, R39 ;  /* 0x000076322f277816 */ /* 0x020fe40000000027 */
[----:B------:R-:W-:Y:S02]  /*21e0*/  PRMT R112, R46, 0x7632, R112 ;  /* 0x000076322e707816 */ /* 0x000fe40000000070 */
[----:B------:R-:W-:Y:S02]  /*21f0*/  LOP3.LUT P0, RZ, R40, 0xf, RZ, 0xc0, !PT ;  /* 0x0000000f28ff7812 */ /* 0x000fe4000780c0ff */
[----:B------:R-:W-:Y:S02]  /*2200*/  PRMT R113, R45, 0x7632, R113 ;  /* 0x000076322d717816 */ /* 0x000fe40000000071 */
[----:B------:R-:W-:-:S02]  /*2210*/  ISETP.LT.U32.OR P0, PT, R116, 0x8, P0 ;  /* 0x000000087400780c */ /* 0x000fc40000701470 */
[----:B------:R-:W-:-:S11]  /*2220*/  PRMT R115, R44, 0x7632, R115 ;  /* 0x000076322c737816 */ /* 0x000fd60000000073 */
[----:B------:R-:W-:Y:S05]  /*2230*/  @P0 BRA `(.L_x_179) ;  /* 0x0000000000080947 */ /* 0x000fea0003800000 */
[----:B------:R-:W5:Y:S01]  /*2240*/  LDG.E.128 R40, desc[UR10][R40.64] ;  /* 0x0000000a28287981 */ /* 0x000f62000c1e1d00 */
[----:B------:R-:W-:Y:S05]  /*2250*/  BRA `(.L_x_180) ;  /* 0x0000000000707947 */ /* 0x000fea0003800000 */
.L_x_179:
        /* <DEDUP_REMOVED lines=28> */
.L_x_180:
[----:B------:R-:W-:Y:S05]  /*2420*/  BSYNC.RECONVERGENT B1 ;  /* 0x0000000000017941 */ /* 0x000fea0003800200 */
.L_x_178:
[----:B------:R-:W-:Y:S01]  /*2430*/  IMAD.U32 R117, R44, 0x10000, RZ ;  /* 0x000100002c757824 */ /* 0x000fe200078e00ff */
[----:B------:R-:W-:Y:S01]  /*2440*/  SHF.L.U32 R119, R45, 0x10, RZ ;  /* 0x000000102d777819 */ /* 0x000fe200000006ff */
[----:B------:R-:W-:Y:S01]  /*2450*/  IMAD.U32 R47, R47, 0x10000, RZ ;  /* 0x000100002f2f7824 */ /* 0x000fe200078e00ff */
[C---:B-----5:R-:W-:Y:S01]  /*2460*/  PRMT R44, R40.reuse, 0x7632, R44 ;  /* 0x00007632282c7816 */ /* 0x060fe2000000002c */
[----:B------:R-:W-:Y:S02]  /*2470*/  IMAD.U32 R45, R40, 0x10000, RZ ;  /* 0x00010000282d7824 */ /* 0x000fe400078e00ff */
[C---:B------:R-:W-:Y:S01]  /*2480*/  FADD R40, -R154.reuse, R117 ;  /* 0x000000759a287221 */ /* 0x040fe20000000100 */
[----:B------:R-:W-:Y:S02]  /*2490*/  IMAD.U32 R39, R39, 0x10000, RZ ;  /* 0x0001000027277824 */ /* 0x000fe400078e00ff */
[----:B------:R-:W-:Y:S01]  /*24a0*/  FADD R126, -R154, R47 ;  /* 0x0000002f9a7e7221 */ /* 0x000fe20000000100 */
[----:B------:R-:W-:Y:S01]  /*24b0*/  IMAD.U32 R115, R115, 0x10000, RZ ;  /* 0x0001000073737824 */ /* 0x000fe200078e00ff */
[----:B------:R-:W-:Y:S01]  /*24c0*/  SHF.L.U32 R47, R44, 0x10, RZ ;  /* 0x000000102c2f7819 */ /* 0x000fe200000006ff */
[----:B------:R-:W-:Y:S01]  /*24d0*/  FADD R160, -R154, R39 ;  /* 0x000000279aa07221 */ /* 0x000fe20000000100 */
[----:B------:R-:W-:Y:S01]  /*24e0*/  FMUL R39, R127, R40 ;  /* 0x000000287f277220 */ /* 0x000fe20000400000 */
[----:B------:R-:W-:Y:S01]  /*24f0*/  FMUL R40, R13, R45 ;  /* 0x0000002d0d287220 */ /* 0x000fe20000400000 */
[C---:B------:R-:W-:Y:S01]  /*2500*/  PRMT R116, R41.reuse, 0x7632, R116 ;  /* 0x0000763229747816 */ /* 0x040fe20000000074 */
[----:B------:R-:W-:Y:S01]  /*2510*/  IMAD.U32 R118, R41, 0x10000, RZ ;  /* 0x0001000029767824 */ /* 0x000fe200078e00ff */
[----:B------:R-:W-:Y:S01]  /*2520*/  PRMT R122, R42, 0x7632, R122 ;  /* 0x000076322a7a7816 */ /* 0x000fe2000000007a */
[----:B------:R-:W-:-:S02]  /*2530*/  IMAD.U32 R121, R46, 0x10000, RZ ;  /* 0x000100002e797824 */ /* 0x000fc400078e00ff */
[----:B------:R-:W-:Y:S01]  /*2540*/  FADD R46, -R154, R115 ;  /* 0x000000739a2e7221 */ /* 0x000fe20000000100 */
[----:B------:R-:W-:Y:S02]  /*2550*/  IMAD.U32 R123, R42, 0x10000, RZ ;  /* 0x000100002a7b7824 */ /* 0x000fe400078e00ff */
[----:B------:R-:W-:Y:S01]  /*2560*/  FADD R42, -R154, R119 ;  /* 0x000000779a2a7221 */ /* 0x000fe20000000100 */
[----:B------:R-:W-:Y:S02]  /*2570*/  IMAD.U32 R41, R112, 0x10000, RZ ;  /* 0x0001000070297824 */ /* 0x000fe400078e00ff */
[----:B------:R-:W-:Y:S01]  /*2580*/  FADD R68, R68, R45 ;  /* 0x0000002d44447221 */ /* 0x000fe20000000000 */
[----:B------:R-:W-:Y:S02]  /*2590*/  IMAD.U32 R113, R113, 0x10000, RZ ;  /* 0x0001000071717824 */ /* 0x000fe400078e00ff */
[----:B------:R-:W-:Y:S01]  /*25a0*/  FFMA R100, R39, R45, R100 ;  /* 0x0000002d27647223 */ /* 0x000fe20000000064 */
[----:B------:R-:W-:Y:S01]  /*25b0*/  FADD R114, R114, R40 ;  /* 0x0000002872727221 */ /* 0x000fe20000000000 */
[----:B------:R-:W-:Y:S01]  /*25c0*/  FMUL R45, R14, R47 ;  /* 0x0000002f0e2d7220 */ /* 0x000fe20000400000 */
[C---:B------:R-:W-:Y:S01]  /*25d0*/  FADD R124, -R154.reuse, R41 ;  /* 0x000000299a7c7221 */ /* 0x040fe20000000100 */
[C---:B------:R-:W-:Y:S01]  /*25e0*/  FADD R120, -R154.reuse, R113 ;  /* 0x000000719a787221 */ /* 0x040fe20000000100 */
[----:B------:R-:W-:Y:S01]  /*25f0*/  FADD R112, -R154, R121 ;  /* 0x000000799a707221 */ /* 0x000fe20000000100 */
[C---:B------:R-:W-:Y:S01]  /*2600*/  FMUL R41, R127.reuse, R42 ;  /* 0x0000002a7f297220 */ /* 0x040fe20000400000 */
[----:B------:R-:W-:Y:S01]  /*2610*/  FMUL R44, R127, R46 ;  /* 0x0000002e7f2c7220 */ /* 0x000fe20000400000 */
[----:B------:R-:W-:-:S02]  /*2620*/  IMAD.U32 R116, R116, 0x10000, RZ ;  /* 0x0001000074747824 */ /* 0x000fc400078e00ff */
[----:B------:R-:W-:Y:S01]  /*2630*/  FMUL R42, R15, R118 ;  /* 0x000000760f2a7220 */ /* 0x000fe20000400000 */
[----:B------:R-:W-:Y:S01]  /*2640*/  FFMA R113, R39, R40, R158 ;  /* 0x0000002827717223 */ /* 0x000fe2000000009e */
[----:B------:R-:W-:Y:S01]  /*2650*/  FADD R115, R114, R45 ;  /* 0x0000002d72737221 */ /* 0x000fe20000000000 */
[----:B------:R-:W-:Y:S01]  /*2660*/  PRMT R125, R43, 0x7632, R125 ;  /* 0x000076322b7d7816 */ /* 0x000fe2000000007d */
[----:B------:R-:W-:Y:S01]  /*2670*/  FADD R69, R69, R47 ;  /* 0x0000002f45457221 */ /* 0x000fe20000000000 */
[----:B------:R-:W-:Y:S01]  /*2680*/  SHF.L.U32 R157, R43, 0x10, RZ ;  /* 0x000000102b9d7819 */ /* 0x000fe200000006ff */
[----:B------:R-:W-:Y:S01]  /*2690*/  FMUL R43, R127, R112 ;  /* 0x000000707f2b7220 */ /* 0x000fe20000400000 */
[----:B------:R-:W-:Y:S01]  /*26a0*/  FFMA R101, R44, R47, R101 ;  /* 0x0000002f2c657223 */ /* 0x000fe20000000065 */
[----:B------:R-:W-:Y:S01]  /*26b0*/  FMUL R47, R16, R116 ;  /* 0x00000074102f7220 */ /* 0x000fe20000400000 */
[----:B------:R-:W-:Y:S01]  /*26c0*/  FFMA R112, R44, R45, R113 ;  /* 0x0000002d2c707223 */ /* 0x000fe20000000071 */
[----:B------:R-:W-:Y:S01]  /*26d0*/  FADD R114, R115, R42 ;  /* 0x0000002a73727221 */ /* 0x000fe20000000000 */
[----:B------:R-:W-:-:S02]  /*26e0*/  IMAD.U32 R121, R122, 0x10000, RZ ;  /* 0x000100007a797824 */ /* 0x000fc400078e00ff */
[----:B------:R-:W-:Y:S01]  /*26f0*/  FMUL R122, R127, R124 ;  /* 0x0000007c7f7a7220 */ /* 0x000fe20000400000 */
[----:B------:R-:W-:Y:S02]  /*2700*/  IMAD R155, R156, 0x400, R155 ;  /* 0x000004009c9b7824 */ /* 0x000fe400078e029b */
[----:B------:R-:W-:Y:S01]  /*2710*/  FMUL R46, R17, R123 ;  /* 0x0000007b112e7220 */ /* 0x000fe20000400000 */
[----:B------:R-:W-:Y:S01]  /*2720*/  FMUL R120, R127, R120 ;  /* 0x000000787f787220 */ /* 0x000fe20000400000 */
[----:B------:R-:W-:Y:S01]  /*2730*/  FFMA R113, R41, R42, R112 ;  /* 0x0000002a29717223 */ /* 0x000fe20000000070 */
[----:B------:R-:W-:Y:S01]  /*2740*/  FADD R115, R114, R47 ;  /* 0x0000002f72737221 */ /* 0x000fe20000000000 */
[----:B------:R-:W-:Y:S01]  /*2750*/  FADD R65, R65, R121 ;  /* 0x0000007941417221 */ /* 0x000fe20000000000 */
[-C--:B------:R-:W-:Y:S01]  /*2760*/  FFMA R97, R122, R121.reuse, R97 ;  /* 0x000000797a617223 */ /* 0x080fe20000000061 */
[----:B------:R-:W-:Y:S01]  /*2770*/  FMUL R121, R18, R121 ;  /* 0x0000007912797220 */ /* 0x000fe20000400000 */
[----:B------:R-:W-:Y:S01]  /*2780*/  FFMA R112, R120, R47, R113 ;  /* 0x0000002f78707223 */ /* 0x000fe20000000071 */
[----:B------:R-:W-:Y:S01]  /*2790*/  FADD R114, R115, R46 ;  /* 0x0000002e73727221 */ /* 0x000fe20000000000 */
[----:B------:R-:W-:Y:S01]  /*27a0*/  ISETP.GE.AND P0, PT, R155, UR9, PT ;  /* 0x000000099b007c0c */ /* 0x000fe2000bf06270 */
[----:B------:R-:W-:Y:S01]  /*27b0*/  FADD R64, R64, R123 ;  /* 0x0000007b40407221 */ /* 0x000fe20000000000 */
[----:B------:R-:W-:Y:S01]  /*27c0*/  FFMA R96, R43, R123, R96 ;  /* 0x0000007b2b607223 */ /* 0x000fe20000000060 */
[----:B------:R-:W-:-:S02]  /*27d0*/  IMAD.U32 R115, R125, 0x10000, RZ ;  /* 0x000100007d737824 */ /* 0x000fc400078e00ff */
[----:B------:R-:W-:Y:S01]  /*27e0*/  FMUL R123, R19, R157 ;  /* 0x0000009d137b7220 */ /* 0x000fe20000400000 */
[----:B------:R-:W-:Y:S01]  /*27f0*/  FFMA R113, R43, R46, R112 ;  /* 0x0000002e2b717223 */ /* 0x000fe20000000070 */
[----:B------:R-:W-:Y:S01]  /*2800*/  FADD R114, R114, R121 ;  /* 0x0000007972727221 */ /* 0x000fe20000000000 */
        /* <DEDUP_REMOVED lines=27> */
.L_x_182:
        /* <DEDUP_REMOVED lines=28> */
.L_x_183:
[----:B------:R-:W-:Y:S05]  /*2b80*/  BSYNC.RECONVERGENT B1 ;  /* 0x0000000000017941 */ /* 0x000fea0003800200 */
.L_x_181:
        /* <DEDUP_REMOVED lines=11> */
.L_x_185:
        /* <DEDUP_REMOVED lines=28> */
.L_x_186:
[----:B------:R-:W-:Y:S05]  /*2e00*/  BSYNC.RECONVERGENT B1 ;  /* 0x0000000000017941 */ /* 0x000fea0003800200 */
.L_x_184:
[----:B------:R-:W-:Y:S01]  /*2e10*/  SHF.L.U32 R135, R112, 0x10, RZ ;  /* 0x0000001070877819 */ /* 0x000fe200000006ff */
[----:B------:R-:W-:Y:S01]  /*2e20*/  IMAD.U32 R137, R113, 0x10000, RZ ;  /* 0x0001000071897824 */ /* 0x000fe200078e00ff */
[C---:B-----5:R-:W-:Y:S01]  /*2e30*/  PRMT R113, R116.reuse, 0x7632, R113 ;  /* 0x0000763274717816 */ /* 0x060fe20000000071 */
[----:B------:R-:W-:Y:S01]  /*2e40*/  IMAD.U32 R133, R133, 0x10000, RZ ;  /* 0x0001000085857824 */ /* 0x000fe200078e00ff */
[C---:B------:R-:W-:Y:S01]  /*2e50*/  PRMT R143, R119.reuse, 0x7632, R143 ;  /* 0x00007632778f7816 */ /* 0x040fe2000000008f */
[----:B------:R-:W-:Y:S02]  /*2e60*/  IMAD.U32 R116, R116, 0x10000, RZ ;  /* 0x0001000074747824 */ /* 0x000fe400078e00ff */
[----:B------:R-:W-:Y:S01]  /*2e70*/  FADD R112, -R154, R135 ;  /* 0x000000879a707221 */ /* 0x000fe20000000100 */
[----:B------:R-:W-:Y:S02]  /*2e80*/  IMAD R161, R156, 0x400, R155 ;  /* 0x000004009ca17824 */ /* 0x000fe400078e029b */
[----:B------:R-:W-:Y:S01]  /*2e90*/  FADD R134, -R154, R133 ;  /* 0x000000859a867221 */ /* 0x000fe20000000100 */
[----:B------:R-:W-:Y:S01]  /*2ea0*/  IMAD.U32 R155, R119, 0x10000, RZ ;  /* 0x00010000779b7824 */ /* 0x000fe200078e00ff */
[----:B------:R-:W-:Y:S01]  /*2eb0*/  SHF.L.U32 R113, R113, 0x10, RZ ;  /* 0x0000001071717819 */ /* 0x000fe200000006ff */
[----:B------:R-:W-:-:S02]  /*2ec0*/  IMAD.U32 R131, R131, 0x10000, RZ ;  /* 0x0001000083837824 */ /* 0x000fc400078e00ff */
[----:B------:R-:W-:Y:S01]  /*2ed0*/  FMUL R134, R127, R134 ;  /* 0x000000867f867220 */ /* 0x000fe20000400000 */
[----:B------:R-:W-:Y:S01]  /*2ee0*/  IMAD.U32 R119, R132, 0x10000, RZ ;  /* 0x0001000084777824 */ /* 0x000fe200078e00ff */
[----:B------:R-:W-:Y:S01]  /*2ef0*/  PRMT R136, R118, 0x7632, R136 ;  /* 0x0000763276887816 */ /* 0x000fe20000000088 */
[----:B------:R-:W-:Y:S02]  /*2f00*/  IMAD.U32 R157, R130, 0x10000, RZ ;  /* 0x00010000829d7824 */ /* 0x000fe400078e00ff */
[----:B------:R-:W-:Y:S01]  /*2f10*/  FMUL R130, R21, R116 ;  /* 0x0000007415827220 */ /* 0x000fe20000400000 */
[----:B------:R-:W-:Y:S01]  /*2f20*/  IMAD.U32 R141, R115, 0x10000, RZ ;  /* 0x00010000738d7824 */ /* 0x000fe200078e00ff */
[----:B------:R-:W-:Y:S01]  /*2f30*/  PRMT R115, R117, 0x7632, R115 ;  /* 0x0000763275737816 */ /* 0x000fe20000000073 */
[----:B------:R-:W-:Y:S02]  /*2f40*/  IMAD.U32 R139, R114, 0x10000, RZ ;  /* 0x00010000728b7824 */ /* 0x000fe400078e00ff */
[C---:B------:R-:W-:Y:S01]  /*2f50*/  FADD R142, -R154.reuse, R131 ;  /* 0x000000839a8e7221 */ /* 0x040fe20000000100 */
[C---:B------:R-:W-:Y:S01]  /*2f60*/  FADD R114, -R154.reuse, R137 ;  /* 0x000000899a727221 */ /* 0x040fe20000000100 */
[----:B------:R-:W-:Y:S01]  /*2f70*/  FADD R138, -R154, R119 ;  /* 0x000000779a8a7221 */ /* 0x000fe20000000100 */
[----:B------:R-:W-:Y:S01]  /*2f80*/  FMUL R131, R127, R112 ;  /* 0x000000707f837220 */ /* 0x000fe20000400000 */
[----:B------:R-:W-:-:S02]  /*2f90*/  IMAD.U32 R117, R117, 0x10000, RZ ;  /* 0x0001000075757824 */ /* 0x000fc400078e00ff */
[----:B------:R-:W-:Y:S01]  /*2fa0*/  FADD R112, R159, R130 ;  /* 0x000000829f707221 */ /* 0x000fe20000000000 */
[-C--:B------:R-:W-:Y:S01]  /*2fb0*/  FMUL R137, R22, R113.reuse ;  /* 0x0000007116897220 */ /* 0x080fe20000400000 */
[----:B------:R-:W-:Y:S01]  /*2fc0*/  SHF.L.U32 R140, R118, 0x10, RZ ;  /* 0x00000010768c7819 */ /* 0x000fe200000006ff */
[----:B------:R-:W-:Y:S01]  /*2fd0*/  FADD R118, -R154, R139 ;  /* 0x0000008b9a767221 */ /* 0x000fe20000000100 */
[----:B------:R-:W-:Y:S02]  /*2fe0*/  IMAD.U32 R139, R115, 0x10000, RZ ;  /* 0x00010000738b7824 */ /* 0x000fe400078e00ff */
[----:B------:R-:W-:Y:S01]  /*2ff0*/  FADD R61, R61, R113 ;  /* 0x000000713d3d7221 */ /* 0x000fe20000000000 */
[----:B------:R-:W-:Y:S01]  /*3000*/  FFMA R93, R134, R113, R93 ;  /* 0x00000071865d7223 */ /* 0x000fe2000000005d */
[----:B------:R-:W-:Y:S01]  /*3010*/  FMUL R138, R127, R138 ;  /* 0x0000008a7f8a7220 */ /* 0x000fe20000400000 */
[----:B------:R-:W-:Y:S01]  /*3020*/  FMUL R132, R23, R117 ;  /* 0x0000007517847220 */ /* 0x000fe20000400000 */
[----:B------:R-:W-:Y:S01]  /*3030*/  FFMA R113, R131, R130, R158 ;  /* 0x0000008283717223 */ /* 0x000fe2000000009e */
[----:B------:R-:W-:Y:S01]  /*3040*/  FADD R115, R112, R137 ;  /* 0x0000008970737221 */ /* 0x000fe20000000000 */
[C---:B------:R-:W-:Y:S01]  /*3050*/  FMUL R135, R127.reuse, R118 ;  /* 0x000000767f877220 */ /* 0x040fe20000400000 */
[----:B------:R-:W-:Y:S01]  /*3060*/  FMUL R133, R127, R114 ;  /* 0x000000727f857220 */ /* 0x000fe20000400000 */
[----:B------:R-:W-:Y:S01]  /*3070*/  FADD R63, R63, R139 ;  /* 0x0000008b3f3f7221 */ /* 0x000fe20000000000 */
[-C--:B------:R-:W-:Y:S01]  /*3080*/  FFMA R95, R138, R139.reuse, R95 ;  /* 0x0000008b8a5f7223 */ /* 0x080fe2000000005f */
[----:B------:R-:W-:Y:S01]  /*3090*/  FADD R144, -R154, R141 ;  /* 0x0000008d9a907221 */ /* 0x000fe20000000100 */
[----:B------:R-:W-:Y:S01]  /*30a0*/  FMUL R139, R24, R139 ;  /* 0x0000008b188b7220 */ /* 0x000fe20000400000 */
[----:B------:R-:W-:Y:S01]  /*30b0*/  FFMA R112, R134, R137, R113 ;  /* 0x0000008986707223 */ /* 0x000fe20000000071 */
[----:B------:R-:W-:Y:S01]  /*30c0*/  FADD R114, R115, R132 ;  /* 0x0000008473727221 */ /* 0x000fe20000000000 */
[----:B------:R-:W-:-:S02]  /*30d0*/  IMAD.U32 R141, R136, 0x10000, RZ ;  /* 0x00010000888d7824 */ /* 0x000fc400078e00ff */
[----:B------:R-:W-:Y:S01]  /*30e0*/  FADD R56, R56, R140 ;  /* 0x0000008c38387221 */ /* 0x000fe20000000000 */
[-C--:B------:R-:W-:Y:S01]  /*30f0*/  FFMA R88, R135, R140.reuse, R88 ;  /* 0x0000008c87587223 */ /* 0x080fe20000000058 */
        /* <DEDUP_REMOVED lines=16> */
[----:B------:R-:W-:Y:S01]  /*3200*/  FMUL R143, R127, R144 ;  /* 0x000000907f8f7220 */ /* 0x000fe20000400000 */
[----:B------:R-:W-:Y:S01]  /*3210*/  FADD R146, -R154, R157 ;  /* 0x0000009d9a927221 */ /* 0x000fe20000000100 */
        /* <DEDUP_REMOVED lines=24> */
.L_x_188:
        /* <DEDUP_REMOVED lines=28> */
.L_x_189:
[----:B------:R-:W-:Y:S05]  /*3560*/  BSYNC.RECONVERGENT B1 ;  /* 0x0000000000017941 */ /* 0x000fea0003800200 */
.L_x_187:
        /* <DEDUP_REMOVED lines=11> */
.L_x_191:
        /* <DEDUP_REMOVED lines=28> */
.L_x_192:
[----:B------:R-:W-:Y:S05]  /*37e0*/  BSYNC.RECONVERGENT B1 ;  /* 0x0000000000017941 */ /* 0x000fea0003800200 */
.L_x_190:
[----:B------:R-:W-:Y:S01]  /*37f0*/  IMAD.U32 R149, R149, 0x10000, RZ ;  /* 0x0001000095957824 */ /* 0x000fe200078e00ff */
[----:B------:R-:W-:Y:S01]  /*3800*/  SHF.L.U32 R153, R113, 0x10, RZ ;  /* 0x0000001071997819 */ /* 0x000fe200000006ff */
[----:B------:R-:W-:Y:S01]  /*3810*/  IMAD.U32 R151, R112, 0x10000, RZ ;  /* 0x0001000070977824 */ /* 0x000fe200078e00ff */
[C---:B-----5:R-:W-:Y:S01]  /*3820*/  PRMT R113, R116.reuse, 0x7632, R113 ;  /* 0x0000763274717816 */ /* 0x060fe20000000071 */
[----:B------:R-:W-:Y:S02]  /*3830*/  IMAD.U32 R116, R116, 0x10000, RZ ;  /* 0x0001000074747824 */ /* 0x000fe400078e00ff */
[C---:B------:R-:W-:Y:S01]  /*3840*/  FADD R178, -R154.reuse, R149 ;  /* 0x000000959ab27221 */ /* 0x040fe20000000100 */
[----:B------:R-:W-:Y:S01]  /*3850*/  FADD R112, -R154, R151 ;  /* 0x000000979a707221 */ /* 0x000fe20000000100 */
[----:B------:R-:W-:Y:S01]  /*3860*/  PRMT R156, R119, 0x7632, R156 ;  /* 0x00007632779c7816 */ /* 0x000fe2000000009c */
[----:B------:R-:W-:Y:S01]  /*3870*/  IMAD.U32 R161, R145, 0x10000, RZ ;  /* 0x0001000091a17824 */ /* 0x000fe200078e00ff */
[----:B------:R-:W-:Y:S01]  /*3880*/  SHF.L.U32 R184, R119, 0x10, RZ ;  /* 0x0000001077b87819 */ /* 0x000fe200000006ff */
[----:B------:R-:W-:Y:S01]  /*3890*/  IMAD.U32 R119, R148, 0x10000, RZ ;  /* 0x0001000094777824 */ /* 0x000fe200078e00ff */
[----:B------:R-:W-:Y:S01]  /*38a0*/  SHF.L.U32 R113, R113, 0x10, RZ ;  /* 0x0000001071717819 */ /* 0x000fe200000006ff */
[----:B------:R-:W-:Y:S01]  /*38b0*/  FMUL R148, R29, R116 ;  /* 0x000000741d947220 */ /* 0x000fe20000400000 */
[----:B------:R-:W-:Y:S01]  /*38c0*/  FMUL R178, R127, R178 ;  /* 0x000000b27fb27220 */ /* 0x000fe20000400000 */
[----:B------:R-:W-:-:S02]  /*38d0*/  IMAD.U32 R159, R115, 0x10000, RZ ;  /* 0x00010000739f7824 */ /* 0x000fc400078e00ff */
[----:B------:R-:W-:Y:S01]  /*38e0*/  FMUL R145, R127, R112 ;  /* 0x000000707f917220 */ /* 0x000fe20000400000 */
[----:B------:R-:W-:Y:S01]  /*38f0*/  PRMT R115, R117, 0x7632, R115 ;  /* 0x0000763275737816 */ /* 0x000fe20000000073 */
[----:B------:R-:W-:Y:S02]  /*3900*/  IMAD.U32 R155, R114, 0x10000, RZ ;  /* 0x00010000729b7824 */ /* 0x000fe400078e00ff */
[----:B------:R-:W-:Y:S01]  /*3910*/  FADD R180, -R154, R119 ;  /* 0x000000779ab47221 */ /* 0x000fe20000000100 */
[----:B------:R-:W-:Y:S02]  /*3920*/  IMAD.U32 R147, R147, 0x10000, RZ ;  /* 0x0001000093937824 */ /* 0x000fe400078e00ff */
[----:B------:R-:W-:Y:S01]  /*3930*/  FADD R112, R157, R148 ;  /* 0x000000949d707221 */ /* 0x000fe20000000000 */
[----:B------:R-:W-:Y:S01]  /*3940*/  FADD R53, R53, R113 ;  /* 0x0000007135357221 */ /* 0x000fe20000000000 */
[-C--:B------:R-:W-:Y:S01]  /*3950*/  FFMA R85, R178, R113.reuse, R85 ;  /* 0x00000071b2557223 */ /* 0x080fe20000000055 */
[----:B------:R-:W-:Y:S01]  /*3960*/  FMUL R175, R30, R113 ;  /* 0x000000711eaf7220 */ /* 0x000fe20000400000 */
[----:B------:R-:W-:-:S02]  /*3970*/  IMAD.U32 R117, R117, 0x10000, RZ ;  /* 0x0001000075757824 */ /* 0x000fc400078e00ff */
[----:B------:R-:W-:Y:S01]  /*3980*/  FADD R114, -R154, R153 ;  /* 0x000000999a727221 */ /* 0x000fe20000000100 */
[----:B------:R-:W-:Y:S01]  /*3990*/  FFMA R113, R145, R148, R158 ;  /* 0x0000009491717223 */ /* 0x000fe2000000009e */
[C---:B------:R-:W-:Y:S01]  /*39a0*/  PRMT R150, R118.reuse, 0x7632, R150 ;  /* 0x0000763276967816 */ /* 0x040fe20000000096 */
[----:B------:R-:W-:Y:S02]  /*39b0*/  IMAD.U32 R176, R118, 0x10000, RZ ;  /* 0x0001000076b07824 */ /* 0x000fe400078e00ff */
[C---:B------:R-:W-:Y:S01]  /*39c0*/  FADD R118, -R154.reuse, R155 ;  /* 0x0000009b9a767221 */ /* 0x040fe20000000100 */
[----:B------:R-:W-:Y:S02]  /*39d0*/  IMAD.U32 R177, R115, 0x10000, RZ ;  /* 0x0001000073b17824 */ /* 0x000fe400078e00ff */
[----:B------:R-:W-:Y:S01]  /*39e0*/  FADD R182, -R154, R147 ;  /* 0x000000939ab67221 */ /* 0x000fe20000000100 */
[C---:B------:R-:W-:Y:S01]  /*39f0*/  FMUL R180, R127.reuse, R180 ;  /* 0x000000b47fb47220 */ /* 0x040fe20000400000 */
[----:B------:R-:W-:Y:S01]  /*3a00*/  FADD R115, R112, R175 ;  /* 0x000000af70737221 */ /* 0x000fe20000000000 */
[----:B------:R-:W-:Y:S01]  /*3a10*/  FMUL R147, R127, R114 ;  /* 0x000000727f937220 */ /* 0x000fe20000400000 */
[----:B------:R-:W-:Y:S01]  /*3a20*/  FMUL R174, R31, R117 ;  /* 0x000000751fae7220 */ /* 0x000fe20000400000 */
[----:B------:R-:W-:Y:S01]  /*3a30*/  FFMA R112, R178, R175, R113 ;  /* 0x000000afb2707223 */ /* 0x000fe20000000071 */
[----:B------:R-:W-:Y:S01]  /*3a40*/  FMUL R149, R127, R118 ;  /* 0x000000767f957220 */ /* 0x000fe20000400000 */
[----:B------:R-:W-:Y:S01]  /*3a50*/  FADD R55, R55, R177 ;  /* 0x000000b137377221 */ /* 0x000fe20000000000 */
[-C--:B------:R-:W-:Y:S01]  /*3a60*/  FFMA R87, R180, R177.reuse, R87 ;  /* 0x000000b1b4577223 */ /* 0x080fe20000000057 */
[----:B------:R-:W-:Y:S01]  /*3a70*/  FMUL R177, R32, R177 ;  /* 0x000000b120b17220 */ /* 0x000fe20000400000 */
[----:B------:R-:W-:Y:S01]  /*3a80*/  FADD R114, R115, R174 ;  /* 0x000000ae73727221 */ /* 0x000fe20000000000 */
[----:B------:R-:W-:Y:S01]  /*3a90*/  FFMA R113, R147, R174, R112 ;  /* 0x000000ae93717223 */ /* 0x000fe20000000070 */
[----:B------:R-:W-:Y:S01]  /*3aa0*/  FADD R152, -R154, R159 ;  /* 0x0000009f9a987221 */ /* 0x000fe20000000100 */
[----:B------:R-:W-:Y:S01]  /*3ab0*/  FADD R48, R48, R176 ;  /* 0x000000b030307221 */ /* 0x000fe20000000000 */
[----:B------:R-:W-:Y:S01]  /*3ac0*/  FFMA R80, R149, R176, R80 ;  /* 0x000000b095507223 */ /* 0x000fe20000000050 */
[----:B------:R-:W-:-:S02]  /*3ad0*/  IMAD.U32 R150, R150, 0x10000, RZ ;  /* 0x0001000096967824 */ /* 0x000fc400078e00ff */
[----:B------:R-:W-:Y:S01]  /*3ae0*/  FMUL R176, R33, R176 ;  /* 0x000000b021b07220 */ /* 0x000fe20000400000 */
[----:B------:R-:W-:Y:S01]  /*3af0*/  FADD R115, R114, R177 ;  /* 0x000000b172737221 */ /* 0x000fe20000000000 */
[----:B------:R-:W-:Y:S01]  /*3b00*/  FFMA R112, R180, R177, R113 ;  /* 0x000000b1b4707223 */ /* 0x000fe20000000071 */
[C---:B------:R-:W-:Y:S01]  /*3b10*/  FMUL R179, R127.reuse, R152 ;  /* 0x000000987fb37220 */ /* 0x040fe20000400000 */
[----:B------:R-:W-:Y:S01]  /*3b20*/  FMUL R182, R127, R182 ;  /* 0x000000b67fb67220 */ /* 0x000fe20000400000 */
[----:B------:R-:W-:Y:S01]  /*3b30*/  FMUL R181, R34, R150 ;  /* 0x0000009622b57220 */ /* 0x000fe20000400000 */
[----:B------:R-:W-:Y:S01]  /*3b40*/  FADD R114, R115, R176 ;  /* 0x000000b073727221 */ /* 0x000fe20000000000 */
[----:B------:R-:W-:Y:S01]  /*3b50*/  FFMA R113, R149, R176, R112 ;  /* 0x000000b095717223 */ /* 0x000fe20000000070 */
[----:B------:R-:W-:Y:S01]  /*3b60*/  FADD R50, R50, R184 ;  /* 0x000000b832327221 */ /* 0x000fe20000000000 */
[----:B------:R-:W-:Y:S01]  /*3b70*/  FFMA R82, R179, R184, R82 ;  /* 0x000000b8b3527223 */ /* 0x000fe20000000052 */
[----:B------:R-:W-:Y:S01]  /*3b80*/  FADD R186, -R154, R161 ;  /* 0x000000a19aba7221 */ /* 0x000fe20000000100 */
[----:B------:R-:W-:-:S02]  /*3b90*/  IMAD.U32 R156, R156, 0x10000, RZ ;  /* 0x000100009c9c7824 */ /* 0x000fc400078e00ff */
        /* <DEDUP_REMOVED lines=17> */
.L_x_168:
[----:B------:R-:W-:Y:S05]  /*3cb0*/  BSYNC.RECONVERGENT B0 ;  /* 0x0000000000007941 */ /* 0x000fea0003800200 */
.L_x_167:
        /* <DEDUP_REMOVED lines=34> */
.L_x_195:
[----:B------:R-:W-:Y:S05]  /*3ee0*/  BSYNC.RECONVERGENT B0 ;  /* 0x0000000000007941 */ /* 0x000fea0003800200 */
.L_x_194:
        /* <DEDUP_REMOVED lines=25> */
.L_x_193:
        /* <DEDUP_REMOVED lines=21> */
[----:B------:R-:W-:-:S03]  /*41d0*/  IMAD.MOV.U32 R118, RZ, RZ, RZ ;  /* 0x000000ffff767224 */ /* 0x000fc600078e00ff */
        /* <DEDUP_REMOVED lines=11> */
.L_x_198:
[----:B------:R-:W-:Y:S05]  /*4290*/  BSYNC.RECONVERGENT B0 ;  /* 0x0000000000007941 */ /* 0x000fea0003800200 */
.L_x_197:
[----:B------:R-:W-:Y:S01]  /*42a0*/  BAR.SYNC.DEFER_BLOCKING 0x0 ;  /* 0x0000000000007b1d */ /* 0x000fe20000010000 */
[----:B------:R-:W-:-:S05]  /*42b0*/  HFMA2 R119, -RZ, RZ, 0, 0 ;  /* 0x00000000ff777431 */ /* 0x000fca00000001ff */
        /* <DEDUP_REMOVED lines=25> */
.L_x_200:
[----:B------:R-:W-:Y:S05]  /*4450*/  BSYNC.RECONVERGENT B0 ;  /* 0x0000000000007941 */ /* 0x000fea0003800200 */
.L_x_199:
[----:B------:R-:W-:Y:S05]  /*4460*/  @P0 BRA `(.L_x_201) ;  /* 0x0000000000980947 */ /* 0x000fea0003800000 */
[----:B------:R-:W1:Y:S01]  /*4470*/  LDC R116, c[0x0][0x380] ;  /* 0x0000e000ff747b82 */ /* 0x000e620000000800 */
[----:B------:R-:W2:Y:S01]  /*4480*/  LDCU UR6, c[0x0][0x380] ;  /* 0x00007000ff0677ac */ /* 0x000ea20008000800 */
[C---:B0-----:R-:W-:Y:S02]  /*4490*/  LOP3.LUT R114, R37.reuse, 0x1, RZ, 0xc0, !PT ;  /* 0x0000000125727812 */ /* 0x041fe400078ec0ff */
[----:B------:R-:W-:Y:S01]  /*44a0*/  LOP3.LUT R117, R37, 0x1, RZ, 0xc0, !PT ;  /* 0x0000000125757812 */ /* 0x000fe200078ec0ff */
[----:B------:R-:W0:Y:S02]  /*44b0*/  LDCU.64 UR4, c[0x0][0x3b8] ;  /* 0x00007700ff0477ac */ /* 0x000e240008000a00 */
[----:B------:R-:W-:Y:S01]  /*44c0*/  IMAD.MOV R114, RZ, RZ, -R114 ;  /* 0x000000ffff727224 */ /* 0x000fe200078e0a72 */
[----:B------:R-:W3:Y:S01]  /*44d0*/  LDC.64 R112, c[0x0][0x3b0] ;  /* 0x0000ec00ff707b82 */ /* 0x000ee20000000a00 */
[----:B------:R-:W-:-:S05]  /*44e0*/  IMAD.MOV R117, RZ, RZ, -R117 ;  /* 0x000000ffff757224 */ /* 0x000fca00078e0a75 */
        /* <DEDUP_REMOVED lines=9> */
[----:B------:R-:W-:Y:S01]  /*4580*/  LEA.HI.X R115, R115, R113, R150, 0x3, P0 ;  /* 0x0000007173737211 */ /* 0x000fe200000f1c96 */
[----:B------:R-:W-:Y:S01]  /*4590*/  IMAD.MOV.U32 R150, RZ, RZ, -0x1 ;  /* 0xffffffffff967424 */ /* 0x000fe200078e00ff */
[----:B0-----:R-:W-:Y:S02]  /*45a0*/  LEA R112, P2, R116, UR4, 0x2 ;  /* 0x0000000474707c11 */ /* 0x001fe4000f8410ff */
[----:B------:R-:W-:Y:S01]  /*45b0*/  ISETP.GT.U32.AND P0, PT, R37, 0x1, PT ;  /* 0x000000012500780c */ /* 0x000fe20003f04070 */
        /* <DEDUP_REMOVED lines=12> */
.L_x_202:
[----:B------:R-:W2:Y:S04]  /*4680*/  LDG.E.STRONG.GPU R115, desc[UR10][R112.64] ;  /* 0x0000000a70737981 */ /* 0x000ea8000c1ef900 */
[----:B--2---:R-:W-:Y:S01]  /*4690*/  CCTL.IVALL ;  /* 0x00000000ff00798f */ /* 0x004fe20002000000 */
[----:B------:R-:W-:Y:S05]  /*46a0*/  YIELD ;  /* 0x0000000000007946 */ /* 0x000fea0003800000 */
[----:B------:R-:W-:-:S13]  /*46b0*/  ISETP.NE.AND P0, PT, R115, R116, PT ;  /* 0x000000747300720c */ /* 0x000fda0003f05270 */
[----:B------:R-:W-:Y:S05]  /*46c0*/  @P0 BRA `(.L_x_202) ;  /* 0xfffffffc00ec0947 */ /* 0x000fea000383ffff */
.L_x_201:
[----:B------:R-:W-:Y:S01]  /*46d0*/  LOP3.LUT R209, R206, 0x1f, RZ, 0xc0, !PT ;  /* 0x0000001fced17812 */ /* 0x000fe200078ec0ff */
[----:B------:R-:W-:Y:S05]  /*46e0*/  WARPSYNC.ALL ;  /* 0x0000000000007948 */ /* 0x000fea0003800000 */
[----:B------:R-:W-:Y:S01]  /*46f0*/  BAR.SYNC.DEFER_BLOCKING 0x0 ;  /* 0x0000000000007b1d */ /* 0x000fe20000010000 */
[----:B------:R-:W-:Y:S01]  /*4700*/  ISETP.GE.AND P0, PT, R209, R201, PT ;  /* 0x000000c9d100720c */ /* 0x000fe20003f06270 */
[----:B------:R-:W-:Y:S01]  /*4710*/  IMAD.MOV.U32 R200, RZ, RZ, RZ ;  /* 0x000000ffffc87224 */ /* 0x000fe200078e00ff */
[----:B------:R-:W-:-:S03]  /*4720*/  MOV R207, RZ ;  /* 0x000000ff00cf7202 */ /* 0x000fc60000000f00 */
[----:B------:R-:W-:Y:S08]  /*4730*/  BSSY.RECONVERGENT B0, `(.L_x_203) ;  /* 0x00000c0000007945 */ /* 0x000ff00003800200 */
[----:B------:R-:W-:Y:S05]  /*4740*/  @P0 BRA `(.L_x_204) ;  /* 0x0000000800f80947 */ /* 0x000fea0003800000 */
[----:B0-----:R-:W-:Y:S01]  /*4750*/  LOP3.LUT R112, RZ, R209, RZ, 0x33, !PT ;  /* 0x000000d1ff707212 */ /* 0x001fe200078e33ff */
[----:B------:R-:W-:Y:S01]  /*4760*/  BSSY.RECONVERGENT B1, `(.L_x_205) ;  /* 0x000004e000017945 */ /* 0x000fe20003800200 */
[----:B------:R-:W-:Y:S01]  /*4770*/  LOP3.LUT R114, R206, 0x1e0, RZ, 0xcf, !PT ;  /* 0x000001e0ce727812 */ /* 0x000fe200078ecfff */
[----:B------:R-:W-:Y:S02]  /*4780*/  HFMA2 R207, -RZ, RZ, 0, 0 ;  /* 0x00000000ffcf7431 */ /* 0x000fe400000001ff */
[----:B------:R-:W-:Y:S02]  /*4790*/  IMAD.MOV.U32 R200, RZ, RZ, RZ ;  /* 0x000000ffffc87224 */ /* 0x000fe400078e00ff */
[--C-:B------:R-:W-:Y:S02]  /*47a0*/  IMAD.IADD R112, R112, 0x1, R201.reuse ;  /* 0x0000000170707824 */ /* 0x100fe400078e02c9 */
[----:B------:R-:W-:-:S03]  /*47b0*/  IMAD.IADD R114, R114, 0x1, R201 ;  /* 0x0000000172727824 */ /* 0x000fc600078e02c9 */
[----:B------:R-:W-:Y:S02]  /*47c0*/  ISETP.GE.U32.AND P0, PT, R112, 0x1e0, PT ;  /* 0x000001e07000780c */ /* 0x000fe40003f06070 */
[----:B------:R-:W-:-:S04]  /*47d0*/  LEA.HI R208, R114, 0x1, RZ, 0x1b ;  /* 0x0000000172d07811 */ /* 0x000fc800078fd8ff */
[----:B------:R-:W-:-:S07]  /*47e0*/  LOP3.LUT P2, RZ, R208, 0xf, RZ, 0xc0, !PT ;  /* 0x0000000fd0ff7812 */ /* 0x000fce000784c0ff */
[----:B------:R-:W-:Y:S06]  /*47f0*/  @!P0 BRA `(.L_x_206) ;  /* 0x0000000400108947 */ /* 0x000fec0003800000 */
[----:B------:R-:W0:Y:S01]  /*4800*/  LDC R114, c[0x0][0x380] ;  /* 0x0000e000ff727b82 */ /* 0x000e220000000800 */
[----:B------:R-:W-:Y:S01]  /*4810*/  LOP3.LUT R113, R37, 0x1, RZ, 0xc0, !PT ;  /* 0x0000000125717812 */ /* 0x000fe200078ec0ff */
[----:B------:R-:W1:Y:S01]  /*4820*/  LDCU.64 UR4, c[0x0][0x3b0] ;  /* 0x00007600ff0477ac */ /* 0x000e620008000a00 */
[----:B------:R-:W-:Y:S01]  /*4830*/  IMAD R116, R0, R201, RZ ;  /* 0x000000c900747224 */ /* 0x000fe200078e02ff */
[----:B------:R-:W-:Y:S01]  /*4840*/  LEA.HI R112, R112, 0x1, RZ, 0x1b ;  /* 0x0000000170707811 */ /* 0x000fe200078fd8ff */
[----:B------:R-:W-:Y:S02]  /*4850*/  IMAD.MOV.U32 R200, RZ, RZ, RZ ;  /* 0x000000ffffc87224 */ /* 0x000fe400078e00ff */
[----:B------:R-:W-:Y:S01]  /*4860*/  IMAD.MOV R113, RZ, RZ, -R113 ;  /* 0x000000ffff717224 */ /* 0x000fe200078e0a71 */
[----:B------:R-:W-:-:S05]  /*4870*/  LOP3.LUT R112, R112, 0xffffff0, RZ, 0xc0, !PT ;  /* 0x0ffffff070707812 */ /* 0x000fca00078ec0ff */
[----:B------:R-:W-:Y:S02]  /*4880*/  IMAD.MOV R210, RZ, RZ, -R112 ;  /* 0x000000ffffd27224 */ /* 0x000fe400078e0a70 */
[----:B0-----:R-:W-:-:S05]  /*4890*/  IMAD R114, R201, R114, RZ ;  /* 0x00000072c9727224 */ /* 0x001fca00078e02ff */
[----:B------:R-:W-:-:S04]  /*48a0*/  LOP3.LUT R113, R113, R114, RZ, 0xc0, !PT ;  /* 0x0000007271717212 */ /* 0x000fc800078ec0ff */
[----:B------:R-:W-:-:S05]  /*48b0*/  IADD3 R113, P0, PT, R116, R113, RZ ;  /* 0x0000007174717210 */ /* 0x000fca0007f1e0ff */
[----:B------:R-:W-:Y:S01]  /*48c0*/  IMAD.X R114, RZ, RZ, RZ, P0 ;  /* 0x000000ffff727224 */ /* 0x000fe200000e06ff */
[----:B-1----:R-:W-:-:S04]  /*48d0*/  LEA R202, P0, R113, UR4, 0x3 ;  /* 0x0000000471ca7c11 */ /* 0x002fc8000f8018ff */
[----:B------:R-:W-:-:S09]  /*48e0*/  LEA.HI.X R203, R113, UR5, R114, 0x3, P0 ;  /* 0x0000000571cb7c11 */ /* 0x000fd200080f1c72 */
.L_x_207:
        /* <DEDUP_REMOVED lines=17> */
[----:B------:R-:W-:Y:S01]  /*4a00*/  IADD3 R210, PT, PT, R210, 0x10, RZ ;  /* 0x00000010d2d27810 */ /* 0x000fe20007ffe0ff */
[----:B------:R-:W-:-:S03]  /*4a10*/  VIADD R209, R209, 0x200 ;  /* 0x00000200d1d17836 */ /* 0x000fc60000000000 */
        /* <DEDUP_REMOVED lines=34> */
.L_x_206:
[----:B------:R-:W-:Y:S05]  /*4c40*/  BSYNC.RECONVERGENT B1 ;  /* 0x0000000000017941 */ /* 0x000fea0003800200 */
.L_x_205:
[----:B------:R-:W-:Y:S05]  /*4c50*/  @!P2 BRA `(.L_x_204) ;  /* 0x0000000400b4a947 */ /* 0x000fea0003800000 */
[----:B------:R-:W-:Y:S01]  /*4c60*/  LOP3.LUT R208, R208, 0xf, RZ, 0xc0, !PT ;  /* 0x0000000fd0d07812 */ /* 0x000fe200078ec0ff */
[----:B------:R-:W-:Y:S01]  /*4c70*/  BSSY.RECONVERGENT B1, `(.L_x_208) ;  /* 0x000002d000017945 */ /* 0x000fe20003800200 */
[----:B------:R-:W-:-:S03]  /*4c80*/  LOP3.LUT R112, R206, 0xe0, RZ, 0xcf, !PT ;  /* 0x000000e0ce707812 */ /* 0x000fc600078ecfff */
[----:B------:R-:W-:Y:S02]  /*4c90*/  VIADD R208, R208, 0xffffffff ;  /* 0xffffffffd0d07836 */ /* 0x000fe40000000000 */
[----:B------:R-:W-:-:S03]  /*4ca0*/  IMAD.IADD R112, R112, 0x1, R201 ;  /* 0x0000000170707824 */ /* 0x000fc600078e02c9 */
        /* <DEDUP_REMOVED lines=41> */
.L_x_209:
[----:B------:R-:W-:Y:S05]  /*4f40*/  BSYNC.RECONVERGENT B1 ;  /* 0x0000000000017941 */ /* 0x000fea0003800200 */
.L_x_208:
        /* <DEDUP_REMOVED lines=35> */
.L_x_211:
[----:B------:R-:W-:Y:S05]  /*5180*/  BSYNC.RECONVERGENT B1 ;  /* 0x0000000000017941 */ /* 0x000fea0003800200 */
.L_x_210:
        /* <DEDUP_REMOVED lines=8> */
[----:B------:R-:W-:-:S05]  /*5210*/  IADD3 R114, P0, PT, R117, R114, RZ ;  /* 0x0000007275727210 */ /* 0x000fca0007f1e0ff */
[----:B------:R-:W-:Y:S01]  /*5220*/  IMAD.X R115, RZ, RZ, RZ, P0 ;  /* 0x000000ffff737224 */ /* 0x000fe200000e06ff */
        /* <DEDUP_REMOVED lines=16> */
.L_x_204:
[----:B------:R-:W-:Y:S05]  /*5330*/  BSYNC.RECONVERGENT B0 ;  /* 0x0000000000007941 */ /* 0x000fea0003800200 */
.L_x_203:
[----:B0-----:R-:W0:Y:S01]  /*5340*/  SHFL.BFLY PT, R112, R207, 0x1, 0x1f ;  /* 0x0c201f00cf707f89 */ /* 0x001e2200000e0000 */
[----:B------:R-:W-:-:S03]  /*5350*/  VIADD R37, R37, 0x1 ;  /* 0x0000000125257836 */ /* 0x000fc60000000000 */
[----:B------:R-:W1:Y:S02]  /*5360*/  SHFL.BFLY PT, R113, R200, 0x1, 0x1f ;  /* 0x0c201f00c8717f89 */ /* 0x000e6400000e0000 */
        /* <DEDUP_REMOVED lines=19> */
.L_x_196:
[----:B------:R-:W-:Y:S04]  /*54a0*/  BSSY.RECONVERGENT B0, `(.L_x_212) ;  /* 0x0000102000007945 */ /* 0x000fe80003800200 */
[----:B------:R-:W-:Y:S05]  /*54b0*/  @P1 BRA `(.L_x_213) ;  /* 0x0000001000001947 */ /* 0x000fea0003800000 */
[----:B------:R-:W0:Y:S01]  /*54c0*/  LDC.64 R116, c[0x0][0x3e8] ;  /* 0x0000fa00ff747b82 */ /* 0x000e220000000a00 */
[-C--:B------:R-:W-:Y:S01]  /*54d0*/  FMUL R151, R151, R4.reuse ;  /* 0x0000000497977220 */ /* 0x080fe20000400000 */
[----:B------:R-:W-:Y:S01]  /*54e0*/  FMUL R150, R119, R4 ;  /* 0x0000000477967220 */ /* 0x000fe20000400000 */
[----:B------:R-:W-:Y:S01]  /*54f0*/  IMAD R119, R38, UR9, R3 ;  /* 0x0000000926777c24 */ /* 0x000fe2000f8e0203 */
[----:B------:R-:W-:Y:S01]  /*5500*/  IADD3 R158, PT, PT, -R3, UR9, RZ ;  /* 0x00000009039e7c10 */ /* 0x000fe2000fffe1ff */
[----:B------:R-:W-:Y:S01]  /*5510*/  BSSY.RECONVERGENT B1, `(.L_x_214) ;  /* 0x000003c000017945 */ /* 0x000fe20003800200 */
[-CC-:B------:R-:W-:Y:S01]  /*5520*/  FFMA R118, R195, R150.reuse, R151.reuse ;  /* 0x00000096c3767223 */ /* 0x180fe20000000097 */
[-CC-:B------:R-:W-:Y:S01]  /*5530*/  FFMA R113, R198, R150.reuse, R151.reuse ;  /* 0x00000096c6717223 */ /* 0x180fe20000000097 */
[-C--:B------:R-:W-:Y:S01]  /*5540*/  FFMA R112, R199, R150.reuse, R151 ;  /* 0x00000096c7707223 */ /* 0x080fe20000000097 */
[----:B------:R-:W-:Y:S01]  /*5550*/  ISETP.GT.U32.AND P2, PT, R158, 0x7, PT ;  /* 0x000000079e00780c */ /* 0x000fe20003f44070 */
[----:B------:R-:W-:Y:S01]  /*5560*/  FADD R118, R193, -R118 ;  /* 0x80000076c1767221 */ /* 0x000fe20000000000 */
[----:B------:R-:W-:Y:S01]  /*5570*/  FADD R114, R196, -R113 ;  /* 0x80000071c4727221 */ /* 0x000fe20000000000 */
[----:B------:R-:W-:Y:S01]  /*5580*/  FADD R112, R197, -R112 ;  /* 0x80000070c5707221 */ /* 0x000fe20000000000 */
[--C-:B------:R-:W-:Y:S01]  /*5590*/  FFMA R113, R194, R150, R151.reuse ;  /* 0x00000096c2717223 */ /* 0x100fe20000000097 */
[C---:B-----5:R-:W-:Y:S01]  /*55a0*/  FMUL R118, R127.reuse, R118 ;  /* 0x000000767f767220 */ /* 0x060fe20000400000 */
[C---:B------:R-:W-:Y:S01]  /*55b0*/  FMUL R114, R127.reuse, R114 ;  /* 0x000000727f727220 */ /* 0x040fe20000400000 */
[----:B------:R-:W-:Y:S01]  /*55c0*/  FMUL R112, R127, R112 ;  /* 0x000000707f707220 */ /* 0x000fe20000400000 */
[-CC-:B------:R-:W-:Y:S01]  /*55d0*/  FFMA R115, R190, R150.reuse, R151.reuse ;  /* 0x00000096be737223 */ /* 0x180fe20000000097 */
[--C-:B------:R-:W-:Y:S01]  /*55e0*/  FFMA R154, R187, R150, R151.reuse ;  /* 0x00000096bb9a7223 */ /* 0x100fe20000000097 */
[----:B------:R-:W-:Y:S01]  /*55f0*/  F2FP.BF16.F32.PACK_AB R157, RZ, R118 ;  /* 0x00000076ff9d723e */ /* 0x000fe200000010ff */
[--C-:B------:R-:W-:Y:S01]  /*5600*/  FFMA R156, R128, R150, R151.reuse ;  /* 0x00000096809c7223 */ /* 0x100fe20000000097 */
[----:B------:R-:W-:Y:S01]  /*5610*/  F2FP.BF16.F32.PACK_AB R155, RZ, R114 ;  /* 0x00000072ff9b723e */ /* 0x000fe200000010ff */
[----:B------:R-:W-:Y:S01]  /*5620*/  FFMA R114, R191, R150, R151 ;  /* 0x00000096bf727223 */ /* 0x000fe20000000097 */
[----:B------:R-:W-:Y:S01]  /*5630*/  F2FP.BF16.F32.PACK_AB R153, RZ, R112 ;  /* 0x00000070ff99723e */ /* 0x000fe200000010ff */
[----:B0-----:R-:W-:-:S04]  /*5640*/  IMAD.WIDE R118, R119, 0x2, R116 ;  /* 0x0000000277767825 */ /* 0x001fc800078e0274 */
[----:B------:R-:W-:Y:S01]  /*5650*/  FADD R112, R192, -R113 ;  /* 0x80000071c0707221 */ /* 0x000fe20000000000 */
[----:B------:R-:W-:Y:S01]  /*5660*/  FADD R114, R189, -R114 ;  /* 0x80000072bd727221 */ /* 0x000fe20000000000 */
[----:B------:R-:W-:Y:S01]  /*5670*/  FADD R152, R188, -R115 ;  /* 0x80000073bc987221 */ /* 0x000fe20000000000 */
[----:B------:R-:W-:Y:S01]  /*5680*/  FADD R154, R185, -R154 ;  /* 0x8000009ab99a7221 */ /* 0x000fe20000000000 */
[----:B------:R-:W-:Y:S01]  /*5690*/  LOP3.LUT P0, RZ, R118, 0xf, RZ, 0xc0, !PT ;  /* 0x0000000f76ff7812 */ /* 0x000fe2000780c0ff */
[----:B------:R-:W-:Y:S01]  /*56a0*/  FADD R156, R129, -R156 ;  /* 0x8000009c819c7221 */ /* 0x000fe20000000000 */
[C---:B------:R-:W-:Y:S01]  /*56b0*/  FMUL R112, R127.reuse, R112 ;  /* 0x000000707f707220 */ /* 0x040fe20000400000 */
[C---:B------:R-:W-:Y:S01]  /*56c0*/  FMUL R114, R127.reuse, R114 ;  /* 0x000000727f727220 */ /* 0x040fe20000400000 */
[C---:B------:R-:W-:Y:S01]  /*56d0*/  FMUL R152, R127.reuse, R152 ;  /* 0x000000987f987220 */ /* 0x040fe20000400000 */
[C---:B------:R-:W-:Y:S01]  /*56e0*/  FMUL R154, R127.reuse, R154 ;  /* 0x0000009a7f9a7220 */ /* 0x040fe20000400000 */
[----:B------:R-:W-:Y:S01]  /*56f0*/  FMUL R156, R127, R156 ;  /* 0x0000009c7f9c7220 */ /* 0x000fe20000400000 */
[----:B------:R-:W-:-:S02]  /*5700*/  F2FP.BF16.F32.PACK_AB R112, RZ, R112 ;  /* 0x00000070ff70723e */ /* 0x000fc400000010ff */
[----:B------:R-:W-:Y:S02]  /*5710*/  F2FP.BF16.F32.PACK_AB R114, RZ, R114 ;  /* 0x00000072ff72723e */ /* 0x000fe400000010ff */
[----:B------:R-:W-:Y:S02]  /*5720*/  F2FP.BF16.F32.PACK_AB R152, RZ, R152 ;  /* 0x00000098ff98723e */ /* 0x000fe400000010ff */
[----:B------:R-:W-:Y:S02]  /*5730*/  F2FP.BF16.F32.PACK_AB R115, RZ, R154 ;  /* 0x0000009aff73723e */ /* 0x000fe400000010ff */
[----:B------:R-:W-:Y:S01]  /*5740*/  F2FP.BF16.F32.PACK_AB R156, RZ, R156 ;  /* 0x0000009cff9c723e */ /* 0x000fe200000010ff */
[----:B------:R-:W-:Y:S06]  /*5750*/  @!P0 BRA P2, `(.L_x_215) ;  /* 0x0000000000488947 */ /* 0x000fec0001000000 */
[C---:B------:R-:W-:Y:S02]  /*5760*/  ISETP.GE.U32.AND P2, PT, R158.reuse, 0x2, PT ;  /* 0x000000029e00780c */ /* 0x040fe40003f46070 */
[C---:B------:R-:W-:Y:S02]  /*5770*/  ISETP.GE.U32.AND P3, PT, R158.reuse, 0x5, PT ;  /* 0x000000059e00780c */ /* 0x040fe40003f66070 */
[C---:B------:R-:W-:Y:S02]  /*5780*/  ISETP.GE.U32.AND P4, PT, R158.reuse, 0x6, PT ;  /* 0x000000069e00780c */ /* 0x040fe40003f86070 */
[C---:B------:R-:W-:Y:S02]  /*5790*/  ISETP.GE.U32.AND P5, PT, R158.reuse, 0x7, PT ;  /* 0x000000079e00780c */ /* 0x040fe40003fa6070 */
[C---:B------:R-:W-:Y:S02]  /*57a0*/  ISETP.NE.AND P6, PT, R158.reuse, RZ, PT ;  /* 0x000000ff9e00720c */ /* 0x040fe40003fc5270 */
[----:B------:R-:W-:-:S03]  /*57b0*/  ISETP.GE.U32.AND P0, PT, R158, 0x3, PT ;  /* 0x000000039e00780c */ /* 0x000fc60003f06070 */
[----:B------:R1:W-:Y:S01]  /*57c0*/  @P2 STG.E.U16 desc[UR10][R118.64+0x2], R155 ;  /* 0x0000029b76002986 */ /* 0x0003e2000c10150a */
[----:B------:R-:W-:-:S03]  /*57d0*/  ISETP.GE.U32.AND P2, PT, R158, 0x4, PT ;  /* 0x000000049e00780c */ /* 0x000fc60003f46070 */
[----:B------:R1:W-:Y:S04]  /*57e0*/  @P3 STG.E.U16 desc[UR10][R118.64+0x8], R114 ;  /* 0x0000087276003986 */ /* 0x0003e8000c10150a */
[----:B------:R1:W-:Y:S04]  /*57f0*/  @P4 STG.E.U16 desc[UR10][R118.64+0xa], R152 ;  /* 0x00000a9876004986 */ /* 0x0003e8000c10150a */
[----:B------:R1:W-:Y:S04]  /*5800*/  @P5 STG.E.U16 desc[UR10][R118.64+0xc], R115 ;  /* 0x00000c7376005986 */ /* 0x0003e8000c10150a */
[----:B------:R1:W-:Y:S04]  /*5810*/  @P2 STG.E.U16 desc[UR10][R118.64+0x6], R112 ;  /* 0x0000067076002986 */ /* 0x0003e8000c10150a */
[----:B------:R1:W-:Y:S04]  /*5820*/  @P6 STG.E.U16 desc[UR10][R118.64], R153 ;  /* 0x0000009976006986 */ /* 0x0003e8000c10150a */
[----:B------:R1:W-:Y:S01]  /*5830*/  @P0 STG.E.U16 desc[UR10][R118.64+0x4], R157 ;  /* 0x0000049d76000986 */ /* 0x0003e2000c10150a */
[----:B------:R-:W-:-:S13]  /*5840*/  ISETP.GE.U32.AND P0, PT, R158, 0x8, PT ;  /* 0x000000089e00780c */ /* 0x000fda0003f06070 */
[----:B-1----:R-:W-:Y:S05]  /*5850*/  @!P0 BRA `(.L_x_216) ;  /* 0x00000000001c8947 */ /* 0x002fea0003800000 */
[----:B------:R1:W-:Y:S01]  /*5860*/  STG.E.U16 desc[UR10][R118.64+0xe], R156 ;  /* 0x00000e9c76007986 */ /* 0x0003e2000c10150a */
[----:B------:R-:W-:Y:S05]  /*5870*/  BRA `(.L_x_216) ;  /* 0x0000000000147947 */ /* 0x000fea0003800000 */
.L_x_215:
[----:B------:R-:W-:Y:S02]  /*5880*/  PRMT R113, R157, 0x5410, R112 ;  /* 0x000054109d717816 */ /* 0x000fe40000000070 */
[----:B------:R-:W-:Y:S02]  /*5890*/  PRMT R115, R115, 0x5410, R156 ;  /* 0x0000541073737816 */ /* 0x000fe4000000009c */
[----:B------:R-:W-:Y:S02]  /*58a0*/  PRMT R114, R114, 0x5410, R152 ;  /* 0x0000541072727816 */ /* 0x000fe40000000098 */
[----:B------:R-:W-:-:S05]  /*58b0*/  PRMT R112, R153, 0x5410, R155 ;  /* 0x0000541099707816 */ /* 0x000fca000000009b */
[----:B------:R0:W-:Y:S02]  /*58c0*/  STG.E.128 desc[UR10][R118.64], R112 ;  /* 0x0000007076007986 */ /* 0x0001e4000c101d0a */
.L_x_216:
[----:B------:R-:W-:Y:S05]  /*58d0*/  BSYNC.RECONVERGENT B1 ;  /* 0x0000000000017941 */ /* 0x000fea0003800200 */
.L_x_214:
[----:B------:R-:W-:-:S04]  /*58e0*/  LEA R158, R201, R3, 0xa ;  /* 0x00000003c99e7211 */ /* 0x000fc800078e50ff */
[----:B------:R-:W-:-:S13]  /*58f0*/  ISETP.GE.AND P0, PT, R158, UR9, PT ;  /* 0x000000099e007c0c */ /* 0x000fda000bf06270 */
[----:B------:R-:W-:Y:S05]  /*5900*/  @P0 BRA `(.L_x_213) ;  /* 0x0000000800ec0947 */ /* 0x000fea0003800000 */
[-CC-:B01----:R-:W-:Y:S01]  /*5910*/  FFMA R119, R43, R150.reuse, R151.reuse ;  /* 0x000000962b777223 */ /* 0x183fe20000000097 */
[-CC-:B------:R-:W-:Y:S01]  /*5920*/  FFMA R113, R39, R150.reuse, R151.reuse ;  /* 0x0000009627717223 */ /* 0x180fe20000000097 */
[-CC-:B------:R-:W-:Y:S01]  /*5930*/  FFMA R115, R41, R150.reuse, R151.reuse ;  /* 0x0000009629737223 */ /* 0x180fe20000000097 */
[----:B------:R-:W-:Y:S01]  /*5940*/  FFMA R156, R126, R150, R151 ;  /* 0x000000967e9c7223 */ /* 0x000fe20000000097 */
[----:B------:R-:W-:Y:S01]  /*5950*/  FADD R118, R46, -R119 ;  /* 0x800000772e767221 */ /* 0x000fe20000000000 */
[----:B------:R-:W-:Y:S01]  /*5960*/  FADD R112, R40, -R113 ;  /* 0x8000007128707221 */ /* 0x000fe20000000000 */
[----:B------:R-:W-:Y:S01]  /*5970*/  FADD R114, R42, -R115 ;  /* 0x800000732a727221 */ /* 0x000fe20000000000 */
[----:B------:R-:W-:Y:S02]  /*5980*/  IMAD R119, R38, UR9, R158 ;  /* 0x0000000926777c24 */ /* 0x000fe4000f8e029e */
[C---:B------:R-:W-:Y:S01]  /*5990*/  FMUL R118, R127.reuse, R118 ;  /* 0x000000767f767220 */ /* 0x040fe20000400000 */
[C---:B------:R-:W-:Y:S01]  /*59a0*/  FMUL R112, R127.reuse, R112 ;  /* 0x000000707f707220 */ /* 0x040fe20000400000 */
[----:B------:R-:W-:Y:S01]  /*59b0*/  FMUL R114, R127, R114 ;  /* 0x000000727f727220 */ /* 0x000fe20000400000 */
[-CC-:B------:R-:W-:Y:S01]  /*59c0*/  FFMA R152, R122, R150.reuse, R151.reuse ;  /* 0x000000967a987223 */ /* 0x180fe20000000097 */
[----:B------:R-:W-:Y:S01]  /*59d0*/  FFMA R154, R124, R150, R151 ;  /* 0x000000967c9a7223 */ /* 0x000fe20000000097 */
[----:B------:R-:W-:Y:S01]  /*59e0*/  F2FP.BF16.F32.PACK_AB R155, RZ, R118 ;  /* 0x00000076ff9b723e */ /* 0x000fe200000010ff */
[----:B------:R-:W-:Y:S01]  /*59f0*/  IMAD.WIDE R118, R119, 0x2, R116 ;  /* 0x0000000277767825 */ /* 0x000fe200078e0274 */
[----:B------:R-:W-:-:S03]  /*5a00*/  F2FP.BF16.F32.PACK_AB R153, RZ, R112 ;  /* 0x00000070ff99723e */ /* 0x000fc600000010ff */
[--C-:B------:R-:W-:Y:S01]  /*5a10*/  FFMA R112, R44, R150, R151.reuse ;  /* 0x000000962c707223 */ /* 0x100fe20000000097 */
[----:B------:R-:W-:Y:S01]  /*5a20*/  F2FP.BF16.F32.PACK_AB R113, RZ, R114 ;  /* 0x00000072ff71723e */ /* 0x000fe200000010ff */
[----:B------:R-:W-:Y:S01]  /*5a30*/  FFMA R114, R120, R150, R151 ;  /* 0x0000009678727223 */ /* 0x000fe20000000097 */
[----:B------:R-:W-:Y:S01]  /*5a40*/  IADD3 R160, PT, PT, -R158, UR9, RZ ;  /* 0x000000099ea07c10 */ /* 0x000fe2000fffe1ff */
[----:B------:R-:W-:Y:S01]  /*5a50*/  FADD R156, R125, -R156 ;  /* 0x8000009c7d9c7221 */ /* 0x000fe20000000000 */
[----:B------:R-:W-:Y:S01]  /*5a60*/  LOP3.LUT P0, RZ, R118, 0xf, RZ, 0xc0, !PT ;  /* 0x0000000f76ff7812 */ /* 0x000fe2000780c0ff */
[----:B------:R-:W-:Y:S01]  /*5a70*/  FADD R152, R121, -R152 ;  /* 0x8000009879987221 */ /* 0x000fe20000000000 */
[----:B------:R-:W-:Y:S01]  /*5a80*/  FADD R154, R123, -R154 ;  /* 0x8000009a7b9a7221 */ /* 0x000fe20000000000 */
[----:B------:R-:W-:Y:S01]  /*5a90*/  FADD R112, R45, -R112 ;  /* 0x800000702d707221 */ /* 0x000fe20000000000 */
[----:B------:R-:W-:Y:S01]  /*5aa0*/  ISETP.LT.U32.OR P0, PT, R160, 0x8, P0 ;  /* 0x00000008a000780c */ /* 0x000fe20000701470 */
[----:B------:R-:W-:Y:S01]  /*5ab0*/  FADD R114, R47, -R114 ;  /* 0x800000722f727221 */ /* 0x000fe20000000000 */
[C---:B------:R-:W-:Y:S01]  /*5ac0*/  FMUL R156, R127.reuse, R156 ;  /* 0x0000009c7f9c7220 */ /* 0x040fe20000400000 */
[C---:B------:R-:W-:Y:S01]  /*5ad0*/  FMUL R154, R127.reuse, R154 ;  /* 0x0000009a7f9a7220 */ /* 0x040fe20000400000 */
[C---:B------:R-:W-:Y:S01]  /*5ae0*/  FMUL R152, R127.reuse, R152 ;  /* 0x000000987f987220 */ /* 0x040fe20000400000 */
[C---:B------:R-:W-:Y:S01]  /*5af0*/  FMUL R114, R127.reuse, R114 ;  /* 0x000000727f727220 */ /* 0x040fe20000400000 */
[----:B------:R-:W-:Y:S01]  /*5b00*/  FMUL R112, R127, R112 ;  /* 0x000000707f707220 */ /* 0x000fe20000400000 */
[----:B------:R-:W-:Y:S01]  /*5b10*/  F2FP.BF16.F32.PACK_AB R157, RZ, R156 ;  /* 0x0000009cff9d723e */ /* 0x000fe200000010ff */
[----:B------:R-:W-:Y:S01]  /*5b20*/  IMAD R159, R201, 0x400, R158 ;  /* 0x00000400c99f7824 */ /* 0x000fe200078e029e */
[----:B------:R-:W-:Y:S01]  /*5b30*/  F2FP.BF16.F32.PACK_AB R115, RZ, R154 ;  /* 0x0000009aff73723e */ /* 0x000fe200000010ff */
[----:B------:R-:W-:Y:S01]  /*5b40*/  BSSY.RECONVERGENT B1, `(.L_x_217) ;  /* 0x000001b000017945 */ /* 0x000fe20003800200 */
[----:B------:R-:W-:-:S02]  /*5b50*/  F2FP.BF16.F32.PACK_AB R156, RZ, R152 ;  /* 0x00000098ff9c723e */ /* 0x000fc400000010ff */
[----:B------:R-:W-:Y:S02]  /*5b60*/  F2FP.BF16.F32.PACK_AB R154, RZ, R114 ;  /* 0x00000072ff9a723e */ /* 0x000fe400000010ff */
[----:B------:R-:W-:Y:S02]  /*5b70*/  F2FP.BF16.F32.PACK_AB R152, RZ, R112 ;  /* 0x00000070ff98723e */ /* 0x000fe400000010ff */
[----:B------:R-:W-:Y:S02]  /*5b80*/  @!P0 PRMT R115, R115, 0x5410, R157 ;  /* 0x0000541073738816 */ /* 0x000fe4000000009d */
[----:B------:R-:W-:Y:S02]  /*5b90*/  @!P0 PRMT R114, R155, 0x5410, R156 ;  /* 0x000054109b728816 */ /* 0x000fe4000000009c */
[----:B------:R-:W-:Y:S02]  /*5ba0*/  @!P0 PRMT R113, R113, 0x5410, R154 ;  /* 0x0000541071718816 */ /* 0x000fe4000000009a */
[----:B------:R-:W-:-:S02]  /*5bb0*/  @!P0 PRMT R112, R153, 0x5410, R152 ;  /* 0x0000541099708816 */ /* 0x000fc40000000098 */
[----:B------:R-:W-:-:S03]  /*5bc0*/  ISETP.GE.AND P2, PT, R159, UR9, PT ;  /* 0x000000099f007c0c */ /* 0x000fc6000bf46270 */
[----:B------:R0:W-:Y:S01]  /*5bd0*/  @!P0 STG.E.128 desc[UR10][R118.64], R112 ;  /* 0x0000007076008986 */ /* 0x0001e2000c101d0a */
[----:B------:R-:W-:Y:S09]  /*5be0*/  @!P0 BRA `(.L_x_218) ;  /* 0x0000000000408947 */ /* 0x000ff20003800000 */
[C---:B------:R-:W-:Y:S02]  /*5bf0*/  ISETP.GE.U32.AND P0, PT, R160.reuse, 0x2, PT ;  /* 0x00000002a000780c */ /* 0x040fe40003f06070 */
[C---:B------:R-:W-:Y:S02]  /*5c00*/  ISETP.GE.U32.AND P3, PT, R160.reuse, 0x3, PT ;  /* 0x00000003a000780c */ /* 0x040fe40003f66070 */
[C---:B------:R-:W-:Y:S02]  /*5c10*/  ISETP.GE.U32.AND P4, PT, R160.reuse, 0x4, PT ;  /* 0x00000004a000780c */ /* 0x040fe40003f86070 */
[C---:B------:R-:W-:Y:S02]  /*5c20*/  ISETP.GE.U32.AND P5, PT, R160.reuse, 0x7, PT ;  /* 0x00000007a000780c */ /* 0x040fe40003fa6070 */
[----:B------:R-:W-:-:S05]  /*5c30*/  ISETP.GE.U32.AND P6, PT, R160, 0x8, PT ;  /* 0x00000008a000780c */ /* 0x000fca0003fc6070 */
[----:B------:R1:W-:Y:S01]  /*5c40*/  @P0 STG.E.U16 desc[UR10][R118.64+0x2], R152 ;  /* 0x0000029876000986 */ /* 0x0003e2000c10150a */
[----:B------:R-:W-:-:S03]  /*5c50*/  ISETP.NE.AND P0, PT, R160, RZ, PT ;  /* 0x000000ffa000720c */ /* 0x000fc60003f05270 */
[----:B------:R1:W-:Y:S01]  /*5c60*/  @P3 STG.E.U16 desc[UR10][R118.64+0x4], R113 ;  /* 0x0000047176003986 */ /* 0x0003e2000c10150a */
[----:B------:R-:W-:-:S03]  /*5c70*/  ISETP.GE.U32.AND P3, PT, R160, 0x5, PT ;  /* 0x00000005a000780c */ /* 0x000fc60003f66070 */
[----:B------:R1:W-:Y:S01]  /*5c80*/  @P4 STG.E.U16 desc[UR10][R118.64+0x6], R154 ;  /* 0x0000069a76004986 */ /* 0x0003e2000c10150a */
[----:B------:R-:W-:-:S03]  /*5c90*/  ISETP.GE.U32.AND P4, PT, R160, 0x6, PT ;  /* 0x00000006a000780c */ /* 0x000fc60003f86070 */
[----:B------:R1:W-:Y:S04]  /*5ca0*/  @P5 STG.E.U16 desc[UR10][R118.64+0xc], R115 ;  /* 0x00000c7376005986 */ /* 0x0003e8000c10150a */
[----:B------:R1:W-:Y:S04]  /*5cb0*/  @P0 STG.E.U16 desc[UR10][R118.64], R153 ;  /* 0x0000009976000986 */ /* 0x0003e8000c10150a */
[----:B------:R1:W-:Y:S04]  /*5cc0*/  @P3 STG.E.U16 desc[UR10][R118.64+0x8], R155 ;  /* 0x0000089b76003986 */ /* 0x0003e8000c10150a */
[----:B------:R1:W-:Y:S04]  /*5cd0*/  @P4 STG.E.U16 desc[UR10][R118.64+0xa], R156 ;  /* 0x00000a9c76004986 */ /* 0x0003e8000c10150a */
[----:B------:R1:W-:Y:S02]  /*5ce0*/  @P6 STG.E.U16 desc[UR10][R118.64+0xe], R157 ;  /* 0x00000e9d76006986 */ /* 0x0003e4000c10150a */
.L_x_218:
[----:B------:R-:W-:Y:S05]  /*5cf0*/  BSYNC.RECONVERGENT B1 ;  /* 0x0000000000017941 */ /* 0x000fea0003800200 */
.L_x_217:
        /* <DEDUP_REMOVED lines=63> */
.L_x_220:
[----:B------:R-:W-:Y:S05]  /*60f0*/  BSYNC.RECONVERGENT B1 ;  /* 0x0000000000017941 */ /* 0x000fea0003800200 */
.L_x_219:
[----:B------:R-:W-:Y:S05]  /*6100*/  @P2 BRA `(.L_x_213) ;  /* 0x0000000000ec2947 */ /* 0x000fea0003800000 */
[----:B-1----:R-:W-:Y:S02]  /*6110*/  IMAD R155, R38, UR9, R159 ;  /* 0x00000009269b7c24 */ /* 0x002fe4000f8e029f */
[-CC-:B0-----:R-:W-:Y:S01]  /*6120*/  FFMA R115, R147, R150.reuse, R151.reuse ;  /* 0x0000009693737223 */ /* 0x181fe20000000097 */
[-CC-:B------:R-:W-:Y:S01]  /*6130*/  FFMA R113, R145, R150.reuse, R151.reuse ;  /* 0x0000009691717223 */ /* 0x180fe20000000097 */
[----:B------:R-:W-:Y:S01]  /*6140*/  FFMA R114, R178, R150, R151 ;  /* 0x00000096b2727223 */ /* 0x000fe20000000097 */
[----:B------:R-:W-:-:S04]  /*6150*/  IMAD.WIDE R116, R155, 0x2, R116 ;  /* 0x000000029b747825 */ /* 0x000fc800078e0274 */
[-CC-:B------:R-:W-:Y:S01]  /*6160*/  FFMA R152, R180, R150.reuse, R151.reuse ;  /* 0x00000096b4987223 */ /* 0x180fe20000000097 */
[-CC-:B------:R-:W-:Y:S01]  /*6170*/  FFMA R119, R149, R150.reuse, R151.reuse ;  /* 0x0000009695777223 */ /* 0x180fe20000000097 */
[-CC-:B------:R-:W-:Y:S01]  /*6180*/  FFMA R154, R182, R150.reuse, R151.reuse ;  /* 0x00000096b69a7223 */ /* 0x180fe20000000097 */
[-CC-:B------:R-:W-:Y:S01]  /*6190*/  FFMA R153, R179, R150.reuse, R151.reuse ;  /* 0x00000096b3997223 */ /* 0x180fe20000000097 */
[----:B------:R-:W-:Y:S01]  /*61a0*/  FFMA R158, R186, R150, R151 ;  /* 0x00000096ba9e7223 */ /* 0x000fe20000000097 */
[----:B------:R-:W-:Y:S01]  /*61b0*/  IADD3 R159, PT, PT, -R159, UR9, RZ ;  /* 0x000000099f9f7c10 */ /* 0x000fe2000fffe1ff */
[----:B------:R-:W-:Y:S01]  /*61c0*/  FADD R118, R174, -R115 ;  /* 0x80000073ae767221 */ /* 0x000fe20000000000 */
[----:B------:R-:W-:Y:S01]  /*61d0*/  LOP3.LUT P0, RZ, R116, 0xf, RZ, 0xc0, !PT ;  /* 0x0000000f74ff7812 */ /* 0x000fe2000780c0ff */
[----:B------:R-:W-:Y:S01]  /*61e0*/  FADD R112, R148, -R113 ;  /* 0x8000007194707221 */ /* 0x000fe20000000000 */
[----:B------:R-:W-:Y:S01]  /*61f0*/  FADD R114, R175, -R114 ;  /* 0x80000072af727221 */ /* 0x000fe20000000000 */
[----:B------:R-:W-:Y:S01]  /*6200*/  FADD R152, R177, -R152 ;  /* 0x80000098b1987221 */ /* 0x000fe20000000000 */
[----:B------:R-:W-:Y:S01]  /*6210*/  FADD R150, R176, -R119 ;  /* 0x80000077b0967221 */ /* 0x000fe20000000000 */
[----:B------:R-:W-:Y:S01]  /*6220*/  FADD R154, R181, -R154 ;  /* 0x8000009ab59a7221 */ /* 0x000fe20000000000 */
[----:B------:R-:W-:Y:S01]  /*6230*/  FADD R156, R184, -R153 ;  /* 0x80000099b89c7221 */ /* 0x000fe20000000000 */
[----:B------:R-:W-:Y:S01]  /*6240*/  FADD R158, R183, -R158 ;  /* 0x8000009eb79e7221 */ /* 0x000fe20000000000 */
[----:B------:R-:W-:Y:S01]  /*6250*/  ISETP.LT.U32.OR P0, PT, R159, 0x8, P0 ;  /* 0x000000089f00780c */ /* 0x000fe20000701470 */
[C---:B------:R-:W-:Y:S01]  /*6260*/  FMUL R118, R127.reuse, R118 ;  /* 0x000000767f767220 */ /* 0x040fe20000400000 */
[C---:B------:R-:W-:Y:S01]  /*6270*/  FMUL R112, R127.reuse, R112 ;  /* 0x000000707f707220 */ /* 0x040fe20000400000 */
[C---:B------:R-:W-:Y:S01]  /*6280*/  FMUL R114, R127.reuse, R114 ;  /* 0x000000727f727220 */ /* 0x040fe20000400000 */
        /* <DEDUP_REMOVED lines=9> */
[----:B------:R-:W-:Y:S02]  /*6320*/  F2FP.BF16.F32.PACK_AB R158, RZ, R158 ;  /* 0x0000009eff9e723e */ /* 0x000fe400000010ff */
[----:B------:R-:W-:Y:S02]  /*6330*/  F2FP.BF16.F32.PACK_AB R154, RZ, R154 ;  /* 0x0000009aff9a723e */ /* 0x000fe400000010ff */
[----:B------:R-:W-:-:S02]  /*6340*/  F2FP.BF16.F32.PACK_AB R152, RZ, R152 ;  /* 0x00000098ff98723e */ /* 0x000fc400000010ff */
[----:B------:R-:W-:Y:S02]  /*6350*/  F2FP.BF16.F32.PACK_AB R118, RZ, R114 ;  /* 0x00000072ff76723e */ /* 0x000fe400000010ff */
[----:B------:R-:W-:Y:S02]  /*6360*/  @!P0 PRMT R115, R115, 0x5410, R158 ;  /* 0x0000541073738816 */ /* 0x000fe4000000009e */
[----:B------:R-:W-:Y:S02]  /*6370*/  @!P0 PRMT R114, R150, 0x5410, R154 ;  /* 0x0000541096728816 */ /* 0x000fe4000000009a */
[----:B------:R-:W-:Y:S02]  /*6380*/  @!P0 PRMT R113, R113, 0x5410, R152 ;  /* 0x0000541071718816 */ /* 0x000fe40000000098 */
[----:B------:R-:W-:-:S05]  /*6390*/  @!P0 PRMT R112, R112, 0x5410, R118 ;  /* 0x0000541070708816 */ /* 0x000fca0000000076 */
[----:B------:R2:W-:Y:S01]  /*63a0*/  @!P0 STG.E.128 desc[UR10][R116.64], R112 ;  /* 0x0000007074008986 */ /* 0x0005e2000c101d0a */
[----:B------:R-:W-:Y:S05]  /*63b0*/  @!P0 BRA `(.L_x_213) ;  /* 0x0000000000408947 */ /* 0x000fea0003800000 */
[C---:B------:R-:W-:Y:S02]  /*63c0*/  ISETP.GE.U32.AND P2, PT, R159.reuse, 0x2, PT ;  /* 0x000000029f00780c */ /* 0x040fe40003f46070 */
[C---:B------:R-:W-:Y:S02]  /*63d0*/  ISETP.GE.U32.AND P3, PT, R159.reuse, 0x3, PT ;  /* 0x000000039f00780c */ /* 0x040fe40003f66070 */
[C---:B------:R-:W-:Y:S02]  /*63e0*/  ISETP.GE.U32.AND P0, PT, R159.reuse, 0x4, PT ;  /* 0x000000049f00780c */ /* 0x040fe40003f06070 */
[C---:B------:R-:W-:Y:S02]  /*63f0*/  ISETP.GE.U32.AND P4, PT, R159.reuse, 0x6, PT ;  /* 0x000000069f00780c */ /* 0x040fe40003f86070 */
[C---:B------:R-:W-:Y:S02]  /*6400*/  ISETP.GE.U32.AND P5, PT, R159.reuse, 0x7, PT ;  /* 0x000000079f00780c */ /* 0x040fe40003fa6070 */
[----:B------:R-:W-:-:S03]  /*6410*/  ISETP.GE.U32.AND P6, PT, R159, 0x8, PT ;  /* 0x000000089f00780c */ /* 0x000fc60003fc6070 */
[----:B------:R3:W-:Y:S01]  /*6420*/  @P2 STG.E.U16 desc[UR10][R116.64+0x2], R118 ;  /* 0x0000027674002986 */ /* 0x0007e2000c10150a */
[----:B------:R-:W-:-:S03]  /*6430*/  ISETP.NE.AND P2, PT, R159, RZ, PT ;  /* 0x000000ff9f00720c */ /* 0x000fc60003f45270 */
[----:B------:R3:W-:Y:S01]  /*6440*/  @P3 STG.E.U16 desc[UR10][R116.64+0x4], R113 ;  /* 0x0000047174003986 */ /* 0x0007e2000c10150a */
[----:B------:R-:W-:-:S03]  /*6450*/  ISETP.GE.U32.AND P3, PT, R159, 0x5, PT ;  /* 0x000000059f00780c */ /* 0x000fc60003f66070 */
[----:B------:R3:W-:Y:S04]  /*6460*/  @P0 STG.E.U16 desc[UR10][R116.64+0x6], R152 ;  /* 0x0000069874000986 */ /* 0x0007e8000c10150a */
[----:B------:R3:W-:Y:S04]  /*6470*/  @P4 STG.E.U16 desc[UR10][R116.64+0xa], R154 ;  /* 0x00000a9a74004986 */ /* 0x0007e8000c10150a */
[----:B------:R3:W-:Y:S04]  /*6480*/  @P5 STG.E.U16 desc[UR10][R116.64+0xc], R115 ;  /* 0x00000c7374005986 */ /* 0x0007e8000c10150a */
[----:B------:R3:W-:Y:S04]  /*6490*/  @P3 STG.E.U16 desc[UR10][R116.64+0x8], R150 ;  /* 0x0000089674003986 */ /* 0x0007e8000c10150a */
[----:B------:R3:W-:Y:S04]  /*64a0*/  @P2 STG.E.U16 desc[UR10][R116.64], R112 ;  /* 0x0000007074002986 */ /* 0x0007e8000c10150a */
[----:B------:R3:W-:Y:S02]  /*64b0*/  @P6 STG.E.U16 desc[UR10][R116.64+0xe], R158 ;  /* 0x00000e9e74006986 */ /* 0x0007e4000c10150a */
.L_x_213:
[----:B------:R-:W-:Y:S05]  /*64c0*/  BSYNC.RECONVERGENT B0 ;  /* 0x0000000000007941 */ /* 0x000fea0003800200 */
.L_x_212:
[----:B0123--:R-:W0:Y:S01]  /*64d0*/  LDC R113, c[0x0][0x380] ;  /* 0x0000e000ff717b82 */ /* 0x00fe220000000800 */
[----:B------:R-:W1:Y:S01]  /*64e0*/  LDCU UR4, c[0x0][0x388] ;  /* 0x00007100ff0477ac */ /* 0x000e620008000800 */
[----:B------:R-:W-:Y:S01]  /*64f0*/  UPLOP3.LUT UP0, UPT, UPT, UPT, UP0, 0x40, 0x4 ;  /* 0x000000000004789c */ /* 0x000fe20003f0e800 */
[----:B0-----:R-:W-:-:S05]  /*6500*/  IMAD.IADD R38, R38, 0x1, R113 ;  /* 0x0000000126267824 */ /* 0x001fca00078e0271 */
[----:B-1----:R-:W-:-:S13]  /*6510*/  ISETP.GE.AND P0, PT, R38, UR4, PT ;  /* 0x0000000426007c0c */ /* 0x002fda000bf06270 */
[----:B------:R-:W-:Y:S05]  /*6520*/  @!P0 BRA `(.L_x_221) ;  /* 0xffffffac00d88947 */ /* 0x000fea000383ffff */
.L_x_164:
[----:B------:R-:W-:Y:S05]  /*6530*/  @P1 EXIT ;  /* 0x000000000000194d */ /* 0x000fea0003800000 */
[----:B------:R-:W0:Y:S01]  /*6540*/  LDC.64 R8, c[0x0][0x3d8] ;  /* 0x0000f600ff087b82 */ /* 0x000e220000000a00 */
[----:B------:R-:W-:Y:S01]  /*6550*/  IMAD R7, R0, UR9, R3 ;  /* 0x0000000900077c24 */ /* 0x000fe2000f8e0203 */
[----:B------:R-:W-:Y:S01]  /*6560*/  IADD3 R2, PT, PT, -R3, UR9, RZ ;  /* 0x0000000903027c10 */ /* 0x000fe2000fffe1ff */
[----:B------:R-:W-:Y:S03]  /*6570*/  BSSY.RECONVERGENT B0, `(.L_x_222) ;  /* 0x000001b000007945 */ /* 0x000fe60003800200 */
[----:B------:R-:W-:Y:S02]  /*6580*/  ISETP.GT.U32.AND P1, PT, R2, 0x7, PT ;  /* 0x000000070200780c */ /* 0x000fe40003f24070 */
[----:B------:R-:W1:Y:S01]  /*6590*/  LDC.64 R10, c[0x0][0x3e0] ;  /* 0x0000f800ff0a7b82 */ /* 0x000e620000000a00 */
[----:B0-----:R-:W-:-:S03]  /*65a0*/  IMAD.WIDE.U32 R4, R7, 0x4, R8 ;  /* 0x0000000407047825 */ /* 0x001fc600078e0008 */
[----:B------:R-:W-:Y:S01]  /*65b0*/  LOP3.LUT P0, RZ, R4, 0x1f, RZ, 0xc0, !PT ;  /* 0x0000001f04ff7812 */ /* 0x000fe2000780c0ff */
[----:B-1----:R-:W-:-:S03]  /*65c0*/  IMAD.WIDE.U32 R6, R7, 0x4, R10 ;  /* 0x0000000407067825 */ /* 0x002fc600078e000a */
[----:B------:R-:W-:Y:S02]  /*65d0*/  ISETP.LT.U32.OR P0, PT, R2, 0x8, P0 ;  /* 0x000000080200780c */ /* 0x000fe40000701470 */
[----:B------:R-:W-:-:S11]  /*65e0*/  LOP3.LUT P2, RZ, R6, 0x1f, RZ, 0xc0, !PT ;  /* 0x0000001f06ff7812 */ /* 0x000fd6000784c0ff */
[----:B------:R0:W-:Y:S04]  /*65f0*/  @!P0 STG.E.128 desc[UR10][R4.64], R76 ;  /* 0x0000004c04008986 */ /* 0x0001e8000c101d0a */
[----:B------:R0:W-:Y:S01]  /*6600*/  @!P0 STG.E.128 desc[UR10][R4.64+0x10], R72 ;  /* 0x0000104804008986 */ /* 0x0001e2000c101d0a */
[----:B------:R-:W-:Y:S05]  /*6610*/  @!P0 BRA `(.L_x_223) ;  /* 0x0000000000408947 */ /* 0x000fea0003800000 */
[C---:B------:R-:W-:Y:S02]  /*6620*/  ISETP.NE.AND P0, PT, R2.reuse, RZ, PT ;  /* 0x000000ff0200720c */ /* 0x040fe40003f05270 */
[C---:B------:R-:W-:Y:S02]  /*6630*/  ISETP.GE.U32.AND P3, PT, R2.reuse, 0x2, PT ;  /* 0x000000020200780c */ /* 0x040fe40003f66070 */
[C---:B------:R-:W-:Y:S02]  /*6640*/  ISETP.GE.U32.AND P4, PT, R2.reuse, 0x3, PT ;  /* 0x000000030200780c */ /* 0x040fe40003f86070 */
[C---:B------:R-:W-:Y:S02]  /*6650*/  ISETP.GE.U32.AND P5, PT, R2.reuse, 0x7, PT ;  /* 0x000000070200780c */ /* 0x040fe40003fa6070 */
[----:B------:R-:W-:-:S05]  /*6660*/  ISETP.GE.U32.AND P6, PT, R2, 0x8, PT ;  /* 0x000000080200780c */ /* 0x000fca0003fc6070 */
[----:B------:R1:W-:Y:S01]  /*6670*/  @P0 STG.E desc[UR10][R4.64], R76 ;  /* 0x0000004c04000986 */ /* 0x0003e2000c10190a */
[----:B------:R-:W-:-:S03]  /*6680*/  ISETP.GE.U32.AND P0, PT, R2, 0x4, PT ;  /* 0x000000040200780c */ /* 0x000fc60003f06070 */
[----:B------:R1:W-:Y:S01]  /*6690*/  @P3 STG.E desc[UR10][R4.64+0x4], R77 ;  /* 0x0000044d04003986 */ /* 0x0003e2000c10190a */
[----:B------:R-:W-:-:S03]  /*66a0*/  ISETP.GE.U32.AND P3, PT, R2, 0x5, PT ;  /* 0x000000050200780c */ /* 0x000fc60003f66070 */
[----:B------:R1:W-:Y:S01]  /*66b0*/  @P4 STG.E desc[UR10][R4.64+0x8], R78 ;  /* 0x0000084e04004986 */ /* 0x0003e2000c10190a */
[----:B------:R-:W-:-:S03]  /*66c0*/  ISETP.GE.U32.AND P4, PT, R2, 0x6, PT ;  /* 0x000000060200780c */ /* 0x000fc60003f86070 */
[----:B------:R1:W-:Y:S04]  /*66d0*/  @P5 STG.E desc[UR10][R4.64+0x18], R74 ;  /* 0x0000184a04005986 */ /* 0x0003e8000c10190a */
[----:B------:R1:W-:Y:S04]  /*66e0*/  @P0 STG.E desc[UR10][R4.64+0xc], R79 ;  /* 0x00000c4f04000986 */ /* 0x0003e8000c10190a */
[----:B------:R1:W-:Y:S04]  /*66f0*/  @P3 STG.E desc[UR10][R4.64+0x10], R72 ;  /* 0x0000104804003986 */ /* 0x0003e8000c10190a */
[----:B------:R1:W-:Y:S04]  /*6700*/  @P4 STG.E desc[UR10][R4.64+0x14], R73 ;  /* 0x0000144904004986 */ /* 0x0003e8000c10190a */
[----:B------:R1:W-:Y:S02]  /*6710*/  @P6 STG.E desc[UR10][R4.64+0x1c], R75 ;  /* 0x00001c4b04006986 */ /* 0x0003e4000c10190a */
.L_x_223:
[----:B------:R-:W-:Y:S05]  /*6720*/  BSYNC.RECONVERGENT B0 ;  /* 0x0000000000007941 */ /* 0x000fea0003800200 */
.L_x_222:
[----:B------:R-:W-:Y:S04]  /*6730*/  BSSY.RECONVERGENT B0, `(.L_x_224) ;  /* 0x0000016000007945 */ /* 0x000fe80003800200 */
[----:B------:R-:W-:Y:S05]  /*6740*/  @!P2 BRA P1, `(.L_x_225) ;  /* 0x000000000048a947 */ /* 0x000fea0000800000 */
[C---:B------:R-:W-:Y:S02]  /*6750*/  ISETP.GE.U32.AND P1, PT, R2.reuse, 0x2, PT ;  /* 0x000000020200780c */ /* 0x040fe40003f26070 */
[C---:B------:R-:W-:Y:S02]  /*6760*/  ISETP.GE.U32.AND P2, PT, R2.reuse, 0x3, PT ;  /* 0x000000030200780c */ /* 0x040fe40003f46070 */
[C---:B------:R-:W-:Y:S02]  /*6770*/  ISETP.GE.U32.AND P3, PT, R2.reuse, 0x4, PT ;  /* 0x000000040200780c */ /* 0x040fe40003f66070 */
[C---:B------:R-:W-:Y:S02]  /*6780*/  ISETP.GE.U32.AND P4, PT, R2.reuse, 0x5, PT ;  /* 0x000000050200780c */ /* 0x040fe40003f86070 */
[C---:B------:R-:W-:Y:S02]  /*6790*/  ISETP.GE.U32.AND P5, PT, R2.reuse, 0x6, PT ;  /* 0x000000060200780c */ /* 0x040fe40003fa6070 */
[----:B------:R-:W-:-:S02]  /*67a0*/  ISETP.GE.U32.AND P6, PT, R2, 0x7, PT ;  /* 0x000000070200780c */ /* 0x000fc40003fc6070 */
[C---:B------:R-:W-:Y:S01]  /*67b0*/  ISETP.NE.AND P0, PT, R2.reuse, RZ, PT ;  /* 0x000000ff0200720c */ /* 0x040fe20003f05270 */
[----:B------:R2:W-:Y:S04]  /*67c0*/  @P1 STG.E desc[UR10][R6.64+0x4], R109 ;  /* 0x0000046d06001986 */ /* 0x0005e8000c10190a */
[----:B------:R2:W-:Y:S04]  /*67d0*/  @P2 STG.E desc[UR10][R6.64+0x8], R110 ;  /* 0x0000086e06002986 */ /* 0x0005e8000c10190a */
[----:B------:R2:W-:Y:S04]  /*67e0*/  @P3 STG.E desc[UR10][R6.64+0xc], R111 ;  /* 0x00000c6f06003986 */ /* 0x0005e8000c10190a */
[----:B------:R2:W-:Y:S04]  /*67f0*/  @P4 STG.E desc[UR10][R6.64+0x10], R104 ;  /* 0x0000106806004986 */ /* 0x0005e8000c10190a */
[----:B------:R2:W-:Y:S04]  /*6800*/  @P5 STG.E desc[UR10][R6.64+0x14], R105 ;  /* 0x0000146906005986 */ /* 0x0005e8000c10190a */
[----:B------:R2:W-:Y:S04]  /*6810*/  @P6 STG.E desc[UR10][R6.64+0x18], R106 ;  /* 0x0000186a06006986 */ /* 0x0005e8000c10190a */
[----:B------:R2:W-:Y:S01]  /*6820*/  @P0 STG.E desc[UR10][R6.64], R108 ;  /* 0x0000006c06000986 */ /* 0x0005e2000c10190a */
[----:B------:R-:W-:-:S13]  /*6830*/  ISETP.GE.U32.AND P0, PT, R2, 0x8, PT ;  /* 0x000000080200780c */ /* 0x000fda0003f06070 */
[----:B--2---:R-:W-:Y:S05]  /*6840*/  @!P0 BRA `(.L_x_226) ;  /* 0x0000000000108947 */ /* 0x004fea0003800000 */
[----:B------:R2:W-:Y:S01]  /*6850*/  STG.E desc[UR10][R6.64+0x1c], R107 ;  /* 0x00001c6b06007986 */ /* 0x0005e2000c10190a */
[----:B------:R-:W-:Y:S05]  /*6860*/  BRA `(.L_x_226) ;  /* 0x0000000000087947 */ /* 0x000fea0003800000 */
.L_x_225:
[----:B------:R3:W-:Y:S04]  /*6870*/  STG.E.128 desc[UR10][R6.64], R108 ;  /* 0x0000006c06007986 */ /* 0x0007e8000c101d0a */
[----:B------:R3:W-:Y:S02]  /*6880*/  STG.E.128 desc[UR10][R6.64+0x10], R104 ;  /* 0x0000106806007986 */ /* 0x0007e4000c101d0a */
.L_x_226:
[----:B------:R-:W-:Y:S05]  /*6890*/  BSYNC.RECONVERGENT B0 ;  /* 0x0000000000007941 */ /* 0x000fea0003800200 */
.L_x_224:
[----:B--23--:R-:W-:-:S05]  /*68a0*/  IMAD R6, R201, 0x400, R3 ;  /* 0x00000400c9067824 */ /* 0x00cfca00078e0203 */
[----:B------:R-:W-:-:S13]  /*68b0*/  ISETP.GE.AND P0, PT, R6, UR9, PT ;  /* 0x0000000906007c0c */ /* 0x000fda000bf06270 */
[----:B------:R-:W-:Y:S05]  /*68c0*/  @P0 EXIT ;  /* 0x000000000000094d */ /* 0x000fea0003800000 */
[----:B01----:R-:W-:Y:S01]  /*68d0*/  IMAD R5, R0, UR9, R6 ;  /* 0x0000000900057c24 */ /* 0x003fe2000f8e0206 */
[----:B------:R-:W-:Y:S01]  /*68e0*/  IADD3 R7, PT, PT, -R6, UR9, RZ ;  /* 0x0000000906077c10 */ /* 0x000fe2000fffe1ff */
[----:B------:R-:W-:Y:S01]  /*68f0*/  BSSY.RECONVERGENT B0, `(.L_x_227) ;  /* 0x000001c000007945 */ /* 0x000fe20003800200 */
[----:B------:R-:W-:Y:S01]  /*6900*/  LEA R6, R201, R6, 0xa ;  /* 0x00000006c9067211 */ /* 0x000fe200078e50ff */
[----:B------:R-:W-:-:S03]  /*6910*/  IMAD.WIDE.U32 R2, R5, 0x4, R8 ;  /* 0x0000000405027825 */ /* 0x000fc600078e0008 */
[----:B------:R-:W-:Y:S01]  /*6920*/  ISETP.GE.AND P2, PT, R6, UR9, PT ;  /* 0x0000000906007c0c */ /* 0x000fe2000bf46270 */
[----:B------:R-:W-:Y:S01]  /*6930*/  IMAD.WIDE.U32 R4, R5, 0x4, R10 ;  /* 0x0000000405047825 */ /* 0x000fe200078e000a */
[----:B------:R-:W-:-:S04]  /*6940*/  LOP3.LUT P0, RZ, R2, 0x1f, RZ, 0xc0, !PT ;  /* 0x0000001f02ff7812 */ /* 0x000fc8000780c0ff */
[----:B------:R-:W-:Y:S02]  /*6950*/  ISETP.LT.U32.OR P1, PT, R7, 0x8, P0 ;  /* 0x000000080700780c */ /* 0x000fe40000721470 */
[----:B------:R-:W-:-:S04]  /*6960*/  LOP3.LUT P0, RZ, R4, 0x1f, RZ, 0xc0, !PT ;  /* 0x0000001f04ff7812 */ /* 0x000fc8000780c0ff */
[----:B------:R-:W-:-:S07]  /*6970*/  ISETP.LT.U32.OR P0, PT, R7, 0x8, P0 ;  /* 0x000000080700780c */ /* 0x000fce0000701470 */
        /* <DEDUP_REMOVED lines=19> */
.L_x_228:
[----:B------:R-:W-:Y:S05]  /*6ab0*/  BSYNC.RECONVERGENT B0 ;  /* 0x0000000000007941 */ /* 0x000fea0003800200 */
.L_x_227:
[----:B------:R2:W-:Y:S01]  /*6ac0*/  @!P0 STG.E.128 desc[UR10][R4.64], R100 ;  /* 0x0000006404008986 */ /* 0x0005e2000c101d0a */
[----:B------:R-:W-:Y:S03]  /*6ad0*/  BSSY.RECONVERGENT B0, `(.L_x_229) ;  /* 0x0000013000007945 */ /* 0x000fe60003800200 */
[----:B------:R2:W-:Y:S01]  /*6ae0*/  @!P0 STG.E.128 desc[UR10][R4.64+0x10], R96 ;  /* 0x0000106004008986 */ /* 0x0005e2000c101d0a */
[----:B------:R-:W-:Y:S05]  /*6af0*/  @!P0 BRA `(.L_x_230) ;  /* 0x0000000000408947 */ /* 0x000fea0003800000 */
[C---:B------:R-:W-:Y:S02]  /*6b00*/  ISETP.NE.AND P1, PT, R7.reuse, RZ, PT ;  /* 0x000000ff0700720c */ /* 0x040fe40003f25270 */
[C---:B------:R-:W-:Y:S02]  /*6b10*/  ISETP.GE.U32.AND P3, PT, R7.reuse, 0x2, PT ;  /* 0x000000020700780c */ /* 0x040fe40003f66070 */
[C---:B------:R-:W-:Y:S02]  /*6b20*/  ISETP.GE.U32.AND P0, PT, R7.reuse, 0x3, PT ;  /* 0x000000030700780c */ /* 0x040fe40003f06070 */
[C---:B------:R-:W-:Y:S02]  /*6b30*/  ISETP.GE.U32.AND P4, PT, R7.reuse, 0x6, PT ;  /* 0x000000060700780c */ /* 0x040fe40003f86070 */
[C---:B------:R-:W-:Y:S02]  /*6b40*/  ISETP.GE.U32.AND P5, PT, R7.reuse, 0x7, PT ;  /* 0x000000070700780c */ /* 0x040fe40003fa6070 */
        /* <DEDUP_REMOVED lines=9> */
[----:B------:R3:W-:Y:S04]  /*6be0*/  @P5 STG.E desc[UR10][R4.64+0x18], R98 ;  /* 0x0000186204005986 */ /* 0x0007e8000c10190a */
[----:B------:R3:W-:Y:S02]  /*6bf0*/  @P6 STG.E desc[UR10][R4.64+0x1c], R99 ;  /* 0x00001c6304006986 */ /* 0x0007e4000c10190a */
.L_x_230:
[----:B------:R-:W-:Y:S05]  /*6c00*/  BSYNC.RECONVERGENT B0 ;  /* 0x0000000000007941 */ /* 0x000fea0003800200 */
.L_x_229:
[----:B------:R-:W-:Y:S05]  /*6c10*/  @P2 EXIT ;  /* 0x000000000000294d */ /* 0x000fea0003800000 */
[--C-:B--23--:R-:W-:Y:S01]  /*6c20*/  IMAD R5, R0, UR9, R6.reuse ;  /* 0x0000000900057c24 */ /* 0x10cfe2000f8e0206 */
[----:B------:R-:W-:Y:S01]  /*6c30*/  IADD3 R7, PT, PT, -R6, UR9, RZ ;  /* 0x0000000906077c10 */ /* 0x000fe2000fffe1ff */
[----:B------:R-:W-:Y:S01]  /*6c40*/  IMAD R201, R201, 0x400, R6 ;  /* 0x00000400c9c97824 */ /* 0x000fe200078e0206 */
[----:B------:R-:W-:Y:S01]  /*6c50*/  BSSY.RECONVERGENT B0, `(.L_x_231) ;  /* 0x000001b000007945 */ /* 0x000fe20003800200 */
[----:B01----:R-:W-:-:S03]  /*6c60*/  IMAD.WIDE.U32 R2, R5, 0x4, R8 ;  /* 0x0000000405027825 */ /* 0x003fc600078e0008 */
        /* <DEDUP_REMOVED lines=25> */
.L_x_232:
[----:B------:R-:W-:Y:S05]  /*6e00*/  BSYNC.RECONVERGENT B0 ;  /* 0x0000000000007941 */ /* 0x000fea0003800200 */
.L_x_231:
        /* <DEDUP_REMOVED lines=20> */
.L_x_234:
[----:B------:R-:W-:Y:S05]  /*6f50*/  BSYNC.RECONVERGENT B0 ;  /* 0x0000000000007941 */ /* 0x000fea0003800200 */
.L_x_233:
[----:B------:R-:W-:Y:S05]  /*6f60*/  @P2 EXIT ;  /* 0x000000000000294d */ /* 0x000fea0003800000 */
[----:B--23--:R-:W-:Y:S01]  /*6f70*/  IMAD R5, R0, UR9, R201 ;  /* 0x0000000900057c24 */ /* 0x00cfe2000f8e02c9 */
[----:B------:R-:W-:Y:S01]  /*6f80*/  IADD3 R201, PT, PT, -R201, UR9, RZ ;  /* 0x00000009c9c97c10 */ /* 0x000fe2000fffe1ff */
[----:B------:R-:W-:Y:S02]  /*6f90*/  BSSY.RECONVERGENT B0, `(.L_x_235) ;  /* 0x000001a000007945 */ /* 0x000fe40003800200 */
[----:B01----:R-:W-:-:S04]  /*6fa0*/  IMAD.WIDE.U32 R2, R5, 0x4, R8 ;  /* 0x0000000405027825 */ /* 0x003fc800078e0008 */
        /* <DEDUP_REMOVED lines=24> */
.L_x_236:
[----:B------:R-:W-:Y:S05]  /*7130*/  BSYNC.RECONVERGENT B0 ;  /* 0x0000000000007941 */ /* 0x000fea0003800200 */
.L_x_235:
[----:B------:R2:W-:Y:S04]  /*7140*/  @!P0 STG.E.128 desc[UR10][R4.64], R84 ;  /* 0x0000005404008986 */ /* 0x0005e8000c101d0a */
[----:B------:R2:W-:Y:S01]  /*7150*/  @!P0 STG.E.128 desc[UR10][R4.64+0x10], R80 ;  /* 0x0000105004008986 */ /* 0x0005e2000c101d0a */
[----:B------:R-:W-:Y:S05]  /*7160*/  @!P0 EXIT ;  /* 0x000000000000894d */ /* 0x000fea0003800000 */
[C---:B------:R-:W-:Y:S02]  /*7170*/  ISETP.NE.AND P6, PT, R201.reuse, RZ, PT ;  /* 0x000000ffc900720c */ /* 0x040fe40003fc5270 */
[C---:B------:R-:W-:Y:S02]  /*7180*/  ISETP.GE.U32.AND P5, PT, R201.reuse, 0x2, PT ;  /* 0x00000002c900780c */ /* 0x040fe40003fa6070 */
[C---:B------:R-:W-:Y:S02]  /*7190*/  ISETP.GE.U32.AND P4, PT, R201.reuse, 0x3, PT ;  /* 0x00000003c900780c */ /* 0x040fe40003f86070 */
[C---:B------:R-:W-:Y:S02]  /*71a0*/  ISETP.GE.U32.AND P3, PT, R201.reuse, 0x4, PT ;  /* 0x00000004c900780c */ /* 0x040fe40003f66070 */
[C---:B------:R-:W-:Y:S02]  /*71b0*/  ISETP.GE.U32.AND P2, PT, R201.reuse, 0x5, PT ;  /* 0x00000005c900780c */ /* 0x040fe40003f46070 */
[----:B------:R-:W-:-:S02]  /*71c0*/  ISETP.GE.U32.AND P1, PT, R201, 0x6, PT ;  /* 0x00000006c900780c */ /* 0x000fc40003f26070 */
[C---:B------:R-:W-:Y:S01]  /*71d0*/  ISETP.GE.U32.AND P0, PT, R201.reuse, 0x7, PT ;  /* 0x00000007c900780c */ /* 0x040fe20003f06070 */
[----:B------:R3:W-:Y:S01]  /*71e0*/  @P6 STG.E desc[UR10][R4.64], R84 ;  /* 0x0000005404006986 */ /* 0x0007e2000c10190a */
[----:B------:R-:W-:-:S03]  /*71f0*/  ISETP.GE.U32.AND P6, PT, R201, 0x8, PT ;  /* 0x00000008c900780c */ /* 0x000fc60003fc6070 */
[----:B------:R3:W-:Y:S04]  /*7200*/  @P5 STG.E desc[UR10][R4.64+0x4], R85 ;  /* 0x0000045504005986 */ /* 0x0007e8000c10190a */
[----:B------:R3:W-:Y:S04]  /*7210*/  @P4 STG.E desc[UR10][R4.64+0x8], R86 ;  /* 0x0000085604004986 */ /* 0x0007e8000c10190a */
[----:B------:R3:W-:Y:S04]  /*7220*/  @P3 STG.E desc[UR10][R4.64+0xc], R87 ;  /* 0x00000c5704003986 */ /* 0x0007e8000c10190a */
[----:B------:R3:W-:Y:S04]  /*7230*/  @P2 STG.E desc[UR10][R4.64+0x10], R80 ;  /* 0x0000105004002986 */ /* 0x0007e8000c10190a */
[----:B------:R3:W-:Y:S04]  /*7240*/  @P1 STG.E desc[UR10][R4.64+0x14], R81 ;  /* 0x0000145104001986 */ /* 0x0007e8000c10190a */
[----:B------:R3:W-:Y:S01]  /*7250*/  @P0 STG.E desc[UR10][R4.64+0x18], R82 ;  /* 0x0000185204000986 */ /* 0x0007e2000c10190a */
[----:B------:R-:W-:Y:S05]  /*7260*/  @!P6 EXIT ;  /* 0x000000000000e94d */ /* 0x000fea0003800000 */
[----:B------:R-:W-:Y:S01]  /*7270*/  STG.E desc[UR10][R4.64+0x1c], R83 ;  /* 0x00001c5304007986 */ /* 0x000fe2000c10190a */
[----:B------:R-:W-:Y:S05]  /*7280*/  EXIT ;  /* 0x000000000000794d */ /* 0x000fea0003800000 */
        .weak           $__internal_1_$__cuda_sm20_rcp_rn_f32_slowpath
        .type           $__internal_1_$__cuda_sm20_rcp_rn_f32_slowpath,@function
        .size           $__internal_1_$__cuda_sm20_rcp_rn_f32_slowpath,(.L_x_4762 - $__internal_1_$__cuda_sm20_rcp_rn_f32_slowpath)
$__internal_1_$__cuda_sm20_rcp_rn_f32_slowpath:
[----:B------:R-:W-:-:S05]  /*7290*/  IMAD.SHL.U32 R5, R4, 0x2, RZ ;  /* 0x0000000204057824 */ /* 0x000fca00078e00ff */
[----:B------:R-:W-:-:S04]  /*72a0*/  SHF.R.U32.HI R5, RZ, 0x18, R5 ;  /* 0x00000018ff057819 */ /* 0x000fc80000011605 */
[----:B------:R-:W-:-:S13]  /*72b0*/  ISETP.NE.U32.AND P0, PT, R5, RZ, PT ;  /* 0x000000ff0500720c */ /* 0x000fda0003f05070 */
[----:B------:R-:W-:Y:S05]  /*72c0*/  @P0 BRA `(.L_x_237) ;  /* 0x00000000002c0947 */ /* 0x000fea0003800000 */
[----:B------:R-:W-:-:S05]  /*72d0*/  IMAD.SHL.U32 R5, R4, 0x2, RZ ;  /* 0x0000000204057824 */ /* 0x000fca00078e00ff */
        /* <DEDUP_REMOVED lines=10> */
.L_x_237:
[----:B------:R-:W-:-:S05]  /*7380*/  VIADD R6, R5, 0xffffff03 ;  /* 0xffffff0305067836 */ /* 0x000fca0000000000 */
[----:B------:R-:W-:-:S13]  /*7390*/  ISETP.GT.U32.AND P0, PT, R6, 0x1, PT ;  /* 0x000000010600780c */ /* 0x000fda0003f04070 */
[----:B------:R-:W-:Y:S05]  /*73a0*/  @P0 BRA `(.L_x_239) ;  /* 0x0000000000780947 */ /* 0x000fea0003800000 */
[----:B------:R-:W-:Y:S01]  /*73b0*/  LOP3.LUT R7, R4, 0x7fffff, RZ, 0xc0, !PT ;  /* 0x007fffff04077812 */ /* 0x000fe200078ec0ff */
[----:B------:R-:W-:-:S03]  /*73c0*/  HFMA2 R13, -RZ, RZ, 0, 1.78813934326171875e-07 ;  /* 0x00000003ff0d7431 */ /* 0x000fc600000001ff */
[----:B------:R-:W-:-:S04]  /*73d0*/  LOP3.LUT R7, R7, 0x3f800000, RZ, 0xfc, !PT ;  /* 0x3f80000007077812 */ /* 0x000fc800078efcff */
[----:B------:R-:W0:Y:S01]  /*73e0*/  MUFU.RCP R8, R7 ;  /* 0x0000000700087308 */ /* 0x000e220000001000 */
[----:B------:R-:W-:Y:S01]  /*73f0*/  SHF.L.U32 R12, R13, R6, RZ ;  /* 0x000000060d0c7219 */ /* 0x000fe200000006ff */
        /* <DEDUP_REMOVED lines=8> */
[----:B------:R-:W-:-:S03]  /*7480*/  LOP3.LUT R7, R12, R9, RZ, 0xc0, !PT ;  /* 0x000000090c077212 */ /* 0x000fc600078ec0ff */
[----:B------:R-:W-:Y:S01]  /*7490*/  IMAD.MOV R8, RZ, RZ, -R8 ;  /* 0x000000ffff087224 */ /* 0x000fe200078e0a08 */
[----:B------:R-:W-:-:S04]  /*74a0*/  SHF.R.U32.HI R7, RZ, R6, R7 ;  /* 0x00000006ff077219 */ /* 0x000fc80000011607 */
[----:B------:R-:W-:Y:S02]  /*74b0*/  LOP3.LUT P1, RZ, R8, R6, R9, 0xf8, !PT ;  /* 0x0000000608ff7212 */ /* 0x000fe4000782f809 */
[C---:B------:R-:W-:Y:S02]  /*74c0*/  LOP3.LUT P0, RZ, R7.reuse, 0x1, RZ, 0xc0, !PT ;  /* 0x0000000107ff7812 */ /* 0x040fe4000780c0ff */
[----:B------:R-:W-:-:S04]  /*74d0*/  LOP3.LUT P2, RZ, R7, 0x2, RZ, 0xc0, !PT ;  /* 0x0000000207ff7812 */ /* 0x000fc8000784c0ff */
[----:B------:R-:W-:Y:S02]  /*74e0*/  PLOP3.LUT P0, PT, P0, P1, P2, 0xe0, 0x0 ;  /* 0x000000000000781c */ /* 0x000fe40000703c20 */
[----:B------:R-:W-:Y:S02]  /*74f0*/  LOP3.LUT P1, RZ, R4, 0x7fffff, RZ, 0xc0, !PT ;  /* 0x007fffff04ff7812 */ /* 0x000fe4000782c0ff */
[----:B------:R-:W-:-:S05]  /*7500*/  SEL R6, RZ, 0x1, !P0 ;  /* 0x00000001ff067807 */ /* 0x000fca0004000000 */
[----:B------:R-:W-:-:S05]  /*7510*/  IMAD.MOV R6, RZ, RZ, -R6 ;  /* 0x000000ffff067224 */ /* 0x000fca00078e0a06 */
[----:B------:R-:W-:Y:S01]  /*7520*/  ISETP.GE.AND P0, PT, R6, RZ, PT ;  /* 0x000000ff0600720c */ /* 0x000fe20003f06270 */
[----:B------:R-:W-:-:S05]  /*7530*/  VIADD R6, R5, 0xffffff04 ;  /* 0xffffff0405067836 */ /* 0x000fca0000000000 */
[----:B------:R-:W-:-:S07]  /*7540*/  SHF.R.U32.HI R5, RZ, R6, R9 ;  /* 0x00000006ff057219 */ /* 0x000fce0000011609 */
[----:B------:R-:W-:-:S05]  /*7550*/  @!P0 VIADD R5, R5, 0x1 ;  /* 0x0000000105058836 */ /* 0x000fca0000000000 */
[----:B------:R-:W-:-:S04]  /*7560*/  @!P1 SHF.L.U32 R5, R5, 0x1, RZ ;  /* 0x0000000105059819 */ /* 0x000fc800000006ff */
[----:B------:R-:W-:Y:S01]  /*7570*/  LOP3.LUT R5, R5, 0x80000000, R4, 0xf8, !PT ;  /* 0x8000000005057812 */ /* 0x000fe200078ef804 */
[----:B------:R-:W-:Y:S06]  /*7580*/  BRA `(.L_x_238) ;  /* 0x0000000000047947 */ /* 0x000fec0003800000 */
.L_x_239:
[----:B------:R0:W1:Y:S02]  /*7590*/  MUFU.RCP R5, R4 ;  /* 0x0000000400057308 */ /* 0x0000640000001000 */
.L_x_238:
[----:B-1-3--:R-:W-:Y:S02]  /*75a0*/  IMAD.MOV.U32 R6, RZ, RZ, R5 ;  /* 0x000000ffff067224 */ /* 0x00afe400078e0005 */
[----:B0-2---:R-:W-:Y:S02]  /*75b0*/  IMAD.MOV.U32 R4, RZ, RZ, R11 ;  /* 0x000000ffff047224 */ /* 0x005fe400078e000b */
[----:B------:R-:W-:-:S04]  /*75c0*/  IMAD.MOV.U32 R5, RZ, RZ, 0x0 ;  /* 0x00000000ff057424 */ /* 0x000fc800078e00ff */
[----:B------:R-:W-:Y:S05]  /*75d0*/  RET.REL.NODEC R4 `(_ZN18transformer_engine13normalization21ln_bwd_general_kernelINS0_13Kernel_traitsI13__nv_bfloat16S3_S3_fjLj4096ELj1ELj1ELj4ELj16ENS0_18Kernel_traits_baseILj4096ES3_S3_S3_fjLj128EEEEEEEvNS0_20BackwardKernelParamsE) ;  /* 0xffffff8804887950 */ /* 0x000fea0003c3ffff */
.L_x_240:
        /* <DEDUP_REMOVED lines=10> */
.L_x_4762:


//--------------------- .text._ZN18transformer_engine13normalization21ln_bwd_general_kernelINS0_13Kernel_traitsI6__halffS3_fjLj4096ELj1ELj1ELj4ELj16ENS0_18Kernel_traits_baseILj4096ES3_fS3_fjLj128EEEEEEEvNS0_20BackwardKernelParamsE --------------------------
	.section	.text._ZN18transformer_engine13normalization21ln_bwd_general_kernelINS0_13Kernel_traitsI6__halffS3_fjLj4096ELj1ELj1ELj4ELj16ENS0_18Kernel_traits_baseILj4096ES3_fS3_fjLj128EEEEEEEvNS0_20BackwardKernelParamsE,"ax",@progbits
	.align	128
        .global         _ZN18transformer_engine13normalization21ln_bwd_general_kernelINS0_13Kernel_traitsI6__halffS3_fjLj4096ELj1ELj1ELj4ELj16ENS0_18Kernel_traits_baseILj4096ES3_fS3_fjLj128EEEEEEEvNS0_20BackwardKernelParamsE
        .type           _ZN18transformer_engine13normalization21ln_bwd_general_kernelINS0_13Kernel_traitsI6__halffS3_fjLj4096ELj1ELj1ELj4ELj16ENS0_18Kernel_traits_baseILj4096ES3_fS3_fjLj128EEEEEEEvNS0_20BackwardKernelParamsE,@function
        .size           _ZN18transformer_engine13normalization21ln_bwd_general_kernelINS0_13Kernel_traitsI6__halffS3_fjLj4096ELj1ELj1ELj4ELj16ENS0_18Kernel_traits_baseILj4096ES3_fS3_fjLj128EEEEEEEvNS0_20BackwardKernelParamsE,(.L_x_4763 - _ZN18transformer_engine13normalization21ln_bwd_general_kernelINS0_13Kernel_traitsI6__halffS3_fjLj4096ELj1ELj1ELj4ELj16ENS0_18Kernel_traits_baseILj4096ES3_fS3_fjLj128EEEEEEEvNS0_20BackwardKernelParamsE)
        .other          _ZN18transformer_engine13normalization21ln_bwd_general_kernelINS0_13Kernel_traitsI6__halffS3_fjLj4096ELj1ELj1ELj4ELj16ENS0_18Kernel_traits_baseILj4096ES3_fS3_fjLj128EEEEEEEvNS0_20BackwardKernelParamsE,@"STO_CUDA_ENTRY STV_DEFAULT"
_ZN18transformer_engine13normalization21ln_bwd_general_kernelINS0_13Kernel_traitsI6__halffS3_fjLj4096ELj1ELj1ELj4ELj16ENS0_18Kernel_traits_baseILj4096ES3_fS3_fjLj128EEEEEEEvNS0_20BackwardKernelParamsE:
.text._ZN18transformer_engine13normalization21ln_bwd_general_kernelINS0_13Kernel_traitsI6__halffS3_fjLj4096ELj1ELj1ELj4ELj16ENS0_18Kernel_traits_baseILj4096ES3_fS3_fjLj128EEEEEEEvNS0_20BackwardKernelParamsE:
        /* <DEDUP_REMOVED lines=10> */
[----:B---3--:R-:W-:-:S06]  /*00a0*/  IADD3 R2, PT, PT, R4, 0xffffffe, RZ ;  /* 0x0ffffffe04027810 */ /* 0x008fcc0007ffe0ff */
[----:B------:R3:W4:Y:S02]  /*00b0*/  F2I.FTZ.U32.TRUNC.NTZ R3, R2 ;  /* 0x0000000200037305 */ /* 0x000724000021f000 */
[----:B---3--:R-:W-:Y:S02]  /*00c0*/  HFMA2 R2, -RZ, RZ, 0, 0 ;  /* 0x00000000ff027431 */ /* 0x008fe400000001ff */
        /* <DEDUP_REMOVED lines=8> */
[-C--:B------:R-:W-:Y:S02]  /*0150*/  @P0 IADD3 R6, PT, PT, R6, -R201.reuse, RZ ;  /* 0x800000c906060210 */ /* 0x080fe40007ffe0ff */
[----:B------:R-:W-:Y:S02]  /*0160*/  @P0 IADD3 R0, PT, PT, R0, 0x1, RZ ;  /* 0x0000000100000810 */ /* 0x000fe40007ffe0ff */
[----:B------:R-:W-:Y:S02]  /*0170*/  ISETP.GE.U32.AND P1, PT, R6, R201, PT ;  /* 0x000000c90600720c */ /* 0x000fe40003f26070 */
[C---:B---3--:R-:W-:Y:S02]  /*0180*/  LOP3.LUT R2, R3.reuse, 0x1f, RZ, 0xc0, !PT ;  /* 0x0000001f03027812 */ /* 0x048fe400078ec0ff */
[----:B------:R-:W-:-:S05]  /*0190*/  LOP3.LUT R3, R3, 0x3e0, RZ, 0xc0, !PT ;  /* 0x000003e003037812 */ /* 0x000fca00078ec0ff */
[----:B------:R-:W-:-:S04]  /*01a0*/  IMAD R3, R3, R201, R2 ;  /* 0x000000c903037224 */ /* 0x000fc800078e0202 */
[----:B------:R-:W-:Y:S02]  /*01b0*/  @P1 IADD3 R0, PT, PT, R0, 0x1, RZ ;  /* 0x0000000100001810 */ /* 0x000fe40007ffe0ff */
[----:B------:R-:W-:-:S04]  /*01c0*/  @!P2 LOP3.LUT R0, RZ, R201, RZ, 0x33, !PT ;  /* 0x000000c9ff00a212 */ /* 0x000fc800078e33ff */
[----:B------:R-:W-:-:S05]  /*01d0*/  IADD3 R4, PT, PT, -R0, RZ, RZ ;  /* 0x000000ff00047210 */ /* 0x000fca0007ffe1ff */
[----:B------:R-:W-:-:S05]  /*01e0*/  IMAD R2, R201, R4, UR4 ;  /* 0x00000004c9027e24 */ /* 0x000fca000f8e0204 */
[----:B------:R-:W-:-:S04]  /*01f0*/  LEA R3, R2, R3, 0x5 ;  /* 0x0000000302037211 */ /* 0x000fc800078e28ff */
        /* <DEDUP_REMOVED lines=16> */
.L_x_244:
        /* <DEDUP_REMOVED lines=12> */
.L_x_245:
[----:B------:R-:W-:Y:S05]  /*03c0*/  BSYNC.RECONVERGENT B1 ;  /* 0x0000000000017941 */ /* 0x000fea0003800200 */
.L_x_243:
[----:B------:R-:W-:Y:S01]  /*03d0*/  LEA R12, R201, R3, 0x9 ;  /* 0x00000003c90c7211 */ /* 0x000fe200078e48ff */
[----:B-----5:R-:W-:Y:S02]  /*03e0*/  HADD2.F32 R15, -RZ, R8.H0_H0 ;  /* 0x20000008ff0f7230 */ /* 0x020fe40000004100 */
[----:B------:R-:W-:Y:S01]  /*03f0*/  HADD2.F32 R17, -RZ, R9.H0_H0 ;  /* 0x20000009ff117230 */ /* 0x000fe20000004100 */
[----:B------:R-:W-:Y:S01]  /*0400*/  ISETP.GE.AND P0, PT, R12, UR9, PT ;  /* 0x000000090c007c0c */ /* 0x000fe2000bf06270 */
[----:B------:R-:W-:Y:S02]  /*0410*/  HADD2.F32 R19, -RZ, R10.H0_H0 ;  /* 0x2000000aff137230 */ /* 0x000fe40000004100 */
[----:B------:R-:W-:-:S10]  /*0420*/  HADD2.F32 R21, -RZ, R11.H0_H0 ;  /* 0x2000000bff157230 */ /* 0x000fd40000004100 */
        /* <DEDUP_REMOVED lines=13> */
.L_x_247:
        /* <DEDUP_REMOVED lines=12> */
.L_x_248:
[----:B------:R-:W-:Y:S05]  /*05c0*/  BSYNC.RECONVERGENT B1 ;  /* 0x0000000000017941 */ /* 0x000fea0003800200 */
.L_x_246:
[----:B------:R-:W-:Y:S01]  /*05d0*/  LEA R12, R201, R12, 0x9 ;  /* 0x0000000cc90c7211 */ /* 0x000fe200078e48ff */
[----:B-----5:R-:W-:Y:S02]  /*05e0*/  HADD2.F32 R23, -RZ, R8.H0_H0 ;  /* 0x20000008ff177230 */ /* 0x020fe40000004100 */
[----:B------:R-:W-:Y:S01]  /*05f0*/  HADD2.F32 R25, -RZ, R9.H0_H0 ;  /* 0x20000009ff197230 */ /* 0x000fe20000004100 */
[----:B------:R-:W-:Y:S01]  /*0600*/  ISETP.GE.AND P0, PT, R12, UR9, PT ;  /* 0x000000090c007c0c */ /* 0x000fe2000bf06270 */
[----:B------:R-:W-:Y:S02]  /*0610*/  HADD2.F32 R27, -RZ, R10.H0_H0 ;  /* 0x2000000aff1b7230 */ /* 0x000fe40000004100 */
[----:B------:R-:W-:-:S10]  /*0620*/  HADD2.F32 R29, -RZ, R11.H0_H0 ;  /* 0x2000000bff1d7230 */ /* 0x000fd40000004100 */
        /* <DEDUP_REMOVED lines=13> */
.L_x_250:
        /* <DEDUP_REMOVED lines=12> */
.L_x_251:
[----:B------:R-:W-:Y:S05]  /*07c0*/  BSYNC.RECONVERGENT B1 ;  /* 0x0000000000017941 */ /* 0x000fea0003800200 */
.L_x_249:
        /* <DEDUP_REMOVED lines=19> */
.L_x_253:
        /* <DEDUP_REMOVED lines=12> */
.L_x_254:
[----:B------:R-:W-:Y:S05]  /*09c0*/  BSYNC.RECONVERGENT B1 ;  /* 0x0000000000017941 */ /* 0x000fea0003800200 */
.L_x_252:
        /* <DEDUP_REMOVED lines=19> */
.L_x_256:
        /* <DEDUP_REMOVED lines=12> */
.L_x_257:
[----:B------:R-:W-:Y:S05]  /*0bc0*/  BSYNC.RECONVERGENT B1 ;  /* 0x0000000000017941 */ /* 0x000fea0003800200 */
.L_x_255:
        /* <DEDUP_REMOVED lines=19> */
.L_x_259:
        /* <DEDUP_REMOVED lines=12> */
.L_x_260:
[----:B------:R-:W-:Y:S05]  /*0dc0*/  BSYNC.RECONVERGENT B1 ;  /* 0x0000000000017941 */ /* 0x000fea0003800200 */
.L_x_258:
        /* <DEDUP_REMOVED lines=19> */
.L_x_262:
        /* <DEDUP_REMOVED lines=12> */
.L_x_263:
[----:B------:R-:W-:Y:S05]  /*0fc0*/  BSYNC.RECONVERGENT B1 ;  /* 0x0000000000017941 */ /* 0x000fea0003800200 */
.L_x_261:
        /* <DEDUP_REMOVED lines=19> */
.L_x_265:
        /* <DEDUP_REMOVED lines=12> */
.L_x_266:
[----:B------:R-:W-:Y:S05]  /*11c0*/  BSYNC.RECONVERGENT B1 ;  /* 0x0000000000017941 */ /* 0x000fea0003800200 */
.L_x_264:
[----:B-----5:R-:W-:Y:S02]  /*11d0*/  HADD2.F32 R135, -RZ, R6.H0_H0 ;  /* 0x20000006ff877230 */ /* 0x020fe40000004100 */
[----:B------:R-:W-:Y:S02]  /*11e0*/  HADD2.F32 R137, -RZ, R7.H0_H0 ;  /* 0x20000007ff897230 */ /* 0x000fe40000004100 */
[----:B------:R-:W-:Y:S02]  /*11f0*/  HADD2.F32 R139, -RZ, R8.H0_H0 ;  /* 0x20000008ff8b7230 */ /* 0x000fe40000004100 */
[----:B------:R-:W-:-:S07]  /*1200*/  HADD2.F32 R141, -RZ, R9.H0_H0 ;  /* 0x20000009ff8d7230 */ /* 0x000fce0000004100 */
.L_x_242:
[----:B------:R-:W-:Y:S05]  /*1210*/  BSYNC.RECONVERGENT B0 ;  /* 0x0000000000007941 */ /* 0x000fea0003800200 */
.L_x_241:
        /* <DEDUP_REMOVED lines=42> */
[----:B------:R-:W-:Y:S05]  /*14c0*/  CALL.REL.NOINC `($__internal_2_$__cuda_sm20_rcp_rn_f32_slowpath) ;  /* 0x0000006800887944 */ /* 0x000fea0003c00000 */
[----:B------:R-:W-:Y:S01]  /*14d0*/  MOV R4, R6 ;  /* 0x0000000600047202 */ /* 0x000fe20000000f00 */
[----:B------:R-:W-:Y:S06]  /*14e0*/  BRA `(.L_x_269) ;  /* 0x0000000000107947 */ /* 0x000fec0003800000 */
.L_x_268:
[----:B------:R-:W0:Y:S02]  /*14f0*/  MUFU.RCP R5, R4 ;  /* 0x0000000400057308 */ /* 0x000e240000001000 */
[----:B0-----:R-:W-:-:S04]  /*1500*/  FFMA R6, R4, R5, -1 ;  /* 0xbf80000004067423 */ /* 0x001fc80000000005 */
[----:B------:R-:W-:-:S04]  /*1510*/  FADD.FTZ R6, -R6, -RZ ;  /* 0x800000ff06067221 */ /* 0x000fc80000010100 */
[----:B------:R-:W-:-:S07]  /*1520*/  FFMA R4, R5, R6, R5 ;  /* 0x0000000605047223 */ /* 0x000fce0000000005 */
.L_x_269:
[----:B------:R-:W-:Y:S01]  /*1530*/  ISETP.NE.AND P0, PT, RZ, UR4, PT ;  /* 0x00000004ff007c0c */ /* 0x000fe2000bf05270 */
[----:B------:R-:W-:Y:S01]  /*1540*/  UPLOP3.LUT UP0, UPT, UPT, UPT, UPT, 0x40, 0x4 ;  /* 0x000000000004789c */ /* 0x000fe20003f0e870 */
[----:B------:R-:W-:Y:S02]  /*1550*/  MOV R38, R0 ;  /* 0x0000000000267202 */ /* 0x000fe40000000f00 */
[----:B------:R-:W-:Y:S02]  /*1560*/  FSEL R36, RZ, 1, !P0 ;  /* 0x3f800000ff247808 */ /* 0x000fe40004000000 */
[----:B------:R-:W-:-:S03]  /*1570*/  MOV R108, RZ ;  /* 0x000000ff006c7202 */ /* 0x000fc60000000f00 */
        /* <DEDUP_REMOVED lines=12> */
[----:B------:R-:W-:-:S02]  /*1640*/  HFMA2 R37, -RZ, RZ, 0, 0 ;  /* 0x00000000ff257431 */ /* 0x000fc400000001ff */
        /* <DEDUP_REMOVED lines=19> */
[----:B------:R-:W-:-:S07]  /*1780*/  FADD R36, R36, R141 ;  /* 0x0000008d24247221 */ /* 0x000fce0000000000 */
.L_x_355:
[----:B-123--:R-:W0:Y:S01]  /*1790*/  LDC.64 R112, c[0x0][0x3a0] ;  /* 0x0000e800ff707b82 */ /* 0x00ee220000000a00 */
[----:B------:R-:W1:Y:S01]  /*17a0*/  LDCU UR9, c[0x0][0x38c] ;  /* 0x00007180ff0977ac */ /* 0x000e620008000800 */
[----:B0-----:R-:W-:-:S05]  /*17b0*/  IMAD.WIDE R112, R38, 0x4, R112 ;  /* 0x0000000426707825 */ /* 0x001fca00078e0270 */
[----:B------:R0:W5:Y:S01]  /*17c0*/  LDG.E R47, desc[UR10][R112.64] ;  /* 0x0000000a702f7981 */ /* 0x000162000c1e1900 */
[----:B-1----:R-:W-:Y:S01]  /*17d0*/  ISETP.GE.AND P1, PT, R3, UR9, PT ;  /* 0x0000000903007c0c */ /* 0x002fe2000bf26270 */
[----:B------:R-:W-:Y:S01]  /*17e0*/  BSSY.RECONVERGENT B0, `(.L_x_270) ;  /* 0x0000275000007945 */ /* 0x000fe20003800200 */
[----:B------:R-:W-:Y:S02]  /*17f0*/  MOV R114, RZ ;  /* 0x000000ff00727202 */ /* 0x000fe40000000f00 */
[----:B------:R-:W-:-:S09]  /*1800*/  MOV R154, RZ ;  /* 0x000000ff009a7202 */ /* 0x000fd20000000f00 */
        /* <DEDUP_REMOVED lines=24> */
.L_x_273:
[----:B------:R1:W5:Y:S02]  /*1990*/  LDG.E.128 R112, desc[UR10][R148.64] ;  /* 0x0000000a94707981 */ /* 0x000364000c1e1d00 */
.L_x_274:
[----:B------:R-:W-:Y:S05]  /*19a0*/  BSYNC.RECONVERGENT B1 ;  /* 0x0000000000017941 */ /* 0x000fea0003800200 */
.L_x_272:
        /* <DEDUP_REMOVED lines=19> */
.L_x_276:
[----:B------:R-:W2:Y:S02]  /*1ae0*/  LDG.E.64 R148, desc[UR10][R148.64] ;  /* 0x0000000a94947981 */ /* 0x000ea4000c1e1b00 */
[C-C-:B--2---:R-:W-:Y:S02]  /*1af0*/  SHF.R.U64 R155, R148.reuse, 0x10, R149.reuse ;  /* 0x00000010949b7819 */ /* 0x144fe40000001295 */
[----:B------:R-:W-:Y:S02]  /*1b00*/  SHF.R.U32.HI R159, RZ, 0x10, R149 ;  /* 0x00000010ff9f7819 */ /* 0x000fe40000011695 */
[----:B------:R-:W-:Y:S02]  /*1b10*/  PRMT R154, R148, 0x7610, R154 ;  /* 0x00007610949a7816 */ /* 0x000fe4000000009a */
[----:B------:R-:W-:-:S07]  /*1b20*/  PRMT R157, R149, 0x7610, R157 ;  /* 0x00007610959d7816 */ /* 0x000fce000000009d */
.L_x_277:
[----:B------:R-:W-:Y:S05]  /*1b30*/  BSYNC.RECONVERGENT B1 ;  /* 0x0000000000017941 */ /* 0x000fea0003800200 */
.L_x_275:
[----:B------:R-:W0:Y:S01]  /*1b40*/  LDC R158, c[0x0][0x384] ;  /* 0x0000e100ff9e7b82 */ /* 0x000e220000000800 */
[----:B-----5:R-:W-:Y:S02]  /*1b50*/  HADD2.F32 R154, -RZ, R154.H0_H0 ;  /* 0x2000009aff9a7230 */ /* 0x020fe40000004100 */
[C---:B------:R-:W-:Y:S01]  /*1b60*/  FADD R112, -R156.reuse, R112 ;  /* 0x000000709c707221 */ /* 0x040fe20000000100 */
[----:B------:R-:W-:Y:S02]  /*1b70*/  HADD2.F32 R155, -RZ, R155.H0_H0 ;  /* 0x2000009bff9b7230 */ /* 0x000fe40000004100 */
[C---:B------:R-:W-:Y:S01]  /*1b80*/  FADD R198, -R156.reuse, R113 ;  /* 0x000000719cc67221 */ /* 0x040fe20000000100 */
[----:B------:R-:W-:Y:S02]  /*1b90*/  HADD2.F32 R160, -RZ, R159.H0_H0 ;  /* 0x2000009fffa07230 */ /* 0x000fe40000004100 */
[----:B------:R-:W-:Y:S01]  /*1ba0*/  FMUL R199, R47, R112 ;  /* 0x000000702fc77220 */ /* 0x000fe20000400000 */
[----:B------:R-:W-:Y:S01]  /*1bb0*/  FMUL R197, R5, R154 ;  /* 0x0000009a05c57220 */ /* 0x000fe20000400000 */
[----:B------:R-:W-:Y:S01]  /*1bc0*/  FADD R148, -R156, R115 ;  /* 0x000000739c947221 */ /* 0x000fe20000000100 */
[----:B------:R-:W-:-:S02]  /*1bd0*/  HADD2.F32 R157, -RZ, R157.H0_H0 ;  /* 0x2000009dff9d7230 */ /* 0x000fc40000004100 */
[----:B------:R-:W-:Y:S01]  /*1be0*/  FADD R114, -R156, R114 ;  /* 0x000000729c727221 */ /* 0x000fe20000000100 */
[----:B------:R-:W-:Y:S01]  /*1bf0*/  FMUL R198, R47, R198 ;  /* 0x000000c62fc67220 */ /* 0x000fe20000400000 */
[----:B------:R-:W-:Y:S01]  /*1c00*/  FMUL R196, R6, R155 ;  /* 0x0000009b06c47220 */ /* 0x000fe20000400000 */
[----:B------:R-:W-:Y:S01]  /*1c10*/  FADD R113, RZ, R197 ;  /* 0x000000c5ff717221 */ /* 0x000fe20000000000 */
[----:B------:R-:W-:Y:S01]  /*1c20*/  FFMA R115, R199, R197, RZ ;  /* 0x000000c5c7737223 */ /* 0x000fe200000000ff */
        /* <DEDUP_REMOVED lines=9> */
[----:B0-----:R-:W-:Y:S01]  /*1cc0*/  LEA R159, R158, R3, 0x9 ;  /* 0x000000039e9f7211 */ /* 0x001fe200078e48ff */
[----:B------:R-:W-:Y:S01]  /*1cd0*/  FADD R162, R113, R192 ;  /* 0x000000c071a27221 */ /* 0x000fe20000000000 */
[----:B------:R-:W-:Y:S01]  /*1ce0*/  FFMA R164, R193, R192, R112 ;  /* 0x000000c0c1a47223 */ /* 0x000fe20000000070 */
[----:B------:R-:W-:Y:S01]  /*1cf0*/  FFMA R108, R199, R154, R108 ;  /* 0x0000009ac76c7223 */ /* 0x000fe2000000006c */
[----:B------:R-:W-:Y:S01]  /*1d00*/  ISETP.GE.AND P0, PT, R159, UR9, PT ;  /* 0x000000099f007c0c */ /* 0x000fe2000bf06270 */
[----:B------:R-:W-:Y:S01]  /*1d10*/  FADD R77, R77, R155 ;  /* 0x0000009b4d4d7221 */ /* 0x000fe20000000000 */
[----:B------:R-:W-:Y:S01]  /*1d20*/  FFMA R109, R198, R155, R109 ;  /* 0x0000009bc66d7223 */ /* 0x000fe2000000006d */
[----:B------:R-:W-:Y:S01]  /*1d30*/  FADD R78, R78, R157 ;  /* 0x0000009d4e4e7221 */ /* 0x000fe20000000000 */
[----:B------:R-:W-:Y:S01]  /*1d40*/  FFMA R110, R195, R157, R110 ;  /* 0x0000009dc36e7223 */ /* 0x000fe2000000006e */
[----:B------:R-:W-:Y:S01]  /*1d50*/  FADD R79, R79, R160 ;  /* 0x000000a04f4f7221 */ /* 0x000fe20000000000 */
[----:B------:R-:W-:Y:S01]  /*1d60*/  FFMA R111, R193, R160, R111 ;  /* 0x000000a0c16f7223 */ /* 0x000fe2000000006f */
[----:B------:R-:W-:-:S02]  /*1d70*/  MOV R114, R162 ;  /* 0x000000a200727202 */ /* 0x000fc40000000f00 */
[----:B------:R-:W-:-:S04]  /*1d80*/  MOV R154, R164 ;  /* 0x000000a4009a7202 */ /* 0x000fc80000000f00 */
        /* <DEDUP_REMOVED lines=10> */
.L_x_279:
        /* <DEDUP_REMOVED lines=10> */
.L_x_280:
[----:B------:R-:W-:Y:S05]  /*1ed0*/  BSYNC.RECONVERGENT B1 ;  /* 0x0000000000017941 */ /* 0x000fea0003800200 */
.L_x_278:
        /* <DEDUP_REMOVED lines=24> */
.L_x_282:
[----:B------:R-:W-:Y:S05]  /*2060*/  BSYNC.RECONVERGENT B1 ;  /* 0x0000000000017941 */ /* 0x000fea0003800200 */
.L_x_281:
[----:B-----5:R-:W-:Y:S01]  /*2070*/  HADD2.F32 R148, -RZ, R148.H0_H0 ;  /* 0x20000094ff947230 */ /* 0x020fe20000004100 */
[----:B------:R-:W-:Y:S01]  /*2080*/  LEA R159, R158, R159, 0x9 ;  /* 0x0000009f9e9f7211 */ /* 0x000fe200078e48ff */
[----:B------:R-:W-:Y:S02]  /*2090*/  HADD2.F32 R112, -RZ, R112.H0_H0 ;  /* 0x20000070ff707230 */ /* 0x000fe40000004100 */
[C---:B------:R-:W-:Y:S01]  /*20a0*/  FMUL R191, R47.reuse, R160 ;  /* 0x000000a02fbf7220 */ /* 0x040fe20000400000 */
[----:B------:R-:W-:Y:S01]  /*20b0*/  FMUL R187, R47, R114 ;  /* 0x000000722fbb7220 */ /* 0x000fe20000400000 */
[----:B------:R-:W-:Y:S01]  /*20c0*/  FMUL R189, R9, R148 ;  /* 0x0000009409bd7220 */ /* 0x000fe20000400000 */
[----:B------:R-:W-:Y:S02]  /*20d0*/  HADD2.F32 R114, -RZ, R149.H0_H0 ;  /* 0x20000095ff727230 */ /* 0x000fe40000004100 */
[----:B------:R-:W-:Y:S01]  /*20e0*/  FMUL R188, R10, R112 ;  /* 0x000000700abc7220 */ /* 0x000fe20000400000 */
[----:B------:R-:W-:Y:S01]  /*20f0*/  FADD R72, R72, R148 ;  /* 0x0000009448487221 */ /* 0x000fe20000000000 */
[----:B------:R-:W-:Y:S01]  /*2100*/  FADD R115, R162, R189 ;  /* 0x000000bda2737221 */ /* 0x000fe20000000000 */
[----:B------:R-:W-:Y:S01]  /*2110*/  FFMA R104, R191, R148, R104 ;  /* 0x00000094bf687223 */ /* 0x000fe20000000068 */
[----:B------:R-:W-:Y:S01]  /*2120*/  ISETP.GE.AND P0, PT, R159, UR9, PT ;  /* 0x000000099f007c0c */ /* 0x000fe2000bf06270 */
[----:B------:R-:W-:-:S02]  /*2130*/  HADD2.F32 R148, -RZ, R113.H0_H0 ;  /* 0x20000071ff947230 */ /* 0x000fc40000004100 */
[----:B------:R-:W-:Y:S01]  /*2140*/  FMUL R190, R47, R190 ;  /* 0x000000be2fbe7220 */ /* 0x000fe20000400000 */
[----:B------:R-:W-:Y:S01]  /*2150*/  FMUL R186, R11, R114 ;  /* 0x000000720bba7220 */ /* 0x000fe20000400000 */
[----:B------:R-:W-:Y:S01]  /*2160*/  FADD R115, R115, R188 ;  /* 0x000000bc73737221 */ /* 0x000fe20000000000 */
[----:B------:R-:W-:Y:S01]  /*2170*/  FFMA R149, R191, R189, R164 ;  /* 0x000000bdbf957223 */ /* 0x000fe200000000a4 */
[----:B------:R-:W-:Y:S01]  /*2180*/  FADD R73, R73, R112 ;  /* 0x0000007049497221 */ /* 0x000fe20000000000 */
[----:B------:R-:W-:Y:S01]  /*2190*/  FFMA R105, R190, R112, R105 ;  /* 0x00000070be697223 */ /* 0x000fe20000000069 */
[----:B------:R-:W-:Y:S01]  /*21a0*/  FMUL R184, R12, R148 ;  /* 0x000000940cb87220 */ /* 0x000fe20000400000 */
[----:B------:R-:W-:Y:S01]  /*21b0*/  FADD R115, R115, R186 ;  /* 0x000000ba73737221 */ /* 0x000fe20000000000 */
[----:B------:R-:W-:Y:S01]  /*21c0*/  FFMA R112, R190, R188, R149 ;  /* 0x000000bcbe707223 */ /* 0x000fe20000000095 */
[----:B------:R-:W-:Y:S01]  /*21d0*/  FMUL R185, R47, R166 ;  /* 0x000000a62fb97220 */ /* 0x000fe20000400000 */
[----:B------:R-:W-:Y:S01]  /*21e0*/  FADD R74, R74, R114 ;  /* 0x000000724a4a7221 */ /* 0x000fe20000000000 */
[----:B------:R-:W-:Y:S01]  /*21f0*/  FADD R160, R115, R184 ;  /* 0x000000b873a07221 */ /* 0x000fe20000000000 */
[C---:B------:R-:W-:Y:S01]  /*2200*/  FFMA R112, R187.reuse, R186, R112 ;  /* 0x000000babb707223 */ /* 0x040fe20000000070 */
[----:B------:R-:W-:Y:S01]  /*2210*/  FFMA R106, R187, R114, R106 ;  /* 0x00000072bb6a7223 */ /* 0x000fe2000000006a */
[----:B------:R-:W-:Y:S01]  /*2220*/  FADD R75, R75, R148 ;  /* 0x000000944b4b7221 */ /* 0x000fe20000000000 */
[C---:B------:R-:W-:Y:S01]  /*2230*/  FFMA R107, R185.reuse, R148, R107 ;  /* 0x00000094b96b7223 */ /* 0x040fe2000000006b */
[----:B0-----:R-:W-:Y:S01]  /*2240*/  FFMA R154, R185, R184, R112 ;  /* 0x000000b8b99a7223 */ /* 0x001fe20000000070 */
[----:B------:R-:W-:Y:S01]  /*2250*/  MOV R114, R160 ;  /* 0x000000a000727202 */ /* 0x000fe20000000f00 */
        /* <DEDUP_REMOVED lines=10> */
.L_x_284:
        /* <DEDUP_REMOVED lines=10> */
.L_x_285:
[----:B------:R-:W-:Y:S05]  /*23a0*/  BSYNC.RECONVERGENT B1 ;  /* 0x0000000000017941 */ /* 0x000fea0003800200 */
.L_x_283:
        /* <DEDUP_REMOVED lines=25> */
.L_x_287:
[----:B------:R-:W-:Y:S05]  /*2540*/  BSYNC.RECONVERGENT B1 ;  /* 0x0000000000017941 */ /* 0x000fea0003800200 */
.L_x_286:
[----:B-----5:R-:W-:Y:S02]  /*2550*/  HADD2.F32 R181, -RZ, R116.H0_H0 ;  /* 0x20000074ffb57230 */ /* 0x020fe40000004100 */
[C---:B------:R-:W-:Y:S01]  /*2560*/  FMUL R183, R47.reuse, R120 ;  /* 0x000000782fb77220 */ /* 0x040fe20000400000 */
[----:B------:R-:W-:Y:S01]  /*2570*/  HADD2.F32 R112, -RZ, R112.H0_H0 ;  /* 0x20000070ff707230 */ /* 0x000fe20000004100 */
[----:B------:R-:W-:Y:S01]  /*2580*/  LEA R159, R158, R159, 0x9 ;  /* 0x0000009f9e9f7211 */ /* 0x000fe200078e48ff */
[----:B------:R-:W-:Y:S01]  /*2590*/  FMUL R116, R47, R148 ;  /* 0x000000942f747220 */ /* 0x000fe20000400000 */
[----:B------:R-:W-:Y:S01]  /*25a0*/  FADD R68, R68, R181 ;  /* 0x000000b544447221 */ /* 0x000fe20000000000 */
[-C--:B------:R-:W-:Y:S01]  /*25b0*/  FFMA R100, R183, R181.reuse, R100 ;  /* 0x000000b5b7647223 */ /* 0x080fe20000000064 */
[----:B------:R-:W-:Y:S01]  /*25c0*/  FMUL R181, R13, R181 ;  /* 0x000000b50db57220 */ /* 0x000fe20000400000 */
[----:B------:R-:W-:Y:S02]  /*25d0*/  HADD2.F32 R148, -RZ, R113.H0_H0 ;  /* 0x20000071ff947230 */ /* 0x000fe40000004100 */
[-C--:B0-----:R-:W-:Y:S01]  /*25e0*/  FMUL R119, R14, R112.reuse ;  /* 0x000000700e777220 */ /* 0x081fe20000400000 */
[----:B------:R-:W-:Y:S01]  /*25f0*/  ISETP.GE.AND P0, PT, R159, UR9, PT ;  /* 0x000000099f007c0c */ /* 0x000fe2000bf06270 */
[----:B------:R-:W-:Y:S01]  /*2600*/  FFMA R113, R183, R181, R154 ;  /* 0x000000b5b7717223 */ /* 0x000fe2000000009a */
[----:B------:R-:W-:Y:S01]  /*2610*/  FADD R69, R69, R112 ;  /* 0x0000007045457221 */ /* 0x000fe20000000000 */
[----:B------:R-:W-:Y:S01]  /*2620*/  FFMA R101, R116, R112, R101 ;  /* 0x0000007074657223 */ /* 0x000fe20000000065 */
[----:B------:R-:W-:-:S02]  /*2630*/  HADD2.F32 R154, -RZ, R114.H0_H0 ;  /* 0x20000072ff9a7230 */ /* 0x000fc40000004100 */
[----:B------:R-:W-:Y:S01]  /*2640*/  FMUL R117, R47, R162 ;  /* 0x000000a22f757220 */ /* 0x000fe20000400000 */
[----:B------:R-:W-:Y:S01]  /*2650*/  FMUL R118, R15, R148 ;  /* 0x000000940f767220 */ /* 0x000fe20000400000 */
[----:B------:R-:W-:Y:S01]  /*2660*/  FFMA R112, R116, R119, R113 ;  /* 0x0000007774707223 */ /* 0x000fe20000000071 */
[----:B------:R-:W-:Y:S01]  /*2670*/  FADD R160, R160, R181 ;  /* 0x000000b5a0a07221 */ /* 0x000fe20000000000 */
[----:B------:R-:W-:Y:S01]  /*2680*/  FMUL R120, R47, R164 ;  /* 0x000000a42f787220 */ /* 0x000fe20000400000 */
        /* <DEDUP_REMOVED lines=8> */
[----:B------:R-:W-:-:S02]  /*2710*/  FFMA R102, R117, R148, R102 ;  /* 0x0000009475667223 */ /* 0x000fc40000000066 */
[----:B------:R-:W-:Y:S01]  /*2720*/  FADD R114, R114, R121 ;  /* 0x0000007972727221 */ /* 0x000fe20000000000 */
        /* <DEDUP_REMOVED lines=11> */
.L_x_289:
        /* <DEDUP_REMOVED lines=10> */
.L_x_290:
[----:B------:R-:W-:Y:S05]  /*2880*/  BSYNC.RECONVERGENT B1 ;  /* 0x0000000000017941 */ /* 0x000fea0003800200 */
.L_x_288:
        /* <DEDUP_REMOVED lines=25> */
.L_x_292:
[----:B------:R-:W-:Y:S05]  /*2a20*/  BSYNC.RECONVERGENT B1 ;  /* 0x0000000000017941 */ /* 0x000fea0003800200 */
.L_x_291:
[----:B-----5:R-:W-:Y:S02]  /*2a30*/  HADD2.F32 R44, -RZ, R44.H0_H0 ;  /* 0x2000002cff2c7230 */ /* 0x020fe40000004100 */
[C---:B------:R-:W-:Y:S01]  /*2a40*/  FMUL R39, R47.reuse, R40 ;  /* 0x000000282f277220 */ /* 0x040fe20000400000 */
[----:B------:R-:W-:Y:S02]  /*2a50*/  HADD2.F32 R41, -RZ, R41.H0_H0 ;  /* 0x20000029ff297230 */ /* 0x000fe40000004100 */
[----:B------:R-:W-:Y:S01]  /*2a60*/  FMUL R40, R47, R46 ;  /* 0x0000002e2f287220 */ /* 0x000fe20000400000 */
[----:B------:R-:W-:Y:S02]  /*2a70*/  HADD2.F32 R115, -RZ, R45.H0_H0 ;  /* 0x2000002dff737230 */ /* 0x000fe40000004100 */
[----:B------:R-:W-:Y:S01]  /*2a80*/  FMUL R42, R17, R44 ;  /* 0x0000002c112a7220 */ /* 0x000fe20000400000 */
[----:B------:R-:W-:Y:S01]  /*2a90*/  ISETP.GE.AND P0, PT, R159, UR9, PT ;  /* 0x000000099f007c0c */ /* 0x000fe2000bf06270 */
[----:B------:R-:W-:Y:S01]  /*2aa0*/  FADD R65, R65, R41 ;  /* 0x0000002941417221 */ /* 0x000fe20000000000 */
[-C--:B------:R-:W-:Y:S01]  /*2ab0*/  FFMA R97, R40, R41.reuse, R97 ;  /* 0x0000002928617223 */ /* 0x080fe20000000061 */
[----:B------:R-:W-:Y:S01]  /*2ac0*/  FMUL R41, R18, R41 ;  /* 0x0000002912297220 */ /* 0x000fe20000400000 */
[----:B------:R-:W-:Y:S01]  /*2ad0*/  FADD R114, R114, R42 ;  /* 0x0000002a72727221 */ /* 0x000fe20000000000 */
[----:B0-----:R-:W-:-:S02]  /*2ae0*/  HADD2.F32 R112, -RZ, R43.H0_H0 ;  /* 0x2000002bff707230 */ /* 0x001fc40000004100 */
[----:B------:R-:W-:Y:S01]  /*2af0*/  FMUL R43, R19, R115 ;  /* 0x00000073132b7220 */ /* 0x000fe20000400000 */
[C---:B------:R-:W-:Y:S01]  /*2b00*/  FFMA R113, R39.reuse, R42, R160 ;  /* 0x0000002a27717223 */ /* 0x040fe200000000a0 */
[----:B------:R-:W-:Y:S01]  /*2b10*/  FADD R114, R114, R41 ;  /* 0x0000002972727221 */ /* 0x000fe20000000000 */
[----:B------:R-:W-:Y:S01]  /*2b20*/  FADD R64, R64, R44 ;  /* 0x0000002c40407221 */ /* 0x000fe20000000000 */
[----:B------:R-:W-:Y:S01]  /*2b30*/  FFMA R96, R39, R44, R96 ;  /* 0x0000002c27607223 */ /* 0x000fe20000000060 */
[----:B------:R-:W-:Y:S01]  /*2b40*/  FMUL R45, R20, R112 ;  /* 0x00000070142d7220 */ /* 0x000fe20000400000 */
[----:B------:R-:W-:Y:S01]  /*2b50*/  FADD R114, R114, R43 ;  /* 0x0000002b72727221 */ /* 0x000fe20000000000 */
[C---:B------:R-:W-:Y:S01]  /*2b60*/  FMUL R44, R47.reuse, R148 ;  /* 0x000000942f2c7220 */ /* 0x040fe20000400000 */
        /* <DEDUP_REMOVED lines=8> */
[----:B------:R-:W-:Y:S01]  /*2bf0*/  FFMA R154, R46, R45, R154 ;  /* 0x0000002d2e9a7223 */ /* 0x000fe2000000009a */
        /* <DEDUP_REMOVED lines=11> */
.L_x_294:
        /* <DEDUP_REMOVED lines=10> */
.L_x_295:
[----:B------:R-:W-:Y:S05]  /*2d50*/  BSYNC.RECONVERGENT B1 ;  /* 0x0000000000017941 */ /* 0x000fea0003800200 */
.L_x_293:
        /* <DEDUP_REMOVED lines=26> */
.L_x_297:
[----:B------:R-:W-:Y:S05]  /*2f00*/  BSYNC.RECONVERGENT B1 ;  /* 0x0000000000017941 */ /* 0x000fea0003800200 */
.L_x_296:
[----:B0----5:R-:W-:Y:S02]  /*2f10*/  HADD2.F32 R124, -RZ, R122.H0_H0 ;  /* 0x2000007aff7c7230 */ /* 0x021fe40000004100 */
[C---:B------:R-:W-:Y:S01]  /*2f20*/  FMUL R123, R47.reuse, R126 ;  /* 0x0000007e2f7b7220 */ /* 0x040fe20000400000 */
[----:B------:R-:W-:Y:S02]  /*2f30*/  HADD2.F32 R112, -RZ, R112.H0_H0 ;  /* 0x20000070ff707230 */ /* 0x000fe40000004100 */
[----:B------:R-:W-:Y:S01]  /*2f40*/  FMUL R122, R47, R128 ;  /* 0x000000802f7a7220 */ /* 0x000fe20000400000 */
[----:B------:R-:W-:Y:S02]  /*2f50*/  HADD2.F32 R155, -RZ, R113.H0_H0 ;  /* 0x20000071ff9b7230 */ /* 0x000fe40000004100 */
        /* <DEDUP_REMOVED lines=8> */
[----:B------:R-:W-:-:S02]  /*2fe0*/  HADD2.F32 R114, -RZ, R114.H0_H0 ;  /* 0x20000072ff727230 */ /* 0x000fc40000004100 */
        /* <DEDUP_REMOVED lines=13> */
[----:B------:R-:W-:Y:S01]  /*30c0*/  FFMA R94, R127, R155, R94 ;  /* 0x0000009b7f5e7223 */ /* 0x000fe2000000005e */
        /* <DEDUP_REMOVED lines=12> */
.L_x_299:
        /* <DEDUP_REMOVED lines=10> */
.L_x_300:
[----:B------:R-:W-:Y:S05]  /*3230*/  BSYNC.RECONVERGENT B1 ;  /* 0x0000000000017941 */ /* 0x000fea0003800200 */
.L_x_298:
        /* <DEDUP_REMOVED lines=25> */
.L_x_302:
[----:B------:R-:W-:Y:S05]  /*33d0*/  BSYNC.RECONVERGENT B1 ;  /* 0x0000000000017941 */ /* 0x000fea0003800200 */
.L_x_301:
        /* <DEDUP_REMOVED lines=14> */
[----:B------:R-:W-:Y:S01]  /*34c0*/  FFMA R113, R129, R134, R154 ;  /* 0x0000008681717223 */ /* 0x000fe2000000009a */
[----:B------:R-:W-:Y:S01]  /*34d0*/  FMUL R133, R27, R115 ;  /* 0x000000731b857220 */ /* 0x000fe20000400000 */
[----:B------:R-:W-:Y:S01]  /*34e0*/  FADD R112, R112, R131 ;  /* 0x0000008370707221 */ /* 0x000fe20000000000 */
[C---:B------:R-:W-:Y:S01]  /*34f0*/  FMUL R135, R47.reuse, R114 ;  /* 0x000000722f877220 */ /* 0x040fe20000400000 */
        /* <DEDUP_REMOVED lines=22> */
.L_x_304:
        /* <DEDUP_REMOVED lines=10> */
.L_x_305:
[----:B------:R-:W-:Y:S05]  /*3700*/  BSYNC.RECONVERGENT B1 ;  /* 0x0000000000017941 */ /* 0x000fea0003800200 */
.L_x_303:
        /* <DEDUP_REMOVED lines=25> */
.L_x_307:
[----:B------:R-:W-:Y:S05]  /*38a0*/  BSYNC.RECONVERGENT B1 ;  /* 0x0000000000017941 */ /* 0x000fea0003800200 */
.L_x_306:
        /* <DEDUP_REMOVED lines=40> */
.L_x_309:
        /* <DEDUP_REMOVED lines=10> */
.L_x_310:
[----:B------:R-:W-:Y:S05]  /*3bd0*/  BSYNC.RECONVERGENT B1 ;  /* 0x0000000000017941 */ /* 0x000fea0003800200 */
.L_x_308:
        /* <DEDUP_REMOVED lines=24> */
.L_x_312:
[----:B------:R-:W-:Y:S05]  /*3d60*/  BSYNC.RECONVERGENT B1 ;  /* 0x0000000000017941 */ /* 0x000fea0003800200 */
.L_x_311:
[----:B-----5:R-:W-:Y:S02]  /*3d70*/  HADD2.F32 R148, -RZ, R148.H0_H0 ;  /* 0x20000094ff947230 */ /* 0x020fe40000004100 */
[C---:B------:R-:W-:Y:S01]  /*3d80*/  FMUL R176, R47.reuse, R176 ;  /* 0x000000b02fb07220 */ /* 0x040fe20000400000 */
[----:B------:R-:W-:Y:S02]  /*3d90*/  HADD2.F32 R112, -RZ, R112.H0_H0 ;  /* 0x20000070ff707230 */ /* 0x000fe40000004100 */
[----:B------:R-:W-:Y:S01]  /*3da0*/  FMUL R145, R47, R152 ;  /* 0x000000982f917220 */ /* 0x000fe20000400000 */
[----:B------:R-:W-:Y:S02]  /*3db0*/  HADD2.F32 R149, -RZ, R149.H0_H0 ;  /* 0x20000095ff957230 */ /* 0x000fe40000004100 */
[----:B------:R-:W-:Y:S01]  /*3dc0*/  FMUL R178, R33, R148 ;  /* 0x0000009421b27220 */ /* 0x000fe20000400000 */
[----:B0-----:R-:W-:Y:S02]  /*3dd0*/  HADD2.F32 R150, -RZ, R113.H0_H0 ;  /* 0x20000071ff967230 */ /* 0x001fe40000004100 */
        /* <DEDUP_REMOVED lines=21> */
.L_x_271:
[----:B------:R-:W-:Y:S05]  /*3f30*/  BSYNC.RECONVERGENT B0 ;  /* 0x0000000000007941 */ /* 0x000fea0003800200 */
.L_x_270:
        /* <DEDUP_REMOVED lines=34> */
.L_x_315:
[----:B------:R-:W-:Y:S05]  /*4160*/  BSYNC.RECONVERGENT B0 ;  /* 0x0000000000007941 */ /* 0x000fea0003800200 */
.L_x_314:
        /* <DEDUP_REMOVED lines=25> */
.L_x_313:
        /* <DEDUP_REMOVED lines=33> */
.L_x_318:
[----:B------:R-:W-:Y:S05]  /*4510*/  BSYNC.RECONVERGENT B0 ;  /* 0x0000000000007941 */ /* 0x000fea0003800200 */
.L_x_317:
[----:B------:R-:W-:Y:S01]  /*4520*/  BAR.SYNC.DEFER_BLOCKING 0x0 ;  /* 0x0000000000007b1d */ /* 0x000fe20000010000 */
[----:B------:R-:W-:-:S05]  /*4530*/  MOV R151, RZ ;  /* 0x000000ff00977202 */ /* 0x000fca0000000f00 */
        /* <DEDUP_REMOVED lines=25> */
.L_x_320:
[----:B------:R-:W-:Y:S05]  /*46d0*/  BSYNC.RECONVERGENT B0 ;  /* 0x0000000000007941 */ /* 0x000fea0003800200 */
.L_x_319:
        /* <DEDUP_REMOVED lines=14> */
[----:B------:R-:W-:Y:S02]  /*47c0*/  IADD3 R148, P2, PT, R0, R149, RZ ;  /* 0x0000009500947210 */ /* 0x000fe40007f5e0ff */
[----:B------:R-:W-:Y:S02]  /*47d0*/  IADD3.X R152, PT, PT, RZ, RZ, RZ, P0, !PT ;  /* 0x000000ffff987210 */ /* 0x000fe400007fe4ff */
[----:B---3--:R-:W-:Y:S02]  /*47e0*/  LEA R114, P0, R115, R112, 0x3 ;  /* 0x0000007073727211 */ /* 0x008fe400078018ff */
[----:B------:R-:W-:Y:S02]  /*47f0*/  LEA.HI.X.SX32 R149, R149, RZ, 0x1, P2 ;  /* 0x000000ff95957211 */ /* 0x000fe400010f0eff */
[----:B0-----:R-:W-:-:S02]  /*4800*/  LEA R112, P2, R148, UR4, 0x2 ;  /* 0x0000000494707c11 */ /* 0x001fc4000f8410ff */
[----:B------:R-:W-:Y:S02]  /*4810*/  LEA.HI.X R115, R115, R113, R152, 0x3, P0 ;  /* 0x0000007173737211 */ /* 0x000fe400000f1c98 */
[C---:B------:R-:W-:Y:S02]  /*4820*/  ISETP.GT.U32.AND P0, PT, R37.reuse, 0x1, PT ;  /* 0x000000012500780c */ /* 0x040fe40003f04070 */
[----:B------:R-:W-:Y:S01]  /*4830*/  MOV R152, 0xffffffff ;  /* 0xffffffff00987802 */ /* 0x000fe20000000f00 */
[----:B------:R-:W-:Y:S01]  /*4840*/  IMAD.WIDE.U32 R114, R2, 0x8, R114 ;  /* 0x0000000802727825 */ /* 0x000fe200078e0072 */
[----:B------:R-:W-:Y:S02]  /*4850*/  LEA.HI.X R113, R148, UR5, R149, 0x2, P2 ;  /* 0x0000000594717c11 */ /* 0x000fe400090f1495 */
        /* <DEDUP_REMOVED lines=10> */
.L_x_322:
[----:B------:R-:W2:Y:S04]  /*4900*/  LDG.E.STRONG.GPU R115, desc[UR10][R112.64] ;  /* 0x0000000a70737981 */ /* 0x000ea8000c1ef900 */
[----:B--2---:R-:W-:Y:S01]  /*4910*/  CCTL.IVALL ;  /* 0x00000000ff00798f */ /* 0x004fe20002000000 */
[----:B------:R-:W-:Y:S05]  /*4920*/  YIELD ;  /* 0x0000000000007946 */ /* 0x000fea0003800000 */
[----:B------:R-:W-:-:S13]  /*4930*/  ISETP.NE.AND P0, PT, R115, R148, PT ;  /* 0x000000947300720c */ /* 0x000fda0003f05270 */
[----:B------:R-:W-:Y:S05]  /*4940*/  @P0 BRA `(.L_x_322) ;  /* 0xfffffffc00ec0947 */ /* 0x000fea000383ffff */
.L_x_321:
[----:B------:R-:W-:Y:S01]  /*4950*/  LOP3.LUT R209, R206, 0x1f, RZ, 0xc0, !PT ;  /* 0x0000001fced17812 */ /* 0x000fe200078ec0ff */
[----:B------:R-:W-:Y:S05]  /*4960*/  WARPSYNC.ALL ;  /* 0x0000000000007948 */ /* 0x000fea0003800000 */
[----:B------:R-:W-:Y:S01]  /*4970*/  BAR.SYNC.DEFER_BLOCKING 0x0 ;  /* 0x0000000000007b1d */ /* 0x000fe20000010000 */
[----:B------:R-:W-:Y:S01]  /*4980*/  ISETP.GE.AND P0, PT, R209, R201, PT ;  /* 0x000000c9d100720c */ /* 0x000fe20003f06270 */
[----:B------:R-:W-:Y:S01]  /*4990*/  HFMA2 R207, -RZ, RZ, 0, 0 ;  /* 0x00000000ffcf7431 */ /* 0x000fe200000001ff */
[----:B------:R-:W-:-:S03]  /*49a0*/  MOV R200, RZ ;  /* 0x000000ff00c87202 */ /* 0x000fc60000000f00 */
[----:B------:R-:W-:Y:S08]  /*49b0*/  BSSY.RECONVERGENT B0, `(.L_x_323) ;  /* 0x00000c0000007945 */ /* 0x000ff00003800200 */
[----:B------:R-:W-:Y:S05]  /*49c0*/  @P0 BRA `(.L_x_324) ;  /* 0x0000000800f80947 */ /* 0x000fea0003800000 */
[----:B0-----:R-:W-:Y:S01]  /*49d0*/  LOP3.LUT R112, RZ, R209, RZ, 0x33, !PT ;  /* 0x000000d1ff707212 */ /* 0x001fe200078e33ff */
[----:B------:R-:W-:Y:S01]  /*49e0*/  BSSY.RECONVERGENT B1, `(.L_x_325) ;  /* 0x000004e000017945 */ /* 0x000fe20003800200 */
[----:B------:R-:W-:Y:S02]  /*49f0*/  LOP3.LUT R114, R206, 0x1e0, RZ, 0xcf, !PT ;  /* 0x000001e0ce727812 */ /* 0x000fe400078ecfff */
[-C--:B------:R-:W-:Y:S02]  /*4a00*/  IADD3 R112, PT, PT, R112, R201.reuse, RZ ;  /* 0x000000c970707210 */ /* 0x080fe40007ffe0ff */
[----:B------:R-:W-:Y:S02]  /*4a10*/  IADD3 R114, PT, PT, R114, R201, RZ ;  /* 0x000000c972727210 */ /* 0x000fe40007ffe0ff */
[----:B------:R-:W-:Y:S02]  /*4a20*/  ISETP.GE.U32.AND P0, PT, R112, 0x1e0, PT ;  /* 0x000001e07000780c */ /* 0x000fe40003f06070 */
[----:B------:R-:W-:-:S02]  /*4a30*/  LEA.HI R208, R114, 0x1, RZ, 0x1b ;  /* 0x0000000172d07811 */ /* 0x000fc400078fd8ff */
[----:B------:R-:W-:Y:S02]  /*4a40*/  MOV R200, RZ ;  /* 0x000000ff00c87202 */ /* 0x000fe40000000f00 */
[----:B------:R-:W-:Y:S02]  /*4a50*/  LOP3.LUT P2, RZ, R208, 0xf, RZ, 0xc0, !PT ;  /* 0x0000000fd0ff7812 */ /* 0x000fe4000784c0ff */
[----:B------:R-:W-:-:S05]  /*4a60*/  MOV R207, RZ ;  /* 0x000000ff00cf7202 */ /* 0x000fca0000000f00 */
[----:B------:R-:W-:Y:S06]  /*4a70*/  @!P0 BRA `(.L_x_326) ;  /* 0x0000000400108947 */ /* 0x000fec0003800000 */
[----:B------:R-:W0:Y:S01]  /*4a80*/  LDC R114, c[0x0][0x380] ;  /* 0x0000e000ff727b82 */ /* 0x000e220000000800 */
[----:B------:R-:W1:Y:S01]  /*4a90*/  LDCU.64 UR4, c[0x0][0x3b0] ;  /* 0x00007600ff0477ac */ /* 0x000e620008000a00 */
[----:B------:R-:W-:Y:S01]  /*4aa0*/  LOP3.LUT R113, R37, 0x1, RZ, 0xc0, !PT ;  /* 0x0000000125717812 */ /* 0x000fe200078ec0ff */
[----:B------:R-:W-:Y:S01]  /*4ab0*/  IMAD R148, R0, R201, RZ ;  /* 0x000000c900947224 */ /* 0x000fe200078e02ff */
[----:B------:R-:W-:Y:S01]  /*4ac0*/  LEA.HI R112, R112, 0x1, RZ, 0x1b ;  /* 0x0000000170707811 */ /* 0x000fe200078fd8ff */
[----:B------:R-:W-:Y:S01]  /*4ad0*/  HFMA2 R200, -RZ, RZ, 0, 0 ;  /* 0x00000000ffc87431 */ /* 0x000fe200000001ff */
[----:B------:R-:W-:Y:S02]  /*4ae0*/  IADD3 R113, PT, PT, -R113, RZ, RZ ;  /* 0x000000ff71717210 */ /* 0x000fe40007ffe1ff */
[----:B------:R-:W-:-:S04]  /*4af0*/  LOP3.LUT R112, R112, 0xffffff0, RZ, 0xc0, !PT ;  /* 0x0ffffff070707812 */ /* 0x000fc800078ec0ff */
[----:B------:R-:W-:Y:S01]  /*4b00*/  IADD3 R210, PT, PT, -R112, RZ, RZ ;  /* 0x000000ff70d27210 */ /* 0x000fe20007ffe1ff */
[----:B0-----:R-:W-:-:S05]  /*4b10*/  IMAD R114, R201, R114, RZ ;  /* 0x00000072c9727224 */ /* 0x001fca00078e02ff */
[----:B------:R-:W-:-:S04]  /*4b20*/  LOP3.LUT R113, R113, R114, RZ, 0xc0, !PT ;  /* 0x0000007271717212 */ /* 0x000fc800078ec0ff */
[----:B------:R-:W-:-:S04]  /*4b30*/  IADD3 R113, P0, PT, R148, R113, RZ ;  /* 0x0000007194717210 */ /* 0x000fc80007f1e0ff */
[----:B------:R-:W-:Y:S02]  /*4b40*/  IADD3.X R114, PT, PT, RZ, RZ, RZ, P0, !PT ;  /* 0x000000ffff727210 */ /* 0x000fe400007fe4ff */
[----:B-1----:R-:W-:-:S04]  /*4b50*/  LEA R202, P0, R113, UR4, 0x3 ;  /* 0x0000000471ca7c11 */ /* 0x002fc8000f8018ff */
[----:B------:R-:W-:-:S09]  /*4b60*/  LEA.HI.X R203, R113, UR5, R114, 0x3, P0 ;  /* 0x0000000571cb7c11 */ /* 0x000fd200080f1c72 */
.L_x_327:
        /* <DEDUP_REMOVED lines=17> */
[----:B------:R-:W-:-:S02]  /*4c80*/  IADD3 R210, PT, PT, R210, 0x10, RZ ;  /* 0x00000010d2d27810 */ /* 0x000fc40007ffe0ff */
[----:B------:R-:W-:Y:S02]  /*4c90*/  IADD3 R209, PT, PT, R209, 0x200, RZ ;  /* 0x00000200d1d17810 */ /* 0x000fe40007ffe0ff */
        /* <DEDUP_REMOVED lines=34> */
.L_x_326:
[----:B------:R-:W-:Y:S05]  /*4ec0*/  BSYNC.RECONVERGENT B1 ;  /* 0x0000000000017941 */ /* 0x000fea0003800200 */
.L_x_325:
        /* <DEDUP_REMOVED lines=47> */
.L_x_329:
[----:B------:R-:W-:Y:S05]  /*51c0*/  BSYNC.RECONVERGENT B1 ;  /* 0x0000000000017941 */ /* 0x000fea0003800200 */
.L_x_328:
        /* <DEDUP_REMOVED lines=35> */
.L_x_331:
[----:B------:R-:W-:Y:S05]  /*5400*/  BSYNC.RECONVERGENT B1 ;  /* 0x0000000000017941 */ /* 0x000fea0003800200 */
.L_x_330:
[----:B------:R-:W-:Y:S05]  /*5410*/  @!P2 BRA `(.L_x_324) ;  /* 0x000000000064a947 */ /* 0x000fea0003800000 */
        /* <DEDUP_REMOVED lines=25> */
.L_x_324:
[----:B------:R-:W-:Y:S05]  /*55b0*/  BSYNC.RECONVERGENT B0 ;  /* 0x0000000000007941 */ /* 0x000fea0003800200 */
.L_x_323:
        /* <DEDUP_REMOVED lines=22> */
.L_x_316:
        /* <DEDUP_REMOVED lines=34> */
.L_x_335:
        /* <DEDUP_REMOVED lines=13> */
.L_x_336:
[----:B------:R-:W-:Y:S05]  /*5a10*/  BSYNC.RECONVERGENT B1 ;  /* 0x0000000000017941 */ /* 0x000fea0003800200 */
.L_x_334:
        /* <DEDUP_REMOVED lines=24> */
.L_x_338:
        /* <DEDUP_REMOVED lines=20> */
.L_x_339:
[----:B------:R-:W-:Y:S05]  /*5ce0*/  BSYNC.RECONVERGENT B1 ;  /* 0x0000000000017941 */ /* 0x000fea0003800200 */
.L_x_337:
        /* <DEDUP_REMOVED lines=24> */
.L_x_341:
        /* <DEDUP_REMOVED lines=20> */
.L_x_342:
[----:B------:R-:W-:Y:S05]  /*5fb0*/  BSYNC.RECONVERGENT B1 ;  /* 0x0000000000017941 */ /* 0x000fea0003800200 */
.L_x_340:
        /* <DEDUP_REMOVED lines=24> */
.L_x_344:
        /* <DEDUP_REMOVED lines=20> */
.L_x_345:
[----:B------:R-:W-:Y:S05]  /*6280*/  BSYNC.RECONVERGENT B1 ;  /* 0x0000000000017941 */ /* 0x000fea0003800200 */
.L_x_343:
        /* <DEDUP_REMOVED lines=24> */
.L_x_347:
        /* <DEDUP_REMOVED lines=20> */
.L_x_348:
[----:B------:R-:W-:Y:S05]  /*6550*/  BSYNC.RECONVERGENT B1 ;  /* 0x0000000000017941 */ /* 0x000fea0003800200 */
.L_x_346:
        /* <DEDUP_REMOVED lines=24> */
.L_x_350:
        /* <DEDUP_REMOVED lines=20> */
.L_x_351:
[----:B------:R-:W-:Y:S05]  /*6820*/  BSYNC.RECONVERGENT B1 ;  /* 0x0000000000017941 */ /* 0x000fea0003800200 */
.L_x_349:
        /* <DEDUP_REMOVED lines=24> */
.L_x_353:
        /* <DEDUP_REMOVED lines=20> */
.L_x_354:
[----:B------:R-:W-:Y:S05]  /*6af0*/  BSYNC.RECONVERGENT B1 ;  /* 0x0000000000017941 */ /* 0x000fea0003800200 */
.L_x_352:
[----:B------:R-:W-:-:S04]  /*6b00*/  LEA R157, R201, R157, 0x9 ;  /* 0x0000009dc99d7211 */ /* 0x000fc800078e48ff */
        /* <DEDUP_REMOVED lines=29> */
.L_x_333:
[----:B------:R-:W-:Y:S05]  /*6ce0*/  BSYNC.RECONVERGENT B0 ;  /* 0x0000000000007941 */ /* 0x000fea0003800200 */
.L_x_332:
[----:B-----5:R-:W4:Y:S01]  /*6cf0*/  LDC R47, c[0x0][0x380] ;  /* 0x0000e000ff2f7b82 */ /* 0x020f220000000800 */
[----:B------:R-:W0:Y:S01]  /*6d00*/  LDCU UR4, c[0x0][0x388] ;  /* 0x00007100ff0477ac */ /* 0x000e220008000800 */
[----:B------:R-:W-:Y:S01]  /*6d10*/  UPLOP3.LUT UP0, UPT, UPT, UPT, UP0, 0x40, 0x4 ;  /* 0x000000000004789c */ /* 0x000fe20003f0e800 */
[----:B----4-:R-:W-:-:S04]  /*6d20*/  IADD3 R38, PT, PT, R38, R47, RZ ;  /* 0x0000002f26267210 */ /* 0x010fc80007ffe0ff */
[----:B0-----:R-:W-:-:S13]  /*6d30*/  ISETP.GE.AND P0, PT, R38, UR4, PT ;  /* 0x0000000426007c0c */ /* 0x001fda000bf06270 */
[----:B------:R-:W-:Y:S05]  /*6d40*/  @!P0 BRA `(.L_x_355) ;  /* 0xffffffa800908947 */ /* 0x000fea000383ffff */
.L_x_267:
        /* <DEDUP_REMOVED lines=22> */
.L_x_357:
[----:B------:R-:W-:Y:S05]  /*6eb0*/  BSYNC.RECONVERGENT B0 ;  /* 0x0000000000007941 */ /* 0x000fea0003800200 */
.L_x_356:
        /* <DEDUP_REMOVED lines=12> */
.L_x_359:
[----:B------:R0:W-:Y:S02]  /*6f80*/  STG.E.128 desc[UR10][R6.64], R108 ;  /* 0x0000006c06007986 */ /* 0x0001e4000c101d0a */
.L_x_360:
[----:B------:R-:W-:Y:S05]  /*6f90*/  BSYNC.RECONVERGENT B0 ;  /* 0x0000000000007941 */ /* 0x000fea0003800200 */
.L_x_358:
[----:B0-----:R-:W-:-:S04]  /*6fa0*/  LEA R6, R201, R3, 0x9 ;  /* 0x00000003c9067211 */ /* 0x001fc800078e48ff */
[----:B------:R-:W-:-:S13]  /*6fb0*/  ISETP.GE.AND P0, PT, R6, UR9, PT ;  /* 0x0000000906007c0c */ /* 0x000fda000bf06270 */
[----:B------:R-:W-:Y:S05]  /*6fc0*/  @P0 EXIT ;  /* 0x000000000000094d */ /* 0x000fea0003800000 */
[----:B----4-:R-:W-:Y:S01]  /*6fd0*/  IMAD R5, R0, UR9, R6 ;  /* 0x0000000900057c24 */ /* 0x010fe2000f8e0206 */
        /* <DEDUP_REMOVED lines=20> */
.L_x_362:
[----:B------:R-:W-:Y:S05]  /*7120*/  BSYNC.RECONVERGENT B0 ;  /* 0x0000000000007941 */ /* 0x000fea0003800200 */
.L_x_361:
        /* <DEDUP_REMOVED lines=11> */
.L_x_364:
[----:B------:R-:W-:Y:S05]  /*71e0*/  BSYNC.RECONVERGENT B0 ;  /* 0x0000000000007941 */ /* 0x000fea0003800200 */
.L_x_363:
        /* <DEDUP_REMOVED lines=22> */
.L_x_366:
[----:B------:R-:W-:Y:S05]  /*7350*/  BSYNC.RECONVERGENT B0 ;  /* 0x0000000000007941 */ /* 0x000fea0003800200 */
.L_x_365:
        /* <DEDUP_REMOVED lines=11> */
.L_x_368:
[----:B------:R-:W-:Y:S05]  /*7410*/  BSYNC.RECONVERGENT B0 ;  /* 0x0000000000007941 */ /* 0x000fea0003800200 */
.L_x_367:
        /* <DEDUP_REMOVED lines=22> */
.L_x_370:
[----:B------:R-:W-:Y:S05]  /*7580*/  BSYNC.RECONVERGENT B0 ;  /* 0x0000000000007941 */ /* 0x000fea0003800200 */
.L_x_369:
        /* <DEDUP_REMOVED lines=11> */
.L_x_372:
[----:B------:R-:W-:Y:S05]  /*7640*/  BSYNC.RECONVERGENT B0 ;  /* 0x0000000000007941 */ /* 0x000fea0003800200 */
.L_x_371:
        /* <DEDUP_REMOVED lines=22> */
.L_x_374:
[----:B------:R-:W-:Y:S05]  /*77b0*/  BSYNC.RECONVERGENT B0 ;  /* 0x0000000000007941 */ /* 0x000fea0003800200 */
.L_x_373:
        /* <DEDUP_REMOVED lines=11> */
.L_x_376:
[----:B------:R-:W-:Y:S05]  /*7870*/  BSYNC.RECONVERGENT B0 ;  /* 0x0000000000007941 */ /* 0x000fea0003800200 */
.L_x_375:
        /* <DEDUP_REMOVED lines=22> */
.L_x_378:
[----:B------:R-:W-:Y:S05]  /*79e0*/  BSYNC.RECONVERGENT B0 ;  /* 0x0000000000007941 */ /* 0x000fea0003800200 */
.L_x_377:
        /* <DEDUP_REMOVED lines=11> */
.L_x_380:
[----:B------:R-:W-:Y:S05]  /*7aa0*/  BSYNC.RECONVERGENT B0 ;  /* 0x0000000000007941 */ /* 0x000fea0003800200 */
.L_x_379:
        /* <DEDUP_REMOVED lines=22> */
.L_x_382:
[----:B------:R-:W-:Y:S05]  /*7c10*/  BSYNC.RECONVERGENT B0 ;  /* 0x0000000000007941 */ /* 0x000fea0003800200 */
.L_x_381:
        /* <DEDUP_REMOVED lines=11> */
.L_x_384:
[----:B------:R-:W-:Y:S05]  /*7cd0*/  BSYNC.RECONVERGENT B0 ;  /* 0x0000000000007941 */ /* 0x000fea0003800200 */
.L_x_383:
        /* <DEDUP_REMOVED lines=20> */
.L_x_386:
[----:B------:R-:W-:Y:S05]  /*7e20*/  BSYNC.RECONVERGENT B0 ;  /* 0x0000000000007941 */ /* 0x000fea0003800200 */
.L_x_385:
        /* <DEDUP_REMOVED lines=12> */
        .weak           $__internal_2_$__cuda_sm20_rcp_rn_f32_slowpath
        .type           $__internal_2_$__cuda_sm20_rcp_rn_f32_slowpath,@function
        .size           $__internal_2_$__cuda_sm20_rcp_rn_f32_slowpath,(.L_x_4763 - $__internal_2_$__cuda_sm20_rcp_rn_f32_slowpath)
$__internal_2_$__cuda_sm20_rcp_rn_f32_slowpath:
[----:B------:R-:W-:-:S04]  /*7ef0*/  SHF.L.U32 R5, R4, 0x1, RZ ;  /* 0x0000000104057819 */ /* 0x000fc800000006ff */
        /* <DEDUP_REMOVED lines=14> */
.L_x_387:
[----:B------:R-:W-:-:S04]  /*7fe0*/  IADD3 R6, PT, PT, R5, -0xfd, RZ ;  /* 0xffffff0305067810 */ /* 0x000fc80007ffe0ff */
        /* <DEDUP_REMOVED lines=25> */
[----:B------:R-:W-:Y:S02]  /*8180*/  ISETP.GE.AND P0, PT, R6, RZ, PT ;  /* 0x000000ff0600720c */ /* 0x000fe40003f06270 */
[----:B------:R-:W-:-:S04]  /*8190*/  IADD3 R6, PT, PT, R5, -0xfc, RZ ;  /* 0xffffff0405067810 */ /* 0x000fc80007ffe0ff */
[----:B------:R-:W-:-:S07]  /*81a0*/  SHF.R.U32.HI R5, RZ, R6, R9 ;  /* 0x00000006ff057219 */ /* 0x000fce0000011609 */
[----:B------:R-:W-:-:S04]  /*81b0*/  @!P0 IADD3 R5, PT, PT, R5, 0x1, RZ ;  /* 0x0000000105058810 */ /* 0x000fc80007ffe0ff */
[----:B------:R-:W-:-:S04]  /*81c0*/  @!P1 SHF.L.U32 R5, R5, 0x1, RZ ;  /* 0x0000000105059819 */ /* 0x000fc800000006ff */
[----:B------:R-:W-:Y:S01]  /*81d0*/  LOP3.LUT R5, R5, 0x80000000, R4, 0xf8, !PT ;  /* 0x8000000005057812 */ /* 0x000fe200078ef804 */
[----:B------:R-:W-:Y:S06]  /*81e0*/  BRA `(.L_x_388) ;  /* 0x0000000000047947 */ /* 0x000fec0003800000 */
.L_x_389:
[----:B------:R0:W1:Y:S02]  /*81f0*/  MUFU.RCP R5, R4 ;  /* 0x0000000400057308 */ /* 0x0000640000001000 */
.L_x_388:
[----:B-1-3--:R-:W-:Y:S02]  /*8200*/  MOV R6, R5 ;  /* 0x0000000500067202 */ /* 0x00afe40000000f00 */
[----:B0-2---:R-:W-:Y:S02]  /*8210*/  MOV R4, R11 ;  /* 0x0000000b00047202 */ /* 0x005fe40000000f00 */
[----:B------:R-:W-:-:S04]  /*8220*/  MOV R5, 0x0 ;  /* 0x0000000000057802 */ /* 0x000fc80000000f00 */
[----:B------:R-:W-:Y:S05]  /*8230*/  RET.REL.NODEC R4 `(_ZN18transformer_engine13normalization21ln_bwd_general_kernelINS0_13Kernel_traitsI6__halffS3_fjLj4096ELj1ELj1ELj4ELj16ENS0_18Kernel_traits_baseILj4096ES3_fS3_fjLj128EEEEEEEvNS0_20BackwardKernelParamsE) ;  /* 0xffffff7c04707950 */ /* 0x000fea0003c3ffff */
.L_x_390:
        /* <DEDUP_REMOVED lines=12> */
.L_x_4763:


//--------------------- .text._ZN18transformer_engine13normalization21ln_bwd_general_kernelINS0_13Kernel_traitsI6__halfS3_S3_fjLj4096ELj1ELj1ELj4ELj16ENS0_18Kernel_traits_baseILj4096ES3_S3_S3_fjLj128EEEEEEEvNS0_20BackwardKernelParamsE --------------------------
	.section	.text._ZN18transformer_engine13normalization21ln_bwd_general_kernelINS0_13Kernel_traitsI6__halfS3_S3_fjLj4096ELj1ELj1ELj4ELj16ENS0_18Kernel_traits_baseILj4096ES3_S3_S3_fjLj128EEEEEEEvNS0_20BackwardKernelParamsE,"ax",@progbits
	.align	128
        .global         _ZN18transformer_engine13normalization21ln_bwd_general_kernelINS0_13Kernel_traitsI6__halfS3_S3_fjLj4096ELj1ELj1ELj4ELj16ENS0_18Kernel_traits_baseILj4096ES3_S3_S3_fjLj128EEEEEEEvNS0_20BackwardKernelParamsE
        .type           _ZN18transformer_engine13normalization21ln_bwd_general_kernelINS0_13Kernel_traitsI6__halfS3_S3_fjLj4096ELj1ELj1ELj4ELj16ENS0_18Kernel_traits_baseILj4096ES3_S3_S3_fjLj128EEEEEEEvNS0_20BackwardKernelParamsE,@function
        .size           _ZN18transformer_engine13normalization21ln_bwd_general_kernelINS0_13Kernel_traitsI6__halfS3_S3_fjLj4096ELj1ELj1ELj4ELj16ENS0_18Kernel_traits_baseILj4096ES3_S3_S3_fjLj128EEEEEEEvNS0_20BackwardKernelParamsE,(.L_x_4764 - _ZN18transformer_engine13normalization21ln_bwd_general_kernelINS0_13Kernel_traitsI6__halfS3_S3_fjLj4096ELj1ELj1ELj4ELj16ENS0_18Kernel_traits_baseILj4096ES3_S3_S3_fjLj128EEEEEEEvNS0_20BackwardKernelParamsE)
        .other          _ZN18transformer_engine13normalization21ln_bwd_general_kernelINS0_13Kernel_traitsI6__halfS3_S3_fjLj4096ELj1ELj1ELj4ELj16ENS0_18Kernel_traits_baseILj4096ES3_S3_S3_fjLj128EEEEEEEvNS0_20BackwardKernelParamsE,@"STO_CUDA_ENTRY STV_DEFAULT"
_ZN18transformer_engine13normalization21ln_bwd_general_kernelINS0_13Kernel_traitsI6__halfS3_S3_fjLj4096ELj1ELj1ELj4ELj16ENS0_18Kernel_traits_baseILj4096ES3_S3_S3_fjLj128EEEEEEEvNS0_20BackwardKernelParamsE:
.text._ZN18transformer_engine13normalization21ln_bwd_general_kernelINS0_13Kernel_traitsI6__halfS3_S3_fjLj4096ELj1ELj1ELj4ELj16ENS0_18Kernel_traits_baseILj4096ES3_S3_S3_fjLj128EEEEEEEvNS0_20BackwardKernelParamsE:
        /* <DEDUP_REMOVED lines=13> */
[----:B----4-:R-:W-:-:S04]  /*00d0*/  IMAD R0, R3, R201, RZ ;  /* 0x000000c903007224 */ /* 0x010fc800078e02ff */
[----:B------:R-:W-:-:S04]  /*00e0*/  IMAD.MOV R5, RZ, RZ, -R0 ;  /* 0x000000ffff057224 */ /* 0x000fc800078e0a00 */
        /* <DEDUP_REMOVED lines=12> */
[----:B------:R-:W-:Y:S02]  /*01b0*/  @P1 IADD3 R0, PT, PT, R0, 0x1, RZ ;  /* 0x0000000100001810 */ /* 0x000fe40007ffe0ff */
[----:B------:R-:W-:-:S05]  /*01c0*/  @!P2 LOP3.LUT R0, RZ, R201, RZ, 0x33, !PT ;  /* 0x000000c9ff00a212 */ /* 0x000fca00078e33ff */
[----:B------:R-:W-:-:S04]  /*01d0*/  IMAD.MOV R4, RZ, RZ, -R0 ;  /* 0x000000ffff047224 */ /* 0x000fc800078e0a00 */
        /* <DEDUP_REMOVED lines=14> */
.L_x_394:
        /* <DEDUP_REMOVED lines=28> */
.L_x_395:
[----:B------:R-:W-:Y:S05]  /*0480*/  BSYNC.RECONVERGENT B1 ;  /* 0x0000000000017941 */ /* 0x000fea0003800200 */
.L_x_393:
[----:B------:R-:W-:Y:S02]  /*0490*/  IMAD R12, R201, 0x400, R3 ;  /* 0x00000400c90c7824 */ /* 0x000fe400078e0203 */
[--C-:B-----5:R-:W-:Y:S02]  /*04a0*/  HADD2.F32 R17, -RZ, R8.reuse.H0_H0 ;  /* 0x20000008ff117230 */ /* 0x120fe40000004100 */
[----:B------:R-:W-:Y:S01]  /*04b0*/  HADD2.F32 R19, -RZ, R8.H1_H1 ;  /* 0x30000008ff137230 */ /* 0x000fe20000004100 */
[----:B------:R-:W-:Y:S01]  /*04c0*/  ISETP.GE.AND P0, PT, R12, UR9, PT ;  /* 0x000000090c007c0c */ /* 0x000fe2000bf06270 */
[--C-:B------:R-:W-:Y:S02]  /*04d0*/  HADD2.F32 R21, -RZ, R9.reuse.H0_H0 ;  /* 0x20000009ff157230 */ /* 0x100fe40000004100 */
[----:B------:R-:W-:Y:S02]  /*04e0*/  HADD2.F32 R23, -RZ, R9.H1_H1 ;  /* 0x30000009ff177230 */ /* 0x000fe40000004100 */
[----:B------:R-:W-:-:S02]  /*04f0*/  HADD2.F32 R25, -RZ, R10.H0_H0 ;  /* 0x2000000aff197230 */ /* 0x000fc40000004100 */
[----:B------:R-:W-:Y:S02]  /*0500*/  HADD2.F32 R27, -RZ, R10.H1_H1 ;  /* 0x3000000aff1b7230 */ /* 0x000fe40000004100 */
[--C-:B------:R-:W-:Y:S02]  /*0510*/  HADD2.F32 R29, -RZ, R11.reuse.H0_H0 ;  /* 0x2000000bff1d7230 */ /* 0x100fe40000004100 */
[----:B------:R-:W-:Y:S02]  /*0520*/  HADD2.F32 R31, -RZ, R11.H1_H1 ;  /* 0x3000000bff1f7230 */ /* 0x000fe40000004100 */
[----:B------:R-:W-:Y:S05]  /*0530*/  @P0 BRA `(.L_x_392) ;  /* 0x0000000800340947 */ /* 0x000fea0003800000 */
[C---:B0-----:R-:W-:Y:S01]  /*0540*/  IMAD.WIDE R4, R12.reuse, 0x2, R6 ;  /* 0x000000020c047825 */ /* 0x041fe200078e0206 */
[----:B------:R-:W-:Y:S01]  /*0550*/  IADD3 R10, PT, PT, -R12, UR9, RZ ;  /* 0x000000090c0a7c10 */ /* 0x000fe2000fffe1ff */
[----:B------:R-:W-:Y:S01]  /*0560*/  BSSY.RECONVERGENT B1, `(.L_x_396) ;  /* 0x0000022000017945 */ /* 0x000fe20003800200 */
[----:B------:R-:W-:-:S04]  /*0570*/  LOP3.LUT P0, RZ, R4, 0xf, RZ, 0xc0, !PT ;  /* 0x0000000f04ff7812 */ /* 0x000fc8000780c0ff */
[----:B------:R-:W-:-:S13]  /*0580*/  ISETP.LT.U32.OR P0, PT, R10, 0x8, P0 ;  /* 0x000000080a00780c */ /* 0x000fda0000701470 */
[----:B------:R-:W-:Y:S05]  /*0590*/  @P0 BRA `(.L_x_397) ;  /* 0x0000000000080947 */ /* 0x000fea0003800000 */
[----:B------:R0:W5:Y:S01]  /*05a0*/  LDG.E.128 R8, desc[UR10][R4.64] ;  /* 0x0000000a04087981 */ /* 0x000162000c1e1d00 */
[----:B------:R-:W-:Y:S05]  /*05b0*/  BRA `(.L_x_398) ;  /* 0x0000000000707947 */ /* 0x000fea0003800000 */
.L_x_397:
        /* <DEDUP_REMOVED lines=28> */
.L_x_398:
[----:B------:R-:W-:Y:S05]  /*0780*/  BSYNC.RECONVERGENT B1 ;  /* 0x0000000000017941 */ /* 0x000fea0003800200 */
.L_x_396:
[----:B------:R-:W-:Y:S01]  /*0790*/  LEA R12, R201, R12, 0xa ;  /* 0x0000000cc90c7211 */ /* 0x000fe200078e50ff */
[--C-:B-----5:R-:W-:Y:S02]  /*07a0*/  HADD2.F32 R33, -RZ, R8.reuse.H0_H0 ;  /* 0x20000008ff217230 */ /* 0x120fe40000004100 */
[----:B------:R-:W-:Y:S01]  /*07b0*/  HADD2.F32 R35, -RZ, R8.H1_H1 ;  /* 0x30000008ff237230 */ /* 0x000fe20000004100 */
[----:B------:R-:W-:Y:S01]  /*07c0*/  ISETP.GE.AND P0, PT, R12, UR9, PT ;  /* 0x000000090c007c0c */ /* 0x000fe2000bf06270 */
[--C-:B------:R-:W-:Y:S02]  /*07d0*/  HADD2.F32 R37, -RZ, R9.reuse.H0_H0 ;  /* 0x20000009ff257230 */ /* 0x100fe40000004100 */
[----:B------:R-:W-:Y:S02]  /*07e0*/  HADD2.F32 R39, -RZ, R9.H1_H1 ;  /* 0x30000009ff277230 */ /* 0x000fe40000004100 */
[--C-:B------:R-:W-:Y:S02]  /*07f0*/  HADD2.F32 R41, -RZ, R10.reuse.H0_H0 ;  /* 0x2000000aff297230 */ /* 0x100fe40000004100 */
[----:B------:R-:W-:-:S02]  /*0800*/  HADD2.F32 R43, -RZ, R10.H1_H1 ;  /* 0x3000000aff2b7230 */ /* 0x000fc40000004100 */
        /* <DEDUP_REMOVED lines=11> */
.L_x_400:
        /* <DEDUP_REMOVED lines=28> */
.L_x_401:
[----:B------:R-:W-:Y:S05]  /*0a80*/  BSYNC.RECONVERGENT B1 ;  /* 0x0000000000017941 */ /* 0x000fea0003800200 */
.L_x_399:
        /* <DEDUP_REMOVED lines=17> */
[----:B------:R-:W5:Y:S01]  /*0ba0*/  LDG.E.128 R4, desc[UR10][R4.64] ;  /* 0x0000000a04047981 */ /* 0x000f62000c1e1d00 */
[----:B------:R-:W-:Y:S05]  /*0bb0*/  BRA `(.L_x_404) ;  /* 0x0000000000707947 */ /* 0x000fea0003800000 */
.L_x_403:
        /* <DEDUP_REMOVED lines=28> */
.L_x_404:
[----:B------:R-:W-:Y:S05]  /*0d80*/  BSYNC.RECONVERGENT B1 ;  /* 0x0000000000017941 */ /* 0x000fea0003800200 */
.L_x_402:
[--C-:B-----5:R-:W-:Y:S02]  /*0d90*/  HADD2.F32 R129, -RZ, R4.reuse.H0_H0 ;  /* 0x20000004ff817230 */ /* 0x120fe40000004100 */
[----:B------:R-:W-:Y:S02]  /*0da0*/  HADD2.F32 R131, -RZ, R4.H1_H1 ;  /* 0x30000004ff837230 */ /* 0x000fe40000004100 */
[--C-:B------:R-:W-:Y:S02]  /*0db0*/  HADD2.F32 R133, -RZ, R5.reuse.H0_H0 ;  /* 0x20000005ff857230 */ /* 0x100fe40000004100 */
[----:B------:R-:W-:Y:S02]  /*0dc0*/  HADD2.F32 R135, -RZ, R5.H1_H1 ;  /* 0x30000005ff877230 */ /* 0x000fe40000004100 */
[--C-:B------:R-:W-:Y:S02]  /*0dd0*/  HADD2.F32 R137, -RZ, R6.reuse.H0_H0 ;  /* 0x20000006ff897230 */ /* 0x100fe40000004100 */
[----:B------:R-:W-:-:S02]  /*0de0*/  HADD2.F32 R139, -RZ, R6.H1_H1 ;  /* 0x30000006ff8b7230 */ /* 0x000fc40000004100 */
[--C-:B------:R-:W-:Y:S02]  /*0df0*/  HADD2.F32 R141, -RZ, R7.reuse.H0_H0 ;  /* 0x20000007ff8d7230 */ /* 0x100fe40000004100 */
[----:B------:R-:W-:-:S07]  /*0e00*/  HADD2.F32 R143, -RZ, R7.H1_H1 ;  /* 0x30000007ff8f7230 */ /* 0x000fce0000004100 */
.L_x_392:
[----:B------:R-:W-:Y:S05]  /*0e10*/  BSYNC.RECONVERGENT B0 ;  /* 0x0000000000007941 */ /* 0x000fea0003800200 */
.L_x_391:
        /* <DEDUP_REMOVED lines=36> */
[----:B------:R-:W0:Y:S04]  /*1060*/  LDCU.U8 UR4, c[0x0][0x3c0] ;  /* 0x00007800ff0477ac */ /* 0x000e280008000000 */
[----:B------:R-:W-:-:S05]  /*1070*/  VIADD R5, R4, 0x1800000 ;  /* 0x0180000004057836 */ /* 0x000fca0000000000 */
[----:B------:R-:W-:-:S04]  /*1080*/  LOP3.LUT R5, R5, 0x7f800000, RZ, 0xc0, !PT ;  /* 0x7f80000005057812 */ /* 0x000fc800078ec0ff */
[----:B------:R-:W-:-:S13]  /*1090*/  ISETP.GT.U32.AND P0, PT, R5, 0x1ffffff, PT ;  /* 0x01ffffff0500780c */ /* 0x000fda0003f04070 */
[----:B0-----:R-:W-:Y:S05]  /*10a0*/  @P0 BRA `(.L_x_406) ;  /* 0x0000000000100947 */ /* 0x001fea0003800000 */
[----:B------:R-:W-:-:S07]  /*10b0*/  MOV R11, 0x10d0 ;  /* 0x000010d0000b7802 */ /* 0x000fce0000000f00 */
[----:B------:R-:W-:Y:S05]  /*10c0*/  CALL.REL.NOINC `($__internal_3_$__cuda_sm20_rcp_rn_f32_slowpath) ;  /* 0x0000005c00b47944 */ /* 0x000fea0003c00000 */
[----:B------:R-:W-:Y:S01]  /*10d0*/  MOV R4, R6 ;  /* 0x0000000600047202 */ /* 0x000fe20000000f00 */
[----:B------:R-:W-:Y:S06]  /*10e0*/  BRA `(.L_x_407) ;  /* 0x0000000000107947 */ /* 0x000fec0003800000 */
.L_x_406:
[----:B------:R-:W0:Y:S02]  /*10f0*/  MUFU.RCP R5, R4 ;  /* 0x0000000400057308 */ /* 0x000e240000001000 */
[----:B0-----:R-:W-:-:S04]  /*1100*/  FFMA R6, R4, R5, -1 ;  /* 0xbf80000004067423 */ /* 0x001fc80000000005 */
[----:B------:R-:W-:-:S04]  /*1110*/  FADD.FTZ R6, -R6, -RZ ;  /* 0x800000ff06067221 */ /* 0x000fc80000010100 */
[----:B------:R-:W-:-:S07]  /*1120*/  FFMA R4, R5, R6, R5 ;  /* 0x0000000605047223 */ /* 0x000fce0000000005 */
.L_x_407:
        /* <DEDUP_REMOVED lines=38> */
.L_x_462:
[----:B------:R-:W0:Y:S01]  /*1390*/  LDC.64 R112, c[0x0][0x3a0] ;  /* 0x0000e800ff707b82 */ /* 0x000e220000000a00 */
[----:B-1----:R-:W1:Y:S01]  /*13a0*/  LDCU UR9, c[0x0][0x38c] ;  /* 0x00007180ff0977ac */ /* 0x002e620008000800 */
[----:B0-----:R-:W-:-:S05]  /*13b0*/  IMAD.WIDE R112, R38, 0x4, R112 ;  /* 0x0000000426707825 */ /* 0x001fca00078e0270 */
[----:B-----5:R0:W5:Y:S01]  /*13c0*/  LDG.E R127, desc[UR10][R112.64] ;  /* 0x0000000a707f7981 */ /* 0x020162000c1e1900 */
[----:B-1----:R-:W-:Y:S01]  /*13d0*/  ISETP.GE.AND P1, PT, R3, UR9, PT ;  /* 0x0000000903007c0c */ /* 0x002fe2000bf26270 */
[----:B------:R-:W-:Y:S01]  /*13e0*/  BSSY.RECONVERGENT B0, `(.L_x_408) ;  /* 0x000025e000007945 */ /* 0x000fe20003800200 */
[----:B------:R-:W-:Y:S01]  /*13f0*/  MOV R114, RZ ;  /* 0x000000ff00727202 */ /* 0x000fe20000000f00 */
[----:B------:R-:W-:-:S10]  /*1400*/  IMAD.MOV.U32 R158, RZ, RZ, RZ ;  /* 0x000000ffff9e7224 */ /* 0x000fd400078e00ff */
        /* <DEDUP_REMOVED lines=41> */
.L_x_411:
[----:B------:R-:W5:Y:S02]  /*16a0*/  LDG.E.128 R116, desc[UR10][R116.64] ;  /* 0x0000000a74747981 */ /* 0x000f64000c1e1d00 */
.L_x_412:
[----:B------:R-:W-:Y:S05]  /*16b0*/  BSYNC.RECONVERGENT B1 ;  /* 0x0000000000017941 */ /* 0x000fea0003800200 */
.L_x_410:
[----:B------:R-:W0:Y:S01]  /*16c0*/  LDC.64 R150, c[0x0][0x3c8] ;  /* 0x0000f200ff967b82 */ /* 0x000e220000000a00 */
[----:B------:R-:W-:Y:S01]  /*16d0*/  ISETP.GT.U32.AND P2, PT, R156, 0x7, PT ;  /* 0x000000079c00780c */ /* 0x000fe20003f44070 */
[----:B------:R-:W-:Y:S01]  /*16e0*/  BSSY.RECONVERGENT B1, `(.L_x_413) ;  /* 0x0000022000017945 */ /* 0x000fe20003800200 */
        /* <DEDUP_REMOVED lines=32> */
.L_x_414:
[----:B------:R-:W5:Y:S02]  /*18f0*/  LDG.E.128 R112, desc[UR10][R112.64] ;  /* 0x0000000a70707981 */ /* 0x000f64000c1e1d00 */
.L_x_415:
[----:B------:R-:W-:Y:S05]  /*1900*/  BSYNC.RECONVERGENT B1 ;  /* 0x0000000000017941 */ /* 0x000fea0003800200 */
.L_x_413:
[--C-:B-----5:R-:W-:Y:S01]  /*1910*/  HADD2.F32 R129, -RZ, R116.reuse.H0_H0 ;  /* 0x20000074ff817230 */ /* 0x120fe20000004100 */
[----:B------:R-:W0:Y:S01]  /*1920*/  LDC R156, c[0x0][0x384] ;  /* 0x0000e100ff9c7b82 */ /* 0x000e220000000800 */
[--C-:B------:R-:W-:Y:S02]  /*1930*/  HADD2.F32 R157, -RZ, R117.reuse.H0_H0 ;  /* 0x20000075ff9d7230 */ /* 0x100fe40000004100 */
[----:B------:R-:W-:Y:S02]  /*1940*/  HADD2.F32 R155, -RZ, R116.H1_H1 ;  /* 0x30000074ff9b7230 */ /* 0x000fe40000004100 */
[----:B------:R-:W-:Y:S02]  /*1950*/  HADD2.F32 R117, -RZ, R117.H1_H1 ;  /* 0x30000075ff757230 */ /* 0x000fe40000004100 */
[--C-:B------:R-:W-:Y:S02]  /*1960*/  HADD2.F32 R197, -RZ, R112.reuse.H0_H0 ;  /* 0x20000070ffc57230 */ /* 0x100fe40000004100 */
[----:B------:R-:W-:Y:S01]  /*1970*/  FADD R198, -R154, R155 ;  /* 0x0000009b9ac67221 */ /* 0x000fe20000000100 */
[----:B------:R-:W-:-:S02]  /*1980*/  HADD2.F32 R196, -RZ, R112.H1_H1 ;  /* 0x30000070ffc47230 */ /* 0x000fc40000004100 */
[C---:B------:R-:W-:Y:S01]  /*1990*/  FADD R112, -R154.reuse, R129 ;  /* 0x000000819a707221 */ /* 0x040fe20000000100 */
[----:B------:R-:W-:Y:S01]  /*19a0*/  FADD R194, -R154, R117 ;  /* 0x000000759ac27221 */ /* 0x000fe20000000100 */
[--C-:B------:R-:W-:Y:S02]  /*19b0*/  HADD2.F32 R193, -RZ, R113.reuse.H0_H0 ;  /* 0x20000071ffc17230 */ /* 0x100fe40000004100 */
[----:B------:R-:W-:Y:S01]  /*19c0*/  FADD R76, R76, R197 ;  /* 0x000000c54c4c7221 */ /* 0x000fe20000000000 */
[----:B------:R-:W-:Y:S01]  /*19d0*/  FMUL R199, R127, R112 ;  /* 0x000000707fc77220 */ /* 0x000fe20000400000 */
[--C-:B------:R-:W-:Y:S02]  /*19e0*/  HADD2.F32 R159, -RZ, R118.reuse.H0_H0 ;  /* 0x20000076ff9f7230 */ /* 0x100fe40000004100 */
[----:B------:R-:W-:Y:S01]  /*19f0*/  FADD R112, -R154, R157 ;  /* 0x0000009d9a707221 */ /* 0x000fe20000000100 */
[----:B------:R-:W-:Y:S02]  /*1a00*/  HADD2.F32 R113, -RZ, R113.H1_H1 ;  /* 0x30000071ff717230 */ /* 0x000fe40000004100 */
[-C--:B------:R-:W-:Y:S01]  /*1a10*/  FFMA R108, R199, R197.reuse, R108 ;  /* 0x000000c5c76c7223 */ /* 0x080fe2000000006c */
[C---:B------:R-:W-:Y:S01]  /*1a20*/  FMUL R198, R127.reuse, R198 ;  /* 0x000000c67fc67220 */ /* 0x040fe20000400000 */
[----:B------:R-:W-:Y:S01]  /*1a30*/  FMUL R194, R127, R194 ;  /* 0x000000c27fc27220 */ /* 0x000fe20000400000 */
[----:B------:R-:W-:Y:S01]  /*1a40*/  FMUL R197, R5, R197 ;  /* 0x000000c505c57220 */ /* 0x000fe20000400000 */
[----:B------:R-:W-:Y:S01]  /*1a50*/  FMUL R195, R127, R112 ;  /* 0x000000707fc37220 */ /* 0x000fe20000400000 */
[----:B------:R-:W-:Y:S01]  /*1a60*/  FADD R77, R77, R196 ;  /* 0x000000c44d4d7221 */ /* 0x000fe20000000000 */
[-C--:B------:R-:W-:Y:S01]  /*1a70*/  FFMA R109, R198, R196.reuse, R109 ;  /* 0x000000c4c66d7223 */ /* 0x080fe2000000006d */
[----:B------:R-:W-:Y:S01]  /*1a80*/  FADD R112, -R154, R159 ;  /* 0x0000009f9a707221 */ /* 0x000fe20000000100 */
[----:B------:R-:W-:Y:S01]  /*1a90*/  FADD R79, R79, R113 ;  /* 0x000000714f4f7221 */ /* 0x000fe20000000000 */
[-C--:B------:R-:W-:Y:S01]  /*1aa0*/  FFMA R111, R194, R113.reuse, R111 ;  /* 0x00000071c26f7223 */ /* 0x080fe2000000006f */
[----:B------:R-:W-:Y:S01]  /*1ab0*/  FMUL R192, R8, R113 ;  /* 0x0000007108c07220 */ /* 0x000fe20000400000 */
[----:B------:R-:W-:Y:S01]  /*1ac0*/  FMUL R196, R6, R196 ;  /* 0x000000c406c47220 */ /* 0x000fe20000400000 */
[----:B------:R-:W-:Y:S01]  /*1ad0*/  FADD R113, RZ, R197 ;  /* 0x000000c5ff717221 */ /* 0x000fe20000000000 */
[----:B------:R-:W-:-:S02]  /*1ae0*/  HADD2.F32 R161, -RZ, R118.H1_H1 ;  /* 0x30000076ffa17230 */ /* 0x000fc40000004100 */
[----:B------:R-:W-:Y:S01]  /*1af0*/  FADD R78, R78, R193 ;  /* 0x000000c14e4e7221 */ /* 0x000fe20000000000 */
[--C-:B------:R-:W-:Y:S02]  /*1b00*/  HADD2.F32 R118, -RZ, R115.reuse.H0_H0 ;  /* 0x20000073ff767230 */ /* 0x100fe40000004100 */
[-C--:B------:R-:W-:Y:S01]  /*1b10*/  FFMA R110, R195, R193.reuse, R110 ;  /* 0x000000c1c36e7223 */ /* 0x080fe2000000006e */
[----:B------:R-:W-:Y:S02]  /*1b20*/  HADD2.F32 R160, -RZ, R115.H1_H1 ;  /* 0x30000073ffa07230 */ /* 0x000fe40000004100 */
[----:B------:R-:W-:Y:S01]  /*1b30*/  FMUL R191, R127, R112 ;  /* 0x000000707fbf7220 */ /* 0x000fe20000400000 */
[----:B------:R-:W-:Y:S01]  /*1b40*/  FMUL R193, R7, R193 ;  /* 0x000000c107c17220 */ /* 0x000fe20000400000 */
[----:B------:R-:W-:Y:S01]  /*1b50*/  FFMA R115, R199, R197, RZ ;  /* 0x000000c5c7737223 */ /* 0x000fe200000000ff */
[----:B------:R-:W-:Y:S01]  /*1b60*/  FADD R112, R113, R196 ;  /* 0x000000c471707221 */ /* 0x000fe20000000000 */
[----:B------:R-:W-:-:S02]  /*1b70*/  HADD2.F32 R189, -RZ, R114.H0_H0 ;  /* 0x20000072ffbd7230 */ /* 0x000fc40000004100 */
[----:B------:R-:W-:Y:S01]  /*1b80*/  FADD R190, -R154, R161 ;  /* 0x000000a19abe7221 */ /* 0x000fe20000000100 */
[----:B------:R-:W-:Y:S02]  /*1b90*/  HADD2.F32 R188, -RZ, R114.H1_H1 ;  /* 0x30000072ffbc7230 */ /* 0x000fe40000004100 */
[----:B------:R-:W-:Y:S01]  /*1ba0*/  FFMA R114, R198, R196, R115 ;  /* 0x000000c4c6727223 */ /* 0x000fe20000000073 */
[----:B------:R-:W-:Y:S01]  /*1bb0*/  FADD R113, R112, R193 ;  /* 0x000000c170717221 */ /* 0x000fe20000000000 */
[----:B------:R-:W-:Y:S01]  /*1bc0*/  FADD R72, R72, R189 ;  /* 0x000000bd48487221 */ /* 0x000fe20000000000 */
[-C--:B------:R-:W-:Y:S01]  /*1bd0*/  FFMA R104, R191, R189.reuse, R104 ;  /* 0x000000bdbf687223 */ /* 0x080fe20000000068 */
[----:B------:R-:W-:Y:S01]  /*1be0*/  FMUL R190, R127, R190 ;  /* 0x000000be7fbe7220 */ /* 0x000fe20000400000 */
[----:B------:R-:W-:Y:S01]  /*1bf0*/  FMUL R189, R9, R189 ;  /* 0x000000bd09bd7220 */ /* 0x000fe20000400000 */
[----:B------:R-:W-:Y:S01]  /*1c00*/  FFMA R115, R195, R193, R114 ;  /* 0x000000c1c3737223 */ /* 0x000fe20000000072 */
[----:B------:R-:W-:Y:S01]  /*1c10*/  FADD R112, R113, R192 ;  /* 0x000000c071707221 */ /* 0x000fe20000000000 */
[----:B0-----:R-:W-:Y:S01]  /*1c20*/  LEA R155, R156, R3, 0xa ;  /* 0x000000039c9b7211 */ /* 0x001fe200078e50ff */
[----:B------:R-:W-:-:S02]  /*1c30*/  HADD2.F32 R163, -RZ, R119.H0_H0 ;  /* 0x20000077ffa37230 */ /* 0x000fc40000004100 */
[----:B------:R-:W-:Y:S01]  /*1c40*/  FADD R73, R73, R188 ;  /* 0x000000bc49497221 */ /* 0x000fe20000000000 */
[-C--:B------:R-:W-:Y:S01]  /*1c50*/  FFMA R105, R190, R188.reuse, R105 ;  /* 0x000000bcbe697223 */ /* 0x080fe20000000069 */
[----:B------:R-:W-:Y:S01]  /*1c60*/  FMUL R188, R10, R188 ;  /* 0x000000bc0abc7220 */ /* 0x000fe20000400000 */
[----:B------:R-:W-:Y:S01]  /*1c70*/  FFMA R114, R194, R192, R115 ;  /* 0x000000c0c2727223 */ /* 0x000fe20000000073 */
[----:B------:R-:W-:Y:S01]  /*1c80*/  FADD R113, R112, R189 ;  /* 0x000000bd70717221 */ /* 0x000fe20000000000 */
[----:B------:R-:W-:Y:S01]  /*1c90*/  ISETP.GE.AND P0, PT, R155, UR9, PT ;  /* 0x000000099b007c0c */ /* 0x000fe2000bf06270 */
[----:B------:R-:W-:Y:S02]  /*1ca0*/  HADD2.F32 R119, -RZ, R119.H1_H1 ;  /* 0x30000077ff777230 */ /* 0x000fe40000004100 */
[C---:B------:R-:W-:Y:S01]  /*1cb0*/  FADD R116, -R154.reuse, R163 ;  /* 0x000000a39a747221 */ /* 0x040fe20000000100 */
[----:B------:R-:W-:Y:S01]  /*1cc0*/  FMUL R185, R11, R118 ;  /* 0x000000760bb97220 */ /* 0x000fe20000400000 */
[----:B------:R-:W-:Y:S01]  /*1cd0*/  FFMA R115, R191, R189, R114 ;  /* 0x000000bdbf737223 */ /* 0x000fe20000000072 */
[----:B------:R-:W-:Y:S01]  /*1ce0*/  FADD R112, R113, R188 ;  /* 0x000000bc71707221 */ /* 0x000fe20000000000 */
[----:B------:R-:W-:Y:S01]  /*1cf0*/  FADD R158, -R154, R119 ;  /* 0x000000779a9e7221 */ /* 0x000fe20000000100 */
[----:B------:R-:W-:Y:S01]  /*1d00*/  FMUL R128, R12, R160 ;  /* 0x000000a00c807220 */ /* 0x000fe20000400000 */
[C---:B------:R-:W-:Y:S01]  /*1d10*/  FMUL R187, R127.reuse, R116 ;  /* 0x000000747fbb7220 */ /* 0x040fe20000400000 */
        /* <DEDUP_REMOVED lines=21> */
.L_x_417:
        /* <DEDUP_REMOVED lines=28> */
.L_x_418:
[----:B------:R-:W-:Y:S05]  /*2030*/  BSYNC.RECONVERGENT B1 ;  /* 0x0000000000017941 */ /* 0x000fea0003800200 */
.L_x_416:
[----:B------:R-:W-:Y:S01]  /*2040*/  IMAD.WIDE R40, R41, 0x2, R150 ;  /* 0x0000000229287825 */ /* 0x000fe200078e0296 */
[----:B------:R-:W-:Y:S02]  /*2050*/  BSSY.RECONVERGENT B1, `(.L_x_419) ;  /* 0x0000022000017945 */ /* 0x000fe40003800200 */
[----:B------:R-:W-:-:S04]  /*2060*/  LOP3.LUT P0, RZ, R40, 0xf, RZ, 0xc0, !PT ;  /* 0x0000000f28ff7812 */ /* 0x000fc8000780c0ff */
[----:B------:R-:W-:-:S13]  /*2070*/  ISETP.LT.U32.OR P0, PT, R114, 0x8, P0 ;  /* 0x000000087200780c */ /* 0x000fda0000701470 */
[----:B------:R-:W-:Y:S05]  /*2080*/  @P0 BRA `(.L_x_420) ;  /* 0x0000000000080947 */ /* 0x000fea0003800000 */
[----:B------:R-:W5:Y:S01]  /*2090*/  LDG.E.128 R40, desc[UR10][R40.64] ;  /* 0x0000000a28287981 */ /* 0x000f62000c1e1d00 */
[----:B------:R-:W-:Y:S05]  /*20a0*/  BRA `(.L_x_421) ;  /* 0x0000000000707947 */ /* 0x000fea0003800000 */
.L_x_420:
        /* <DEDUP_REMOVED lines=22> */
[----:B------:R-:W4:Y:S04]  /*2210*/  @P6 LDG.E.U16 R116, desc[UR10][R40.64+0xc] ;  /* 0x00000c0a28746981 */ /* 0x000f28000c1e1500 */
[----:B------:R2:W4:Y:S02]  /*2220*/  @P0 LDG.E.U16 R117, desc[UR10][R40.64+0xe] ;  /* 0x00000e0a28750981 */ /* 0x000524000c1e1500 */
[----:B--2---:R-:W-:-:S02]  /*2230*/  PRMT R40, R39, 0x5410, R42 ;  /* 0x0000541027287816 */ /* 0x004fc4000000002a */
[----:B---3--:R-:W-:Y:S02]  /*2240*/  PRMT R41, R43, 0x5410, R112 ;  /* 0x000054102b297816 */ /* 0x008fe40000000070 */
[----:B----4-:R-:W-:Y:S02]  /*2250*/  PRMT R42, R114, 0x5410, R115 ;  /* 0x00005410722a7816 */ /* 0x010fe40000000073 */
[----:B------:R-:W-:-:S07]  /*2260*/  PRMT R43, R116, 0x5410, R117 ;  /* 0x00005410742b7816 */ /* 0x000fce0000000075 */
.L_x_421:
[----:B------:R-:W-:Y:S05]  /*2270*/  BSYNC.RECONVERGENT B1 ;  /* 0x0000000000017941 */ /* 0x000fea0003800200 */
.L_x_419:
[--C-:B-----5:R-:W-:Y:S02]  /*2280*/  HADD2.F32 R39, -RZ, R44.reuse.H0_H0 ;  /* 0x2000002cff277230 */ /* 0x120fe40000004100 */
[----:B------:R-:W-:Y:S02]  /*2290*/  HADD2.F32 R115, -RZ, R44.H1_H1 ;  /* 0x3000002cff737230 */ /* 0x000fe40000004100 */
[--C-:B------:R-:W-:Y:S02]  /*22a0*/  HADD2.F32 R117, -RZ, R45.reuse.H0_H0 ;  /* 0x2000002dff757230 */ /* 0x100fe40000004100 */
[----:B------:R-:W-:Y:S02]  /*22b0*/  HADD2.F32 R119, -RZ, R45.H1_H1 ;  /* 0x3000002dff777230 */ /* 0x000fe40000004100 */
[--C-:B------:R-:W-:Y:S02]  /*22c0*/  HADD2.F32 R44, -RZ, R40.reuse.H0_H0 ;  /* 0x20000028ff2c7230 */ /* 0x100fe40000004100 */
[----:B------:R-:W-:-:S02]  /*22d0*/  HADD2.F32 R45, -RZ, R40.H1_H1 ;  /* 0x30000028ff2d7230 */ /* 0x000fc40000004100 */
[C---:B------:R-:W-:Y:S01]  /*22e0*/  FADD R40, -R154.reuse, R39 ;  /* 0x000000279a287221 */ /* 0x040fe20000000100 */
[----:B------:R-:W-:Y:S01]  /*22f0*/  FADD R112, -R154, R119 ;  /* 0x000000779a707221 */ /* 0x000fe20000000100 */
[----:B------:R-:W-:Y:S01]  /*2300*/  FADD R68, R68, R44 ;  /* 0x0000002c44447221 */ /* 0x000fe20000000000 */
[--C-:B------:R-:W-:Y:S02]  /*2310*/  HADD2.F32 R121, -RZ, R46.reuse.H0_H0 ;  /* 0x2000002eff797230 */ /* 0x100fe40000004100 */
[----:B------:R-:W-:Y:S01]  /*2320*/  FMUL R39, R127, R40 ;  /* 0x000000287f277220 */ /* 0x000fe20000400000 */
[-C--:B------:R-:W-:Y:S01]  /*2330*/  FMUL R40, R13, R44.reuse ;  /* 0x0000002c0d287220 */ /* 0x080fe20000400000 */
[----:B------:R-:W-:Y:S02]  /*2340*/  HADD2.F32 R123, -RZ, R46.H1_H1 ;  /* 0x3000002eff7b7230 */ /* 0x000fe40000004100 */
[----:B------:R-:W-:Y:S01]  /*2350*/  FADD R69, R69, R45 ;  /* 0x0000002d45457221 */ /* 0x000fe20000000000 */
[----:B------:R-:W-:Y:S01]  /*2360*/  FFMA R100, R39, R44, R100 ;  /* 0x0000002c27647223 */ /* 0x000fe20000000064 */
[----:B------:R-:W-:Y:S01]  /*2370*/  FADD R44, -R154, R117 ;  /* 0x000000759a2c7221 */ /* 0x000fe20000000100 */
[----:B------:R-:W-:-:S02]  /*2380*/  HADD2.F32 R125, -RZ, R47.H0_H0 ;  /* 0x2000002fff7d7230 */ /* 0x000fc40000004100 */
[C---:B------:R-:W-:Y:S01]  /*2390*/  FADD R114, -R154.reuse, R121 ;  /* 0x000000799a727221 */ /* 0x040fe20000000100 */
[----:B------:R-:W-:Y:S02]  /*23a0*/  HADD2.F32 R157, -RZ, R47.H1_H1 ;  /* 0x3000002fff9d7230 */ /* 0x000fe40000004100 */
[C---:B------:R-:W-:Y:S01]  /*23b0*/  FADD R122, -R154.reuse, R123 ;  /* 0x0000007b9a7a7221 */ /* 0x040fe20000000100 */
[--C-:B------:R-:W-:Y:S02]  /*23c0*/  HADD2.F32 R120, -RZ, R42.reuse.H0_H0 ;  /* 0x2000002aff787230 */ /* 0x100fe40000004100 */
[----:B------:R-:W-:Y:S02]  /*23d0*/  HADD2.F32 R116, -RZ, R42.H1_H1 ;  /* 0x3000002aff747230 */ /* 0x000fe40000004100 */
[----:B------:R-:W-:Y:S01]  /*23e0*/  FADD R42, -R154, R115 ;  /* 0x000000739a2a7221 */ /* 0x000fe20000000100 */
[--C-:B------:R-:W-:Y:S02]  /*23f0*/  HADD2.F32 R46, -RZ, R41.reuse.H0_H0 ;  /* 0x20000029ff2e7230 */ /* 0x100fe40000004100 */
[----:B------:R-:W-:Y:S01]  /*2400*/  FADD R64, R64, R120 ;  /* 0x0000007840407221 */ /* 0x000fe20000000000 */
[----:B------:R-:W-:-:S02]  /*2410*/  HADD2.F32 R47, -RZ, R41.H1_H1 ;  /* 0x30000029ff2f7230 */ /* 0x000fc40000004100 */
[C---:B------:R-:W-:Y:S01]  /*2420*/  FMUL R41, R127.reuse, R44 ;  /* 0x0000002c7f297220 */ /* 0x040fe20000400000 */
[----:B------:R-:W-:Y:S02]  /*2430*/  IMAD R159, R156, 0x400, R155 ;  /* 0x000004009c9f7824 */ /* 0x000fe400078e029b */
[----:B------:R-:W-:Y:S01]  /*2440*/  FMUL R44, R127, R112 ;  /* 0x000000707f2c7220 */ /* 0x000fe20000400000 */
[--C-:B------:R-:W-:Y:S02]  /*2450*/  HADD2.F32 R155, -RZ, R43.reuse.H0_H0 ;  /* 0x2000002bff9b7230 */ /* 0x100fe40000004100 */
[----:B------:R-:W-:Y:S01]  /*2460*/  FADD R112, R113, R40 ;  /* 0x0000002871707221 */ /* 0x000fe20000000000 */
[----:B------:R-:W-:Y:S02]  /*2470*/  HADD2.F32 R118, -RZ, R43.H1_H1 ;  /* 0x3000002bff767230 */ /* 0x000fe40000004100 */
[-C--:B------:R-:W-:Y:S01]  /*2480*/  FMUL R43, R14, R45.reuse ;  /* 0x0000002d0e2b7220 */ /* 0x080fe20000400000 */
[----:B------:R-:W-:Y:S01]  /*2490*/  FMUL R42, R127, R42 ;  /* 0x0000002a7f2a7220 */ /* 0x000fe20000400000 */
[----:B------:R-:W-:Y:S01]  /*24a0*/  FADD R70, R70, R46 ;  /* 0x0000002e46467221 */ /* 0x000fe20000000000 */
[----:B------:R-:W-:Y:S01]  /*24b0*/  FFMA R102, R41, R46, R102 ;  /* 0x0000002e29667223 */ /* 0x000fe20000000066 */
[----:B------:R-:W-:Y:S01]  /*24c0*/  FFMA R113, R39, R40, R158 ;  /* 0x0000002827717223 */ /* 0x000fe2000000009e */
[----:B------:R-:W-:Y:S01]  /*24d0*/  FMUL R46, R15, R46 ;  /* 0x0000002e0f2e7220 */ /* 0x000fe20000400000 */
[----:B------:R-:W-:Y:S01]  /*24e0*/  FADD R115, R112, R43 ;  /* 0x0000002b70737221 */ /* 0x000fe20000000000 */
[----:B------:R-:W-:Y:S01]  /*24f0*/  FFMA R101, R42, R45, R101 ;  /* 0x0000002d2a657223 */ /* 0x000fe20000000065 */
[----:B------:R-:W-:Y:S01]  /*2500*/  FADD R71, R71, R47 ;  /* 0x0000002f47477221 */ /* 0x000fe20000000000 */
[-C--:B------:R-:W-:Y:S01]  /*2510*/  FFMA R103, R44, R47.reuse, R103 ;  /* 0x0000002f2c677223 */ /* 0x080fe20000000067 */
[----:B------:R-:W-:Y:S01]  /*2520*/  FMUL R45, R16, R47 ;  /* 0x0000002f102d7220 */ /* 0x000fe20000400000 */
[----:B------:R-:W-:Y:S01]  /*2530*/  FMUL R47, R127, R114 ;  /* 0x000000727f2f7220 */ /* 0x000fe20000400000 */
[----:B------:R-:W-:Y:S01]  /*2540*/  FFMA R112, R42, R43, R113 ;  /* 0x0000002b2a707223 */ /* 0x000fe20000000071 */
[----:B------:R-:W-:Y:S01]  /*2550*/  FADD R114, R115, R46 ;  /* 0x0000002e73727221 */ /* 0x000fe20000000000 */
[----:B------:R-:W-:Y:S01]  /*2560*/  FMUL R122, R127, R122 ;  /* 0x0000007a7f7a7220 */ /* 0x000fe20000400000 */
[----:B------:R-:W-:Y:S01]  /*2570*/  FFMA R96, R47, R120, R96 ;  /* 0x000000782f607223 */ /* 0x000fe20000000060 */
[----:B------:R-:W-:Y:S01]  /*2580*/  FFMA R113, R41, R46, R112 ;  /* 0x0000002e29717223 */ /* 0x000fe20000000070 */
[----:B------:R-:W-:Y:S01]  /*2590*/  FMUL R120, R17, R120 ;  /* 0x0000007811787220 */ /* 0x000fe20000400000 */
[----:B------:R-:W-:Y:S01]  /*25a0*/  FADD R115, R114, R45 ;  /* 0x0000002d72737221 */ /* 0x000fe20000000000 */
[----:B------:R-:W-:Y:S01]  /*25b0*/  FMUL R121, R18, R116 ;  /* 0x0000007412797220 */ /* 0x000fe20000400000 */
[----:B------:R-:W-:Y:S01]  /*25c0*/  FFMA R112, R44, R45, R113 ;  /* 0x0000002d2c707223 */ /* 0x000fe20000000071 */
[----:B------:R-:W-:Y:S01]  /*25d0*/  ISETP.GE.AND P0, PT, R159, UR9, PT ;  /* 0x000000099f007c0c */ /* 0x000fe2000bf06270 */
[----:B------:R-:W-:Y:S01]  /*25e0*/  FADD R114, R115, R120 ;  /* 0x0000007873727221 */ /* 0x000fe20000000000 */
[----:B------:R-:W-:Y:S01]  /*25f0*/  FADD R65, R65, R116 ;  /* 0x0000007441417221 */ /* 0x000fe20000000000 */
[----:B------:R-:W-:Y:S01]  /*2600*/  FFMA R113, R47, R120, R112 ;  /* 0x000000782f717223 */ /* 0x000fe20000000070 */
[----:B------:R-:W-:Y:S01]  /*2610*/  FFMA R97, R122, R116, R97 ;  /* 0x000000747a617223 */ /* 0x000fe20000000061 */
[----:B------:R-:W-:Y:S01]  /*2620*/  FMUL R123, R19, R155 ;  /* 0x0000009b137b7220 */ /* 0x000fe20000400000 */
[----:B------:R-:W-:Y:S01]  /*2630*/  FADD R114, R114, R121 ;  /* 0x0000007972727221 */ /* 0x000fe20000000000 */
[----:B------:R-:W-:Y:S01]  /*2640*/  FADD R116, -R154, R125 ;  /* 0x0000007d9a747221 */ /* 0x000fe20000000100 */
[----:B------:R-:W-:Y:S01]  /*2650*/  FFMA R112, R122, R121, R113 ;  /* 0x000000797a707223 */ /* 0x000fe20000000071 */
[----:B------:R-:W-:Y:S01]  /*2660*/  FMUL R124, R20, R118 ;  /* 0x00000076147c7220 */ /* 0x000fe20000400000 */
[----:B------:R-:W-:Y:S01]  /*2670*/  FADD R113, R114, R123 ;  /* 0x0000007b72717221 */ /* 0x000fe20000000000 */
[----:B------:R-:W-:Y:S01]  /*2680*/  FADD R126, -R154, R157 ;  /* 0x0000009d9a7e7221 */ /* 0x000fe20000000100 */
[----:B------:R-:W-:Y:S01]  /*2690*/  FMUL R125, R127, R116 ;  /* 0x000000747f7d7220 */ /* 0x000fe20000400000 */
[----:B------:R-:W-:Y:S01]  /*26a0*/  FADD R66, R66, R155 ;  /* 0x0000009b42427221 */ /* 0x000fe20000000000 */
[----:B------:R-:W-:Y:S01]  /*26b0*/  FADD R157, R113, R124 ;  /* 0x0000007c719d7221 */ /* 0x000fe20000000000 */
[----:B------:R-:W-:Y:S01]  /*26c0*/  FMUL R126, R127, R126 ;  /* 0x0000007e7f7e7220 */ /* 0x000fe20000400000 */
        /* <DEDUP_REMOVED lines=16> */
.L_x_423:
        /* <DEDUP_REMOVED lines=28> */
.L_x_424:
[----:B------:R-:W-:Y:S05]  /*2990*/  BSYNC.RECONVERGENT B1 ;  /* 0x0000000000017941 */ /* 0x000fea0003800200 */
.L_x_422:
[----:B------:R-:W-:Y:S01]  /*29a0*/  IMAD.WIDE R116, R117, 0x2, R150 ;  /* 0x0000000275747825 */ /* 0x000fe200078e0296 */
[----:B------:R-:W-:Y:S02]  /*29b0*/  BSSY.RECONVERGENT B1, `(.L_x_425) ;  /* 0x0000022000017945 */ /* 0x000fe40003800200 */
[----:B------:R-:W-:-:S04]  /*29c0*/  LOP3.LUT P0, RZ, R116, 0xf, RZ, 0xc0, !PT ;  /* 0x0000000f74ff7812 */ /* 0x000fc8000780c0ff */
[----:B------:R-:W-:-:S13]  /*29d0*/  ISETP.LT.U32.OR P0, PT, R132, 0x8, P0 ;  /* 0x000000088400780c */ /* 0x000fda0000701470 */
[----:B------:R-:W-:Y:S05]  /*29e0*/  @P0 BRA `(.L_x_426) ;  /* 0x0000000000080947 */ /* 0x000fea0003800000 */
[----:B------:R-:W5:Y:S01]  /*29f0*/  LDG.E.128 R116, desc[UR10][R116.64] ;  /* 0x0000000a74747981 */ /* 0x000f62000c1e1d00 */
[----:B------:R-:W-:Y:S05]  /*2a00*/  BRA `(.L_x_427) ;  /* 0x0000000000707947 */ /* 0x000fea0003800000 */
.L_x_426:
        /* <DEDUP_REMOVED lines=28> */
.L_x_427:
[----:B------:R-:W-:Y:S05]  /*2bd0*/  BSYNC.RECONVERGENT B1 ;  /* 0x0000000000017941 */ /* 0x000fea0003800200 */
.L_x_425:
[--C-:B-----5:R-:W-:Y:S01]  /*2be0*/  HADD2.F32 R131, -RZ, R112.reuse.H0_H0 ;  /* 0x20000070ff837230 */ /* 0x120fe20000004100 */
[----:B------:R-:W-:Y:S01]  /*2bf0*/  LEA R159, R156, R159, 0xa ;  /* 0x0000009f9c9f7211 */ /* 0x000fe200078e50ff */
[----:B------:R-:W-:Y:S02]  /*2c00*/  HADD2.F32 R133, -RZ, R112.H1_H1 ;  /* 0x30000070ff857230 */ /* 0x000fe40000004100 */
[----:B------:R-:W-:Y:S02]  /*2c10*/  HADD2.F32 R135, -RZ, R113.H0_H0 ;  /* 0x20000071ff877230 */ /* 0x000fe40000004100 */
[C---:B------:R-:W-:Y:S01]  /*2c20*/  FADD R112, -R154.reuse, R131 ;  /* 0x000000839a707221 */ /* 0x040fe20000000100 */
[--C-:B------:R-:W-:Y:S02]  /*2c30*/  HADD2.F32 R130, -RZ, R116.reuse.H0_H0 ;  /* 0x20000074ff827230 */ /* 0x100fe40000004100 */
[----:B------:R-:W-:Y:S01]  /*2c40*/  FADD R132, -R154, R133 ;  /* 0x000000859a847221 */ /* 0x000fe20000000100 */
[----:B------:R-:W-:-:S02]  /*2c50*/  HADD2.F32 R116, -RZ, R116.H1_H1 ;  /* 0x30000074ff747230 */ /* 0x000fc40000004100 */
[----:B------:R-:W-:Y:S01]  /*2c60*/  FMUL R131, R127, R112 ;  /* 0x000000707f837220 */ /* 0x000fe20000400000 */
[----:B------:R-:W-:Y:S01]  /*2c70*/  FADD R112, -R154, R135 ;  /* 0x000000879a707221 */ /* 0x000fe20000000100 */
[----:B------:R-:W-:Y:S01]  /*2c80*/  FADD R60, R60, R130 ;  /* 0x000000823c3c7221 */ /* 0x000fe20000000000 */
[----:B------:R-:W-:Y:S02]  /*2c90*/  HADD2.F32 R113, -RZ, R113.H1_H1 ;  /* 0x30000071ff717230 */ /* 0x000fe40000004100 */
[-C--:B------:R-:W-:Y:S01]  /*2ca0*/  FFMA R92, R131, R130.reuse, R92 ;  /* 0x00000082835c7223 */ /* 0x080fe2000000005c */
[----:B------:R-:W-:Y:S01]  /*2cb0*/  FMUL R130, R21, R130 ;  /* 0x0000008215827220 */ /* 0x000fe20000400000 */
[----:B------:R-:W-:Y:S02]  /*2cc0*/  HADD2.F32 R137, -RZ, R114.H0_H0 ;  /* 0x20000072ff897230 */ /* 0x000fe40000004100 */
[----:B------:R-:W-:Y:S01]  /*2cd0*/  FMUL R133, R127, R112 ;  /* 0x000000707f857220 */ /* 0x000fe20000400000 */
[----:B------:R-:W-:-:S02]  /*2ce0*/  HADD2.F32 R136, -RZ, R117.H0_H0 ;  /* 0x20000075ff887230 */ /* 0x000fc40000004100 */
[----:B------:R-:W-:Y:S01]  /*2cf0*/  FMUL R135, R22, R116 ;  /* 0x0000007416877220 */ /* 0x000fe20000400000 */
[----:B------:R-:W-:Y:S01]  /*2d00*/  FADD R112, R157, R130 ;  /* 0x000000829d707221 */ /* 0x000fe20000000000 */
[----:B------:R-:W-:Y:S02]  /*2d10*/  HADD2.F32 R139, -RZ, R114.H1_H1 ;  /* 0x30000072ff8b7230 */ /* 0x000fe40000004100 */
[----:B------:R-:W-:Y:S01]  /*2d20*/  FADD R134, -R154, R113 ;  /* 0x000000719a867221 */ /* 0x000fe20000000100 */
[--C-:B------:R-:W-:Y:S02]  /*2d30*/  HADD2.F32 R143, -RZ, R115.reuse.H0_H0 ;  /* 0x20000073ff8f7230 */ /* 0x100fe40000004100 */
[----:B------:R-:W-:Y:S01]  /*2d40*/  FADD R62, R62, R136 ;  /* 0x000000883e3e7221 */ /* 0x000fe20000000000 */
[----:B------:R-:W-:Y:S02]  /*2d50*/  HADD2.F32 R145, -RZ, R115.H1_H1 ;  /* 0x30000073ff917230 */ /* 0x000fe40000004100 */
[----:B------:R-:W-:Y:S01]  /*2d60*/  FFMA R94, R133, R136, R94 ;  /* 0x00000088855e7223 */ /* 0x000fe2000000005e */
[----:B------:R-:W-:-:S02]  /*2d70*/  HADD2.F32 R117, -RZ, R117.H1_H1 ;  /* 0x30000075ff757230 */ /* 0x000fc40000004100 */
[----:B------:R-:W-:Y:S01]  /*2d80*/  FADD R114, -R154, R137 ;  /* 0x000000899a727221 */ /* 0x000fe20000000100 */
[----:B------:R-:W-:Y:S01]  /*2d90*/  FMUL R132, R127, R132 ;  /* 0x000000847f847220 */ /* 0x000fe20000400000 */
[----:B------:R-:W-:Y:S01]  /*2da0*/  FMUL R136, R23, R136 ;  /* 0x0000008817887220 */ /* 0x000fe20000400000 */
[----:B------:R-:W-:Y:S01]  /*2db0*/  FFMA R113, R131, R130, R158 ;  /* 0x0000008283717223 */ /* 0x000fe2000000009e */
[----:B------:R-:W-:Y:S01]  /*2dc0*/  FADD R115, R112, R135 ;  /* 0x0000008770737221 */ /* 0x000fe20000000000 */
[--C-:B------:R-:W-:Y:S02]  /*2dd0*/  HADD2.F32 R138, -RZ, R118.reuse.H0_H0 ;  /* 0x20000076ff8a7230 */ /* 0x100fe40000004100 */
[----:B------:R-:W-:Y:S01]  /*2de0*/  FADD R140, -R154, R139 ;  /* 0x0000008b9a8c7221 */ /* 0x000fe20000000100 */
[----:B------:R-:W-:Y:S01]  /*2df0*/  FMUL R139, R127, R114 ;  /* 0x000000727f8b7220 */ /* 0x000fe20000400000 */
[----:B------:R-:W-:Y:S01]  /*2e00*/  FMUL R137, R24, R117 ;  /* 0x0000007518897220 */ /* 0x000fe20000400000 */
[----:B------:R-:W-:Y:S01]  /*2e10*/  FFMA R112, R132, R135, R113 ;  /* 0x0000008784707223 */ /* 0x000fe20000000071 */
[----:B------:R-:W-:Y:S01]  /*2e20*/  FADD R114, R115, R136 ;  /* 0x0000008873727221 */ /* 0x000fe20000000000 */
[----:B------:R-:W-:-:S02]  /*2e30*/  HADD2.F32 R118, -RZ, R118.H1_H1 ;  /* 0x30000076ff767230 */ /* 0x000fc40000004100 */
[----:B------:R-:W-:Y:S01]  /*2e40*/  FADD R56, R56, R138 ;  /* 0x0000008a38387221 */ /* 0x000fe20000000000 */
[----:B------:R-:W-:Y:S01]  /*2e50*/  FFMA R88, R139, R138, R88 ;  /* 0x0000008a8b587223 */ /* 0x000fe20000000058 */
[----:B------:R-:W-:Y:S01]  /*2e60*/  FMUL R134, R127, R134 ;  /* 0x000000867f867220 */ /* 0x000fe20000400000 */
[----:B------:R-:W-:Y:S01]  /*2e70*/  FMUL R138, R25, R138 ;  /* 0x0000008a198a7220 */ /* 0x000fe20000400000 */
[----:B------:R-:W-:Y:S01]  /*2e80*/  FFMA R113, R133, R136, R112 ;  /* 0x0000008885717223 */ /* 0x000fe20000000070 */
[----:B------:R-:W-:Y:S01]  /*2e90*/  FADD R115, R114, R137 ;  /* 0x0000008972737221 */ /* 0x000fe20000000000 */
[--C-:B------:R-:W-:Y:S02]  /*2ea0*/  HADD2.F32 R155, -RZ, R119.reuse.H0_H0 ;  /* 0x20000077ff9b7230 */ /* 0x100fe40000004100 */
[----:B------:R-:W-:Y:S01]  /*2eb0*/  FMUL R141, R26, R118 ;  /* 0x000000761a8d7220 */ /* 0x000fe20000400000 */
[----:B------:R-:W-:Y:S01]  /*2ec0*/  FFMA R112, R134, R137, R113 ;  /* 0x0000008986707223 */ /* 0x000fe20000000071 */
[----:B------:R-:W-:Y:S01]  /*2ed0*/  FADD R114, R115, R138 ;  /* 0x0000008a73727221 */ /* 0x000fe20000000000 */
[----:B------:R-:W-:Y:S01]  /*2ee0*/  ISETP.GE.AND P0, PT, R159, UR9, PT ;  /* 0x000000099f007c0c */ /* 0x000fe2000bf06270 */
[----:B------:R-:W-:-:S02]  /*2ef0*/  HADD2.F32 R119, -RZ, R119.H1_H1 ;  /* 0x30000077ff777230 */ /* 0x000fc40000004100 */
[----:B------:R-:W-:Y:S01]  /*2f00*/  FADD R61, R61, R116 ;  /* 0x000000743d3d7221 */ /* 0x000fe20000000000 */
[----:B------:R-:W-:Y:S01]  /*2f10*/  FFMA R93, R132, R116, R93 ;  /* 0x00000074845d7223 */ /* 0x000fe2000000005d */
[----:B------:R-:W-:Y:S01]  /*2f20*/  FMUL R140, R127, R140 ;  /* 0x0000008c7f8c7220 */ /* 0x000fe20000400000 */
[----:B------:R-:W-:Y:S01]  /*2f30*/  FADD R116, -R154, R143 ;  /* 0x0000008f9a747221 */ /* 0x000fe20000000100 */
[----:B------:R-:W-:Y:S01]  /*2f40*/  FMUL R142, R27, R155 ;  /* 0x0000009b1b8e7220 */ /* 0x000fe20000400000 */
[----:B------:R-:W-:Y:S01]  /*2f50*/  FFMA R113, R139, R138, R112 ;  /* 0x0000008a8b717223 */ /* 0x000fe20000000070 */
[----:B------:R-:W-:Y:S01]  /*2f60*/  FADD R115, R114, R141 ;  /* 0x0000008d72737221 */ /* 0x000fe20000000000 */
[----:B------:R-:W-:Y:S01]  /*2f70*/  FADD R144, -R154, R145 ;  /* 0x000000919a907221 */ /* 0x000fe20000000100 */
[----:B------:R-:W-:Y:S01]  /*2f80*/  FMUL R143, R28, R119 ;  /* 0x000000771c8f7220 */ /* 0x000fe20000400000 */
        /* <DEDUP_REMOVED lines=26> */
.L_x_429:
        /* <DEDUP_REMOVED lines=28> */
.L_x_430:
[----:B------:R-:W-:Y:S05]  /*32f0*/  BSYNC.RECONVERGENT B1 ;  /* 0x0000000000017941 */ /* 0x000fea0003800200 */
.L_x_428:
[----:B------:R-:W-:Y:S01]  /*3300*/  IMAD.WIDE R116, R117, 0x2, R150 ;  /* 0x0000000275747825 */ /* 0x000fe200078e0296 */
[----:B------:R-:W-:Y:S02]  /*3310*/  BSSY.RECONVERGENT B1, `(.L_x_431) ;  /* 0x0000022000017945 */ /* 0x000fe40003800200 */
[----:B------:R-:W-:-:S04]  /*3320*/  LOP3.LUT P0, RZ, R116, 0xf, RZ, 0xc0, !PT ;  /* 0x0000000f74ff7812 */ /* 0x000fc8000780c0ff */
[----:B------:R-:W-:-:S13]  /*3330*/  ISETP.LT.U32.OR P0, PT, R159, 0x8, P0 ;  /* 0x000000089f00780c */ /* 0x000fda0000701470 */
[----:B------:R-:W-:Y:S05]  /*3340*/  @P0 BRA `(.L_x_432) ;  /* 0x0000000000080947 */ /* 0x000fea0003800000 */
[----:B------:R-:W5:Y:S01]  /*3350*/  LDG.E.128 R116, desc[UR10][R116.64] ;  /* 0x0000000a74747981 */ /* 0x000f62000c1e1d00 */
[----:B------:R-:W-:Y:S05]  /*3360*/  BRA `(.L_x_433) ;  /* 0x0000000000707947 */ /* 0x000fea0003800000 */
.L_x_432:
        /* <DEDUP_REMOVED lines=28> */
.L_x_433:
[----:B------:R-:W-:Y:S05]  /*3530*/  BSYNC.RECONVERGENT B1 ;  /* 0x0000000000017941 */ /* 0x000fea0003800200 */
.L_x_431:
[--C-:B-----5:R-:W-:Y:S02]  /*3540*/  HADD2.F32 R147, -RZ, R112.reuse.H0_H0 ;  /* 0x20000070ff937230 */ /* 0x120fe40000004100 */
[----:B------:R-:W-:Y:S02]  /*3550*/  HADD2.F32 R149, -RZ, R112.H1_H1 ;  /* 0x30000070ff957230 */ /* 0x000fe40000004100 */
[----:B------:R-:W-:Y:S02]  /*3560*/  HADD2.F32 R148, -RZ, R116.H0_H0 ;  /* 0x20000074ff947230 */ /* 0x000fe40000004100 */
[C---:B------:R-:W-:Y:S01]  /*3570*/  FADD R112, -R154.reuse, R147 ;  /* 0x000000939a707221 */ /* 0x040fe20000000100 */
[--C-:B------:R-:W-:Y:S02]  /*3580*/  HADD2.F32 R151, -RZ, R113.reuse.H0_H0 ;  /* 0x20000071ff977230 */ /* 0x100fe40000004100 */
[----:B------:R-:W-:Y:S01]  /*3590*/  FADD R146, -R154, R149 ;  /* 0x000000959a927221 */ /* 0x000fe20000000100 */
[----:B------:R-:W-:-:S02]  /*35a0*/  HADD2.F32 R113, -RZ, R113.H1_H1 ;  /* 0x30000071ff717230 */ /* 0x000fc40000004100 */
[----:B------:R-:W-:Y:S01]  /*35b0*/  FMUL R147, R127, R112 ;  /* 0x000000707f937220 */ /* 0x000fe20000400000 */
[--C-:B------:R-:W-:Y:S02]  /*35c0*/  HADD2.F32 R153, -RZ, R114.reuse.H0_H0 ;  /* 0x20000072ff997230 */ /* 0x100fe40000004100 */
[----:B------:R-:W-:Y:S01]  /*35d0*/  FADD R52, R52, R148 ;  /* 0x0000009434347221 */ /* 0x000fe20000000000 */
[----:B------:R-:W-:Y:S02]  /*35e0*/  HADD2.F32 R155, -RZ, R114.H1_H1 ;  /* 0x30000072ff9b7230 */ /* 0x000fe40000004100 */
[-C--:B------:R-:W-:Y:S01]  /*35f0*/  FFMA R84, R147, R148.reuse, R84 ;  /* 0x0000009493547223 */ /* 0x080fe20000000054 */
[----:B------:R-:W-:Y:S02]  /*3600*/  HADD2.F32 R116, -RZ, R116.H1_H1 ;  /* 0x30000074ff747230 */ /* 0x000fe40000004100 */
[----:B------:R-:W-:Y:S01]  /*3610*/  FADD R114, -R154, R151 ;  /* 0x000000979a727221 */ /* 0x000fe20000000100 */
[----:B------:R-:W-:Y:S01]  /*3620*/  FMUL R148, R29, R148 ;  /* 0x000000941d947220 */ /* 0x000fe20000400000 */
[----:B------:R-:W-:-:S02]  /*3630*/  HADD2.F32 R159, -RZ, R115.H0_H0 ;  /* 0x20000073ff9f7230 */ /* 0x000fc40000004100 */
[----:B------:R-:W-:Y:S01]  /*3640*/  FADD R174, -R154, R113 ;  /* 0x000000719aae7221 */ /* 0x000fe20000000100 */
[----:B------:R-:W-:Y:S02]  /*3650*/  HADD2.F32 R115, -RZ, R115.H1_H1 ;  /* 0x30000073ff737230 */ /* 0x000fe40000004100 */
[----:B------:R-:W-:Y:S01]  /*3660*/  FMUL R149, R127, R114 ;  /* 0x000000727f957220 */ /* 0x000fe20000400000 */
[----:B------:R-:W-:Y:S02]  /*3670*/  HADD2.F32 R176, -RZ, R117.H0_H0 ;  /* 0x20000075ffb07230 */ /* 0x000fe40000004100 */
[----:B------:R-:W-:Y:S01]  /*3680*/  FMUL R175, R30, R116 ;  /* 0x000000741eaf7220 */ /* 0x000fe20000400000 */
[----:B------:R-:W-:Y:S01]  /*3690*/  FADD R112, R157, R148 ;  /* 0x000000949d707221 */ /* 0x000fe20000000000 */
[----:B------:R-:W-:Y:S01]  /*36a0*/  FMUL R146, R127, R146 ;  /* 0x000000927f927220 */ /* 0x000fe20000400000 */
[----:B------:R-:W-:Y:S01]  /*36b0*/  FFMA R113, R147, R148, R158 ;  /* 0x0000009493717223 */ /* 0x000fe2000000009e */
[----:B------:R-:W-:-:S02]  /*36c0*/  HADD2.F32 R178, -RZ, R118.H0_H0 ;  /* 0x20000076ffb27230 */ /* 0x000fc40000004100 */
[C---:B------:R-:W-:Y:S01]  /*36d0*/  FADD R186, -R154.reuse, R115 ;  /* 0x000000739aba7221 */ /* 0x040fe20000000100 */
[----:B------:R-:W-:Y:S02]  /*36e0*/  HADD2.F32 R181, -RZ, R118.H1_H1 ;  /* 0x30000076ffb57230 */ /* 0x000fe40000004100 */
[----:B------:R-:W-:Y:S01]  /*36f0*/  FADD R118, -R154, R153 ;  /* 0x000000999a767221 */ /* 0x000fe20000000100 */
[----:B------:R-:W-:Y:S02]  /*3700*/  HADD2.F32 R117, -RZ, R117.H1_H1 ;  /* 0x30000075ff757230 */ /* 0x000fe40000004100 */
[----:B------:R-:W-:Y:S01]  /*3710*/  FADD R54, R54, R176 ;  /* 0x000000b036367221 */ /* 0x000fe20000000000 */
[-C--:B------:R-:W-:Y:S01]  /*3720*/  FFMA R86, R149, R176.reuse, R86 ;  /* 0x000000b095567223 */ /* 0x080fe20000000056 */
[----:B------:R-:W-:Y:S01]  /*3730*/  FADD R115, R112, R175 ;  /* 0x000000af70737221 */ /* 0x000fe20000000000 */
[----:B------:R-:W-:Y:S01]  /*3740*/  FMUL R176, R31, R176 ;  /* 0x000000b01fb07220 */ /* 0x000fe20000400000 */
[----:B------:R-:W-:Y:S01]  /*3750*/  FFMA R112, R146, R175, R113 ;  /* 0x000000af92707223 */ /* 0x000fe20000000071 */
[----:B------:R-:W-:Y:S01]  /*3760*/  FADD R180, -R154, R155 ;  /* 0x0000009b9ab47221 */ /* 0x000fe20000000100 */
[C---:B------:R-:W-:Y:S01]  /*3770*/  FMUL R179, R127.reuse, R118 ;  /* 0x000000767fb37220 */ /* 0x040fe20000400000 */
[----:B------:R-:W-:Y:S01]  /*3780*/  FMUL R174, R127, R174 ;  /* 0x000000ae7fae7220 */ /* 0x000fe20000400000 */
[----:B------:R-:W-:Y:S01]  /*3790*/  FMUL R177, R32, R117 ;  /* 0x0000007520b17220 */ /* 0x000fe20000400000 */
[----:B------:R-:W-:Y:S01]  /*37a0*/  FADD R114, R115, R176 ;  /* 0x000000b073727221 */ /* 0x000fe20000000000 */
[----:B------:R-:W-:Y:S01]  /*37b0*/  FFMA R113, R149, R176, R112 ;  /* 0x000000b095717223 */ /* 0x000fe20000000070 */
[----:B------:R-:W-:Y:S01]  /*37c0*/  FADD R150, -R154, R159 ;  /* 0x0000009f9a967221 */ /* 0x000fe20000000100 */
[----:B------:R-:W-:Y:S01]  /*37d0*/  FADD R48, R48, R178 ;  /* 0x000000b230307221 */ /* 0x000fe20000000000 */
[----:B------:R-:W-:Y:S01]  /*37e0*/  FFMA R80, R179, R178, R80 ;  /* 0x000000b2b3507223 */ /* 0x000fe20000000050 */
[----:B------:R-:W-:Y:S01]  /*37f0*/  FMUL R180, R127, R180 ;  /* 0x000000b47fb47220 */ /* 0x000fe20000400000 */
[----:B------:R-:W-:Y:S01]  /*3800*/  FMUL R178, R33, R178 ;  /* 0x000000b221b27220 */ /* 0x000fe20000400000 */
[----:B------:R-:W-:Y:S01]  /*3810*/  FADD R115, R114, R177 ;  /* 0x000000b172737221 */ /* 0x000fe20000000000 */
[----:B------:R-:W-:Y:S01]  /*3820*/  FFMA R112, R174, R177, R113 ;  /* 0x000000b1ae707223 */ /* 0x000fe20000000071 */
[----:B------:R-:W-:-:S02]  /*3830*/  HADD2.F32 R182, -RZ, R119.H0_H0 ;  /* 0x20000077ffb67230 */ /* 0x000fc40000004100 */
[----:B------:R-:W-:Y:S01]  /*3840*/  FADD R49, R49, R181 ;  /* 0x000000b531317221 */ /* 0x000fe20000000000 */
[-C--:B------:R-:W-:Y:S01]  /*3850*/  FFMA R81, R180, R181.reuse, R81 ;  /* 0x000000b5b4517223 */ /* 0x080fe20000000051 */
[----:B------:R-:W-:Y:S01]  /*3860*/  FMUL R183, R127, R150 ;  /* 0x000000967fb77220 */ /* 0x000fe20000400000 */
[----:B------:R-:W-:Y:S01]  /*3870*/  FMUL R181, R34, R181 ;  /* 0x000000b522b57220 */ /* 0x000fe20000400000 */
[----:B------:R-:W-:Y:S01]  /*3880*/  FADD R114, R115, R178 ;  /* 0x000000b273727221 */ /* 0x000fe20000000000 */
[----:B------:R-:W-:Y:S01]  /*3890*/  FFMA R113, R179, R178, R112 ;  /* 0x000000b2b3717223 */ /* 0x000fe20000000070 */
[----:B------:R-:W-:Y:S02]  /*38a0*/  HADD2.F32 R119, -RZ, R119.H1_H1 ;  /* 0x30000077ff777230 */ /* 0x000fe40000004100 */
        /* <DEDUP_REMOVED lines=15> */
[----:B------:R-:W-:Y:S01]  /*39a0*/  FADD R114, R115, R184 ;  /* 0x000000b873727221 */ /* 0x000fe20000000000 */
[----:B------:R-:W-:-:S07]  /*39b0*/  FFMA R158, R186, R184, R113 ;  /* 0x000000b8ba9e7223 */ /* 0x000fce0000000071 */
.L_x_409:
[----:B------:R-:W-:Y:S05]  /*39c0*/  BSYNC.RECONVERGENT B0 ;  /* 0x0000000000007941 */ /* 0x000fea0003800200 */
.L_x_408:
        /* <DEDUP_REMOVED lines=34> */
.L_x_436:
[----:B------:R-:W-:Y:S05]  /*3bf0*/  BSYNC.RECONVERGENT B0 ;  /* 0x0000000000007941 */ /* 0x000fea0003800200 */
.L_x_435:
        /* <DEDUP_REMOVED lines=25> */
.L_x_434:
        /* <DEDUP_REMOVED lines=33> */
.L_x_439:
[----:B------:R-:W-:Y:S05]  /*3fa0*/  BSYNC.RECONVERGENT B0 ;  /* 0x0000000000007941 */ /* 0x000fea0003800200 */
.L_x_438:
        /* <DEDUP_REMOVED lines=27> */
.L_x_441:
[----:B------:R-:W-:Y:S05]  /*4160*/  BSYNC.RECONVERGENT B0 ;  /* 0x0000000000007941 */ /* 0x000fea0003800200 */
.L_x_440:
        /* <DEDUP_REMOVED lines=18> */
[----:B------:R-:W-:Y:S01]  /*4290*/  LEA.HI.X R115, R115, R113, R150, 0x3, P0 ;  /* 0x0000007173737211 */ /* 0x000fe200000f1c96 */
[----:B------:R-:W-:Y:S01]  /*42a0*/  IMAD.MOV.U32 R150, RZ, RZ, -0x1 ;  /* 0xffffffffff967424 */ /* 0x000fe200078e00ff */
[----:B0-----:R-:W-:-:S02]  /*42b0*/  LEA R112, P2, R116, UR4, 0x2 ;  /* 0x0000000474707c11 */ /* 0x001fc4000f8410ff */
[C---:B------:R-:W-:Y:S01]  /*42c0*/  ISETP.GT.U32.AND P0, PT, R37.reuse, 0x1, PT ;  /* 0x000000012500780c */ /* 0x040fe20003f04070 */
        /* <DEDUP_REMOVED lines=12> */
.L_x_443:
[----:B------:R-:W2:Y:S04]  /*4390*/  LDG.E.STRONG.GPU R115, desc[UR10][R112.64] ;  /* 0x0000000a70737981 */ /* 0x000ea8000c1ef900 */
[----:B--2---:R-:W-:Y:S01]  /*43a0*/  CCTL.IVALL ;  /* 0x00000000ff00798f */ /* 0x004fe20002000000 */
[----:B------:R-:W-:Y:S05]  /*43b0*/  YIELD ;  /* 0x0000000000007946 */ /* 0x000fea0003800000 */
[----:B------:R-:W-:-:S13]  /*43c0*/  ISETP.NE.AND P0, PT, R115, R116, PT ;  /* 0x000000747300720c */ /* 0x000fda0003f05270 */
[----:B------:R-:W-:Y:S05]  /*43d0*/  @P0 BRA `(.L_x_443) ;  /* 0xfffffffc00ec0947 */ /* 0x000fea000383ffff */
.L_x_442:
        /* <DEDUP_REMOVED lines=10> */
[----:B------:R-:W-:Y:S01]  /*4480*/  LOP3.LUT R114, R206, 0x1e0, RZ, 0xcf, !PT ;  /* 0x000001e0ce727812 */ /* 0x000fe200078ecfff */
[----:B------:R-:W-:Y:S01]  /*4490*/  IMAD.MOV.U32 R207, RZ, RZ, RZ ;  /* 0x000000ffffcf7224 */ /* 0x000fe200078e00ff */
[----:B------:R-:W-:Y:S02]  /*44a0*/  IADD3 R112, PT, PT, R112, R201, RZ ;  /* 0x000000c970707210 */ /* 0x000fe40007ffe0ff */
[----:B------:R-:W-:Y:S01]  /*44b0*/  MOV R200, RZ ;  /* 0x000000ff00c87202 */ /* 0x000fe20000000f00 */
[----:B------:R-:W-:Y:S01]  /*44c0*/  IMAD.IADD R114, R114, 0x1, R201 ;  /* 0x0000000172727824 */ /* 0x000fe200078e02c9 */
[----:B------:R-:W-:-:S04]  /*44d0*/  ISETP.GE.U32.AND P0, PT, R112, 0x1e0, PT ;  /* 0x000001e07000780c */ /* 0x000fc80003f06070 */
[----:B------:R-:W-:-:S04]  /*44e0*/  LEA.HI R208, R114, 0x1, RZ, 0x1b ;  /* 0x0000000172d07811 */ /* 0x000fc800078fd8ff */
[----:B------:R-:W-:-:S05]  /*44f0*/  LOP3.LUT P2, RZ, R208, 0xf, RZ, 0xc0, !PT ;  /* 0x0000000fd0ff7812 */ /* 0x000fca000784c0ff */
[----:B------:R-:W-:Y:S08]  /*4500*/  @!P0 BRA `(.L_x_447) ;  /* 0x0000000400108947 */ /* 0x000ff00003800000 */
[----:B------:R-:W0:Y:S01]  /*4510*/  LDC R114, c[0x0][0x380] ;  /* 0x0000e000ff727b82 */ /* 0x000e220000000800 */
[----:B------:R-:W1:Y:S01]  /*4520*/  LDCU.64 UR4, c[0x0][0x3b0] ;  /* 0x00007600ff0477ac */ /* 0x000e620008000a00 */
[----:B------:R-:W-:Y:S01]  /*4530*/  LOP3.LUT R113, R37, 0x1, RZ, 0xc0, !PT ;  /* 0x0000000125717812 */ /* 0x000fe200078ec0ff */
[----:B------:R-:W-:Y:S01]  /*4540*/  IMAD R116, R0, R201, RZ ;  /* 0x000000c900747224 */ /* 0x000fe200078e02ff */
[----:B------:R-:W-:Y:S01]  /*4550*/  LEA.HI R112, R112, 0x1, RZ, 0x1b ;  /* 0x0000000170707811 */ /* 0x000fe200078fd8ff */
[----:B------:R-:W-:Y:S01]  /*4560*/  IMAD.MOV.U32 R200, RZ, RZ, RZ ;  /* 0x000000ffffc87224 */ /* 0x000fe200078e00ff */
        /* <DEDUP_REMOVED lines=9> */
.L_x_448:
        /* <DEDUP_REMOVED lines=53> */
.L_x_447:
[----:B------:R-:W-:Y:S05]  /*4950*/  BSYNC.RECONVERGENT B1 ;  /* 0x0000000000017941 */ /* 0x000fea0003800200 */
.L_x_446:
        /* <DEDUP_REMOVED lines=47> */
.L_x_450:
[----:B------:R-:W-:Y:S05]  /*4c50*/  BSYNC.RECONVERGENT B1 ;  /* 0x0000000000017941 */ /* 0x000fea0003800200 */
.L_x_449:
[----:B------:R-:W-:Y:S05]  /*4c60*/  @!P2 BRA `(.L_x_445) ;  /* 0x0000000000f4a947 */ /* 0x000fea0003800000 */
[----:B------:R-:W-:Y:S01]  /*4c70*/  LOP3.LUT R160, R160, 0x7, RZ, 0xc0, !PT ;  /* 0x00000007a0a07812 */ /* 0x000fe200078ec0ff */
[----:B------:R-:W-:Y:S01]  /*4c80*/  BSSY.RECONVERGENT B1, `(.L_x_451) ;  /* 0x0000021000017945 */ /* 0x000fe20003800200 */
[----:B------:R-:W-:Y:S02]  /*4c90*/  LOP3.LUT R206, R206, 0x60, RZ, 0xcf, !PT ;  /* 0x00000060cece7812 */ /* 0x000fe400078ecfff */
[----:B------:R-:W-:-:S03]  /*4ca0*/  IADD3 R160, PT, PT, R160, -0x1, RZ ;  /* 0xffffffffa0a07810 */ /* 0x000fc60007ffe0ff */
[----:B------:R-:W-:Y:S01]  /*4cb0*/  IMAD.IADD R206, R206, 0x1, R201 ;  /* 0x00000001cece7824 */ /* 0x000fe200078e02c9 */
[----:B------:R-:W-:-:S04]  /*4cc0*/  ISETP.GE.U32.AND P0, PT, R160, 0x3, PT ;  /* 0x00000003a000780c */ /* 0x000fc80003f06070 */
[----:B------:R-:W-:-:S04]  /*4cd0*/  LEA.HI R206, R206, 0x1, RZ, 0x1b ;  /* 0x00000001cece7811 */ /* 0x000fc800078fd8ff */
[----:B------:R-:W-:-:S05]  /*4ce0*/  LOP3.LUT P2, RZ, R206, 0x3, RZ, 0xc0, !PT ;  /* 0x00000003ceff7812 */ /* 0x000fca000784c0ff */
[----:B------:R-:W-:Y:S08]  /*4cf0*/  @!P0 BRA `(.L_x_452) ;  /* 0x0000000000648947 */ /* 0x000ff00003800000 */
[----:B------:R-:W0:Y:S01]  /*4d00*/  LDC R116, c[0x0][0x380] ;  /* 0x0000e000ff747b82 */ /* 0x000e220000000800 */
[----:B------:R-:W-:Y:S01]  /*4d10*/  LOP3.LUT R114, R37, 0x1, RZ, 0xc0, !PT ;  /* 0x0000000125727812 */ /* 0x000fe200078ec0ff */
[----:B------:R-:W-:-:S03]  /*4d20*/  IMAD R117, R0, R201, RZ ;  /* 0x000000c900757224 */ /* 0x000fc600078e02ff */
[----:B------:R-:W-:-:S03]  /*4d30*/  IADD3 R114, PT, PT, -R114, RZ, RZ ;  /* 0x000000ff72727210 */ /* 0x000fc60007ffe1ff */
        /* <DEDUP_REMOVED lines=21> */
.L_x_452:
[----:B------:R-:W-:Y:S05]  /*4e90*/  BSYNC.RECONVERGENT B1 ;  /* 0x0000000000017941 */ /* 0x000fea0003800200 */
.L_x_451:
        /* <DEDUP_REMOVED lines=26> */
.L_x_445:
[----:B------:R-:W-:Y:S05]  /*5040*/  BSYNC.RECONVERGENT B0 ;  /* 0x0000000000007941 */ /* 0x000fea0003800200 */
.L_x_444:
        /* <DEDUP_REMOVED lines=22> */
.L_x_437:
        /* <DEDUP_REMOVED lines=15> */
[-CC-:B------:R-:W-:Y:S01]  /*52a0*/  FFMA R113, R194, R151.reuse, R150.reuse ;  /* 0x00000097c2717223 */ /* 0x180fe20000000096 */
[C---:B-----5:R-:W-:Y:S01]  /*52b0*/  FMUL R118, R127.reuse, R118 ;  /* 0x000000767f767220 */ /* 0x060fe20000400000 */
[C---:B------:R-:W-:Y:S01]  /*52c0*/  FMUL R114, R127.reuse, R114 ;  /* 0x000000727f727220 */ /* 0x040fe20000400000 */
[----:B------:R-:W-:Y:S01]  /*52d0*/  FMUL R112, R127, R112 ;  /* 0x000000707f707220 */ /* 0x000fe20000400000 */
[-CC-:B------:R-:W-:Y:S01]  /*52e0*/  FFMA R115, R190, R151.reuse, R150.reuse ;  /* 0x00000097be737223 */ /* 0x180fe20000000096 */
[-CC-:B------:R-:W-:Y:S01]  /*52f0*/  FFMA R154, R187, R151.reuse, R150.reuse ;  /* 0x00000097bb9a7223 */ /* 0x180fe20000000096 */
[----:B------:R-:W-:Y:S01]  /*5300*/  F2FP.F16.F32.PACK_AB R158, RZ, R118 ;  /* 0x00000076ff9e723e */ /* 0x000fe200000000ff */
[-CC-:B------:R-:W-:Y:S01]  /*5310*/  FFMA R153, R129, R151.reuse, R150.reuse ;  /* 0x0000009781997223 */ /* 0x180fe20000000096 */
[----:B------:R-:W-:Y:S01]  /*5320*/  F2FP.F16.F32.PACK_AB R157, RZ, R114 ;  /* 0x00000072ff9d723e */ /* 0x000fe200000000ff */
[----:B------:R-:W-:Y:S01]  /*5330*/  FFMA R114, R191, R151, R150 ;  /* 0x00000097bf727223 */ /* 0x000fe20000000096 */
[----:B------:R-:W-:Y:S01]  /*5340*/  F2FP.F16.F32.PACK_AB R155, RZ, R112 ;  /* 0x00000070ff9b723e */ /* 0x000fe200000000ff */
        /* <DEDUP_REMOVED lines=12> */
[----:B------:R-:W-:-:S02]  /*5410*/  F2FP.F16.F32.PACK_AB R112, RZ, R112 ;  /* 0x00000070ff70723e */ /* 0x000fc400000000ff */
[----:B------:R-:W-:Y:S02]  /*5420*/  F2FP.F16.F32.PACK_AB R114, RZ, R114 ;  /* 0x00000072ff72723e */ /* 0x000fe400000000ff */
[----:B------:R-:W-:Y:S02]  /*5430*/  F2FP.F16.F32.PACK_AB R152, RZ, R152 ;  /* 0x00000098ff98723e */ /* 0x000fe400000000ff */
[----:B------:R-:W-:Y:S02]  /*5440*/  F2FP.F16.F32.PACK_AB R115, RZ, R154 ;  /* 0x0000009aff73723e */ /* 0x000fe400000000ff */
[----:B------:R-:W-:Y:S01]  /*5450*/  F2FP.F16.F32.PACK_AB R156, RZ, R156 ;  /* 0x0000009cff9c723e */ /* 0x000fe200000000ff */
        /* <DEDUP_REMOVED lines=19> */
.L_x_456:
[----:B------:R-:W-:Y:S02]  /*5590*/  PRMT R113, R158, 0x5410, R112 ;  /* 0x000054109e717816 */ /* 0x000fe40000000070 */
[----:B------:R-:W-:Y:S02]  /*55a0*/  PRMT R115, R115, 0x5410, R156 ;  /* 0x0000541073737816 */ /* 0x000fe4000000009c */
[----:B------:R-:W-:Y:S02]  /*55b0*/  PRMT R114, R114, 0x5410, R152 ;  /* 0x0000541072727816 */ /* 0x000fe40000000098 */
[----:B------:R-:W-:-:S05]  /*55c0*/  PRMT R112, R155, 0x5410, R157 ;  /* 0x000054109b707816 */ /* 0x000fca000000009d */
[----:B------:R0:W-:Y:S02]  /*55d0*/  STG.E.128 desc[UR10][R118.64], R112 ;  /* 0x0000007076007986 */ /* 0x0001e4000c101d0a */
.L_x_457:
[----:B------:R-:W-:Y:S05]  /*55e0*/  BSYNC.RECONVERGENT B1 ;  /* 0x0000000000017941 */ /* 0x000fea0003800200 */
.L_x_455:
[----:B------:R-:W-:-:S04]  /*55f0*/  LEA R159, R201, R3, 0xa ;  /* 0x00000003c99f7211 */ /* 0x000fc800078e50ff */
[----:B------:R-:W-:-:S13]  /*5600*/  ISETP.GE.AND P0, PT, R159, UR9, PT ;  /* 0x000000099f007c0c */ /* 0x000fda000bf06270 */
[----:B------:R-:W-:Y:S05]  /*5610*/  @P0 BRA `(.L_x_454) ;  /* 0x0000000800ec0947 */ /* 0x000fea0003800000 */
[-CC-:B01----:R-:W-:Y:S01]  /*5620*/  FFMA R119, R47, R151.reuse, R150.reuse ;  /* 0x000000972f777223 */ /* 0x183fe20000000096 */
[-CC-:B------:R-:W-:Y:S01]  /*5630*/  FFMA R113, R39, R151.reuse, R150.reuse ;  /* 0x0000009727717223 */ /* 0x180fe20000000096 */
[-CC-:B------:R-:W-:Y:S01]  /*5640*/  FFMA R115, R41, R151.reuse, R150.reuse ;  /* 0x0000009729737223 */ /* 0x180fe20000000096 */
[-CC-:B------:R-:W-:Y:S01]  /*5650*/  FFMA R152, R122, R151.reuse, R150.reuse ;  /* 0x000000977a987223 */ /* 0x180fe20000000096 */
        /* <DEDUP_REMOVED lines=9> */
[----:B------:R-:W-:Y:S01]  /*56f0*/  F2FP.F16.F32.PACK_AB R157, RZ, R118 ;  /* 0x00000076ff9d723e */ /* 0x000fe200000000ff */
[----:B------:R-:W-:Y:S01]  /*5700*/  IMAD.WIDE R118, R119, 0x2, R116 ;  /* 0x0000000277767825 */ /* 0x000fe200078e0274 */
[----:B------:R-:W-:-:S03]  /*5710*/  F2FP.F16.F32.PACK_AB R153, RZ, R112 ;  /* 0x00000070ff99723e */ /* 0x000fc600000000ff */
[-CC-:B------:R-:W-:Y:S01]  /*5720*/  FFMA R112, R42, R151.reuse, R150.reuse ;  /* 0x000000972a707223 */ /* 0x180fe20000000096 */
[----:B------:R-:W-:Y:S01]  /*5730*/  F2FP.F16.F32.PACK_AB R155, RZ, R114 ;  /* 0x00000072ff9b723e */ /* 0x000fe200000000ff */
        /* <DEDUP_REMOVED lines=14> */
[----:B------:R-:W-:Y:S01]  /*5820*/  F2FP.F16.F32.PACK_AB R158, RZ, R156 ;  /* 0x0000009cff9e723e */ /* 0x000fe200000000ff */
[----:B------:R-:W-:Y:S01]  /*5830*/  BSSY.RECONVERGENT B1, `(.L_x_458) ;  /* 0x000001d000017945 */ /* 0x000fe20003800200 */
[----:B------:R-:W-:-:S02]  /*5840*/  F2FP.F16.F32.PACK_AB R115, RZ, R154 ;  /* 0x0000009aff73723e */ /* 0x000fc400000000ff */
[----:B------:R-:W-:Y:S02]  /*5850*/  F2FP.F16.F32.PACK_AB R156, RZ, R152 ;  /* 0x00000098ff9c723e */ /* 0x000fe400000000ff */
[----:B------:R-:W-:Y:S02]  /*5860*/  F2FP.F16.F32.PACK_AB R154, RZ, R114 ;  /* 0x00000072ff9a723e */ /* 0x000fe400000000ff */
[----:B------:R-:W-:Y:S02]  /*5870*/  F2FP.F16.F32.PACK_AB R152, RZ, R112 ;  /* 0x00000070ff98723e */ /* 0x000fe400000000ff */
[----:B------:R-:W-:Y:S02]  /*5880*/  @!P0 PRMT R115, R115, 0x5410, R158 ;  /* 0x0000541073738816 */ /* 0x000fe4000000009e */
[----:B------:R-:W-:Y:S02]  /*5890*/  @!P0 PRMT R114, R157, 0x5410, R156 ;  /* 0x000054109d728816 */ /* 0x000fe4000000009c */
[----:B------:R-:W-:-:S02]  /*58a0*/  @!P0 PRMT R113, R155, 0x5410, R154 ;  /* 0x000054109b718816 */ /* 0x000fc4000000009a */
[----:B------:R-:W-:Y:S02]  /*58b0*/  @!P0 PRMT R112, R153, 0x5410, R152 ;  /* 0x0000541099708816 */ /* 0x000fe40000000098 */
[----:B------:R-:W-:-:S03]  /*58c0*/  LEA R159, R201, R159, 0xa ;  /* 0x0000009fc99f7211 */ /* 0x000fc600078e50ff */
[----:B------:R0:W-:Y:S01]  /*58d0*/  @!P0 STG.E.128 desc[UR10][R118.64], R112 ;  /* 0x0000007076008986 */ /* 0x0001e2000c101d0a */
[----:B------:R-:W-:Y:S01]  /*58e0*/  ISETP.GE.AND P2, PT, R159, UR9, PT ;  /* 0x000000099f007c0c */ /* 0x000fe2000bf46270 */
[----:B------:R-:W-:-:S12]  /*58f0*/  @!P0 BRA `(.L_x_459) ;  /* 0x0000000000408947 */ /* 0x000fd80003800000 */
        /* <DEDUP_REMOVED lines=16> */
.L_x_459:
[----:B------:R-:W-:Y:S05]  /*5a00*/  BSYNC.RECONVERGENT B1 ;  /* 0x0000000000017941 */ /* 0x000fea0003800200 */
.L_x_458:
        /* <DEDUP_REMOVED lines=63> */
.L_x_461:
[----:B------:R-:W-:Y:S05]  /*5e00*/  BSYNC.RECONVERGENT B1 ;  /* 0x0000000000017941 */ /* 0x000fea0003800200 */
.L_x_460:
        /* <DEDUP_REMOVED lines=34> */
[----:B------:R-:W-:Y:S02]  /*6030*/  F2FP.F16.F32.PACK_AB R158, RZ, R158 ;  /* 0x0000009eff9e723e */ /* 0x000fe400000000ff */
[----:B------:R-:W-:Y:S02]  /*6040*/  F2FP.F16.F32.PACK_AB R154, RZ, R154 ;  /* 0x0000009aff9a723e */ /* 0x000fe400000000ff */
[----:B------:R-:W-:-:S02]  /*6050*/  F2FP.F16.F32.PACK_AB R152, RZ, R152 ;  /* 0x00000098ff98723e */ /* 0x000fc400000000ff */
[----:B------:R-:W-:Y:S02]  /*6060*/  F2FP.F16.F32.PACK_AB R118, RZ, R114 ;  /* 0x00000072ff76723e */ /* 0x000fe400000000ff */
        /* <DEDUP_REMOVED lines=22> */
.L_x_454:
[----:B------:R-:W-:Y:S05]  /*61d0*/  BSYNC.RECONVERGENT B0 ;  /* 0x0000000000007941 */ /* 0x000fea0003800200 */
.L_x_453:
[----:B0-23--:R-:W0:Y:S01]  /*61e0*/  LDC R113, c[0x0][0x380] ;  /* 0x0000e000ff717b82 */ /* 0x00de220000000800 */
[----:B------:R-:W2:Y:S01]  /*61f0*/  LDCU UR4, c[0x0][0x388] ;  /* 0x00007100ff0477ac */ /* 0x000ea20008000800 */
[----:B------:R-:W-:Y:S01]  /*6200*/  UPLOP3.LUT UP0, UPT, UPT, UPT, UP0, 0x40, 0x4 ;  /* 0x000000000004789c */ /* 0x000fe20003f0e800 */
[----:B0-----:R-:W-:-:S05]  /*6210*/  IMAD.IADD R38, R38, 0x1, R113 ;  /* 0x0000000126267824 */ /* 0x001fca00078e0271 */
[----:B--2---:R-:W-:-:S13]  /*6220*/  ISETP.GE.AND P0, PT, R38, UR4, PT ;  /* 0x0000000426007c0c */ /* 0x004fda000bf06270 */
[----:B------:R-:W-:Y:S05]  /*6230*/  @!P0 BRA `(.L_x_462) ;  /* 0xffffffb000548947 */ /* 0x000fea000383ffff */
.L_x_405:
[----:B------:R-:W-:Y:S05]  /*6240*/  @P1 EXIT ;  /* 0x000000000000194d */ /* 0x000fea0003800000 */
[----:B------:R-:W0:Y:S01]  /*6250*/  LDC.64 R8, c[0x0][0x3d8] ;  /* 0x0000f600ff087b82 */ /* 0x000e220000000a00 */
[----:B------:R-:W-:Y:S01]  /*6260*/  IMAD R7, R0, UR9, R3 ;  /* 0x0000000900077c24 */ /* 0x000fe2000f8e0203 */
[----:B------:R-:W-:Y:S01]  /*6270*/  IADD3 R2, PT, PT, -R3, UR9, RZ ;  /* 0x0000000903027c10 */ /* 0x000fe2000fffe1ff */
[----:B------:R-:W-:Y:S03]  /*6280*/  BSSY.RECONVERGENT B0, `(.L_x_463) ;  /* 0x000001b000007945 */ /* 0x000fe60003800200 */
[----:B------:R-:W-:Y:S02]  /*6290*/  ISETP.GT.U32.AND P1, PT, R2, 0x7, PT ;  /* 0x000000070200780c */ /* 0x000fe40003f24070 */
[----:B------:R-:W2:Y:S01]  /*62a0*/  LDC.64 R10, c[0x0][0x3e0] ;  /* 0x0000f800ff0a7b82 */ /* 0x000ea20000000a00 */
[----:B0-----:R-:W-:-:S03]  /*62b0*/  IMAD.WIDE.U32 R4, R7, 0x4, R8 ;  /* 0x0000000407047825 */ /* 0x001fc600078e0008 */
[----:B------:R-:W-:Y:S01]  /*62c0*/  LOP3.LUT P0, RZ, R4, 0x1f, RZ, 0xc0, !PT ;  /* 0x0000001f04ff7812 */ /* 0x000fe2000780c0ff */
[----:B--2---:R-:W-:-:S03]  /*62d0*/  IMAD.WIDE.U32 R6, R7, 0x4, R10 ;  /* 0x0000000407067825 */ /* 0x004fc600078e000a */
        /* <DEDUP_REMOVED lines=21> */
.L_x_464:
[----:B------:R-:W-:Y:S05]  /*6430*/  BSYNC.RECONVERGENT B0 ;  /* 0x0000000000007941 */ /* 0x000fea0003800200 */
.L_x_463:
        /* <DEDUP_REMOVED lines=17> */
[----:B---3--:R-:W-:Y:S05]  /*6550*/  @!P0 BRA `(.L_x_467) ;  /* 0x0000000000108947 */ /* 0x008fea0003800000 */
[----:B------:R3:W-:Y:S01]  /*6560*/  STG.E desc[UR10][R6.64+0x1c], R107 ;  /* 0x00001c6b06007986 */ /* 0x0007e2000c10190a */
[----:B------:R-:W-:Y:S05]  /*6570*/  BRA `(.L_x_467) ;  /* 0x0000000000087947 */ /* 0x000fea0003800000 */
.L_x_466:
[----:B------:R4:W-:Y:S04]  /*6580*/  STG.E.128 desc[UR10][R6.64], R108 ;  /* 0x0000006c06007986 */ /* 0x0009e8000c101d0a */
[----:B------:R4:W-:Y:S02]  /*6590*/  STG.E.128 desc[UR10][R6.64+0x10], R104 ;  /* 0x0000106806007986 */ /* 0x0009e4000c101d0a */
.L_x_467:
[----:B------:R-:W-:Y:S05]  /*65a0*/  BSYNC.RECONVERGENT B0 ;  /* 0x0000000000007941 */ /* 0x000fea0003800200 */
.L_x_465:
[----:B---34-:R-:W-:-:S04]  /*65b0*/  LEA R6, R201, R3, 0xa ;  /* 0x00000003c9067211 */ /* 0x018fc800078e50ff */
[----:B------:R-:W-:-:S13]  /*65c0*/  ISETP.GE.AND P0, PT, R6, UR9, PT ;  /* 0x0000000906007c0c */ /* 0x000fda000bf06270 */
[----:B------:R-:W-:Y:S05]  /*65d0*/  @P0 EXIT ;  /* 0x000000000000094d */ /* 0x000fea0003800000 */
[----:B0-2---:R-:W-:Y:S01]  /*65e0*/  IMAD R5, R0, UR9, R6 ;  /* 0x0000000900057c24 */ /* 0x005fe2000f8e0206 */
        /* <DEDUP_REMOVED lines=29> */
.L_x_469:
[----:B------:R-:W-:Y:S05]  /*67c0*/  BSYNC.RECONVERGENT B0 ;  /* 0x0000000000007941 */ /* 0x000fea0003800200 */
.L_x_468:
        /* <DEDUP_REMOVED lines=20> */
.L_x_471:
[----:B------:R-:W-:Y:S05]  /*6910*/  BSYNC.RECONVERGENT B0 ;  /* 0x0000000000007941 */ /* 0x000fea0003800200 */
.L_x_470:
[----:B------:R-:W-:Y:S05]  /*6920*/  @P2 EXIT ;  /* 0x000000000000294d */ /* 0x000fea0003800000 */
[----:B---34-:R-:W-:Y:S01]  /*6930*/  IMAD R5, R0, UR9, R6 ;  /* 0x0000000900057c24 */ /* 0x018fe2000f8e0206 */
[----:B------:R-:W-:Y:S01]  /*6940*/  IADD3 R7, PT, PT, -R6, UR9, RZ ;  /* 0x0000000906077c10 */ /* 0x000fe2000fffe1ff */
[----:B------:R-:W-:Y:S01]  /*6950*/  BSSY.RECONVERGENT B0, `(.L_x_472) ;  /* 0x000001c000007945 */ /* 0x000fe20003800200 */
[----:B------:R-:W-:Y:S01]  /*6960*/  LEA R201, R201, R6, 0xa ;  /* 0x00000006c9c97211 */ /* 0x000fe200078e50ff */
[----:B0-2---:R-:W-:-:S03]  /*6970*/  IMAD.WIDE.U32 R2, R5, 0x4, R8 ;  /* 0x0000000405027825 */ /* 0x005fc600078e0008 */
        /* <DEDUP_REMOVED lines=25> */
.L_x_473:
[----:B------:R-:W-:Y:S05]  /*6b10*/  BSYNC.RECONVERGENT B0 ;  /* 0x0000000000007941 */ /* 0x000fea0003800200 */
.L_x_472:
        /* <DEDUP_REMOVED lines=20> */
.L_x_475:
[----:B------:R-:W-:Y:S05]  /*6c60*/  BSYNC.RECONVERGENT B0 ;  /* 0x0000000000007941 */ /* 0x000fea0003800200 */
.L_x_474:
[----:B------:R-:W-:Y:S05]  /*6c70*/  @P2 EXIT ;  /* 0x000000000000294d */ /* 0x000fea0003800000 */
[----:B---34-:R-:W-:Y:S01]  /*6c80*/  IMAD R5, R0, UR9, R201 ;  /* 0x0000000900057c24 */ /* 0x018fe2000f8e02c9 */
[----:B------:R-:W-:Y:S01]  /*6c90*/  IADD3 R201, PT, PT, -R201, UR9, RZ ;  /* 0x00000009c9c97c10 */ /* 0x000fe2000fffe1ff */
[----:B------:R-:W-:Y:S02]  /*6ca0*/  BSSY.RECONVERGENT B0, `(.L_x_476) ;  /* 0x000001a000007945 */ /* 0x000fe40003800200 */
[----:B0-2---:R-:W-:-:S04]  /*6cb0*/  IMAD.WIDE.U32 R2, R5, 0x4, R8 ;  /* 0x0000000405027825 */ /* 0x005fc800078e0008 */
        /* <DEDUP_REMOVED lines=24> */
.L_x_477:
[----:B------:R-:W-:Y:S05]  /*6e40*/  BSYNC.RECONVERGENT B0 ;  /* 0x0000000000007941 */ /* 0x000fea0003800200 */
.L_x_476:
        /* <DEDUP_REMOVED lines=21> */
        .weak           $__internal_3_$__cuda_sm20_rcp_rn_f32_slowpath
        .type           $__internal_3_$__cuda_sm20_rcp_rn_f32_slowpath,@function
        .size           $__internal_3_$__cuda_sm20_rcp_rn_f32_slowpath,(.L_x_4764 - $__internal_3_$__cuda_sm20_rcp_rn_f32_slowpath)
$__internal_3_$__cuda_sm20_rcp_rn_f32_slowpath:
        /* <DEDUP_REMOVED lines=15> */
.L_x_478:
        /* <DEDUP_REMOVED lines=29> */
[----:B------:R-:W-:-:S05]  /*7260*/  @!P0 IADD3 R5, PT, PT, R5, 0x1, RZ ;  /* 0x0000000105058810 */ /* 0x000fca0007ffe0ff */
[----:B------:R-:W-:-:S05]  /*7270*/  @!P1 IMAD.SHL.U32 R5, R5, 0x2, RZ ;  /* 0x0000000205059824 */ /* 0x000fca00078e00ff */
[----:B------:R-:W-:Y:S01]  /*7280*/  LOP3.LUT R5, R5, 0x80000000, R4, 0xf8, !PT ;  /* 0x8000000005057812 */ /* 0x000fe200078ef804 */
[----:B------:R-:W-:Y:S06]  /*7290*/  BRA `(.L_x_479) ;  /* 0x0000000000047947 */ /* 0x000fec0003800000 */
.L_x_480:
[----:B------:R0:W1:Y:S02]  /*72a0*/  MUFU.RCP R5, R4 ;  /* 0x0000000400057308 */ /* 0x0000640000001000 */
.L_x_479:
[----:B-1-3--:R-:W-:Y:S02]  /*72b0*/  MOV R6, R5 ;  /* 0x0000000500067202 */ /* 0x00afe40000000f00 */
[----:B0-2---:R-:W-:Y:S02]  /*72c0*/  MOV R4, R11 ;  /* 0x0000000b00047202 */ /* 0x005fe40000000f00 */
[----:B------:R-:W-:-:S04]  /*72d0*/  MOV R5, 0x0 ;  /* 0x0000000000057802 */ /* 0x000fc80000000f00 */
[----:B------:R-:W-:Y:S05]  /*72e0*/  RET.REL.NODEC R4 `(_ZN18transformer_engine13normalization21ln_bwd_general_kernelINS0_13Kernel_traitsI6__halfS3_S3_fjLj4096ELj1ELj1ELj4ELj16ENS0_18Kernel_traits_baseILj4096ES3_S3_S3_fjLj128EEEEEEEvNS0_20BackwardKernelParamsE) ;  /* 0xffffff8c04447950 */ /* 0x000fea0003c3ffff */
.L_x_481:
        /* <DEDUP_REMOVED lines=9> */
.L_x_4764:


//--------------------- .text._ZN18transformer_engine13normalization21ln_bwd_general_kernelINS0_13Kernel_traitsIffffjLj4096ELj1ELj1ELj4ELj16ENS0_18Kernel_traits_baseILj4096EffffjLj128EEEEEEEvNS0_20BackwardKernelParamsE --------------------------
	.section	.text._ZN18transformer_engine13normalization21ln_bwd_general_kernelINS0_13Kernel_traitsIffffjLj4096ELj1ELj1ELj4ELj16ENS0_18Kernel_traits_baseILj4096EffffjLj128EEEEEEEvNS0_20BackwardKernelParamsE,"ax",@progbits
	.align	128
        .global         _ZN18transformer_engine13normalization21ln_bwd_general_kernelINS0_13Kernel_traitsIffffjLj4096ELj1ELj1ELj4ELj16ENS0_18Kernel_traits_baseILj4096EffffjLj128EEEEEEEvNS0_20BackwardKernelParamsE
        .type           _ZN18transformer_engine13normalization21ln_bwd_general_kernelINS0_13Kernel_traitsIffffjLj4096ELj1ELj1ELj4ELj16ENS0_18Kernel_traits_baseILj4096EffffjLj128EEEEEEEvNS0_20BackwardKernelParamsE,@function
        .size           _ZN18transformer_engine13normalization21ln_bwd_general_kernelINS0_13Kernel_traitsIffffjLj4096ELj1ELj1ELj4ELj16ENS0_18Kernel_traits_baseILj4096EffffjLj128EEEEEEEvNS0_20BackwardKernelParamsE,(.L_x_4765 - _ZN18transformer_engine13normalization21ln_bwd_general_kernelINS0_13Kernel_traitsIffffjLj4096ELj1ELj1ELj4ELj16ENS0_18Kernel_traits_baseILj4096EffffjLj128EEEEEEEvNS0_20BackwardKernelParamsE)
        .other          _ZN18transformer_engine13normalization21ln_bwd_general_kernelINS0_13Kernel_traitsIffffjLj4096ELj1ELj1ELj4ELj16ENS0_18Kernel_traits_baseILj4096EffffjLj128EEEEEEEvNS0_20BackwardKernelParamsE,@"STO_CUDA_ENTRY STV_DEFAULT"
_ZN18transformer_engine13normalization21ln_bwd_general_kernelINS0_13Kernel_traitsIffffjLj4096ELj1ELj1ELj4ELj16ENS0_18Kernel_traits_baseILj4096EffffjLj128EEEEEEEvNS0_20BackwardKernelParamsE:
.text._ZN18transformer_engine13normalization21ln_bwd_general_kernelINS0_13Kernel_traitsIffffjLj4096ELj1ELj1ELj4ELj16ENS0_18Kernel_traits_baseILj4096EffffjLj128EEEEEEEvNS0_20BackwardKernelParamsE:
        /* <DEDUP_REMOVED lines=44> */
.L_x_485:
        /* <DEDUP_REMOVED lines=10> */
.L_x_486:
[----:B------:R-:W-:Y:S05]  /*0360*/  BSYNC.RECONVERGENT B1 ;  /* 0x0000000000017941 */ /* 0x000fea0003800200 */
.L_x_484:
[----:B------:R-:W-:-:S04]  /*0370*/  LEA R3, R199, R5, 0x9 ;  /* 0x00000005c7037211 */ /* 0x000fc800078e48ff */
[----:B------:R-:W-:-:S13]  /*0380*/  ISETP.GE.AND P0, PT, R3, UR9, PT ;  /* 0x0000000903007c0c */ /* 0x000fda000bf06270 */
[----:B------:R-:W-:Y:S05]  /*0390*/  @P0 BRA `(.L_x_483) ;  /* 0x0000000800540947 */ /* 0x000fea0003800000 */
[C---:B01----:R-:W-:Y:S01]  /*03a0*/  IMAD.WIDE R6, R3.reuse, 0x4, R36 ;  /* 0x0000000403067825 */ /* 0x043fe200078e0224 */
[----:B------:R-:W-:Y:S01]  /*03b0*/  IADD3 R4, PT, PT, -R3, UR9, RZ ;  /* 0x0000000903047c10 */ /* 0x000fe2000fffe1ff */
[----:B------:R-:W-:Y:S01]  /*03c0*/  BSSY.RECONVERGENT B1, `(.L_x_487) ;  /* 0x0000010000017945 */ /* 0x000fe20003800200 */
[----:B------:R-:W-:-:S04]  /*03d0*/  LOP3.LUT P0, RZ, R6, 0xf, RZ, 0xc0, !PT ;  /* 0x0000000f06ff7812 */ /* 0x000fc8000780c0ff */
[----:B------:R-:W-:-:S13]  /*03e0*/  ISETP.LT.U32.OR P0, PT, R4, 0x4, P0 ;  /* 0x000000040400780c */ /* 0x000fda0000701470 */
[----:B------:R-:W-:Y:S05]  /*03f0*/  @P0 BRA `(.L_x_488) ;  /* 0x0000000000080947 */ /* 0x000fea0003800000 */
[----:B------:R1:W5:Y:S01]  /*0400*/  LDG.E.128 R12, desc[UR10][R6.64] ;  /* 0x0000000a060c7981 */ /* 0x000362000c1e1d00 */
[----:B------:R-:W-:Y:S05]  /*0410*/  BRA `(.L_x_489) ;  /* 0x0000000000287947 */ /* 0x000fea0003800000 */
.L_x_488:
        /* <DEDUP_REMOVED lines=10> */
.L_x_489:
[----:B------:R-:W-:Y:S05]  /*04c0*/  BSYNC.RECONVERGENT B1 ;  /* 0x0000000000017941 */ /* 0x000fea0003800200 */
.L_x_487:
        /* <DEDUP_REMOVED lines=11> */
.L_x_491:
        /* <DEDUP_REMOVED lines=10> */
.L_x_492:
[----:B------:R-:W-:Y:S05]  /*0620*/  BSYNC.RECONVERGENT B1 ;  /* 0x0000000000017941 */ /* 0x000fea0003800200 */
.L_x_490:
        /* <DEDUP_REMOVED lines=11> */
.L_x_494:
        /* <DEDUP_REMOVED lines=10> */
.L_x_495:
[----:B------:R-:W-:Y:S05]  /*0780*/  BSYNC.RECONVERGENT B1 ;  /* 0x0000000000017941 */ /* 0x000fea0003800200 */
.L_x_493:
        /* <DEDUP_REMOVED lines=11> */
.L_x_497:
        /* <DEDUP_REMOVED lines=10> */
.L_x_498:
[----:B------:R-:W-:Y:S05]  /*08e0*/  BSYNC.RECONVERGENT B1 ;  /* 0x0000000000017941 */ /* 0x000fea0003800200 */
.L_x_496:
        /* <DEDUP_REMOVED lines=11> */
.L_x_500:
        /* <DEDUP_REMOVED lines=10> */
.L_x_501:
[----:B------:R-:W-:Y:S05]  /*0a40*/  BSYNC.RECONVERGENT B1 ;  /* 0x0000000000017941 */ /* 0x000fea0003800200 */
.L_x_499:
        /* <DEDUP_REMOVED lines=11> */
.L_x_503:
        /* <DEDUP_REMOVED lines=10> */
.L_x_504:
[----:B------:R-:W-:Y:S05]  /*0ba0*/  BSYNC.RECONVERGENT B1 ;  /* 0x0000000000017941 */ /* 0x000fea0003800200 */
.L_x_502:
[----:B------:R-:W-:-:S04]  /*0bb0*/  LEA R3, R199, R3, 0x9 ;  /* 0x00000003c7037211 */ /* 0x000fc800078e48ff */
[----:B------:R-:W-:-:S13]  /*0bc0*/  ISETP.GE.AND P0, PT, R3, UR9, PT ;  /* 0x0000000903007c0c */ /* 0x000fda000bf06270 */
[----:B------:R-:W-:Y:S05]  /*0bd0*/  @P0 BRA `(.L_x_483) ;  /* 0x0000000000440947 */ /* 0x000fea0003800000 */
[C---:B01----:R-:W-:Y:S01]  /*0be0*/  IMAD.WIDE R6, R3.reuse, 0x4, R36 ;  /* 0x0000000403067825 */ /* 0x043fe200078e0224 */
[----:B------:R-:W-:Y:S02]  /*0bf0*/  IADD3 R3, PT, PT, -R3, UR9, RZ ;  /* 0x0000000903037c10 */ /* 0x000fe4000fffe1ff */
[----:B------:R-:W-:-:S04]  /*0c00*/  LOP3.LUT P0, RZ, R6, 0xf, RZ, 0xc0, !PT ;  /* 0x0000000f06ff7812 */ /* 0x000fc8000780c0ff */
[----:B------:R-:W-:-:S13]  /*0c10*/  ISETP.LT.U32.OR P0, PT, R3, 0x4, P0 ;  /* 0x000000040300780c */ /* 0x000fda0000701470 */
[----:B------:R-:W-:Y:S05]  /*0c20*/  @P0 BRA `(.L_x_505) ;  /* 0x0000000000080947 */ /* 0x000fea0003800000 */
[----:B------:R3:W5:Y:S01]  /*0c30*/  LDG.E.128 R36, desc[UR10][R6.64] ;  /* 0x0000000a06247981 */ /* 0x000762000c1e1d00 */
[----:B------:R-:W-:Y:S05]  /*0c40*/  BRA `(.L_x_483) ;  /* 0x0000000000287947 */ /* 0x000fea0003800000 */
.L_x_505:
        /* <DEDUP_REMOVED lines=10> */
.L_x_483:
[----:B------:R-:W-:Y:S05]  /*0cf0*/  BSYNC.RECONVERGENT B0 ;  /* 0x0000000000007941 */ /* 0x000fea0003800200 */
.L_x_482:
[----:B------:R-:W4:Y:S01]  /*0d00*/  LDCU UR4, c[0x0][0x388] ;  /* 0x00007100ff0477ac */ /* 0x000f220008000800 */
        /* <DEDUP_REMOVED lines=17> */
[----:B----4-:R-:W-:-:S02]  /*0e20*/  ISETP.GE.AND P0, PT, R0, UR4, PT ;  /* 0x0000000400007c0c */ /* 0x010fc4000bf06270 */
        /* <DEDUP_REMOVED lines=17> */
[----:B------:R-:W4:Y:S03]  /*0f40*/  LDCU.U8 UR4, c[0x0][0x3c0] ;  /* 0x00007800ff0477ac */ /* 0x000f260008000000 */
[----:B------:R-:W-:-:S04]  /*0f50*/  IADD3 R4, PT, PT, R3, 0x1800000, RZ ;  /* 0x0180000003047810 */ /* 0x000fc80007ffe0ff */
[----:B------:R-:W-:-:S04]  /*0f60*/  LOP3.LUT R4, R4, 0x7f800000, RZ, 0xc0, !PT ;  /* 0x7f80000004047812 */ /* 0x000fc800078ec0ff */
[----:B------:R-:W-:-:S13]  /*0f70*/  ISETP.GT.U32.AND P0, PT, R4, 0x1ffffff, PT ;  /* 0x01ffffff0400780c */ /* 0x000fda0003f04070 */
[----:B----4-:R-:W-:Y:S05]  /*0f80*/  @P0 BRA `(.L_x_507) ;  /* 0x00000000000c0947 */ /* 0x010fea0003800000 */
[----:B------:R-:W-:-:S07]  /*0f90*/  MOV R43, 0xfb0 ;  /* 0x00000fb0002b7802 */ /* 0x000fce0000000f00 */
[----:B0123-5:R-:W-:Y:S05]  /*0fa0*/  CALL.REL.NOINC `($__internal_4_$__cuda_sm20_rcp_rn_f32_slowpath) ;  /* 0x0000006400907944 */ /* 0x02ffea0003c00000 */
[----:B------:R-:W-:Y:S05]  /*0fb0*/  BRA `(.L_x_508) ;  /* 0x0000000000107947 */ /* 0x000fea0003800000 */
.L_x_507:
[----:B------:R-:W0:Y:S02]  /*0fc0*/  MUFU.RCP R4, R3 ;  /* 0x0000000300047308 */ /* 0x000e240000001000 */
[----:B0123--:R-:W-:-:S04]  /*0fd0*/  FFMA R6, R3, R4, -1 ;  /* 0xbf80000003067423 */ /* 0x00ffc80000000004 */
[----:B------:R-:W-:-:S04]  /*0fe0*/  FADD.FTZ R7, -R6, -RZ ;  /* 0x800000ff06077221 */ /* 0x000fc80000010100 */
[----:B------:R-:W-:-:S07]  /*0ff0*/  FFMA R4, R4, R7, R4 ;  /* 0x0000000704047223 */ /* 0x000fce0000000004 */
.L_x_508:
[----:B------:R-:W-:Y:S01]  /*1000*/  ISETP.NE.AND P0, PT, RZ, UR4, PT ;  /* 0x00000004ff007c0c */ /* 0x000fe2000bf05270 */
[----:B------:R-:W-:Y:S01]  /*1010*/  UPLOP3.LUT UP0, UPT, UPT, UPT, UPT, 0x40, 0x4 ;  /* 0x000000000004789c */ /* 0x000fe20003f0e870 */
[----:B------:R-:W-:Y:S02]  /*1020*/  MOV R108, RZ ;  /* 0x000000ff006c7202 */ /* 0x000fe40000000f00 */
[----:B------:R-:W-:-:S05]  /*1030*/  FSEL R3, RZ, 1, !P0 ;  /* 0x3f800000ff037808 */ /* 0x000fca0004000000 */
[C---:B-----5:R-:W-:Y:S01]  /*1040*/  FADD R7, R3.reuse, R8 ;  /* 0x0000000803077221 */ /* 0x060fe20000000000 */
        /* <DEDUP_REMOVED lines=31> */
[----:B------:R-:W-:Y:S01]  /*1240*/  FADD R37, R3, R38 ;  /* 0x0000002603257221 */ /* 0x000fe20000000000 */
[----:B------:R-:W-:-:S07]  /*1250*/  MOV R38, R0 ;  /* 0x0000000000267202 */ /* 0x000fce0000000f00 */
.L_x_601:
[----:B------:R-:W0:Y:S01]  /*1260*/  LDC.64 R112, c[0x0][0x3a0] ;  /* 0x0000e800ff707b82 */ /* 0x000e220000000a00 */
[----:B------:R-:W1:Y:S01]  /*1270*/  LDCU UR9, c[0x0][0x38c] ;  /* 0x00007180ff0977ac */ /* 0x000e620008000800 */
[----:B0-----:R-:W-:-:S05]  /*1280*/  IMAD.WIDE R112, R38, 0x4, R112 ;  /* 0x0000000426707825 */ /* 0x001fca00078e0270 */
[----:B-----5:R0:W5:Y:S01]  /*1290*/  LDG.E R40, desc[UR10][R112.64] ;  /* 0x0000000a70287981 */ /* 0x020162000c1e1900 */
[----:B-1----:R-:W-:Y:S01]  /*12a0*/  ISETP.GE.AND P1, PT, R5, UR9, PT ;  /* 0x0000000905007c0c */ /* 0x002fe2000bf26270 */
[----:B------:R-:W-:Y:S01]  /*12b0*/  BSSY.RECONVERGENT B0, `(.L_x_509) ;  /* 0x0000238000007945 */ /* 0x000fe20003800200 */
[----:B------:R-:W-:Y:S02]  /*12c0*/  MOV R114, RZ ;  /* 0x000000ff00727202 */ /* 0x000fe40000000f00 */
[----:B------:R-:W-:-:S09]  /*12d0*/  MOV R162, RZ ;  /* 0x000000ff00a27202 */ /* 0x000fd20000000f00 */
        /* <DEDUP_REMOVED lines=12> */
[C---:B------:R-:W-:Y:S02]  /*13a0*/  ISETP.GE.U32.AND P2, PT, R3.reuse, 0x2, PT ;  /* 0x000000020300780c */ /* 0x040fe40003f46070 */
[----:B------:R-:W-:Y:S02]  /*13b0*/  CS2R R116, SRZ ;  /* 0x0000000000747805 */ /* 0x000fe4000001ff00 */
[C---:B------:R-:W-:Y:S02]  /*13c0*/  ISETP.GE.U32.AND P3, PT, R3.reuse, 0x3, PT ;  /* 0x000000030300780c */ /* 0x040fe40003f66070 */
[----:B------:R-:W-:Y:S02]  /*13d0*/  CS2R R118, SRZ ;  /* 0x0000000000767805 */ /* 0x000fe4000001ff00 */
[----:B------:R-:W-:-:S05]  /*13e0*/  ISETP.NE.AND P0, PT, R3, RZ, PT ;  /* 0x000000ff0300720c */ /* 0x000fca0003f05270 */
[----:B------:R1:W5:Y:S04]  /*13f0*/  @P2 LDG.E R117, desc[UR10][R112.64+0x4] ;  /* 0x0000040a70752981 */ /* 0x000368000c1e1900 */
[----:B------:R1:W5:Y:S04]  /*1400*/  @P3 LDG.E R118, desc[UR10][R112.64+0x8] ;  /* 0x0000080a70763981 */ /* 0x000368000c1e1900 */
[----:B------:R1:W5:Y:S01]  /*1410*/  @P0 LDG.E R116, desc[UR10][R112.64] ;  /* 0x0000000a70740981 */ /* 0x000362000c1e1900 */
[----:B------:R-:W-:-:S13]  /*1420*/  ISETP.GE.U32.AND P0, PT, R3, 0x4, PT ;  /* 0x000000040300780c */ /* 0x000fda0003f06070 */
[----:B-1----:R-:W-:Y:S05]  /*1430*/  @!P0 BRA `(.L_x_513) ;  /* 0x00000000000c8947 */ /* 0x002fea0003800000 */
[----:B------:R1:W5:Y:S01]  /*1440*/  LDG.E R119, desc[UR10][R112.64+0xc] ;  /* 0x00000c0a70777981 */ /* 0x000362000c1e1900 */
[----:B------:R-:W-:Y:S05]  /*1450*/  BRA `(.L_x_513) ;  /* 0x0000000000047947 */ /* 0x000fea0003800000 */
.L_x_512:
[----:B------:R0:W5:Y:S02]  /*1460*/  LDG.E.128 R116, desc[UR10][R112.64] ;  /* 0x0000000a70747981 */ /* 0x000164000c1e1d00 */
.L_x_513:
[----:B------:R-:W-:Y:S05]  /*1470*/  BSYNC.RECONVERGENT B1 ;  /* 0x0000000000017941 */ /* 0x000fea0003800200 */
.L_x_511:
[----:B------:R-:W2:Y:S01]  /*1480*/  LDC.64 R152, c[0x0][0x3c8] ;  /* 0x0000f200ff987b82 */ /* 0x000ea20000000a00 */
[----:B------:R-:W-:Y:S01]  /*1490*/  ISETP.GT.U32.AND P2, PT, R3, 0x3, PT ;  /* 0x000000030300780c */ /* 0x000fe20003f44070 */
[----:B------:R-:W-:Y:S01]  /*14a0*/  BSSY.RECONVERGENT B1, `(.L_x_514) ;  /* 0x0000011000017945 */ /* 0x000fe20003800200 */
[----:B--2---:R-:W-:-:S03]  /*14b0*/  IMAD.WIDE R156, R157, 0x4, R152 ;  /* 0x000000049d9c7825 */ /* 0x004fc600078e0298 */
[----:B------:R-:W-:-:S13]  /*14c0*/  LOP3.LUT P0, RZ, R156, 0xf, RZ, 0xc0, !PT ;  /* 0x0000000f9cff7812 */ /* 0x000fda000780c0ff */
[----:B------:R-:W-:Y:S05]  /*14d0*/  @!P0 BRA P2, `(.L_x_515) ;  /* 0x0000000000308947 */ /* 0x000fea0001000000 */
[C---:B------:R-:W-:Y:S02]  /*14e0*/  ISETP.GE.U32.AND P2, PT, R3.reuse, 0x2, PT ;  /* 0x000000020300780c */ /* 0x040fe40003f46070 */
[----:B01----:R-:W-:Y:S02]  /*14f0*/  CS2R R112, SRZ ;  /* 0x0000000000707805 */ /* 0x003fe4000001ff00 */
        /* <DEDUP_REMOVED lines=10> */
.L_x_515:
[----:B01----:R0:W5:Y:S02]  /*15a0*/  LDG.E.128 R112, desc[UR10][R156.64] ;  /* 0x0000000a9c707981 */ /* 0x003164000c1e1d00 */
.L_x_516:
[----:B------:R-:W-:Y:S05]  /*15b0*/  BSYNC.RECONVERGENT B1 ;  /* 0x0000000000017941 */ /* 0x000fea0003800200 */
.L_x_514:
[----:B------:R-:W2:Y:S01]  /*15c0*/  LDC R160, c[0x0][0x384] ;  /* 0x0000e100ffa07b82 */ /* 0x000ea20000000800 */
[C---:B-----5:R-:W-:Y:S01]  /*15d0*/  FADD R3, -R158.reuse, R116 ;  /* 0x000000749e037221 */ /* 0x060fe20000000100 */
[----:B------:R-:W-:Y:S01]  /*15e0*/  FADD R117, -R158, R117 ;  /* 0x000000759e757221 */ /* 0x000fe20000000100 */
[-C--:B------:R-:W-:Y:S01]  /*15f0*/  FMUL R130, R7, R112.reuse ;  /* 0x0000007007827220 */ /* 0x080fe20000400000 */
[----:B------:R-:W-:Y:S01]  /*1600*/  FADD R76, R76, R112 ;  /* 0x000000704c4c7221 */ /* 0x000fe20000000000 */
[C---:B------:R-:W-:Y:S01]  /*1610*/  FMUL R3, R40.reuse, R3 ;  /* 0x0000000328037220 */ /* 0x040fe20000400000 */
[----:B------:R-:W-:Y:S01]  /*1620*/  FMUL R42, R40, R117 ;  /* 0x00000075282a7220 */ /* 0x000fe20000400000 */
[-C--:B------:R-:W-:Y:S01]  /*1630*/  FMUL R197, R6, R113.reuse ;  /* 0x0000007106c57220 */ /* 0x080fe20000400000 */
[----:B------:R-:W-:Y:S01]  /*1640*/  FADD R77, R77, R113 ;  /* 0x000000714d4d7221 */ /* 0x000fe20000000000 */
[----:B------:R-:W-:Y:S01]  /*1650*/  FFMA R108, R3, R112, R108 ;  /* 0x00000070036c7223 */ /* 0x000fe2000000006c */
[----:B------:R-:W-:Y:S01]  /*1660*/  FADD R112, RZ, R130 ;  /* 0x00000082ff707221 */ /* 0x000fe20000000000 */
[----:B------:R-:W-:Y:S01]  /*1670*/  FFMA R109, R42, R113, R109 ;  /* 0x000000712a6d7223 */ /* 0x000fe2000000006d */
[----:B------:R-:W-:Y:S01]  /*1680*/  FMUL R194, R9, R114 ;  /* 0x0000007209c27220 */ /* 0x000fe20000400000 */
[----:B------:R-:W-:Y:S01]  /*1690*/  FADD R195, -R158, R118 ;  /* 0x000000769ec37221 */ /* 0x000fe20000000100 */
[----:B------:R-:W-:Y:S01]  /*16a0*/  FADD R117, R112, R197 ;  /* 0x000000c570757221 */ /* 0x000fe20000000000 */
[----:B------:R-:W-:Y:S01]  /*16b0*/  FFMA R113, R3, R130, RZ ;  /* 0x0000008203717223 */ /* 0x000fe200000000ff */
[----:B------:R-:W-:Y:S01]  /*16c0*/  FMUL R190, R8, R115 ;  /* 0x0000007308be7220 */ /* 0x000fe20000400000 */
[----:B------:R-:W-:Y:S01]  /*16d0*/  FADD R119, -R158, R119 ;  /* 0x000000779e777221 */ /* 0x000fe20000000100 */
[----:B------:R-:W-:Y:S01]  /*16e0*/  FADD R117, R117, R194 ;  /* 0x000000c275757221 */ /* 0x000fe20000000000 */
[----:B------:R-:W-:Y:S01]  /*16f0*/  FMUL R195, R40, R195 ;  /* 0x000000c328c37220 */ /* 0x000fe20000400000 */
[----:B------:R-:W-:Y:S01]  /*1700*/  FFMA R112, R42, R197, R113 ;  /* 0x000000c52a707223 */ /* 0x000fe20000000071 */
[----:B------:R-:W-:Y:S01]  /*1710*/  FMUL R192, R40, R119 ;  /* 0x0000007728c07220 */ /* 0x000fe20000400000 */
[----:B------:R-:W-:Y:S01]  /*1720*/  FADD R159, R117, R190 ;  /* 0x000000be759f7221 */ /* 0x000fe20000000000 */
[----:B------:R-:W-:Y:S01]  /*1730*/  FADD R78, R78, R114 ;  /* 0x000000724e4e7221 */ /* 0x000fe20000000000 */
[----:B--2---:R-:W-:Y:S01]  /*1740*/  LEA R161, R160, R5, 0x9 ;  /* 0x00000005a0a17211 */ /* 0x004fe200078e48ff */
[C---:B------:R-:W-:Y:S01]  /*1750*/  FFMA R113, R195.reuse, R194, R112 ;  /* 0x000000c2c3717223 */ /* 0x040fe20000000070 */
[----:B------:R-:W-:Y:S01]  /*1760*/  FFMA R110, R195, R114, R110 ;  /* 0x00000072c36e7223 */ /* 0x000fe2000000006e */
[----:B------:R-:W-:Y:S01]  /*1770*/  FADD R79, R79, R115 ;  /* 0x000000734f4f7221 */ /* 0x000fe20000000000 */
[----:B------:R-:W-:Y:S01]  /*1780*/  ISETP.GE.AND P0, PT, R161, UR9, PT ;  /* 0x00000009a1007c0c */ /* 0x000fe2000bf06270 */
[C---:B------:R-:W-:Y:S01]  /*1790*/  FFMA R162, R192.reuse, R190, R113 ;  /* 0x000000bec0a27223 */ /* 0x040fe20000000071 */
[----:B------:R-:W-:Y:S01]  /*17a0*/  FFMA R111, R192, R115, R111 ;  /* 0x00000073c06f7223 */ /* 0x000fe2000000006f */
[----:B------:R-:W-:-:S10]  /*17b0*/  MOV R114, R159 ;  /* 0x0000009f00727202 */ /* 0x000fd40000000f00 */
        /* <DEDUP_REMOVED lines=10> */
.L_x_518:
        /* <DEDUP_REMOVED lines=10> */
.L_x_519:
[----:B------:R-:W-:Y:S05]  /*1900*/  BSYNC.RECONVERGENT B1 ;  /* 0x0000000000017941 */ /* 0x000fea0003800200 */
.L_x_517:
[----:B------:R-:W-:Y:S01]  /*1910*/  IMAD.WIDE R156, R157, 0x4, R152 ;  /* 0x000000049d9c7825 */ /* 0x000fe200078e0298 */
[----:B------:R-:W-:Y:S02]  /*1920*/  BSSY.RECONVERGENT B1, `(.L_x_520) ;  /* 0x0000010000017945 */ /* 0x000fe40003800200 */
[----:B------:R-:W-:-:S04]  /*1930*/  LOP3.LUT P0, RZ, R156, 0xf, RZ, 0xc0, !PT ;  /* 0x0000000f9cff7812 */ /* 0x000fc8000780c0ff */
[----:B------:R-:W-:-:S13]  /*1940*/  ISETP.LT.U32.OR P0, PT, R41, 0x4, P0 ;  /* 0x000000042900780c */ /* 0x000fda0000701470 */
[----:B------:R-:W-:Y:S05]  /*1950*/  @P0 BRA `(.L_x_521) ;  /* 0x0000000000080947 */ /* 0x000fea0003800000 */
[----:B01----:R0:W5:Y:S01]  /*1960*/  LDG.E.128 R112, desc[UR10][R156.64] ;  /* 0x0000000a9c707981 */ /* 0x003162000c1e1d00 */
[----:B------:R-:W-:Y:S05]  /*1970*/  BRA `(.L_x_522) ;  /* 0x0000000000287947 */ /* 0x000fea0003800000 */
.L_x_521:
[C---:B------:R-:W-:Y:S02]  /*1980*/  ISETP.NE.AND P0, PT, R41.reuse, RZ, PT ;  /* 0x000000ff2900720c */ /* 0x040fe40003f05270 */
[----:B01----:R-:W-:Y:S02]  /*1990*/  CS2R R112, SRZ ;  /* 0x0000000000707805 */ /* 0x003fe4000001ff00 */
        /* <DEDUP_REMOVED lines=8> */
.L_x_522:
[----:B------:R-:W-:Y:S05]  /*1a20*/  BSYNC.RECONVERGENT B1 ;  /* 0x0000000000017941 */ /* 0x000fea0003800200 */
.L_x_520:
[C---:B-----5:R-:W-:Y:S01]  /*1a30*/  FADD R41, -R158.reuse, R116 ;  /* 0x000000749e297221 */ /* 0x060fe20000000100 */
[----:B------:R-:W-:Y:S01]  /*1a40*/  FADD R117, -R158, R117 ;  /* 0x000000759e757221 */ /* 0x000fe20000000100 */
[-C--:B------:R-:W-:Y:S01]  /*1a50*/  FMUL R132, R11, R112.reuse ;  /* 0x000000700b847220 */ /* 0x080fe20000400000 */
[----:B------:R-:W-:Y:S01]  /*1a60*/  LEA R161, R160, R161, 0x9 ;  /* 0x000000a1a0a17211 */ /* 0x000fe200078e48ff */
[C---:B------:R-:W-:Y:S01]  /*1a70*/  FMUL R41, R40.reuse, R41 ;  /* 0x0000002928297220 */ /* 0x040fe20000400000 */
[----:B------:R-:W-:Y:S01]  /*1a80*/  FMUL R44, R40, R117 ;  /* 0x00000075282c7220 */ /* 0x000fe20000400000 */
[----:B------:R-:W-:Y:S01]  /*1a90*/  FADD R72, R72, R112 ;  /* 0x0000007048487221 */ /* 0x000fe20000000000 */
[-C--:B------:R-:W-:Y:S01]  /*1aa0*/  FMUL R193, R10, R113.reuse ;  /* 0x000000710ac17220 */ /* 0x080fe20000400000 */
[----:B------:R-:W-:Y:S01]  /*1ab0*/  FFMA R104, R41, R112, R104 ;  /* 0x0000007029687223 */ /* 0x000fe20000000068 */
[----:B------:R-:W-:Y:S01]  /*1ac0*/  FADD R112, R159, R132 ;  /* 0x000000849f707221 */ /* 0x000fe20000000000 */
[----:B------:R-:W-:Y:S01]  /*1ad0*/  FADD R73, R73, R113 ;  /* 0x0000007149497221 */ /* 0x000fe20000000000 */
[----:B------:R-:W-:Y:S01]  /*1ae0*/  FFMA R105, R44, R113, R105 ;  /* 0x000000712c697223 */ /* 0x000fe20000000069 */
[----:B------:R-:W-:Y:S01]  /*1af0*/  ISETP.GE.AND P0, PT, R161, UR9, PT ;  /* 0x00000009a1007c0c */ /* 0x000fe2000bf06270 */
[----:B------:R-:W-:Y:S01]  /*1b00*/  FFMA R113, R41, R132, R162 ;  /* 0x0000008429717223 */ /* 0x000fe200000000a2 */
[-C--:B------:R-:W-:Y:S01]  /*1b10*/  FMUL R189, R13, R114.reuse ;  /* 0x000000720dbd7220 */ /* 0x080fe20000400000 */
        /* <DEDUP_REMOVED lines=26> */
.L_x_524:
        /* <DEDUP_REMOVED lines=10> */
.L_x_525:
[----:B------:R-:W-:Y:S05]  /*1d60*/  BSYNC.RECONVERGENT B1 ;  /* 0x0000000000017941 */ /* 0x000fea0003800200 */
.L_x_523:
[----:B------:R-:W-:Y:S01]  /*1d70*/  IMAD.WIDE R156, R157, 0x4, R152 ;  /* 0x000000049d9c7825 */ /* 0x000fe200078e0298 */
[----:B------:R-:W-:Y:S02]  /*1d80*/  BSSY.RECONVERGENT B1, `(.L_x_526) ;  /* 0x0000010000017945 */ /* 0x000fe40003800200 */
[----:B------:R-:W-:-:S04]  /*1d90*/  LOP3.LUT P0, RZ, R156, 0xf, RZ, 0xc0, !PT ;  /* 0x0000000f9cff7812 */ /* 0x000fc8000780c0ff */
[----:B------:R-:W-:-:S13]  /*1da0*/  ISETP.LT.U32.OR P0, PT, R43, 0x4, P0 ;  /* 0x000000042b00780c */ /* 0x000fda0000701470 */
[----:B------:R-:W-:Y:S05]  /*1db0*/  @P0 BRA `(.L_x_527) ;  /* 0x0000000000080947 */ /* 0x000fea0003800000 */
[----:B01----:R1:W5:Y:S01]  /*1dc0*/  LDG.E.128 R112, desc[UR10][R156.64] ;  /* 0x0000000a9c707981 */ /* 0x003362000c1e1d00 */
[----:B------:R-:W-:Y:S05]  /*1dd0*/  BRA `(.L_x_528) ;  /* 0x0000000000287947 */ /* 0x000fea0003800000 */
.L_x_527:
        /* <DEDUP_REMOVED lines=10> */
.L_x_528:
[----:B------:R-:W-:Y:S05]  /*1e80*/  BSYNC.RECONVERGENT B1 ;  /* 0x0000000000017941 */ /* 0x000fea0003800200 */
.L_x_526:
[C---:B-----5:R-:W-:Y:S01]  /*1e90*/  FADD R43, -R158.reuse, R116 ;  /* 0x000000749e2b7221 */ /* 0x060fe20000000100 */
[----:B------:R-:W-:Y:S01]  /*1ea0*/  FADD R117, -R158, R117 ;  /* 0x000000759e757221 */ /* 0x000fe20000000100 */
[-C--:B------:R-:W-:Y:S01]  /*1eb0*/  FMUL R134, R15, R112.reuse ;  /* 0x000000700f867220 */ /* 0x080fe20000400000 */
[----:B------:R-:W-:Y:S01]  /*1ec0*/  LEA R161, R160, R161, 0x9 ;  /* 0x000000a1a0a17211 */ /* 0x000fe200078e48ff */
[----:B------:R-:W-:Y:S01]  /*1ed0*/  FMUL R43, R40, R43 ;  /* 0x0000002b282b7220 */ /* 0x000fe20000400000 */
[----:B------:R-:W-:Y:S01]  /*1ee0*/  FADD R68, R68, R112 ;  /* 0x0000007044447221 */ /* 0x000fe20000000000 */
[----:B------:R-:W-:Y:S01]  /*1ef0*/  FMUL R46, R40, R117 ;  /* 0x00000075282e7220 */ /* 0x000fe20000400000 */
[-C--:B------:R-:W-:Y:S01]  /*1f00*/  FMUL R187, R14, R113.reuse ;  /* 0x000000710ebb7220 */ /* 0x080fe20000400000 */
[----:B------:R-:W-:Y:S01]  /*1f10*/  FFMA R100, R43, R112, R100 ;  /* 0x000000702b647223 */ /* 0x000fe20000000064 */
[----:B------:R-:W-:Y:S01]  /*1f20*/  FADD R112, R159, R134 ;  /* 0x000000869f707221 */ /* 0x000fe20000000000 */
[----:B------:R-:W-:Y:S01]  /*1f30*/  ISETP.GE.AND P0, PT, R161, UR9, PT ;  /* 0x00000009a1007c0c */ /* 0x000fe2000bf06270 */
[----:B------:R-:W-:Y:S01]  /*1f40*/  FADD R69, R69, R113 ;  /* 0x0000007145457221 */ /* 0x000fe20000000000 */
        /* <DEDUP_REMOVED lines=9> */
[----:B------:R-:W-:Y:S01]  /*1fe0*/  FFMA R112, R46, R187, R113 ;  /* 0x000000bb2e707223 */ /* 0x000fe20000000071 */
[----:B------:R-:W-:Y:S01]  /*1ff0*/  FADD R159, R117, R180 ;  /* 0x000000b4759f7221 */ /* 0x000fe20000000000 */
[----:B------:R-:W-:Y:S01]  /*2000*/  FMUL R182, R40, R119 ;  /* 0x0000007728b67220 */ /* 0x000fe20000400000 */
        /* <DEDUP_REMOVED lines=17> */
.L_x_530:
        /* <DEDUP_REMOVED lines=10> */
.L_x_531:
[----:B------:R-:W-:Y:S05]  /*21c0*/  BSYNC.RECONVERGENT B1 ;  /* 0x0000000000017941 */ /* 0x000fea0003800200 */
.L_x_529:
[----:B------:R-:W-:Y:S01]  /*21d0*/  IMAD.WIDE R156, R157, 0x4, R152 ;  /* 0x000000049d9c7825 */ /* 0x000fe200078e0298 */
[----:B------:R-:W-:Y:S02]  /*21e0*/  BSSY.RECONVERGENT B1, `(.L_x_532) ;  /* 0x0000010000017945 */ /* 0x000fe40003800200 */
[----:B------:R-:W-:-:S04]  /*21f0*/  LOP3.LUT P0, RZ, R156, 0xf, RZ, 0xc0, !PT ;  /* 0x0000000f9cff7812 */ /* 0x000fc8000780c0ff */
[----:B------:R-:W-:-:S13]  /*2200*/  ISETP.LT.U32.OR P0, PT, R45, 0x4, P0 ;  /* 0x000000042d00780c */ /* 0x000fda0000701470 */
[----:B------:R-:W-:Y:S05]  /*2210*/  @P0 BRA `(.L_x_533) ;  /* 0x0000000000080947 */ /* 0x000fea0003800000 */
[----:B01----:R0:W5:Y:S01]  /*2220*/  LDG.E.128 R112, desc[UR10][R156.64] ;  /* 0x0000000a9c707981 */ /* 0x003162000c1e1d00 */
[----:B------:R-:W-:Y:S05]  /*2230*/  BRA `(.L_x_534) ;  /* 0x0000000000287947 */ /* 0x000fea0003800000 */
.L_x_533:
        /* <DEDUP_REMOVED lines=10> */
.L_x_534:
[----:B------:R-:W-:Y:S05]  /*22e0*/  BSYNC.RECONVERGENT B1 ;  /* 0x0000000000017941 */ /* 0x000fea0003800200 */
.L_x_532:
        /* <DEDUP_REMOVED lines=41> */
.L_x_536:
        /* <DEDUP_REMOVED lines=10> */
.L_x_537:
[----:B------:R-:W-:Y:S05]  /*2620*/  BSYNC.RECONVERGENT B1 ;  /* 0x0000000000017941 */ /* 0x000fea0003800200 */
.L_x_535:
[----:B------:R-:W-:Y:S01]  /*2630*/  IMAD.WIDE R156, R157, 0x4, R152 ;  /* 0x000000049d9c7825 */ /* 0x000fe200078e0298 */
[----:B------:R-:W-:Y:S02]  /*2640*/  BSSY.RECONVERGENT B1, `(.L_x_538) ;  /* 0x0000010000017945 */ /* 0x000fe40003800200 */
[----:B------:R-:W-:-:S04]  /*2650*/  LOP3.LUT P0, RZ, R156, 0xf, RZ, 0xc0, !PT ;  /* 0x0000000f9cff7812 */ /* 0x000fc8000780c0ff */
[----:B------:R-:W-:-:S13]  /*2660*/  ISETP.LT.U32.OR P0, PT, R47, 0x4, P0 ;  /* 0x000000042f00780c */ /* 0x000fda0000701470 */
[----:B------:R-:W-:Y:S05]  /*2670*/  @P0 BRA `(.L_x_539) ;  /* 0x0000000000080947 */ /* 0x000fea0003800000 */
[----:B01----:R0:W5:Y:S01]  /*2680*/  LDG.E.128 R112, desc[UR10][R156.64] ;  /* 0x0000000a9c707981 */ /* 0x003162000c1e1d00 */
[----:B------:R-:W-:Y:S05]  /*2690*/  BRA `(.L_x_540) ;  /* 0x0000000000287947 */ /* 0x000fea0003800000 */
.L_x_539:
        /* <DEDUP_REMOVED lines=10> */
.L_x_540:
[----:B------:R-:W-:Y:S05]  /*2740*/  BSYNC.RECONVERGENT B1 ;  /* 0x0000000000017941 */ /* 0x000fea0003800200 */
.L_x_538:
        /* <DEDUP_REMOVED lines=41> */
.L_x_542:
        /* <DEDUP_REMOVED lines=10> */
.L_x_543:
[----:B------:R-:W-:Y:S05]  /*2a80*/  BSYNC.RECONVERGENT B1 ;  /* 0x0000000000017941 */ /* 0x000fea0003800200 */
.L_x_541:
[----:B------:R-:W-:Y:S01]  /*2a90*/  IMAD.WIDE R156, R157, 0x4, R152 ;  /* 0x000000049d9c7825 */ /* 0x000fe200078e0298 */
[----:B------:R-:W-:Y:S02]  /*2aa0*/  BSSY.RECONVERGENT B1, `(.L_x_544) ;  /* 0x0000010000017945 */ /* 0x000fe40003800200 */
[----:B------:R-:W-:-:S04]  /*2ab0*/  LOP3.LUT P0, RZ, R156, 0xf, RZ, 0xc0, !PT ;  /* 0x0000000f9cff7812 */ /* 0x000fc8000780c0ff */
[----:B------:R-:W-:-:S13]  /*2ac0*/  ISETP.LT.U32.OR P0, PT, R114, 0x4, P0 ;  /* 0x000000047200780c */ /* 0x000fda0000701470 */
[----:B------:R-:W-:Y:S05]  /*2ad0*/  @P0 BRA `(.L_x_545) ;  /* 0x0000000000080947 */ /* 0x000fea0003800000 */
[----:B01----:R0:W5:Y:S01]  /*2ae0*/  LDG.E.128 R112, desc[UR10][R156.64] ;  /* 0x0000000a9c707981 */ /* 0x003162000c1e1d00 */
[----:B------:R-:W-:Y:S05]  /*2af0*/  BRA `(.L_x_546) ;  /* 0x0000000000287947 */ /* 0x000fea0003800000 */
.L_x_545:
[C---:B------:R-:W-:Y:S02]  /*2b00*/  ISETP.NE.AND P0, PT, R114.reuse, RZ, PT ;  /* 0x000000ff7200720c */ /* 0x040fe40003f05270 */
[----:B01----:R-:W-:Y:S02]  /*2b10*/  CS2R R112, SRZ ;  /* 0x0000000000707805 */ /* 0x003fe4000001ff00 */
[C---:B------:R-:W-:Y:S02]  /*2b20*/  ISETP.GE.U32.AND P2, PT, R114.reuse, 0x2, PT ;  /* 0x000000027200780c */ /* 0x040fe40003f46070 */
[C---:B------:R-:W-:Y:S02]  /*2b30*/  ISETP.GE.U32.AND P3, PT, R114.reuse, 0x3, PT ;  /* 0x000000037200780c */ /* 0x040fe40003f66070 */
[----:B------:R-:W-:Y:S02]  /*2b40*/  ISETP.GE.U32.AND P4, PT, R114, 0x4, PT ;  /* 0x000000047200780c */ /* 0x000fe40003f86070 */
[----:B------:R-:W-:-:S03]  /*2b50*/  CS2R R114, SRZ ;  /* 0x0000000000727805 */ /* 0x000fc6000001ff00 */
[----:B------:R1:W5:Y:S04]  /*2b60*/  @P0 LDG.E R112, desc[UR10][R156.64] ;  /* 0x0000000a9c700981 */ /* 0x000368000c1e1900 */
[----:B------:R1:W5:Y:S04]  /*2b70*/  @P2 LDG.E R113, desc[UR10][R156.64+0x4] ;  /* 0x0000040a9c712981 */ /* 0x000368000c1e1900 */
[----:B------:R1:W5:Y:S04]  /*2b80*/  @P3 LDG.E R114, desc[UR10][R156.64+0x8] ;  /* 0x0000080a9c723981 */ /* 0x000368000c1e1900 */
[----:B------:R1:W5:Y:S02]  /*2b90*/  @P4 LDG.E R115, desc[UR10][R156.64+0xc] ;  /* 0x00000c0a9c734981 */ /* 0x000364000c1e1900 */
.L_x_546:
[----:B------:R-:W-:Y:S05]  /*2ba0*/  BSYNC.RECONVERGENT B1 ;  /* 0x0000000000017941 */ /* 0x000fea0003800200 */
.L_x_544:
        /* <DEDUP_REMOVED lines=22> */
[----:B01----:R-:W-:Y:S01]  /*2d10*/  FADD R157, R112, R133 ;  /* 0x00000085709d7221 */ /* 0x003fe20000000000 */
        /* <DEDUP_REMOVED lines=18> */
.L_x_548:
        /* <DEDUP_REMOVED lines=10> */
.L_x_549:
[----:B------:R-:W-:Y:S05]  /*2ee0*/  BSYNC.RECONVERGENT B1 ;  /* 0x0000000000017941 */ /* 0x000fea0003800200 */
.L_x_547:
[----:B------:R-:W-:Y:S01]  /*2ef0*/  IMAD.WIDE R142, R143, 0x4, R152 ;  /* 0x000000048f8e7825 */ /* 0x000fe200078e0298 */
[----:B------:R-:W-:Y:S02]  /*2f00*/  BSSY.RECONVERGENT B1, `(.L_x_550) ;  /* 0x0000010000017945 */ /* 0x000fe40003800200 */
[----:B------:R-:W-:-:S04]  /*2f10*/  LOP3.LUT P0, RZ, R142, 0xf, RZ, 0xc0, !PT ;  /* 0x0000000f8eff7812 */ /* 0x000fc8000780c0ff */
[----:B------:R-:W-:-:S13]  /*2f20*/  ISETP.LT.U32.OR P0, PT, R118, 0x4, P0 ;  /* 0x000000047600780c */ /* 0x000fda0000701470 */
[----:B------:R-:W-:Y:S05]  /*2f30*/  @P0 BRA `(.L_x_551) ;  /* 0x0000000000080947 */ /* 0x000fea0003800000 */
[----:B01----:R1:W5:Y:S01]  /*2f40*/  LDG.E.128 R116, desc[UR10][R142.64] ;  /* 0x0000000a8e747981 */ /* 0x003362000c1e1d00 */
[----:B------:R-:W-:Y:S05]  /*2f50*/  BRA `(.L_x_552) ;  /* 0x0000000000287947 */ /* 0x000fea0003800000 */
.L_x_551:
        /* <DEDUP_REMOVED lines=10> */
.L_x_552:
[----:B------:R-:W-:Y:S05]  /*3000*/  BSYNC.RECONVERGENT B1 ;  /* 0x0000000000017941 */ /* 0x000fea0003800200 */
.L_x_550:
[----:B-----5:R-:W-:Y:S01]  /*3010*/  FADD R123, -R158, R112 ;  /* 0x000000709e7b7221 */ /* 0x020fe20000000100 */
[----:B01----:R-:W-:Y:S01]  /*3020*/  FMUL R142, R31, R116 ;  /* 0x000000741f8e7220 */ /* 0x003fe20000400000 */
[----:B------:R-:W-:Y:S01]  /*3030*/  LEA R161, R160, R161, 0x9 ;  /* 0x000000a1a0a17211 */ /* 0x000fe200078e48ff */
[----:B------:R-:W-:Y:S01]  /*3040*/  FADD R113, -R158, R113 ;  /* 0x000000719e717221 */ /* 0x000fe20000000100 */
[----:B------:R-:W-:Y:S01]  /*3050*/  FMUL R123, R40, R123 ;  /* 0x0000007b287b7220 */ /* 0x000fe20000400000 */
[----:B------:R-:W-:Y:S01]  /*3060*/  FMUL R137, R30, R117 ;  /* 0x000000751e897220 */ /* 0x000fe20000400000 */
[----:B------:R-:W-:Y:S01]  /*3070*/  FADD R112, R157, R142 ;  /* 0x0000008e9d707221 */ /* 0x000fe20000000000 */
[----:B------:R-:W-:Y:S01]  /*3080*/  ISETP.GE.AND P0, PT, R161, UR9, PT ;  /* 0x00000009a1007c0c */ /* 0x000fe2000bf06270 */
        /* <DEDUP_REMOVED lines=17> */
[----:B------:R-:W-:Y:S01]  /*31a0*/  FFMA R85, R126, R117, R85 ;  /* 0x000000757e557223 */ /* 0x000fe20000000055 */
[----:B------:R-:W-:Y:S01]  /*31b0*/  FADD R54, R54, R118 ;  /* 0x0000007636367221 */ /* 0x000fe20000000000 */
[----:B------:R-:W-:Y:S01]  /*31c0*/  FFMA R86, R143, R118, R86 ;  /* 0x000000768f567223 */ /* 0x000fe20000000056 */
[----:B------:R-:W-:Y:S01]  /*31d0*/  FADD R55, R55, R119 ;  /* 0x0000007737377221 */ /* 0x000fe20000000000 */
        /* <DEDUP_REMOVED lines=12> */
.L_x_554:
        /* <DEDUP_REMOVED lines=10> */
.L_x_555:
[----:B------:R-:W-:Y:S05]  /*3340*/  BSYNC.RECONVERGENT B1 ;  /* 0x0000000000017941 */ /* 0x000fea0003800200 */
.L_x_553:
[----:B------:R-:W-:Y:S01]  /*3350*/  IMAD.WIDE R152, R117, 0x4, R152 ;  /* 0x0000000475987825 */ /* 0x000fe200078e0298 */
[----:B------:R-:W-:Y:S02]  /*3360*/  BSSY.RECONVERGENT B1, `(.L_x_556) ;  /* 0x0000010000017945 */ /* 0x000fe40003800200 */
[----:B------:R-:W-:-:S04]  /*3370*/  LOP3.LUT P0, RZ, R152, 0xf, RZ, 0xc0, !PT ;  /* 0x0000000f98ff7812 */ /* 0x000fc8000780c0ff */
[----:B------:R-:W-:-:S13]  /*3380*/  ISETP.LT.U32.OR P0, PT, R161, 0x4, P0 ;  /* 0x00000004a100780c */ /* 0x000fda0000701470 */
[----:B------:R-:W-:Y:S05]  /*3390*/  @P0 BRA `(.L_x_557) ;  /* 0x0000000000080947 */ /* 0x000fea0003800000 */
[----:B------:R2:W5:Y:S01]  /*33a0*/  LDG.E.128 R116, desc[UR10][R152.64] ;  /* 0x0000000a98747981 */ /* 0x000562000c1e1d00 */
[----:B------:R-:W-:Y:S05]  /*33b0*/  BRA `(.L_x_558) ;  /* 0x0000000000287947 */ /* 0x000fea0003800000 */
.L_x_557:
        /* <DEDUP_REMOVED lines=10> */
.L_x_558:
[----:B------:R-:W-:Y:S05]  /*3460*/  BSYNC.RECONVERGENT B1 ;  /* 0x0000000000017941 */ /* 0x000fea0003800200 */
.L_x_556:
[C---:B-----5:R-:W-:Y:S01]  /*3470*/  FADD R125, -R158.reuse, R112 ;  /* 0x000000709e7d7221 */ /* 0x060fe20000000100 */
[----:B------:R-:W-:Y:S01]  /*3480*/  FADD R113, -R158, R113 ;  /* 0x000000719e717221 */ /* 0x000fe20000000100 */
[----:B------:R-:W-:Y:S01]  /*3490*/  FMUL R144, R35, R116 ;  /* 0x0000007423907220 */ /* 0x000fe20000400000 */
[----:B------:R-:W-:Y:S01]  /*34a0*/  FMUL R145, R34, R117 ;  /* 0x0000007522917220 */ /* 0x000fe20000400000 */
[C---:B------:R-:W-:Y:S01]  /*34b0*/  FMUL R125, R40.reuse, R125 ;  /* 0x0000007d287d7220 */ /* 0x040fe20000400000 */
[----:B------:R-:W-:Y:S01]  /*34c0*/  FMUL R128, R40, R113 ;  /* 0x0000007128807220 */ /* 0x000fe20000400000 */
[----:B------:R-:W-:Y:S01]  /*34d0*/  FADD R112, R157, R144 ;  /* 0x000000909d707221 */ /* 0x000fe20000000000 */
[C---:B------:R-:W-:Y:S01]  /*34e0*/  FADD R147, -R158.reuse, R114 ;  /* 0x000000729e937221 */ /* 0x040fe20000000100 */
[----:B------:R-:W-:Y:S01]  /*34f0*/  FFMA R113, R125, R144, R162 ;  /* 0x000000907d717223 */ /* 0x000fe200000000a2 */
[----:B--23--:R-:W-:Y:S01]  /*3500*/  FADD R153, -R158, R115 ;  /* 0x000000739e997221 */ /* 0x00cfe20000000100 */
[----:B------:R-:W-:Y:S01]  /*3510*/  FADD R115, R112, R145 ;  /* 0x0000009170737221 */ /* 0x000fe20000000000 */
[----:B------:R-:W-:Y:S01]  /*3520*/  FMUL R147, R40, R147 ;  /* 0x0000009328937220 */ /* 0x000fe20000400000 */
[----:B------:R-:W-:Y:S01]  /*3530*/  FMUL R200, R37, R118 ;  /* 0x0000007625c87220 */ /* 0x000fe20000400000 */
        /* <DEDUP_REMOVED lines=15> */
.L_x_510:
[----:B------:R-:W-:Y:S05]  /*3630*/  BSYNC.RECONVERGENT B0 ;  /* 0x0000000000007941 */ /* 0x000fea0003800200 */
.L_x_509:
[----:B------:R-:W2:Y:S02]  /*3640*/  LDC R199, c[0x0][0x384] ;  /* 0x0000e100ffc77b82 */ /* 0x000ea40000000800 */
[----:B--2---:R-:W-:-:S13]  /*3650*/  ISETP.NE.AND P0, PT, R199, 0x1, PT ;  /* 0x00000001c700780c */ /* 0x004fda0003f05270 */
[----:B------:R-:W-:Y:S05]  /*3660*/  @P0 BRA `(.L_x_559) ;  /* 0x0000000000e40947 */ /* 0x000fea0003800000 */
[----:B------:R-:W2:Y:S01]  /*3670*/  SHFL.DOWN PT, R113, R114, 0x10, 0x1f ;  /* 0x0a001f0072717f89 */ /* 0x000ea200000e0000 */
[----:B------:R-:W-:Y:S03]  /*3680*/  BSSY.RECONVERGENT B0, `(.L_x_560) ;  /* 0x000001e000007945 */ /* 0x000fe60003800200 */
[----:B------:R-:W3:Y:S01]  /*3690*/  SHFL.DOWN PT, R115, R162, 0x10, 0x1f ;  /* 0x0a001f00a2737f89 */ /* 0x000ee200000e0000 */
[----:B------:R-:W4:Y:S01]  /*36a0*/  S2R R152, SR_TID.X ;  /* 0x0000000000987919 */ /* 0x000f220000002100 */
[----:B--2---:R-:W-:Y:S01]  /*36b0*/  FADD R113, R113, R114 ;  /* 0x0000007271717221 */ /* 0x004fe20000000000 */
[----:B---3--:R-:W-:-:S04]  /*36c0*/  FADD R115, R115, R162 ;  /* 0x000000a273737221 */ /* 0x008fc80000000000 */
[----:B------:R-:W2:Y:S04]  /*36d0*/  SHFL.DOWN PT, R112, R113, 0x8, 0x1f ;  /* 0x09001f0071707f89 */ /* 0x000ea800000e0000 */
[----:B------:R-:W3:Y:S01]  /*36e0*/  SHFL.DOWN PT, R116, R115, 0x8, 0x1f ;  /* 0x09001f0073747f89 */ /* 0x000ee200000e0000 */
[----:B----4-:R-:W-:Y:S01]  /*36f0*/  LOP3.LUT P0, RZ, R152, 0x1f, RZ, 0xc0, !PT ;  /* 0x0000001f98ff7812 */ /* 0x010fe2000780c0ff */
[----:B--2---:R-:W-:Y:S01]  /*3700*/  FADD R112, R113, R112 ;  /* 0x0000007071707221 */ /* 0x004fe20000000000 */
[----:B---3--:R-:W-:-:S04]  /*3710*/  FADD R116, R115, R116 ;  /* 0x0000007473747221 */ /* 0x008fc80000000000 */
[----:B------:R-:W2:Y:S04]  /*3720*/  SHFL.DOWN PT, R117, R112, 0x4, 0x1f ;  /* 0x08801f0070757f89 */ /* 0x000ea800000e0000 */
[----:B------:R-:W3:Y:S01]  /*3730*/  SHFL.DOWN PT, R119, R116, 0x4, 0x1f ;  /* 0x08801f0074777f89 */ /* 0x000ee200000e0000 */
        /* <DEDUP_REMOVED lines=9> */
[----:B---3--:R-:W-:Y:S01]  /*37d0*/  FADD R113, R118, R115 ;  /* 0x0000007376717221 */ /* 0x008fe20000000000 */
[----:B------:R-:W-:Y:S06]  /*37e0*/  @P0 BRA `(.L_x_561) ;  /* 0x00000000001c0947 */ /* 0x000fec0003800000 */
[----:B------:R-:W2:Y:S01]  /*37f0*/  S2UR UR5, SR_CgaCtaId ;  /* 0x00000000000579c3 */ /* 0x000ea20000008800 */
[----:B------:R-:W-:Y:S01]  /*3800*/  UMOV UR4, 0x400 ;  /* 0x0000040000047882 */ /* 0x000fe20000000000 */
[----:B------:R-:W-:-:S04]  /*3810*/  SHF.R.U32.HI R114, RZ, 0x2, R152 ;  /* 0x00000002ff727819 */ /* 0x000fc80000011698 */
[----:B------:R-:W-:Y:S01]  /*3820*/  LOP3.LUT R114, R114, 0xf8, RZ, 0xc0, !PT ;  /* 0x000000f872727812 */ /* 0x000fe200078ec0ff */
[----:B--2---:R-:W-:-:S04]  /*3830*/  ULEA UR4, UR5, UR4, 0x18 ;  /* 0x0000000405047291 */ /* 0x004fc8000f8ec0ff */
[----:B------:R-:W-:-:S09]  /*3840*/  @UP0 UIADD3 UR4, UPT, UPT, UR4, 0x20, URZ ;  /* 0x0000002004040890 */ /* 0x000fd2000fffe0ff */
[----:B------:R2:W-:Y:S03]  /*3850*/  STS.64 [R114+UR4], R112 ;  /* 0x0000007072007988 */ /* 0x0005e60008000a04 */
.L_x_561:
[----:B------:R-:W-:Y:S05]  /*3860*/  BSYNC.RECONVERGENT B0 ;  /* 0x0000000000007941 */ /* 0x000fea0003800200 */
.L_x_560:
[----:B------:R-:W3:Y:S08]  /*3870*/  S2UR UR5, SR_CgaCtaId ;  /* 0x00000000000579c3 */ /* 0x000ef00000008800 */
[----:B------:R-:W-:Y:S06]  /*3880*/  BAR.SYNC.DEFER_BLOCKING 0x0 ;  /* 0x0000000000007b1d */ /* 0x000fec0000010000 */
[----:B------:R-:W-:-:S02]  /*3890*/  UMOV UR4, 0x400 ;  /* 0x0000040000047882 */ /* 0x000fc40000000000 */
[----:B---3--:R-:W-:-:S04]  /*38a0*/  ULEA UR4, UR5, UR4, 0x18 ;  /* 0x0000000405047291 */ /* 0x008fc8000f8ec0ff */
[----:B------:R-:W-:Y:S02]  /*38b0*/  UIADD3 UR5, UPT, UPT, UR4, 0x20, URZ ;  /* 0x0000002004057890 */ /* 0x000fe4000fffe0ff */
[----:B------:R-:W-:Y:S02]  /*38c0*/  UIADD3 UR6, UPT, UPT, UR4, 0x28, URZ ;  /* 0x0000002804067890 */ /* 0x000fe4000fffe0ff */
[----:B------:R-:W-:Y:S02]  /*38d0*/  USEL UR5, UR5, UR4, UP0 ;  /* 0x0000000405057287 */ /* 0x000fe40008000000 */
[----:B------:R-:W-:Y:S02]  /*38e0*/  @!UP0 UIADD3 UR6, UPT, UPT, UR4, 0x8, URZ ;  /* 0x0000000804068890 */ /* 0x000fe4000fffe0ff */
[----:B------:R-:W-:Y:S02]  /*38f0*/  UIADD3 UR7, UPT, UPT, UR4, 0x30, URZ ;  /* 0x0000003004077890 */ /* 0x000fe4000fffe0ff */
[----:B------:R-:W-:-:S02]  /*3900*/  @!UP0 UIADD3 UR7, UPT, UPT, UR4, 0x10, URZ ;  /* 0x0000001004078890 */ /* 0x000fc4000fffe0ff */
[----:B------:R-:W-:Y:S01]  /*3910*/  UIADD3 UR8, UPT, UPT, UR4, 0x38, URZ ;  /* 0x0000003804087890 */ /* 0x000fe2000fffe0ff */
[----:B--2---:R-:W2:Y:S01]  /*3920*/  LDS.64 R112, [UR5] ;  /* 0x00000005ff707984 */ /* 0x004ea20008000a00 */
[----:B------:R-:W-:-:S03]  /*3930*/  @!UP0 UIADD3 UR8, UPT, UPT, UR4, 0x18, URZ ;  /* 0x0000001804088890 */ /* 0x000fc6000fffe0ff */
[----:B------:R-:W3:Y:S04]  /*3940*/  LDS.64 R114, [UR6] ;  /* 0x00000006ff727984 */ /* 0x000ee80008000a00 */
[----:B------:R-:W4:Y:S04]  /*3950*/  LDS.64 R116, [UR7] ;  /* 0x00000007ff747984 */ /* 0x000f280008000a00 */
[----:B------:R-:W0:Y:S01]  /*3960*/  LDS.64 R118, [UR8] ;  /* 0x00000008ff767984 */ /* 0x000e220008000a00 */
[----:B--2---:R-:W-:Y:S01]  /*3970*/  FADD R153, RZ, R112 ;  /* 0x00000070ff997221 */ /* 0x004fe20000000000 */
[----:B------:R-:W-:-:S03]  /*3980*/  FADD R112, RZ, R113 ;  /* 0x00000071ff707221 */ /* 0x000fc60000000000 */
[----:B---3--:R-:W-:Y:S01]  /*3990*/  FADD R153, R153, R114 ;  /* 0x0000007299997221 */ /* 0x008fe20000000000 */
[----:B------:R-:W-:-:S03]  /*39a0*/  FADD R112, R112, R115 ;  /* 0x0000007370707221 */ /* 0x000fc60000000000 */
[----:B----4-:R-:W-:Y:S01]  /*39b0*/  FADD R153, R153, R116 ;  /* 0x0000007499997221 */ /* 0x010fe20000000000 */
[----:B------:R-:W-:-:S03]  /*39c0*/  FADD R112, R112, R117 ;  /* 0x0000007570707221 */ /* 0x000fc60000000000 */
[----:B0-----:R-:W-:Y:S01]  /*39d0*/  FADD R153, R153, R118 ;  /* 0x0000007699997221 */ /* 0x001fe20000000000 */
[----:B------:R-:W-:Y:S01]  /*39e0*/  FADD R113, R112, R119 ;  /* 0x0000007770717221 */ /* 0x000fe20000000000 */
[----:B------:R-:W-:Y:S06]  /*39f0*/  BRA `(.L_x_562) ;  /* 0x0000001400087947 */ /* 0x000fec0003800000 */
.L_x_559:
        /* <DEDUP_REMOVED lines=8> */
[C---:B----4-:R-:W-:Y:S02]  /*3a80*/  LOP3.LUT P2, RZ, R207.reuse, 0x1f, RZ, 0xc0, !PT ;  /* 0x0000001fcfff7812 */ /* 0x050fe4000784c0ff */
[----:B------:R-:W-:Y:S01]  /*3a90*/  ISETP.NE.AND P0, PT, R207, RZ, PT ;  /* 0x000000ffcf00720c */ /* 0x000fe20003f05270 */
        /* <DEDUP_REMOVED lines=10> */
[----:B------:R-:W2:Y:S01]  /*3b40*/  SHFL.DOWN PT, R113, R114, 0x1, 0x1f ;  /* 0x08201f0072717f89 */ /* 0x000ea200000e0000 */
[----:B------:R-:W-:-:S03]  /*3b50*/  HFMA2 R118, -RZ, RZ, 0, 0 ;  /* 0x00000000ff767431 */ /* 0x000fc600000001ff */
        /* <DEDUP_REMOVED lines=11> */
.L_x_564:
[----:B------:R-:W-:Y:S05]  /*3c10*/  BSYNC.RECONVERGENT B0 ;  /* 0x0000000000007941 */ /* 0x000fea0003800200 */
.L_x_563:
[----:B------:R-:W-:Y:S01]  /*3c20*/  BAR.SYNC.DEFER_BLOCKING 0x0 ;  /* 0x0000000000007b1d */ /* 0x000fe20000010000 */
[----:B------:R-:W-:-:S05]  /*3c30*/  MOV R119, RZ ;  /* 0x000000ff00777202 */ /* 0x000fca0000000f00 */
[----:B------:R-:W-:Y:S04]  /*3c40*/  BSSY.RECONVERGENT B0, `(.L_x_565) ;  /* 0x0000019000007945 */ /* 0x000fe80003800200 */
[----:B------:R-:W-:Y:S05]  /*3c50*/  @P0 BRA `(.L_x_566) ;  /* 0x00000000005c0947 */ /* 0x000fea0003800000 */
[----:B------:R-:W3:Y:S01]  /*3c60*/  S2UR UR5, SR_CgaCtaId ;  /* 0x00000000000579c3 */ /* 0x000ee20000008800 */
[----:B------:R-:W-:Y:S02]  /*3c70*/  UMOV UR4, 0x400 ;  /* 0x0000040000047882 */ /* 0x000fe40000000000 */
        /* <DEDUP_REMOVED lines=20> */
[----:B------:R-:W-:-:S07]  /*3dc0*/  FADD R119, R112, R119 ;  /* 0x0000007770777221 */ /* 0x000fce0000000000 */
.L_x_566:
[----:B------:R-:W-:Y:S05]  /*3dd0*/  BSYNC.RECONVERGENT B0 ;  /* 0x0000000000007941 */ /* 0x000fea0003800200 */
.L_x_565:
[----:B------:R-:W-:Y:S05]  /*3de0*/  @P0 BRA `(.L_x_567) ;  /* 0x0000000000980947 */ /* 0x000fea0003800000 */
[----:B------:R-:W3:Y:S01]  /*3df0*/  LDC R116, c[0x0][0x380] ;  /* 0x0000e000ff747b82 */ /* 0x000ee20000000800 */
[----:B------:R-:W4:Y:S01]  /*3e00*/  LDCU UR6, c[0x0][0x380] ;  /* 0x00007000ff0677ac */ /* 0x000f220008000800 */
[C---:B--2---:R-:W-:Y:S02]  /*3e10*/  LOP3.LUT R114, R39.reuse, 0x1, RZ, 0xc0, !PT ;  /* 0x0000000127727812 */ /* 0x044fe400078ec0ff */
[----:B------:R-:W-:Y:S01]  /*3e20*/  LOP3.LUT R117, R39, 0x1, RZ, 0xc0, !PT ;  /* 0x0000000127757812 */ /* 0x000fe200078ec0ff */
[----:B------:R-:W2:Y:S01]  /*3e30*/  LDCU.64 UR4, c[0x0][0x3b8] ;  /* 0x00007700ff0477ac */ /* 0x000ea20008000a00 */
[----:B------:R-:W-:Y:S02]  /*3e40*/  IADD3 R114, PT, PT, -R114, RZ, RZ ;  /* 0x000000ff72727210 */ /* 0x000fe40007ffe1ff */
[----:B------:R-:W0:Y:S01]  /*3e50*/  LDC.64 R112, c[0x0][0x3b0] ;  /* 0x0000ec00ff707b82 */ /* 0x000e220000000a00 */
[----:B------:R-:W-:-:S04]  /*3e60*/  IADD3 R117, PT, PT, -R117, RZ, RZ ;  /* 0x000000ff75757210 */ /* 0x000fc80007ffe1ff */
[----:B----4-:R-:W-:Y:S01]  /*3e70*/  LOP3.LUT R117, R117, UR6, RZ, 0xc0, !PT ;  /* 0x0000000675757c12 */ /* 0x010fe2000f8ec0ff */
[----:B---3--:R-:W-:Y:S02]  /*3e80*/  IMAD R115, R199, R116, RZ ;  /* 0x00000074c7737224 */ /* 0x008fe400078e02ff */
[----:B------:R-:W-:-:S03]  /*3e90*/  IMAD R116, R0, R199, RZ ;  /* 0x000000c700747224 */ /* 0x000fc600078e02ff */
[----:B------:R-:W-:-:S04]  /*3ea0*/  LOP3.LUT R115, R114, R115, RZ, 0xc0, !PT ;  /* 0x0000007372737212 */ /* 0x000fc800078ec0ff */
[----:B------:R-:W-:Y:S02]  /*3eb0*/  IADD3 R115, P0, PT, R116, R115, RZ ;  /* 0x0000007374737210 */ /* 0x000fe40007f1e0ff */
[----:B------:R-:W-:Y:S02]  /*3ec0*/  IADD3 R116, P2, PT, R0, R117, RZ ;  /* 0x0000007500747210 */ /* 0x000fe40007f5e0ff */
[----:B------:R-:W-:Y:S02]  /*3ed0*/  IADD3.X R152, PT, PT, RZ, RZ, RZ, P0, !PT ;  /* 0x000000ffff987210 */ /* 0x000fe400007fe4ff */
[----:B0-----:R-:W-:Y:S02]  /*3ee0*/  LEA R114, P0, R115, R112, 0x3 ;  /* 0x0000007073727211 */ /* 0x001fe400078018ff */
[----:B------:R-:W-:Y:S02]  /*3ef0*/  LEA.HI.X.SX32 R117, R117, RZ, 0x1, P2 ;  /* 0x000000ff75757211 */ /* 0x000fe400010f0eff */
[----:B--2---:R-:W-:-:S02]  /*3f00*/  LEA R112, P2, R116, UR4, 0x2 ;  /* 0x0000000474707c11 */ /* 0x004fc4000f8410ff */
        /* <DEDUP_REMOVED lines=14> */
[----:B---3--:R-:W-:Y:S05]  /*3ff0*/  @!P0 BRA `(.L_x_567) ;  /* 0x0000000000148947 */ /* 0x008fea0003800000 */
.L_x_568:
[----:B------:R-:W2:Y:S04]  /*4000*/  LDG.E.STRONG.GPU R115, desc[UR10][R112.64] ;  /* 0x0000000a70737981 */ /* 0x000ea8000c1ef900 */
[----:B--2---:R-:W-:Y:S01]  /*4010*/  CCTL.IVALL ;  /* 0x00000000ff00798f */ /* 0x004fe20002000000 */
[----:B------:R-:W-:Y:S05]  /*4020*/  YIELD ;  /* 0x0000000000007946 */ /* 0x000fea0003800000 */
[----:B------:R-:W-:-:S13]  /*4030*/  ISETP.NE.AND P0, PT, R115, R116, PT ;  /* 0x000000747300720c */ /* 0x000fda0003f05270 */
[----:B------:R-:W-:Y:S05]  /*4040*/  @P0 BRA `(.L_x_568) ;  /* 0xfffffffc00ec0947 */ /* 0x000fea000383ffff */
.L_x_567:
        /* <DEDUP_REMOVED lines=8> */
[----:B--2---:R-:W-:Y:S01]  /*40d0*/  LOP3.LUT R112, RZ, R209, RZ, 0x33, !PT ;  /* 0x000000d1ff707212 */ /* 0x004fe200078e33ff */
        /* <DEDUP_REMOVED lines=10> */
[----:B------:R-:W2:Y:S01]  /*4180*/  LDC R114, c[0x0][0x380] ;  /* 0x0000e000ff727b82 */ /* 0x000ea20000000800 */
[----:B------:R-:W3:Y:S01]  /*4190*/  LDCU.64 UR4, c[0x0][0x3b0] ;  /* 0x00007600ff0477ac */ /* 0x000ee20008000a00 */
[----:B------:R-:W-:Y:S01]  /*41a0*/  LOP3.LUT R113, R39, 0x1, RZ, 0xc0, !PT ;  /* 0x0000000127717812 */ /* 0x000fe200078ec0ff */
[----:B------:R-:W-:Y:S01]  /*41b0*/  IMAD R116, R0, R199, RZ ;  /* 0x000000c700747224 */ /* 0x000fe200078e02ff */
[----:B------:R-:W-:Y:S01]  /*41c0*/  LEA.HI R112, R112, 0x1, RZ, 0x1b ;  /* 0x0000000170707811 */ /* 0x000fe200078fd8ff */
[----:B------:R-:W-:Y:S01]  /*41d0*/  HFMA2 R206, -RZ, RZ, 0, 0 ;  /* 0x00000000ffce7431 */ /* 0x000fe200000001ff */
[----:B------:R-:W-:Y:S02]  /*41e0*/  IADD3 R113, PT, PT, -R113, RZ, RZ ;  /* 0x000000ff71717210 */ /* 0x000fe40007ffe1ff */
[----:B------:R-:W-:-:S04]  /*41f0*/  LOP3.LUT R112, R112, 0xffffff0, RZ, 0xc0, !PT ;  /* 0x0ffffff070707812 */ /* 0x000fc800078ec0ff */
[----:B------:R-:W-:Y:S01]  /*4200*/  IADD3 R210, PT, PT, -R112, RZ, RZ ;  /* 0x000000ff70d27210 */ /* 0x000fe20007ffe1ff */
[----:B--2---:R-:W-:-:S05]  /*4210*/  IMAD R114, R199, R114, RZ ;  /* 0x00000072c7727224 */ /* 0x004fca00078e02ff */
[----:B------:R-:W-:-:S04]  /*4220*/  LOP3.LUT R113, R113, R114, RZ, 0xc0, !PT ;  /* 0x0000007271717212 */ /* 0x000fc800078ec0ff */
[----:B------:R-:W-:-:S04]  /*4230*/  IADD3 R113, P0, PT, R116, R113, RZ ;  /* 0x0000007174717210 */ /* 0x000fc80007f1e0ff */
[----:B------:R-:W-:Y:S02]  /*4240*/  IADD3.X R114, PT, PT, RZ, RZ, RZ, P0, !PT ;  /* 0x000000ffff727210 */ /* 0x000fe400007fe4ff */
[----:B---3--:R-:W-:-:S04]  /*4250*/  LEA R202, P0, R113, UR4, 0x3 ;  /* 0x0000000471ca7c11 */ /* 0x008fc8000f8018ff */
[----:B------:R-:W-:-:S09]  /*4260*/  LEA.HI.X R203, R113, UR5, R114, 0x3, P0 ;  /* 0x0000000571cb7c11 */ /* 0x000fd200080f1c72 */
.L_x_573:
[----:B------:R-:W-:-:S05]  /*4270*/  IMAD.WIDE.U32 R204, R209, 0x8, R202 ;  /* 0x00000008d1cc7825 */ /* 0x000fca00078e00ca */
[----:B------:R-:W2:Y:S04]  /*4280*/  LDG.E.64 R112, desc[UR10][R204.64] ;  /* 0x0000000acc707981 */ /* 0x000ea8000c1e1b00 */
[----:B------:R-:W3:Y:S04]  /*4290*/  LDG.E.64 R114, desc[UR10][R204.64+0x100] ;  /* 0x0001000acc727981 */ /* 0x000ee8000c1e1b00 */
[----:B------:R-:W4:Y:S04]  /*42a0*/  LDG.E.64 R116, desc[UR10][R204.64+0x200] ;  /* 0x0002000acc747981 */ /* 0x000f28000c1e1b00 */
[----:B------:R-:W4:Y:S04]  /*42b0*/  LDG.E.64 R118, desc[UR10][R204.64+0x300] ;  /* 0x0003000acc767981 */ /* 0x000f28000c1e1b00 */
[----:B------:R-:W4:Y:S04]  /*42c0*/  LDG.E.64 R152, desc[UR10][R204.64+0x400] ;  /* 0x0004000acc987981 */ /* 0x000f28000c1e1b00 */
[----:B01----:R-:W4:Y:S04]  /*42d0*/  LDG.E.64 R154, desc[UR10][R204.64+0x500] ;  /* 0x0005000acc9a7981 */ /* 0x003f28000c1e1b00 */
        /* <DEDUP_REMOVED lines=46> */
.L_x_572:
[----:B------:R-:W-:Y:S05]  /*45c0*/  BSYNC.RECONVERGENT B1 ;  /* 0x0000000000017941 */ /* 0x000fea0003800200 */
.L_x_571:
        /* <DEDUP_REMOVED lines=10> */
[----:B------:R-:W2:Y:S01]  /*4670*/  LDC R116, c[0x0][0x380] ;  /* 0x0000e000ff747b82 */ /* 0x000ea20000000800 */
[----:B------:R-:W-:Y:S01]  /*4680*/  LOP3.LUT R114, R39, 0x1, RZ, 0xc0, !PT ;  /* 0x0000000127727812 */ /* 0x000fe200078ec0ff */
[----:B------:R-:W-:-:S03]  /*4690*/  IMAD R117, R0, R199, RZ ;  /* 0x000000c700757224 */ /* 0x000fc600078e02ff */
[----:B------:R-:W-:-:S03]  /*46a0*/  IADD3 R114, PT, PT, -R114, RZ, RZ ;  /* 0x000000ff72727210 */ /* 0x000fc60007ffe1ff */
[----:B------:R-:W3:Y:S01]  /*46b0*/  LDC.64 R112, c[0x0][0x3b0] ;  /* 0x0000ec00ff707b82 */ /* 0x000ee20000000a00 */
[----:B--2---:R-:W-:-:S05]  /*46c0*/  IMAD R115, R199, R116, RZ ;  /* 0x00000074c7737224 */ /* 0x004fca00078e02ff */
[----:B------:R-:W-:-:S04]  /*46d0*/  LOP3.LUT R114, R114, R115, RZ, 0xc0, !PT ;  /* 0x0000007372727212 */ /* 0x000fc800078ec0ff */
[----:B------:R-:W-:-:S04]  /*46e0*/  IADD3 R114, P0, PT, R117, R114, RZ ;  /* 0x0000007275727210 */ /* 0x000fc80007f1e0ff */
[----:B------:R-:W-:Y:S02]  /*46f0*/  IADD3.X R115, PT, PT, RZ, RZ, RZ, P0, !PT ;  /* 0x000000ffff737210 */ /* 0x000fe400007fe4ff */
[----:B---3--:R-:W-:-:S04]  /*4700*/  LEA R160, P0, R114, R112, 0x3 ;  /* 0x0000007072a07211 */ /* 0x008fc800078018ff */
[----:B------:R-:W-:-:S03]  /*4710*/  LEA.HI.X R161, R114, R113, R115, 0x3, P0 ;  /* 0x0000007172a17211 */ /* 0x000fc600000f1c73 */
[----:B------:R-:W-:-:S05]  /*4720*/  IMAD.WIDE R160, R209, 0x8, R160 ;  /* 0x00000008d1a07825 */ /* 0x000fca00078e02a0 */
[----:B------:R-:W2:Y:S04]  /*4730*/  LDG.E.64 R112, desc[UR10][R160.64] ;  /* 0x0000000aa0707981 */ /* 0x000ea8000c1e1b00 */
[----:B------:R-:W3:Y:S04]  /*4740*/  LDG.E.64 R114, desc[UR10][R160.64+0x100] ;  /* 0x0001000aa0727981 */ /* 0x000ee8000c1e1b00 */
[----:B------:R-:W4:Y:S04]  /*4750*/  LDG.E.64 R116, desc[UR10][R160.64+0x200] ;  /* 0x0002000aa0747981 */ /* 0x000f28000c1e1b00 */
[----:B------:R-:W4:Y:S04]  /*4760*/  LDG.E.64 R118, desc[UR10][R160.64+0x300] ;  /* 0x0003000aa0767981 */ /* 0x000f28000c1e1b00 */
[----:B------:R-:W4:Y:S04]  /*4770*/  LDG.E.64 R152, desc[UR10][R160.64+0x400] ;  /* 0x0004000aa0987981 */ /* 0x000f28000c1e1b00 */
[----:B01----:R-:W4:Y:S04]  /*4780*/  LDG.E.64 R154, desc[UR10][R160.64+0x500] ;  /* 0x0005000aa09a7981 */ /* 0x003f28000c1e1b00 */
        /* <DEDUP_REMOVED lines=19> */
.L_x_575:
[----:B------:R-:W-:Y:S05]  /*48c0*/  BSYNC.RECONVERGENT B1 ;  /* 0x0000000000017941 */ /* 0x000fea0003800200 */
.L_x_574:
[----:B------:R-:W-:Y:S05]  /*48d0*/  @!P2 BRA `(.L_x_570) ;  /* 0x0000000000f4a947 */ /* 0x000fea0003800000 */
[----:B------:R-:W-:Y:S01]  /*48e0*/  LOP3.LUT R162, R162, 0x7, RZ, 0xc0, !PT ;  /* 0x00000007a2a27812 */ /* 0x000fe200078ec0ff */
[----:B------:R-:W-:Y:S01]  /*48f0*/  BSSY.RECONVERGENT B1, `(.L_x_576) ;  /* 0x0000021000017945 */ /* 0x000fe20003800200 */
[----:B------:R-:W-:Y:S02]  /*4900*/  LOP3.LUT R112, R207, 0x60, RZ, 0xcf, !PT ;  /* 0x00000060cf707812 */ /* 0x000fe400078ecfff */
[----:B------:R-:W-:Y:S02]  /*4910*/  IADD3 R162, PT, PT, R162, -0x1, RZ ;  /* 0xffffffffa2a27810 */ /* 0x000fe40007ffe0ff */
[----:B------:R-:W-:Y:S02]  /*4920*/  IADD3 R112, PT, PT, R112, R199, RZ ;  /* 0x000000c770707210 */ /* 0x000fe40007ffe0ff */
[----:B------:R-:W-:Y:S02]  /*4930*/  ISETP.GE.U32.AND P0, PT, R162, 0x3, PT ;  /* 0x00000003a200780c */ /* 0x000fe40003f06070 */
[----:B01----:R-:W-:-:S04]  /*4940*/  LEA.HI R154, R112, 0x1, RZ, 0x1b ;  /* 0x00000001709a7811 */ /* 0x003fc800078fd8ff */
        /* <DEDUP_REMOVED lines=27> */
.L_x_577:
[----:B------:R-:W-:Y:S05]  /*4b00*/  BSYNC.RECONVERGENT B1 ;  /* 0x0000000000017941 */ /* 0x000fea0003800200 */
.L_x_576:
        /* <DEDUP_REMOVED lines=26> */
.L_x_570:
[----:B------:R-:W-:Y:S05]  /*4cb0*/  BSYNC.RECONVERGENT B0 ;  /* 0x0000000000007941 */ /* 0x000fea0003800200 */
.L_x_569:
[----:B--2---:R-:W2:Y:S01]  /*4cc0*/  SHFL.BFLY PT, R112, R201, 0x1, 0x1f ;  /* 0x0c201f00c9707f89 */ /* 0x004ea200000e0000 */
[----:B------:R-:W-:-:S03]  /*4cd0*/  IADD3 R39, PT, PT, R39, 0x1, RZ ;  /* 0x0000000127277810 */ /* 0x000fc60007ffe0ff */
[----:B------:R-:W3:Y:S01]  /*4ce0*/  SHFL.BFLY PT, R113, R206, 0x1, 0x1f ;  /* 0x0c201f00ce717f89 */ /* 0x000ee200000e0000 */
[----:B------:R-:W-:Y:S01]  /*4cf0*/  LOP3.LUT R39, R39, 0x3, RZ, 0xc0, !PT ;  /* 0x0000000327277812 */ /* 0x000fe200078ec0ff */
[----:B--2---:R-:W-:Y:S01]  /*4d00*/  FADD R112, R112, R201 ;  /* 0x000000c970707221 */ /* 0x004fe20000000000 */
[----:B---3--:R-:W-:-:S04]  /*4d10*/  FADD R113, R113, R206 ;  /* 0x000000ce71717221 */ /* 0x008fc80000000000 */
[----:B------:R-:W2:Y:S04]  /*4d20*/  SHFL.BFLY PT, R115, R112, 0x2, 0x1f ;  /* 0x0c401f0070737f89 */ /* 0x000ea800000e0000 */
[----:B------:R-:W3:Y:S01]  /*4d30*/  SHFL.BFLY PT, R114, R113, 0x2, 0x1f ;  /* 0x0c401f0071727f89 */ /* 0x000ee200000e0000 */
        /* <DEDUP_REMOVED lines=13> */
[----:B---3--:R-:W-:-:S07]  /*4e10*/  FADD R113, R118, R113 ;  /* 0x0000007176717221 */ /* 0x008fce0000000000 */
.L_x_562:
[----:B------:R-:W-:Y:S04]  /*4e20*/  BSSY.RECONVERGENT B0, `(.L_x_578) ;  /* 0x000015c000007945 */ /* 0x000fe80003800200 */
[----:B------:R-:W-:Y:S05]  /*4e30*/  @P1 BRA `(.L_x_579) ;  /* 0x0000001400681947 */ /* 0x000fea0003800000 */
[----:B------:R-:W2:Y:S01]  /*4e40*/  LDC.64 R116, c[0x0][0x3e8] ;  /* 0x0000fa00ff747b82 */ /* 0x000ea20000000a00 */
[----:B------:R-:W-:Y:S01]  /*4e50*/  IMAD R119, R38, UR9, R5 ;  /* 0x0000000926777c24 */ /* 0x000fe2000f8e0205 */
[----:B------:R-:W-:Y:S01]  /*4e60*/  IADD3 R114, PT, PT, -R5, UR9, RZ ;  /* 0x0000000905727c10 */ /* 0x000fe2000fffe1ff */
[----:B------:R-:W-:Y:S01]  /*4e70*/  BSSY.RECONVERGENT B1, `(.L_x_580) ;  /* 0x000002a000017945 */ /* 0x000fe20003800200 */
[-C--:B------:R-:W-:Y:S01]  /*4e80*/  FMUL R152, R153, R4.reuse ;  /* 0x0000000499987220 */ /* 0x080fe20000400000 */
[----:B------:R-:W-:Y:S01]  /*4e90*/  FMUL R153, R113, R4 ;  /* 0x0000000471997220 */ /* 0x000fe20000400000 */
[----:B------:R-:W-:Y:S01]  /*4ea0*/  ISETP.GT.U32.AND P2, PT, R114, 0x3, PT ;  /* 0x000000037200780c */ /* 0x000fe20003f44070 */
[----:B--2---:R-:W-:-:S03]  /*4eb0*/  IMAD.WIDE R118, R119, 0x4, R116 ;  /* 0x0000000477767825 */ /* 0x004fc600078e0274 */
[----:B------:R-:W-:-:S13]  /*4ec0*/  LOP3.LUT P0, RZ, R118, 0xf, RZ, 0xc0, !PT ;  /* 0x0000000f76ff7812 */ /* 0x000fda000780c0ff */
[----:B------:R-:W-:Y:S05]  /*4ed0*/  @!P0 BRA P2, `(.L_x_581) ;  /* 0x0000000000588947 */ /* 0x000fea0001000000 */
[C---:B------:R-:W-:Y:S02]  /*4ee0*/  ISETP.GE.U32.AND P2, PT, R114.reuse, 0x2, PT ;  /* 0x000000027200780c */ /* 0x040fe40003f46070 */
[C---:B------:R-:W-:Y:S02]  /*4ef0*/  ISETP.GE.U32.AND P3, PT, R114.reuse, 0x3, PT ;  /* 0x000000037200780c */ /* 0x040fe40003f66070 */
[----:B------:R-:W-:-:S09]  /*4f00*/  ISETP.NE.AND P0, PT, R114, RZ, PT ;  /* 0x000000ff7200720c */ /* 0x000fd20003f05270 */
[-CC-:B------:R-:W-:Y:S02]  /*4f10*/  @P2 FFMA R112, R42, R153.reuse, R152.reuse ;  /* 0x000000992a702223 */ /* 0x180fe40000000098 */
[-CC-:B01----:R-:W-:Y:S02]  /*4f20*/  @P3 FFMA R155, R195, R153.reuse, R152.reuse ;  /* 0x00000099c39b3223 */ /* 0x183fe40000000098 */
        /* <DEDUP_REMOVED lines=17> */
.L_x_581:
[-CC-:B------:R-:W-:Y:S01]  /*5040*/  FFMA R113, R3, R153.reuse, R152.reuse ;  /* 0x0000009903717223 */ /* 0x180fe20000000098 */
[-CC-:B------:R-:W-:Y:S01]  /*5050*/  FFMA R112, R42, R153.reuse, R152.reuse ;  /* 0x000000992a707223 */ /* 0x180fe20000000098 */
[-CC-:B01----:R-:W-:Y:S01]  /*5060*/  FFMA R155, R195, R153.reuse, R152.reuse ;  /* 0x00000099c39b7223 */ /* 0x183fe20000000098 */
        /* <DEDUP_REMOVED lines=10> */
.L_x_582:
[----:B------:R-:W-:Y:S05]  /*5110*/  BSYNC.RECONVERGENT B1 ;  /* 0x0000000000017941 */ /* 0x000fea0003800200 */
.L_x_580:
        /* <DEDUP_REMOVED lines=24> */
.L_x_584:
        /* <DEDUP_REMOVED lines=20> */
.L_x_585:
[----:B------:R-:W-:Y:S05]  /*53e0*/  BSYNC.RECONVERGENT B1 ;  /* 0x0000000000017941 */ /* 0x000fea0003800200 */
.L_x_583:
        /* <DEDUP_REMOVED lines=24> */
.L_x_587:
        /* <DEDUP_REMOVED lines=20> */
.L_x_588:
[----:B------:R-:W-:Y:S05]  /*56b0*/  BSYNC.RECONVERGENT B1 ;  /* 0x0000000000017941 */ /* 0x000fea0003800200 */
.L_x_586:
        /* <DEDUP_REMOVED lines=24> */
.L_x_590:
        /* <DEDUP_REMOVED lines=20> */
.L_x_591:
[----:B------:R-:W-:Y:S05]  /*5980*/  BSYNC.RECONVERGENT B1 ;  /* 0x0000000000017941 */ /* 0x000fea0003800200 */
.L_x_589:
        /* <DEDUP_REMOVED lines=24> */
.L_x_593:
        /* <DEDUP_REMOVED lines=20> */
.L_x_594:
[----:B------:R-:W-:Y:S05]  /*5c50*/  BSYNC.RECONVERGENT B1 ;  /* 0x0000000000017941 */ /* 0x000fea0003800200 */
.L_x_592:
        /* <DEDUP_REMOVED lines=24> */
.L_x_596:
        /* <DEDUP_REMOVED lines=20> */
.L_x_597:
[----:B------:R-:W-:Y:S05]  /*5f20*/  BSYNC.RECONVERGENT B1 ;  /* 0x0000000000017941 */ /* 0x000fea0003800200 */
.L_x_595:
        /* <DEDUP_REMOVED lines=24> */
.L_x_599:
        /* <DEDUP_REMOVED lines=20> */
.L_x_600:
[----:B------:R-:W-:Y:S05]  /*61f0*/  BSYNC.RECONVERGENT B1 ;  /* 0x0000000000017941 */ /* 0x000fea0003800200 */
.L_x_598:
[----:B01----:R-:W-:-:S04]  /*6200*/  LEA R113, R199, R156, 0x9 ;  /* 0x0000009cc7717211 */ /* 0x003fc800078e48ff */
[----:B------:R-:W-:-:S13]  /*6210*/  ISETP.GE.AND P0, PT, R113, UR9, PT ;  /* 0x0000000971007c0c */ /* 0x000fda000bf06270 */
[----:B------:R-:W-:Y:S05]  /*6220*/  @P0 BRA `(.L_x_579) ;  /* 0x00000000006c0947 */ /* 0x000fea0003800000 */
[----:B------:R-:W-:Y:S01]  /*6230*/  IMAD R115, R38, UR9, R113 ;  /* 0x0000000926737c24 */ /* 0x000fe2000f8e0271 */
        /* <DEDUP_REMOVED lines=26> */
.L_x_579:
[----:B------:R-:W-:Y:S05]  /*63e0*/  BSYNC.RECONVERGENT B0 ;  /* 0x0000000000007941 */ /* 0x000fea0003800200 */
.L_x_578:
[----:B0123--:R-:W0:Y:S01]  /*63f0*/  LDC R113, c[0x0][0x380] ;  /* 0x0000e000ff717b82 */ /* 0x00fe220000000800 */
[----:B------:R-:W1:Y:S01]  /*6400*/  LDCU UR4, c[0x0][0x388] ;  /* 0x00007100ff0477ac */ /* 0x000e620008000800 */
[----:B------:R-:W-:Y:S01]  /*6410*/  UPLOP3.LUT UP0, UPT, UPT, UPT, UP0, 0x40, 0x4 ;  /* 0x000000000004789c */ /* 0x000fe20003f0e800 */
[----:B0-----:R-:W-:-:S04]  /*6420*/  IADD3 R38, PT, PT, R38, R113, RZ ;  /* 0x0000007126267210 */ /* 0x001fc80007ffe0ff */
[----:B-1----:R-:W-:-:S13]  /*6430*/  ISETP.GE.AND P0, PT, R38, UR4, PT ;  /* 0x0000000426007c0c */ /* 0x002fda000bf06270 */
[----:B------:R-:W-:Y:S05]  /*6440*/  @!P0 BRA `(.L_x_601) ;  /* 0xffffffac00848947 */ /* 0x000fea000383ffff */
.L_x_506:
[----:B------:R-:W-:Y:S05]  /*6450*/  @P1 EXIT ;  /* 0x000000000000194d */ /* 0x000fea0003800000 */
[----:B-----5:R-:W4:Y:S01]  /*6460*/  LDC.64 R8, c[0x0][0x3d8] ;  /* 0x0000f600ff087b82 */ /* 0x020f220000000a00 */
[----:B0123--:R-:W-:Y:S01]  /*6470*/  IMAD R7, R0, UR9, R5 ;  /* 0x0000000900077c24 */ /* 0x00ffe2000f8e0205 */
[----:B------:R-:W-:Y:S01]  /*6480*/  IADD3 R4, PT, PT, -R5, UR9, RZ ;  /* 0x0000000905047c10 */ /* 0x000fe2000fffe1ff */
[----:B------:R-:W-:Y:S03]  /*6490*/  BSSY.RECONVERGENT B0, `(.L_x_602) ;  /* 0x0000012000007945 */ /* 0x000fe60003800200 */
[----:B------:R-:W-:Y:S02]  /*64a0*/  ISETP.GT.U32.AND P1, PT, R4, 0x3, PT ;  /* 0x000000030400780c */ /* 0x000fe40003f24070 */
[----:B------:R-:W0:Y:S01]  /*64b0*/  LDC.64 R10, c[0x0][0x3e0] ;  /* 0x0000f800ff0a7b82 */ /* 0x000e220000000a00 */
[----:B----4-:R-:W-:-:S03]  /*64c0*/  IMAD.WIDE.U32 R2, R7, 0x4, R8 ;  /* 0x0000000407027825 */ /* 0x010fc600078e0008 */
[----:B------:R-:W-:Y:S01]  /*64d0*/  LOP3.LUT P0, RZ, R2, 0xf, RZ, 0xc0, !PT ;  /* 0x0000000f02ff7812 */ /* 0x000fe2000780c0ff */
[----:B0-----:R-:W-:-:S03]  /*64e0*/  IMAD.WIDE.U32 R6, R7, 0x4, R10 ;  /* 0x0000000407067825 */ /* 0x001fc600078e000a */
        /* <DEDUP_REMOVED lines=12> */
.L_x_603:
[----:B------:R-:W-:Y:S05]  /*65b0*/  BSYNC.RECONVERGENT B0 ;  /* 0x0000000000007941 */ /* 0x000fea0003800200 */
.L_x_602:
        /* <DEDUP_REMOVED lines=9> */
[----:B---3--:R-:W-:Y:S05]  /*6650*/  @!P0 BRA `(.L_x_606) ;  /* 0x00000000000c8947 */ /* 0x008fea0003800000 */
[----:B------:R3:W-:Y:S01]  /*6660*/  STG.E desc[UR10][R6.64+0xc], R111 ;  /* 0x00000c6f06007986 */ /* 0x0007e2000c10190a */
[----:B------:R-:W-:Y:S05]  /*6670*/  BRA `(.L_x_606) ;  /* 0x0000000000047947 */ /* 0x000fea0003800000 */
.L_x_605:
[----:B------:R2:W-:Y:S02]  /*6680*/  STG.E.128 desc[UR10][R6.64], R108 ;  /* 0x0000006c06007986 */ /* 0x0005e4000c101d0a */
.L_x_606:
[----:B------:R-:W-:Y:S05]  /*6690*/  BSYNC.RECONVERGENT B0 ;  /* 0x0000000000007941 */ /* 0x000fea0003800200 */
.L_x_604:
[----:B--23--:R-:W-:-:S04]  /*66a0*/  LEA R6, R199, R5, 0x9 ;  /* 0x00000005c7067211 */ /* 0x00cfc800078e48ff */
[----:B------:R-:W-:-:S13]  /*66b0*/  ISETP.GE.AND P0, PT, R6, UR9, PT ;  /* 0x0000000906007c0c */ /* 0x000fda000bf06270 */
[----:B------:R-:W-:Y:S05]  /*66c0*/  @P0 EXIT ;  /* 0x000000000000094d */ /* 0x000fea0003800000 */
[----:B------:R-:W-:Y:S01]  /*66d0*/  IMAD R5, R0, UR9, R6 ;  /* 0x0000000900057c24 */ /* 0x000fe2000f8e0206 */
[----:B------:R-:W-:Y:S01]  /*66e0*/  IADD3 R7, PT, PT, -R6, UR9, RZ ;  /* 0x0000000906077c10 */ /* 0x000fe2000fffe1ff */
[----:B------:R-:W-:Y:S01]  /*66f0*/  BSSY.RECONVERGENT B0, `(.L_x_607) ;  /* 0x0000013000007945 */ /* 0x000fe20003800200 */
[----:B------:R-:W-:Y:S01]  /*6700*/  LEA R6, R199, R6, 0x9 ;  /* 0x00000006c7067211 */ /* 0x000fe200078e48ff */
[----:B01----:R-:W-:-:S03]  /*6710*/  IMAD.WIDE.U32 R2, R5, 0x4, R8 ;  /* 0x0000000405027825 */ /* 0x003fc600078e0008 */
        /* <DEDUP_REMOVED lines=16> */
.L_x_608:
[----:B------:R-:W-:Y:S05]  /*6820*/  BSYNC.RECONVERGENT B0 ;  /* 0x0000000000007941 */ /* 0x000fea0003800200 */
.L_x_607:
        /* <DEDUP_REMOVED lines=11> */
.L_x_610:
[----:B------:R-:W-:Y:S05]  /*68e0*/  BSYNC.RECONVERGENT B0 ;  /* 0x0000000000007941 */ /* 0x000fea0003800200 */
.L_x_609:
[----:B------:R-:W-:Y:S05]  /*68f0*/  @P2 EXIT ;  /* 0x000000000000294d */ /* 0x000fea0003800000 */
[----:B--23--:R-:W-:Y:S01]  /*6900*/  IMAD R5, R0, UR9, R6 ;  /* 0x0000000900057c24 */ /* 0x00cfe2000f8e0206 */
        /* <DEDUP_REMOVED lines=20> */
.L_x_612:
[----:B------:R-:W-:Y:S05]  /*6a50*/  BSYNC.RECONVERGENT B0 ;  /* 0x0000000000007941 */ /* 0x000fea0003800200 */
.L_x_611:
        /* <DEDUP_REMOVED lines=11> */
.L_x_614:
[----:B------:R-:W-:Y:S05]  /*6b10*/  BSYNC.RECONVERGENT B0 ;  /* 0x0000000000007941 */ /* 0x000fea0003800200 */
.L_x_613:
        /* <DEDUP_REMOVED lines=22> */
.L_x_616:
[----:B------:R-:W-:Y:S05]  /*6c80*/  BSYNC.RECONVERGENT B0 ;  /* 0x0000000000007941 */ /* 0x000fea0003800200 */
.L_x_615:
        /* <DEDUP_REMOVED lines=11> */
.L_x_618:
[----:B------:R-:W-:Y:S05]  /*6d40*/  BSYNC.RECONVERGENT B0 ;  /* 0x0000000000007941 */ /* 0x000fea0003800200 */
.L_x_617:
        /* <DEDUP_REMOVED lines=22> */
.L_x_620:
[----:B------:R-:W-:Y:S05]  /*6eb0*/  BSYNC.RECONVERGENT B0 ;  /* 0x0000000000007941 */ /* 0x000fea0003800200 */
.L_x_619:
        /* <DEDUP_REMOVED lines=11> */
.L_x_622:
[----:B------:R-:W-:Y:S05]  /*6f70*/  BSYNC.RECONVERGENT B0 ;  /* 0x0000000000007941 */ /* 0x000fea0003800200 */
.L_x_621:
        /* <DEDUP_REMOVED lines=22> */
.L_x_624:
[----:B------:R-:W-:Y:S05]  /*70e0*/  BSYNC.RECONVERGENT B0 ;  /* 0x0000000000007941 */ /* 0x000fea0003800200 */
.L_x_623:
        /* <DEDUP_REMOVED lines=11> */
.L_x_626:
[----:B------:R-:W-:Y:S05]  /*71a0*/  BSYNC.RECONVERGENT B0 ;  /* 0x0000000000007941 */ /* 0x000fea0003800200 */
.L_x_625:
        /* <DEDUP_REMOVED lines=22> */
.L_x_628:
[----:B------:R-:W-:Y:S05]  /*7310*/  BSYNC.RECONVERGENT B0 ;  /* 0x0000000000007941 */ /* 0x000fea0003800200 */
.L_x_627:
        /* <DEDUP_REMOVED lines=11> */
.L_x_630:
[----:B------:R-:W-:Y:S05]  /*73d0*/  BSYNC.RECONVERGENT B0 ;  /* 0x0000000000007941 */ /* 0x000fea0003800200 */
.L_x_629:
        /* <DEDUP_REMOVED lines=20> */
.L_x_632:
[----:B------:R-:W-:Y:S05]  /*7520*/  BSYNC.RECONVERGENT B0 ;  /* 0x0000000000007941 */ /* 0x000fea0003800200 */
.L_x_631:
        /* <DEDUP_REMOVED lines=12> */
        .weak           $__internal_4_$__cuda_sm20_rcp_rn_f32_slowpath
        .type           $__internal_4_$__cuda_sm20_rcp_rn_f32_slowpath,@function
        .size           $__internal_4_$__cuda_sm20_rcp_rn_f32_slowpath,(.L_x_4765 - $__internal_4_$__cuda_sm20_rcp_rn_f32_slowpath)
$__internal_4_$__cuda_sm20_rcp_rn_f32_slowpath:
        /* <DEDUP_REMOVED lines=9> */
[----:B--2---:R-:W3:Y:S02]  /*7680*/  MUFU.RCP R3, R6 ;  /* 0x0000000600037308 */ /* 0x004ee40000001000 */
[----:B---3--:R-:W-:-:S04]  /*7690*/  FFMA R4, R6, R3, -1 ;  /* 0xbf80000006047423 */ /* 0x008fc80000000003 */
[----:B------:R-:W-:-:S04]  /*76a0*/  FADD.FTZ R4, -R4, -RZ ;  /* 0x800000ff04047221 */ /* 0x000fc80000010100 */
[----:B------:R-:W-:-:S04]  /*76b0*/  FFMA R3, R3, R4, R3 ;  /* 0x0000000403037223 */ /* 0x000fc80000000003 */
[----:B------:R-:W-:Y:S01]  /*76c0*/  FFMA R4, R3, 1.84467440737095516160e+19, RZ ;  /* 0x5f80000003047823 */ /* 0x000fe200000000ff */
[----:B------:R-:W-:Y:S06]  /*76d0*/  BRA `(.L_x_634) ;  /* 0x0000000000887947 */ /* 0x000fec0003800000 */
.L_x_633:
[----:B------:R-:W-:-:S04]  /*76e0*/  IADD3 R6, PT, PT, R4, -0xfd, RZ ;  /* 0xffffff0304067810 */ /* 0x000fc80007ffe0ff */
[----:B------:R-:W-:-:S13]  /*76f0*/  ISETP.GT.U32.AND P0, PT, R6, 0x1, PT ;  /* 0x000000010600780c */ /* 0x000fda0003f04070 */
[----:B------:R-:W-:Y:S05]  /*7700*/  @P0 BRA `(.L_x_635) ;  /* 0x0000000000780947 */ /* 0x000fea0003800000 */
[----:B------:R-:W-:Y:S01]  /*7710*/  LOP3.LUT R7, R3, 0x7fffff, RZ, 0xc0, !PT ;  /* 0x007fffff03077812 */ /* 0x000fe200078ec0ff */
[----:B------:R-:W-:Y:S01]  /*7720*/  HFMA2 R45, -RZ, RZ, 0, 1.78813934326171875e-07 ;  /* 0x00000003ff2d7431 */ /* 0x000fe200000001ff */
[----:B------:R-:W-:Y:S02]  /*7730*/  IADD3 R4, PT, PT, R4, -0xfc, RZ ;  /* 0xffffff0404047810 */ /* 0x000fe40007ffe0ff */
        /* <DEDUP_REMOVED lines=14> */
[--C-:B------:R-:W-:Y:S02]  /*7820*/  LOP3.LUT P1, RZ, R40, R6, R41.reuse, 0xf8, !PT ;  /* 0x0000000628ff7212 */ /* 0x100fe4000782f829 */
[C---:B------:R-:W-:Y:S02]  /*7830*/  LOP3.LUT P0, RZ, R7.reuse, 0x1, RZ, 0xc0, !PT ;  /* 0x0000000107ff7812 */ /* 0x040fe4000780c0ff */
[----:B------:R-:W-:Y:S02]  /*7840*/  LOP3.LUT P2, RZ, R7, 0x2, RZ, 0xc0, !PT ;  /* 0x0000000207ff7812 */ /* 0x000fe4000784c0ff */
[----:B------:R-:W-:Y:S02]  /*7850*/  SHF.R.U32.HI R4, RZ, R4, R41 ;  /* 0x00000004ff047219 */ /* 0x000fe40000011629 */
[----:B------:R-:W-:-:S02]  /*7860*/  PLOP3.LUT P0, PT, P0, P1, P2, 0xe0, 0x0 ;  /* 0x000000000000781c */ /* 0x000fc40000703c20 */
[----:B------:R-:W-:Y:S02]  /*7870*/  LOP3.LUT P1, RZ, R3, 0x7fffff, RZ, 0xc0, !PT ;  /* 0x007fffff03ff7812 */ /* 0x000fe4000782c0ff */
[----:B------:R-:W-:-:S04]  /*7880*/  SEL R6, RZ, 0x1, !P0 ;  /* 0x00000001ff067807 */ /* 0x000fc80004000000 */
[----:B------:R-:W-:-:S04]  /*7890*/  IADD3 R6, PT, PT, -R6, RZ, RZ ;  /* 0x000000ff06067210 */ /* 0x000fc80007ffe1ff */
[----:B------:R-:W-:-:S13]  /*78a0*/  ISETP.GE.AND P0, PT, R6, RZ, PT ;  /* 0x000000ff0600720c */ /* 0x000fda0003f06270 */
[----:B------:R-:W-:-:S04]  /*78b0*/  @!P0 IADD3 R4, PT, PT, R4, 0x1, RZ ;  /* 0x0000000104048810 */ /* 0x000fc80007ffe0ff */
[----:B------:R-:W-:-:S04]  /*78c0*/  @!P1 SHF.L.U32 R4, R4, 0x1, RZ ;  /* 0x0000000104049819 */ /* 0x000fc800000006ff */
[----:B------:R-:W-:Y:S01]  /*78d0*/  LOP3.LUT R4, R4, 0x80000000, R3, 0xf8, !PT ;  /* 0x8000000004047812 */ /* 0x000fe200078ef803 */
[----:B------:R-:W-:Y:S06]  /*78e0*/  BRA `(.L_x_634) ;  /* 0x0000000000047947 */ /* 0x000fec0003800000 */
.L_x_635:
[----:B------:R0:W1:Y:S02]  /*78f0*/  MUFU.RCP R4, R3 ;  /* 0x0000000300047308 */ /* 0x0000640000001000 */
.L_x_634:
[----:B------:R-:W-:Y:S02]  /*7900*/  MOV R6, R43 ;  /* 0x0000002b00067202 */ /* 0x000fe40000000f00 */
[----:B------:R-:W-:-:S04]  /*7910*/  MOV R7, 0x0 ;  /* 0x0000000000077802 */ /* 0x000fc80000000f00 */
[----:B0123--:R-:W-:Y:S05]  /*7920*/  RET.REL.NODEC R6 `(_ZN18transformer_engine13normalization21ln_bwd_general_kernelINS0_13Kernel_traitsIffffjLj4096ELj1ELj1ELj4ELj16ENS0_18Kernel_traits_baseILj4096EffffjLj128EEEEEEEvNS0_20BackwardKernelParamsE) ;  /* 0xffffff8406b47950 */ /* 0x00ffea0003c3ffff */
.L_x_636:
        /* <DEDUP_REMOVED lines=13> */
.L_x_4765:


//--------------------- .text._ZN18transformer_engine13normalization21ln_bwd_general_kernelINS0_13Kernel_traitsI13__nv_bfloat16fS3_fjLj2048ELj1ELj1ELj4ELj16ENS0_18Kernel_traits_baseILj2048ES3_fS3_fjLj128EEEEEEEvNS0_20BackwardKernelParamsE --------------------------
	.section	.text._ZN18transformer_engine13normalization21ln_bwd_general_kernelINS0_13Kernel_traitsI13__nv_bfloat16fS3_fjLj2048ELj1ELj1ELj4ELj16ENS0_18Kernel_traits_baseILj2048ES3_fS3_fjLj128EEEEEEEvNS0_20BackwardKernelParamsE,"ax",@progbits
	.align	128
        .global         _ZN18transformer_engine13normalization21ln_bwd_general_kernelINS0_13Kernel_traitsI13__nv_bfloat16fS3_fjLj2048ELj1ELj1ELj4ELj16ENS0_18Kernel_traits_baseILj2048ES3_fS3_fjLj128EEEEEEEvNS0_20BackwardKernelParamsE
        .type           _ZN18transformer_engine13normalization21ln_bwd_general_kernelINS0_13Kernel_traitsI13__nv_bfloat16fS3_fjLj2048ELj1ELj1ELj4ELj16ENS0_18Kernel_traits_baseILj2048ES3_fS3_fjLj128EEEEEEEvNS0_20BackwardKernelParamsE,@function
        .size           _ZN18transformer_engine13normalization21ln_bwd_general_kernelINS0_13Kernel_traitsI13__nv_bfloat16fS3_fjLj2048ELj1ELj1ELj4ELj16ENS0_18Kernel_traits_baseILj2048ES3_fS3_fjLj128EEEEEEEvNS0_20BackwardKernelParamsE,(.L_x_4766 - _ZN18transformer_engine13normalization21ln_bwd_general_kernelINS0_13Kernel_traitsI13__nv_bfloat16fS3_fjLj2048ELj1ELj1ELj4ELj16ENS0_18Kernel_traits_baseILj2048ES3_fS3_fjLj128EEEEEEEvNS0_20BackwardKernelParamsE)
        .other          _ZN18transformer_engine13normalization21ln_bwd_general_kernelINS0_13Kernel_traitsI13__nv_bfloat16fS3_fjLj2048ELj1ELj1ELj4ELj16ENS0_18Kernel_traits_baseILj2048ES3_fS3_fjLj128EEEEEEEvNS0_20BackwardKernelParamsE,@"STO_CUDA_ENTRY STV_DEFAULT"
_ZN18transformer_engine13normalization21ln_bwd_general_kernelINS0_13Kernel_traitsI13__nv_bfloat16fS3_fjLj2048ELj1ELj1ELj4ELj16ENS0_18Kernel_traits_baseILj2048ES3_fS3_fjLj128EEEEEEEvNS0_20BackwardKernelParamsE:
.text._ZN18transformer_engine13normalization21ln_bwd_general_kernelINS0_13Kernel_traitsI13__nv_bfloat16fS3_fjLj2048ELj1ELj1ELj4ELj16ENS0_18Kernel_traits_baseILj2048ES3_fS3_fjLj128EEEEEEEvNS0_20BackwardKernelParamsE:
[----:B------:R-:W-:Y:S01]  /*0000*/  LDC R1, c[0x0][0x37c] ;  /* 0x0000df00ff017b82 */ /* 0x000fe20000000800 */
[----:B------:R-:W0:Y:S01]  /*0010*/  LDCU UR4, c[0x0][0x384] ;  /* 0x00007080ff0477ac */ /* 0x000e220008000800 */
[----:B------:R-:W-:Y:S01]  /*0020*/  IMAD.MOV.U32 R2, RZ, RZ, RZ ;  /* 0x000000ffff027224 */ /* 0x000fe200078e00ff */
[----:B------:R-:W-:Y:S01]  /*0030*/  BSSY.RECONVERGENT B0, `(.L_x_637) ;  /* 0x000009e000007945 */ /* 0x000fe20003800200 */
[----:B------:R-:W1:Y:S01]  /*0040*/  LDCU UR9, c[0x0][0x38c] ;  /* 0x00007180ff0977ac */ /* 0x000e620008000800 */
[----:B------:R-:W2:Y:S01]  /*0050*/  LDCU.64 UR10, c[0x0][0x358] ;  /* 0x00006b00ff0a77ac */ /* 0x000ea20008000a00 */
[----:B0-----:R-:W-:Y:S02]  /*0060*/  MOV R116, UR4 ;  /* 0x0000000400747c02 */ /* 0x001fe40008000f00 */
[----:B------:R-:W0:Y:S02]  /*0070*/  S2UR UR4, SR_CTAID.X ;  /* 0x00000000000479c3 */ /* 0x000e240000002500 */
[----:B------:R-:W3:Y:S01]  /*0080*/  I2F.U32.RP R4, R116 ;  /* 0x0000007400047306 */ /* 0x000ee20000209000 */
[----:B------:R-:W-:-:S07]  /*0090*/  ISETP.NE.U32.AND P2, PT, R116, RZ, PT ;  /* 0x000000ff7400720c */ /* 0x000fce0003f45070 */
[----:B---3--:R-:W3:Y:S02]  /*00a0*/  MUFU.RCP R4, R4 ;  /* 0x0000000400047308 */ /* 0x008ee40000001000 */
[----:B---3--:R-:W-:-:S06]  /*00b0*/  VIADD R3, R4, 0xffffffe ;  /* 0x0ffffffe04037836 */ /* 0x008fcc0000000000 */
[----:B------:R-:W3:Y:S02]  /*00c0*/  F2I.FTZ.U32.TRUNC.NTZ R3, R3 ;  /* 0x0000000300037305 */ /* 0x000ee4000021f000 */
[----:B---3--:R-:W-:-:S05]  /*00d0*/  IMAD R0, R3, R116, RZ ;  /* 0x0000007403007224 */ /* 0x008fca00078e02ff */
        /* <DEDUP_REMOVED lines=34> */
.L_x_640:
        /* <DEDUP_REMOVED lines=12> */
.L_x_641:
[----:B------:R-:W-:Y:S05]  /*03c0*/  BSYNC.RECONVERGENT B1 ;  /* 0x0000000000017941 */ /* 0x000fea0003800200 */
.L_x_639:
        /* <DEDUP_REMOVED lines=19> */
.L_x_643:
        /* <DEDUP_REMOVED lines=12> */
.L_x_644:
[----:B------:R-:W-:Y:S05]  /*05c0*/  BSYNC.RECONVERGENT B1 ;  /* 0x0000000000017941 */ /* 0x000fea0003800200 */
.L_x_642:
[----:B------:R-:W-:Y:S01]  /*05d0*/  LEA R15, R116, R15, 0x9 ;  /* 0x0000000f740f7211 */ /* 0x000fe200078e48ff */
[----:B0----5:R-:W-:Y:S01]  /*05e0*/  IMAD.U32 R13, R14, 0x10000, RZ ;  /* 0x000100000e0d7824 */ /* 0x021fe200078e00ff */
[----:B------:R-:W-:Y:S01]  /*05f0*/  SHF.L.U32 R12, R6, 0x10, RZ ;  /* 0x00000010060c7819 */ /* 0x000fe200000006ff */
[----:B------:R-:W-:Y:S01]  /*0600*/  IMAD.U32 R11, R11, 0x10000, RZ ;  /* 0x000100000b0b7824 */ /* 0x000fe200078e00ff */
[----:B------:R-:W-:Y:S02]  /*0610*/  ISETP.GE.AND P0, PT, R15, UR9, PT ;  /* 0x000000090f007c0c */ /* 0x000fe4000bf06270 */
[----:B------:R-:W-:-:S11]  /*0620*/  SHF.L.U32 R14, R16, 0x10, RZ ;  /* 0x00000010100e7819 */ /* 0x000fd600000006ff */
        /* <DEDUP_REMOVED lines=13> */
.L_x_646:
        /* <DEDUP_REMOVED lines=12> */
.L_x_647:
[----:B------:R-:W-:Y:S05]  /*07c0*/  BSYNC.RECONVERGENT B1 ;  /* 0x0000000000017941 */ /* 0x000fea0003800200 */
.L_x_645:
        /* <DEDUP_REMOVED lines=19> */
.L_x_649:
        /* <DEDUP_REMOVED lines=12> */
.L_x_650:
[----:B------:R-:W-:Y:S05]  /*09c0*/  BSYNC.RECONVERGENT B1 ;  /* 0x0000000000017941 */ /* 0x000fea0003800200 */
.L_x_648:
[----:B-----5:R-:W-:Y:S01]  /*09d0*/  SHF.L.U32 R65, R6, 0x10, RZ ;  /* 0x0000001006417819 */ /* 0x020fe200000006ff */
[----:B------:R-:W-:Y:S01]  /*09e0*/  IMAD.U32 R67, R15, 0x10000, RZ ;  /* 0x000100000f437824 */ /* 0x000fe200078e00ff */
[----:B------:R-:W-:Y:S01]  /*09f0*/  SHF.L.U32 R69, R18, 0x10, RZ ;  /* 0x0000001012457819 */ /* 0x000fe200000006ff */
[----:B------:R-:W-:-:S07]  /*0a00*/  IMAD.U32 R71, R19, 0x10000, RZ ;  /* 0x0001000013477824 */ /* 0x000fce00078e00ff */
.L_x_638:
[----:B------:R-:W-:Y:S05]  /*0a10*/  BSYNC.RECONVERGENT B0 ;  /* 0x0000000000007941 */ /* 0x000fea0003800200 */
.L_x_637:
        /* <DEDUP_REMOVED lines=17> */
[----:B-1----:R-:W-:-:S13]  /*0b30*/  ISETP.GE.AND P0, PT, R0, UR4, PT ;  /* 0x0000000400007c0c */ /* 0x002fda000bf06270 */
[----:B------:R-:W-:Y:S05]  /*0b40*/  @P0 BRA `(.L_x_651) ;  /* 0x0000003000800947 */ /* 0x000fea0003800000 */
[----:B------:R-:W-:Y:S01]  /*0b50*/  I2FP.F32.S32 R6, UR9 ;  /* 0x0000000900067c45 */ /* 0x000fe20008201400 */
[----:B------:R-:W1:Y:S03]  /*0b60*/  LDCU.U8 UR4, c[0x0][0x3c0] ;  /* 0x00007800ff0477ac */ /* 0x000e660008000000 */
[----:B------:R-:W-:-:S04]  /*0b70*/  IADD3 R15, PT, PT, R6, 0x1800000, RZ ;  /* 0x01800000060f7810 */ /* 0x000fc80007ffe0ff */
[----:B------:R-:W-:-:S04]  /*0b80*/  LOP3.LUT R15, R15, 0x7f800000, RZ, 0xc0, !PT ;  /* 0x7f8000000f0f7812 */ /* 0x000fc800078ec0ff */
[----:B------:R-:W-:-:S13]  /*0b90*/  ISETP.GT.U32.AND P0, PT, R15, 0x1ffffff, PT ;  /* 0x01ffffff0f00780c */ /* 0x000fda0003f04070 */
[----:B-1----:R-:W-:Y:S05]  /*0ba0*/  @P0 BRA `(.L_x_652) ;  /* 0x0000000000100947 */ /* 0x002fea0003800000 */
[----:B------:R-:W-:-:S07]  /*0bb0*/  MOV R21, 0xbd0 ;  /* 0x00000bd000157802 */ /* 0x000fce0000000f00 */
[----:B0-----:R-:W-:Y:S05]  /*0bc0*/  CALL.REL.NOINC `($__internal_5_$__cuda_sm20_rcp_rn_f32_slowpath) ;  /* 0x0000003800987944 */ /* 0x001fea0003c00000 */
[----:B------:R-:W-:Y:S01]  /*0bd0*/  IMAD.MOV.U32 R6, RZ, RZ, R15 ;  /* 0x000000ffff067224 */ /* 0x000fe200078e000f */
[----:B------:R-:W-:Y:S06]  /*0be0*/  BRA `(.L_x_653) ;  /* 0x0000000000107947 */ /* 0x000fec0003800000 */
.L_x_652:
[----:B------:R-:W0:Y:S02]  /*0bf0*/  MUFU.RCP R15, R6 ;  /* 0x00000006000f7308 */ /* 0x000e240000001000 */
[----:B0-----:R-:W-:-:S04]  /*0c00*/  FFMA R16, R6, R15, -1 ;  /* 0xbf80000006107423 */ /* 0x001fc8000000000f */
[----:B------:R-:W-:-:S04]  /*0c10*/  FADD.FTZ R16, -R16, -RZ ;  /* 0x800000ff10107221 */ /* 0x000fc80000010100 */
[----:B------:R-:W-:-:S07]  /*0c20*/  FFMA R6, R15, R16, R15 ;  /* 0x000000100f067223 */ /* 0x000fce000000000f */
.L_x_653:
[----:B------:R-:W0:Y:S01]  /*0c30*/  LDC R56, c[0x0][0x384] ;  /* 0x0000e100ff387b82 */ /* 0x000e220000000800 */
[----:B------:R-:W-:Y:S01]  /*0c40*/  ISETP.NE.AND P0, PT, RZ, UR4, PT ;  /* 0x00000004ff007c0c */ /* 0x000fe2000bf05270 */
[----:B------:R-:W1:Y:S01]  /*0c50*/  LDCU UR4, c[0x0][0x38c] ;  /* 0x00007180ff0477ac */ /* 0x000e620008000800 */
[----:B------:R-:W-:Y:S01]  /*0c60*/  HFMA2 R52, -RZ, RZ, 0, 0 ;  /* 0x00000000ff347431 */ /* 0x000fe200000001ff */
[----:B------:R-:W-:Y:S01]  /*0c70*/  MOV R60, R0 ;  /* 0x00000000003c7202 */ /* 0x000fe20000000f00 */
[----:B------:R-:W-:Y:S01]  /*0c80*/  IMAD.MOV.U32 R62, RZ, RZ, RZ ;  /* 0x000000ffff3e7224 */ /* 0x000fe200078e00ff */
[----:B------:R-:W-:Y:S01]  /*0c90*/  FSEL R22, RZ, 1, !P0 ;  /* 0x3f800000ff167808 */ /* 0x000fe20004000000 */
[----:B------:R-:W-:-:S04]  /*0ca0*/  UPLOP3.LUT UP0, UPT, UPT, UPT, UPT, 0x40, 0x4 ;  /* 0x000000000004789c */ /* 0x000fc80003f0e870 */
[C---:B------:R-:W-:Y:S01]  /*0cb0*/  FADD R17, R22.reuse, R61 ;  /* 0x0000003d16117221 */ /* 0x040fe20000000000 */
[----:B------:R-:W-:Y:S01]  /*0cc0*/  LOP3.LUT R61, RZ, R3, RZ, 0x33, !PT ;  /* 0x00000003ff3d7212 */ /* 0x000fe200078e33ff */
        /* <DEDUP_REMOVED lines=11> */
[----:B0-----:R-:W-:Y:S01]  /*0d80*/  IMAD R23, R56, 0x200, R5 ;  /* 0x0000020038177824 */ /* 0x001fe200078e0205 */
[----:B------:R-:W-:Y:S01]  /*0d90*/  IADD3 R61, PT, PT, R61, R56, RZ ;  /* 0x000000383d3d7210 */ /* 0x000fe20007ffe0ff */
[C---:B------:R-:W-:Y:S01]  /*0da0*/  FADD R15, R22.reuse, R57 ;  /* 0x00000039160f7221 */ /* 0x040fe20000000000 */
[----:B------:R-:W-:Y:S01]  /*0db0*/  FADD R16, R22, R59 ;  /* 0x0000003b16107221 */ /* 0x000fe20000000000 */
[----:B------:R-:W-:Y:S01]  /*0dc0*/  IMAD R63, R56, 0x200, R23 ;  /* 0x00000200383f7824 */ /* 0x000fe200078e0217 */
[----:B------:R-:W-:Y:S01]  /*0dd0*/  LEA.HI R69, R61, 0x1, RZ, 0x1b ;  /* 0x000000013d457811 */ /* 0x000fe200078fd8ff */
[C---:B------:R-:W-:Y:S01]  /*0de0*/  FADD R19, R22.reuse, R65 ;  /* 0x0000004116137221 */ /* 0x040fe20000000000 */
[----:B------:R-:W-:Y:S01]  /*0df0*/  FADD R22, R22, R71 ;  /* 0x0000004716167221 */ /* 0x000fe20000000000 */
[----:B-1----:R-:W-:-:S02]  /*0e00*/  IADD3 R64, PT, PT, -R5, UR4, RZ ;  /* 0x0000000405407c10 */ /* 0x002fc4000fffe1ff */
[----:B------:R-:W-:Y:S02]  /*0e10*/  LEA R67, R56, R63, 0x9 ;  /* 0x0000003f38437211 */ /* 0x000fe400078e48ff */
[C---:B------:R-:W-:Y:S02]  /*0e20*/  LOP3.LUT R66, R69.reuse, 0xf, RZ, 0xc0, !PT ;  /* 0x0000000f45427812 */ /* 0x040fe400078ec0ff */
[----:B------:R-:W-:Y:S02]  /*0e30*/  LOP3.LUT R68, R69, 0x7, RZ, 0xc0, !PT ;  /* 0x0000000745447812 */ /* 0x000fe400078ec0ff */
[----:B------:R-:W-:Y:S02]  /*0e40*/  IADD3 R65, PT, PT, -R23, UR4, RZ ;  /* 0x0000000417417c10 */ /* 0x000fe4000fffe1ff */
[----:B------:R-:W-:Y:S02]  /*0e50*/  LOP3.LUT R69, R69, 0x3, RZ, 0xc0, !PT ;  /* 0x0000000345457812 */ /* 0x000fe400078ec0ff */
[----:B------:R-:W-:-:S02]  /*0e60*/  IADD3 R70, PT, PT, -R63, UR4, RZ ;  /* 0x000000043f467c10 */ /* 0x000fc4000fffe1ff */
[----:B------:R-:W-:-:S07]  /*0e70*/  IADD3 R71, PT, PT, -R67, UR4, RZ ;  /* 0x0000000443477c10 */ /* 0x000fce000fffe1ff */
.L_x_701:
[----:B------:R-:W0:Y:S01]  /*0e80*/  LDC.64 R56, c[0x0][0x3a0] ;  /* 0x0000e800ff387b82 */ /* 0x000e220000000a00 */
[----:B-1----:R-:W1:Y:S01]  /*0e90*/  LDCU UR9, c[0x0][0x38c] ;  /* 0x00007180ff0977ac */ /* 0x002e620008000800 */
[----:B0-----:R-:W-:-:S05]  /*0ea0*/  IMAD.WIDE R56, R60, 0x4, R56 ;  /* 0x000000043c387825 */ /* 0x001fca00078e0238 */
[----:B-----5:R0:W5:Y:S01]  /*0eb0*/  LDG.E R72, desc[UR10][R56.64] ;  /* 0x0000000a38487981 */ /* 0x020162000c1e1900 */
        /* <DEDUP_REMOVED lines=10> */
[C---:B------:R-:W-:Y:S01]  /*0f60*/  ISETP.GT.U32.AND P3, PT, R64.reuse, 0x3, PT ;  /* 0x000000034000780c */ /* 0x040fe20003f64070 */
[----:B------:R-:W-:Y:S01]  /*0f70*/  BSSY.RECONVERGENT B1, `(.L_x_656) ;  /* 0x0000012000017945 */ /* 0x000fe20003800200 */
[----:B------:R-:W-:Y:S01]  /*0f80*/  ISETP.GT.U32.AND P0, PT, R64, 0x3, PT ;  /* 0x000000034000780c */ /* 0x000fe20003f04070 */
[----:B-1----:R-:W-:-:S03]  /*0f90*/  IMAD.WIDE R76, R79, 0x4, R86 ;  /* 0x000000044f4c7825 */ /* 0x002fc600078e0256 */
        /* <DEDUP_REMOVED lines=11> */
[----:B-1----:R-:W-:Y:S05]  /*1050*/  @!P2 BRA `(.L_x_658) ;  /* 0x00000000000ca947 */ /* 0x002fea0003800000 */
[----:B------:R1:W5:Y:S01]  /*1060*/  LDG.E R59, desc[UR10][R76.64+0xc] ;  /* 0x00000c0a4c3b7981 */ /* 0x000362000c1e1900 */
[----:B------:R-:W-:Y:S05]  /*1070*/  BRA `(.L_x_658) ;  /* 0x0000000000047947 */ /* 0x000fea0003800000 */
.L_x_657:
[----:B------:R0:W5:Y:S02]  /*1080*/  LDG.E.128 R56, desc[UR10][R76.64] ;  /* 0x0000000a4c387981 */ /* 0x000164000c1e1d00 */
.L_x_658:
[----:B------:R-:W-:Y:S05]  /*1090*/  BSYNC.RECONVERGENT B1 ;  /* 0x0000000000017941 */ /* 0x000fea0003800200 */
.L_x_656:
        /* <DEDUP_REMOVED lines=8> */
[----:B------:R-:W-:Y:S02]  /*1120*/  ISETP.NE.AND P2, PT, R64, RZ, PT ;  /* 0x000000ff4000720c */ /* 0x000fe40003f45270 */
[----:B------:R-:W-:-:S06]  /*1130*/  @!P0 PRMT R84, RZ, 0x7610, R84 ;  /* 0x00007610ff548816 */ /* 0x000fcc0000000054 */
[----:B------:R0:W5:Y:S01]  /*1140*/  @P0 LDG.E.U16 R84, desc[UR10][R76.64+0x6] ;  /* 0x0000060a4c540981 */ /* 0x000162000c1e1500 */
[----:B------:R-:W-:Y:S02]  /*1150*/  @!P3 PRMT R82, RZ, 0x7610, R82 ;  /* 0x00007610ff52b816 */ /* 0x000fe40000000052 */
[----:B------:R-:W-:Y:S02]  /*1160*/  @!P4 PRMT R83, RZ, 0x7610, R83 ;  /* 0x00007610ff53c816 */ /* 0x000fe40000000053 */
[----:B------:R0:W5:Y:S04]  /*1170*/  @P2 LDG.E.U16 R79, desc[UR10][R76.64] ;  /* 0x0000000a4c4f2981 */ /* 0x000168000c1e1500 */
[----:B------:R0:W5:Y:S04]  /*1180*/  @P3 LDG.E.U16 R82, desc[UR10][R76.64+0x2] ;  /* 0x0000020a4c523981 */ /* 0x000168000c1e1500 */
[----:B------:R0:W5:Y:S01]  /*1190*/  @P4 LDG.E.U16 R83, desc[UR10][R76.64+0x4] ;  /* 0x0000040a4c534981 */ /* 0x000162000c1e1500 */
[----:B------:R-:W-:Y:S01]  /*11a0*/  @!P2 PRMT R79, RZ, 0x7610, R79 ;  /* 0x00007610ff4fa816 */ /* 0x000fe2000000004f */
[----:B0-----:R-:W-:Y:S06]  /*11b0*/  BRA `(.L_x_661) ;  /* 0x0000000000147947 */ /* 0x001fec0003800000 */
.L_x_660:
[----:B------:R-:W2:Y:S02]  /*11c0*/  LDG.E.64 R76, desc[UR10][R76.64] ;  /* 0x0000000a4c4c7981 */ /* 0x000ea4000c1e1b00 */
[C-C-:B--2---:R-:W-:Y:S02]  /*11d0*/  SHF.R.U64 R82, R76.reuse, 0x10, R77.reuse ;  /* 0x000000104c527819 */ /* 0x144fe4000000124d */
[----:B------:R-:W-:Y:S02]  /*11e0*/  SHF.R.U32.HI R84, RZ, 0x10, R77 ;  /* 0x00000010ff547819 */ /* 0x000fe4000001164d */
[----:B------:R-:W-:Y:S02]  /*11f0*/  PRMT R79, R76, 0x7610, R79 ;  /* 0x000076104c4f7816 */ /* 0x000fe4000000004f */
[----:B------:R-:W-:-:S07]  /*1200*/  PRMT R83, R77, 0x7610, R83 ;  /* 0x000076104d537816 */ /* 0x000fce0000000053 */
.L_x_661:
[----:B------:R-:W-:Y:S05]  /*1210*/  BSYNC.RECONVERGENT B1 ;  /* 0x0000000000017941 */ /* 0x000fea0003800200 */
.L_x_659:
[----:B-----5:R-:W-:Y:S01]  /*1220*/  SHF.L.U32 R79, R79, 0x10, RZ ;  /* 0x000000104f4f7819 */ /* 0x020fe200000006ff */
[C---:B------:R-:W-:Y:S01]  /*1230*/  FADD R117, -R78.reuse, R56 ;  /* 0x000000384e757221 */ /* 0x040fe20000000100 */
[----:B------:R-:W-:Y:S01]  /*1240*/  FADD R57, -R78, R57 ;  /* 0x000000394e397221 */ /* 0x000fe20000000100 */
[----:B------:R-:W-:Y:S01]  /*1250*/  IMAD.U32 R82, R82, 0x10000, RZ ;  /* 0x0001000052527824 */ /* 0x000fe200078e00ff */
[----:B------:R-:W-:Y:S01]  /*1260*/  ISETP.GE.AND P0, PT, R23, UR9, PT ;  /* 0x0000000917007c0c */ /* 0x000fe2000bf06270 */
[----:B------:R-:W-:Y:S01]  /*1270*/  FMUL R117, R72, R117 ;  /* 0x0000007548757220 */ /* 0x000fe20000400000 */
[----:B------:R-:W-:Y:S01]  /*1280*/  FMUL R115, R7, R79 ;  /* 0x0000004f07737220 */ /* 0x000fe20000400000 */
[----:B------:R-:W-:Y:S01]  /*1290*/  FADD R77, -R78, R59 ;  /* 0x0000003b4e4d7221 */ /* 0x000fe20000000100 */
[----:B------:R-:W-:Y:S01]  /*12a0*/  SHF.L.U32 R83, R83, 0x10, RZ ;  /* 0x0000001053537819 */ /* 0x000fe200000006ff */
[----:B------:R-:W-:Y:S01]  /*12b0*/  FMUL R114, R72, R57 ;  /* 0x0000003948727220 */ /* 0x000fe20000400000 */
[----:B------:R-:W-:Y:S01]  /*12c0*/  FADD R113, -R78, R58 ;  /* 0x0000003a4e717221 */ /* 0x000fe20000000100 */
[----:B------:R-:W-:Y:S01]  /*12d0*/  FMUL R112, R8, R82 ;  /* 0x0000005208707220 */ /* 0x000fe20000400000 */
[----:B------:R-:W-:Y:S01]  /*12e0*/  FADD R57, RZ, R115 ;  /* 0x00000073ff397221 */ /* 0x000fe20000000000 */
[----:B------:R-:W-:Y:S01]  /*12f0*/  FFMA R59, R117, R115, RZ ;  /* 0x00000073753b7223 */ /* 0x000fe200000000ff */
[----:B------:R-:W-:Y:S01]  /*1300*/  SHF.L.U32 R84, R84, 0x10, RZ ;  /* 0x0000001054547819 */ /* 0x000fe200000006ff */
        /* <DEDUP_REMOVED lines=18> */
[----:B------:R-:W-:Y:S06]  /*1430*/  @P0 BRA `(.L_x_655) ;  /* 0x0000000c00700947 */ /* 0x000fec0003800000 */
[----:B------:R-:W-:Y:S01]  /*1440*/  IMAD R103, R60, UR9, R23 ;  /* 0x000000093c677c24 */ /* 0x000fe2000f8e0217 */
[----:B------:R-:W-:Y:S01]  /*1450*/  BSSY.RECONVERGENT B1, `(.L_x_662) ;  /* 0x0000011000017945 */ /* 0x000fe20003800200 */
[----:B------:R-:W-:Y:S02]  /*1460*/  ISETP.GE.U32.AND P2, PT, R65, 0x4, PT ;  /* 0x000000044100780c */ /* 0x000fe40003f46070 */
[----:B------:R-:W-:-:S03]  /*1470*/  IMAD.WIDE R76, R103, 0x4, R86 ;  /* 0x00000004674c7825 */ /* 0x000fc600078e0256 */
[----:B------:R-:W-:-:S04]  /*1480*/  LOP3.LUT P0, RZ, R76, 0xf, RZ, 0xc0, !PT ;  /* 0x0000000f4cff7812 */ /* 0x000fc8000780c0ff */
[----:B------:R-:W-:-:S13]  /*1490*/  ISETP.LT.U32.OR P0, PT, R65, 0x4, P0 ;  /* 0x000000044100780c */ /* 0x000fda0000701470 */
[----:B------:R-:W-:Y:S05]  /*14a0*/  @P0 BRA `(.L_x_663) ;  /* 0x0000000000080947 */ /* 0x000fea0003800000 */
[----:B------:R1:W5:Y:S01]  /*14b0*/  LDG.E.128 R56, desc[UR10][R76.64] ;  /* 0x0000000a4c387981 */ /* 0x000362000c1e1d00 */
[----:B------:R-:W-:Y:S05]  /*14c0*/  BRA `(.L_x_664) ;  /* 0x0000000000247947 */ /* 0x000fea0003800000 */
.L_x_663:
[C---:B------:R-:W-:Y:S02]  /*14d0*/  ISETP.NE.AND P0, PT, R65.reuse, RZ, PT ;  /* 0x000000ff4100720c */ /* 0x040fe40003f05270 */
[----:B------:R-:W-:Y:S02]  /*14e0*/  CS2R R56, SRZ ;  /* 0x0000000000387805 */ /* 0x000fe4000001ff00 */
[C---:B------:R-:W-:Y:S02]  /*14f0*/  ISETP.GE.U32.AND P3, PT, R65.reuse, 0x2, PT ;  /* 0x000000024100780c */ /* 0x040fe40003f66070 */
[----:B------:R-:W-:Y:S02]  /*1500*/  CS2R R58, SRZ ;  /* 0x00000000003a7805 */ /* 0x000fe4000001ff00 */
[----:B------:R-:W-:-:S04]  /*1510*/  ISETP.GE.U32.AND P4, PT, R65, 0x3, PT ;  /* 0x000000034100780c */ /* 0x000fc80003f86070 */
[----:B------:R0:W5:Y:S04]  /*1520*/  @P2 LDG.E R59, desc[UR10][R76.64+0xc] ;  /* 0x00000c0a4c3b2981 */ /* 0x000168000c1e1900 */
[----:B------:R0:W5:Y:S04]  /*1530*/  @P0 LDG.E R56, desc[UR10][R76.64] ;  /* 0x0000000a4c380981 */ /* 0x000168000c1e1900 */
[----:B------:R0:W5:Y:S04]  /*1540*/  @P3 LDG.E R57, desc[UR10][R76.64+0x4] ;  /* 0x0000040a4c393981 */ /* 0x000168000c1e1900 */
[----:B------:R0:W5:Y:S02]  /*1550*/  @P4 LDG.E R58, desc[UR10][R76.64+0x8] ;  /* 0x0000080a4c3a4981 */ /* 0x000164000c1e1900 */
.L_x_664:
[----:B------:R-:W-:Y:S05]  /*1560*/  BSYNC.RECONVERGENT B1 ;  /* 0x0000000000017941 */ /* 0x000fea0003800200 */
.L_x_662:
        /* <DEDUP_REMOVED lines=24> */
.L_x_666:
[----:B------:R-:W-:Y:S05]  /*16f0*/  BSYNC.RECONVERGENT B1 ;  /* 0x0000000000017941 */ /* 0x000fea0003800200 */
.L_x_665:
[----:B-----5:R-:W-:Y:S01]  /*1700*/  IMAD.U32 R76, R76, 0x10000, RZ ;  /* 0x000100004c4c7824 */ /* 0x020fe200078e00ff */
[----:B------:R-:W-:Y:S01]  /*1710*/  SHF.L.U32 R56, R56, 0x10, RZ ;  /* 0x0000001038387819 */ /* 0x000fe200000006ff */
[C---:B------:R-:W-:Y:S01]  /*1720*/  FMUL R109, R72.reuse, R109 ;  /* 0x0000006d486d7220 */ /* 0x040fe20000400000 */
[----:B------:R-:W-:Y:S01]  /*1730*/  ISETP.GE.AND P0, PT, R63, UR9, PT ;  /* 0x000000093f007c0c */ /* 0x000fe2000bf06270 */
[----:B------:R-:W-:Y:S01]  /*1740*/  FMUL R107, R11, R76 ;  /* 0x0000004c0b6b7220 */ /* 0x000fe20000400000 */
[C---:B------:R-:W-:Y:S01]  /*1750*/  FMUL R106, R72.reuse, R79 ;  /* 0x0000004f486a7220 */ /* 0x040fe20000400000 */
[----:B0-----:R-:W-:Y:S01]  /*1760*/  SHF.L.U32 R103, R77, 0x10, RZ ;  /* 0x000000104d677819 */ /* 0x001fe200000006ff */
[----:B------:R-:W-:Y:S01]  /*1770*/  FMUL R105, R72, R105 ;  /* 0x0000006948697220 */ /* 0x000fe20000400000 */
[----:B------:R-:W-:Y:S02]  /*1780*/  IMAD.U32 R79, R57, 0x10000, RZ ;  /* 0x00010000394f7824 */ /* 0x000fe400078e00ff */
[-C--:B------:R-:W-:Y:S01]  /*1790*/  FMUL R104, R12, R56.reuse ;  /* 0x000000380c687220 */ /* 0x080fe20000400000 */
[----:B------:R-:W-:Y:S01]  /*17a0*/  FADD R57, R84, R107 ;  /* 0x0000006b54397221 */ /* 0x000fe20000000000 */
[----:B------:R-:W-:Y:S01]  /*17b0*/  FFMA R77, R109, R107, R82 ;  /* 0x0000006b6d4d7223 */ /* 0x000fe20000000052 */
[----:B------:R-:W-:Y:S01]  /*17c0*/  FADD R33, R33, R56 ;  /* 0x0000003821217221 */ /* 0x000fe20000000000 */
[----:B------:R-:W-:Y:S01]  /*17d0*/  FFMA R49, R106, R56, R49 ;  /* 0x000000386a317223 */ /* 0x000fe20000000031 */
        /* <DEDUP_REMOVED lines=12> */
[C---:B------:R-:W-:Y:S01]  /*18a0*/  FFMA R51, R102.reuse, R79, R51 ;  /* 0x0000004f66337223 */ /* 0x040fe20000000033 */
        /* <DEDUP_REMOVED lines=12> */
.L_x_668:
        /* <DEDUP_REMOVED lines=9> */
.L_x_669:
[----:B------:R-:W-:Y:S05]  /*1a00*/  BSYNC.RECONVERGENT B1 ;  /* 0x0000000000017941 */ /* 0x000fea0003800200 */
.L_x_667:
        /* <DEDUP_REMOVED lines=24> */
.L_x_671:
[----:B------:R-:W-:Y:S05]  /*1b90*/  BSYNC.RECONVERGENT B1 ;  /* 0x0000000000017941 */ /* 0x000fea0003800200 */
.L_x_670:
[----:B-----5:R-:W-:Y:S01]  /*1ba0*/  SHF.L.U32 R76, R76, 0x10, RZ ;  /* 0x000000104c4c7819 */ /* 0x020fe200000006ff */
[----:B------:R-:W-:Y:S01]  /*1bb0*/  FMUL R101, R72, R101 ;  /* 0x0000006548657220 */ /* 0x000fe20000400000 */
[----:B------:R-:W-:Y:S01]  /*1bc0*/  SHF.L.U32 R56, R56, 0x10, RZ ;  /* 0x0000001038387819 */ /* 0x000fe200000006ff */
[C---:B------:R-:W-:Y:S01]  /*1bd0*/  FMUL R98, R72.reuse, R79 ;  /* 0x0000004f48627220 */ /* 0x040fe20000400000 */
[----:B------:R-:W-:Y:S01]  /*1be0*/  ISETP.GE.AND P0, PT, R67, UR9, PT ;  /* 0x0000000943007c0c */ /* 0x000fe2000bf06270 */
[----:B------:R-:W-:Y:S01]  /*1bf0*/  FMUL R99, R15, R76 ;  /* 0x0000004c0f637220 */ /* 0x000fe20000400000 */
[----:B------:R-:W-:Y:S01]  /*1c00*/  FMUL R97, R72, R97 ;  /* 0x0000006148617220 */ /* 0x000fe20000400000 */
[----:B0-----:R-:W-:Y:S01]  /*1c10*/  IMAD.U32 R95, R77, 0x10000, RZ ;  /* 0x000100004d5f7824 */ /* 0x001fe200078e00ff */
[----:B------:R-:W-:Y:S01]  /*1c20*/  SHF.L.U32 R79, R57, 0x10, RZ ;  /* 0x00000010394f7819 */ /* 0x000fe200000006ff */
        /* <DEDUP_REMOVED lines=30> */
.L_x_673:
        /* <DEDUP_REMOVED lines=9> */
.L_x_674:
[----:B------:R-:W-:Y:S05]  /*1ea0*/  BSYNC.RECONVERGENT B1 ;  /* 0x0000000000017941 */ /* 0x000fea0003800200 */
.L_x_672:
[----:B------:R-:W-:-:S03]  /*1eb0*/  IMAD.WIDE R80, R73, 0x2, R80 ;  /* 0x0000000249507825 */ /* 0x000fc600078e0250 */
[----:B------:R-:W-:-:S04]  /*1ec0*/  LOP3.LUT P0, RZ, R80, 0x7, RZ, 0xc0, !PT ;  /* 0x0000000750ff7812 */ /* 0x000fc8000780c0ff */
[----:B------:R-:W-:-:S13]  /*1ed0*/  ISETP.LT.U32.OR P0, PT, R71, 0x4, P0 ;  /* 0x000000044700780c */ /* 0x000fda0000701470 */
[----:B------:R-:W2:Y:S01]  /*1ee0*/  @!P0 LDG.E.64 R74, desc[UR10][R80.64] ;  /* 0x0000000a504a8981 */ /* 0x000ea2000c1e1b00 */
        /* <DEDUP_REMOVED lines=20> */
.L_x_676:
[----:B------:R-:W-:Y:S05]  /*2030*/  BSYNC.RECONVERGENT B1 ;  /* 0x0000000000017941 */ /* 0x000fea0003800200 */
.L_x_675:
[----:B-----5:R-:W-:Y:S01]  /*2040*/  SHF.L.U32 R74, R74, 0x10, RZ ;  /* 0x000000104a4a7819 */ /* 0x020fe200000006ff */
[----:B------:R-:W-:Y:S01]  /*2050*/  FMUL R93, R72, R93 ;  /* 0x0000005d485d7220 */ /* 0x000fe20000400000 */
[----:B------:R-:W-:Y:S02]  /*2060*/  IMAD.U32 R56, R56, 0x10000, RZ ;  /* 0x0001000038387824 */ /* 0x000fe400078e00ff */
[----:B------:R-:W-:Y:S01]  /*2070*/  FMUL R90, R72, R73 ;  /* 0x00000049485a7220 */ /* 0x000fe20000400000 */
[----:B------:R-:W-:Y:S01]  /*2080*/  SHF.L.U32 R75, R75, 0x10, RZ ;  /* 0x000000104b4b7819 */ /* 0x000fe200000006ff */
[----:B------:R-:W-:Y:S01]  /*2090*/  FMUL R91, R19, R74 ;  /* 0x0000004a135b7220 */ /* 0x000fe20000400000 */
[----:B------:R-:W-:Y:S01]  /*20a0*/  SHF.L.U32 R76, R57, 0x10, RZ ;  /* 0x00000010394c7819 */ /* 0x000fe200000006ff */
[-C--:B------:R-:W-:Y:S01]  /*20b0*/  FMUL R88, R20, R56.reuse ;  /* 0x0000003814587220 */ /* 0x080fe20000400000 */
[----:B------:R-:W-:Y:S01]  /*20c0*/  FMUL R89, R72, R89 ;  /* 0x0000005948597220 */ /* 0x000fe20000400000 */
[----:B------:R-:W-:Y:S01]  /*20d0*/  FADD R57, R84, R91 ;  /* 0x0000005b54397221 */ /* 0x000fe20000000000 */
[----:B------:R-:W-:Y:S01]  /*20e0*/  FFMA R59, R93, R91, R82 ;  /* 0x0000005b5d3b7223 */ /* 0x000fe20000000052 */
[----:B------:R-:W-:Y:S01]  /*20f0*/  FADD R25, R25, R56 ;  /* 0x0000003819197221 */ /* 0x000fe20000000000 */
[C---:B------:R-:W-:Y:S01]  /*2100*/  FFMA R41, R90.reuse, R56, R41 ;  /* 0x000000385a297223 */ /* 0x040fe20000000029 */
[-C--:B------:R-:W-:Y:S01]  /*2110*/  FMUL R73, R21, R75.reuse ;  /* 0x0000004b15497220 */ /* 0x080fe20000400000 */
[----:B------:R-:W-:Y:S01]  /*2120*/  FADD R56, R57, R88 ;  /* 0x0000005839387221 */ /* 0x000fe20000000000 */
[----:B------:R-:W-:Y:S01]  /*2130*/  FFMA R58, R90, R88, R59 ;  /* 0x000000585a3a7223 */ /* 0x000fe2000000003b */
[----:B------:R-:W-:Y:S01]  /*2140*/  FADD R24, R24, R74 ;  /* 0x0000004a18187221 */ /* 0x000fe20000000000 */
[----:B------:R-:W-:Y:S01]  /*2150*/  FFMA R40, R93, R74, R40 ;  /* 0x0000004a5d287223 */ /* 0x000fe20000000028 */
[----:B------:R-:W-:Y:S01]  /*2160*/  FADD R26, R26, R75 ;  /* 0x0000004b1a1a7221 */ /* 0x000fe20000000000 */
[C---:B------:R-:W-:Y:S01]  /*2170*/  FFMA R42, R89.reuse, R75, R42 ;  /* 0x0000004b592a7223 */ /* 0x040fe2000000002a */
[----:B------:R-:W-:Y:S01]  /*2180*/  FMUL R74, R72, R77 ;  /* 0x0000004d484a7220 */ /* 0x000fe20000400000 */
[-C--:B------:R-:W-:Y:S01]  /*2190*/  FMUL R75, R22, R76.reuse ;  /* 0x0000004c164b7220 */ /* 0x080fe20000400000 */
[----:B------:R-:W-:Y:S01]  /*21a0*/  FADD R56, R56, R73 ;  /* 0x0000004938387221 */ /* 0x000fe20000000000 */
[----:B------:R-:W-:Y:S01]  /*21b0*/  FFMA R58, R89, R73, R58 ;  /* 0x00000049593a7223 */ /* 0x000fe2000000003a */
[----:B------:R-:W-:Y:S01]  /*21c0*/  FADD R27, R27, R76 ;  /* 0x0000004c1b1b7221 */ /* 0x000fe20000000000 */
[----:B------:R-:W-:Y:S01]  /*21d0*/  FFMA R43, R74, R76, R43 ;  /* 0x0000004c4a2b7223 */ /* 0x000fe2000000002b */
[----:B------:R-:W-:Y:S01]  /*21e0*/  FADD R84, R56, R75 ;  /* 0x0000004b38547221 */ /* 0x000fe20000000000 */
[----:B------:R-:W-:-:S07]  /*21f0*/  FFMA R82, R74, R75, R58 ;  /* 0x0000004b4a527223 */ /* 0x000fce000000003a */
.L_x_655:
[----:B------:R-:W-:Y:S05]  /*2200*/  BSYNC.RECONVERGENT B0 ;  /* 0x0000000000007941 */ /* 0x000fea0003800200 */
.L_x_654:
[----:B------:R-:W3:Y:S02]  /*2210*/  LDC R116, c[0x0][0x384] ;  /* 0x0000e100ff747b82 */ /* 0x000ee40000000800 */
[----:B---3--:R-:W-:-:S13]  /*2220*/  ISETP.NE.AND P0, PT, R116, 0x1, PT ;  /* 0x000000017400780c */ /* 0x008fda0003f05270 */
[----:B------:R-:W-:Y:S05]  /*2230*/  @P0 BRA `(.L_x_677) ;  /* 0x0000000000c40947 */ /* 0x000fea0003800000 */
[----:B------:R-:W3:Y:S01]  /*2240*/  SHFL.DOWN PT, R57, R84, 0x10, 0x1f ;  /* 0x0a001f0054397f89 */ /* 0x000ee200000e0000 */
[----:B------:R-:W4:Y:S01]  /*2250*/  S2UR UR5, SR_CgaCtaId ;  /* 0x00000000000579c3 */ /* 0x000f220000008800 */
[----:B------:R-:W-:Y:S01]  /*2260*/  ISETP.NE.AND P0, PT, R3, RZ, PT ;  /* 0x000000ff0300720c */ /* 0x000fe20003f05270 */
[----:B------:R-:W-:Y:S01]  /*2270*/  UMOV UR4, 0x400 ;  /* 0x0000040000047882 */ /* 0x000fe20000000000 */
[----:B------:R-:W0:Y:S01]  /*2280*/  SHFL.DOWN PT, R59, R82, 0x10, 0x1f ;  /* 0x0a001f00523b7f89 */ /* 0x000e2200000e0000 */
[----:B---3--:R-:W-:Y:S01]  /*2290*/  FADD R57, R57, R84 ;  /* 0x0000005439397221 */ /* 0x008fe20000000000 */
[----:B----4-:R-:W-:Y:S01]  /*22a0*/  ULEA UR4, UR5, UR4, 0x18 ;  /* 0x0000000405047291 */ /* 0x010fe2000f8ec0ff */
[----:B0-----:R-:W-:-:S03]  /*22b0*/  FADD R59, R59, R82 ;  /* 0x000000523b3b7221 */ /* 0x001fc60000000000 */
[----:B------:R-:W0:Y:S01]  /*22c0*/  SHFL.DOWN PT, R56, R57, 0x8, 0x1f ;  /* 0x09001f0039387f89 */ /* 0x000e2200000e0000 */
[----:B------:R-:W-:Y:S02]  /*22d0*/  UIADD3 UR5, UPT, UPT, UR4, 0x20, URZ ;  /* 0x0000002004057890 */ /* 0x000fe4000fffe0ff */
[----:B------:R-:W-:Y:S01]  /*22e0*/  UIADD3 UR6, UPT, UPT, UR4, 0x28, URZ ;  /* 0x0000002804067890 */ /* 0x000fe2000fffe0ff */
[----:B------:R-:W3:Y:S01]  /*22f0*/  SHFL.DOWN PT, R58, R59, 0x8, 0x1f ;  /* 0x09001f003b3a7f89 */ /* 0x000ee200000e0000 */
[----:B------:R-:W-:Y:S02]  /*2300*/  USEL UR5, UR5, UR4, UP0 ;  /* 0x0000000405057287 */ /* 0x000fe40008000000 */
[----:B------:R-:W-:Y:S02]  /*2310*/  @!UP0 UIADD3 UR6, UPT, UPT, UR4, 0x8, URZ ;  /* 0x0000000804068890 */ /* 0x000fe4000fffe0ff */
[----:B------:R-:W-:Y:S02]  /*2320*/  UIADD3 UR7, UPT, UPT, UR4, 0x30, URZ ;  /* 0x0000003004077890 */ /* 0x000fe4000fffe0ff */
[----:B------:R-:W-:-:S02]  /*2330*/  @!UP0 UIADD3 UR7, UPT, UPT, UR4, 0x10, URZ ;  /* 0x0000001004078890 */ /* 0x000fc4000fffe0ff */
[----:B------:R-:W-:Y:S02]  /*2340*/  UIADD3 UR8, UPT, UPT, UR4, 0x38, URZ ;  /* 0x0000003804087890 */ /* 0x000fe4000fffe0ff */
[----:B------:R-:W-:Y:S01]  /*2350*/  @!UP0 UIADD3 UR8, UPT, UPT, UR4, 0x18, URZ ;  /* 0x0000001804088890 */ /* 0x000fe2000fffe0ff */
[----:B0-----:R-:W-:Y:S01]  /*2360*/  FADD R56, R57, R56 ;  /* 0x0000003839387221 */ /* 0x001fe20000000000 */
[----:B---3--:R-:W-:-:S04]  /*2370*/  FADD R58, R59, R58 ;  /* 0x0000003a3b3a7221 */ /* 0x008fc80000000000 */
[----:B------:R-:W0:Y:S04]  /*2380*/  SHFL.DOWN PT, R77, R56, 0x4, 0x1f ;  /* 0x08801f00384d7f89 */ /* 0x000e2800000e0000 */
[----:B------:R-:W3:Y:S01]  /*2390*/  SHFL.DOWN PT, R79, R58, 0x4, 0x1f ;  /* 0x08801f003a4f7f89 */ /* 0x000ee200000e0000 */
[----:B0-----:R-:W-:Y:S01]  /*23a0*/  FADD R77, R56, R77 ;  /* 0x0000004d384d7221 */ /* 0x001fe20000000000 */
[----:B------:R-:W-:Y:S01]  /*23b0*/  @!P0 SHF.R.U32.HI R56, RZ, 0x2, R2 ;  /* 0x00000002ff388819 */ /* 0x000fe20000011602 */
[----:B---3--:R-:W-:-:S03]  /*23c0*/  FADD R79, R58, R79 ;  /* 0x0000004f3a4f7221 */ /* 0x008fc60000000000 */
[----:B------:R-:W0:Y:S01]  /*23d0*/  SHFL.DOWN PT, R76, R77, 0x2, 0x1f ;  /* 0x08401f004d4c7f89 */ /* 0x000e2200000e0000 */
[----:B------:R-:W-:-:S03]  /*23e0*/  @!P0 LOP3.LUT R82, R56, 0xf8, RZ, 0xc0, !PT ;  /* 0x000000f838528812 */ /* 0x000fc600078ec0ff */
[----:B------:R-:W3:Y:S01]  /*23f0*/  SHFL.DOWN PT, R78, R79, 0x2, 0x1f ;  /* 0x08401f004f4e7f89 */ /* 0x000ee200000e0000 */
[----:B0-----:R-:W-:Y:S01]  /*2400*/  FADD R76, R77, R76 ;  /* 0x0000004c4d4c7221 */ /* 0x001fe20000000000 */
[----:B---3--:R-:W-:-:S04]  /*2410*/  FADD R78, R79, R78 ;  /* 0x0000004e4f4e7221 */ /* 0x008fc80000000000 */
[----:B------:R-:W0:Y:S04]  /*2420*/  SHFL.DOWN PT, R57, R76, 0x1, 0x1f ;  /* 0x08201f004c397f89 */ /* 0x000e2800000e0000 */
[----:B--2---:R-:W2:Y:S01]  /*2430*/  SHFL.DOWN PT, R81, R78, 0x1, 0x1f ;  /* 0x08201f004e517f89 */ /* 0x004ea200000e0000 */
[----:B0-----:R-:W-:Y:S01]  /*2440*/  FADD R80, R76, R57 ;  /* 0x000000394c507221 */ /* 0x001fe20000000000 */
[----:B--2---:R-:W-:-:S05]  /*2450*/  FADD R81, R78, R81 ;  /* 0x000000514e517221 */ /* 0x004fca0000000000 */
[----:B------:R-:W-:Y:S01]  /*2460*/  @!P0 STS.64 [R82+UR5], R80 ;  /* 0x0000005052008988 */ /* 0x000fe20008000a05 */
[----:B------:R-:W-:Y:S06]  /*2470*/  BAR.SYNC.DEFER_BLOCKING 0x0 ;  /* 0x0000000000007b1d */ /* 0x000fec0000010000 */
[----:B------:R-:W0:Y:S04]  /*2480*/  LDS.64 R56, [UR5] ;  /* 0x00000005ff387984 */ /* 0x000e280008000a00 */
[----:B------:R-:W2:Y:S04]  /*2490*/  LDS.64 R58, [UR6] ;  /* 0x00000006ff3a7984 */ /* 0x000ea80008000a00 */
[----:B------:R-:W3:Y:S04]  /*24a0*/  LDS.64 R76, [UR7] ;  /* 0x00000007ff4c7984 */ /* 0x000ee80008000a00 */
[----:B------:R-:W4:Y:S01]  /*24b0*/  LDS.64 R78, [UR8] ;  /* 0x00000008ff4e7984 */ /* 0x000f220008000a00 */
[----:B0-----:R-:W-:Y:S01]  /*24c0*/  FADD R83, RZ, R56 ;  /* 0x00000038ff537221 */ /* 0x001fe20000000000 */
[----:B------:R-:W-:-:S03]  /*24d0*/  FADD R56, RZ, R57 ;  /* 0x00000039ff387221 */ /* 0x000fc60000000000 */
[----:B--2---:R-:W-:Y:S01]  /*24e0*/  FADD R83, R83, R58 ;  /* 0x0000003a53537221 */ /* 0x004fe20000000000 */
[----:B------:R-:W-:-:S03]  /*24f0*/  FADD R56, R56, R59 ;  /* 0x0000003b38387221 */ /* 0x000fc60000000000 */
[----:B---3--:R-:W-:Y:S01]  /*2500*/  FADD R83, R83, R76 ;  /* 0x0000004c53537221 */ /* 0x008fe20000000000 */
[----:B------:R-:W-:-:S03]  /*2510*/  FADD R56, R56, R77 ;  /* 0x0000004d38387221 */ /* 0x000fc60000000000 */
[----:B----4-:R-:W-:Y:S01]  /*2520*/  FADD R83, R83, R78 ;  /* 0x0000004e53537221 */ /* 0x010fe20000000000 */
[----:B------:R-:W-:Y:S01]  /*2530*/  FADD R81, R56, R79 ;  /* 0x0000004f38517221 */ /* 0x000fe20000000000 */
[----:B------:R-:W-:Y:S06]  /*2540*/  BRA `(.L_x_678) ;  /* 0x0000000c00f87947 */ /* 0x000fec0003800000 */
.L_x_677:
[----:B------:R-:W3:Y:S01]  /*2550*/  SHFL.DOWN PT, R57, R84, 0x10, 0x1f ;  /* 0x0a001f0054397f89 */ /* 0x000ee200000e0000 */
[----:B------:R-:W4:Y:S01]  /*2560*/  LDC R83, c[0x0][0x380] ;  /* 0x0000e000ff537b82 */ /* 0x000f220000000800 */
[----:B------:R-:W-:Y:S01]  /*2570*/  ISETP.NE.AND P3, PT, R3, RZ, PT ;  /* 0x000000ff0300720c */ /* 0x000fe20003f65270 */
[----:B------:R-:W-:Y:S01]  /*2580*/  UMOV UR4, 0x400 ;  /* 0x0000040000047882 */ /* 0x000fe20000000000 */
[----:B------:R-:W0:Y:S01]  /*2590*/  SHFL.DOWN PT, R59, R82, 0x10, 0x1f ;  /* 0x0a001f00523b7f89 */ /* 0x000e2200000e0000 */
[----:B------:R-:W-:Y:S01]  /*25a0*/  ISETP.NE.AND P0, PT, R2, RZ, PT ;  /* 0x000000ff0200720c */ /* 0x000fe20003f05270 */
[----:B------:R-:W-:Y:S03]  /*25b0*/  BSSY.RECONVERGENT B0, `(.L_x_679) ;  /* 0x000003a000007945 */ /* 0x000fe60003800200 */
[----:B------:R-:W1:Y:S01]  /*25c0*/  S2UR UR5, SR_CgaCtaId ;  /* 0x00000000000579c3 */ /* 0x000e620000008800 */
[----:B---3--:R-:W-:Y:S01]  /*25d0*/  FADD R57, R57, R84 ;  /* 0x0000005439397221 */ /* 0x008fe20000000000 */
[----:B0-----:R-:W-:-:S04]  /*25e0*/  FADD R59, R59, R82 ;  /* 0x000000523b3b7221 */ /* 0x001fc80000000000 */
[----:B------:R-:W0:Y:S01]  /*25f0*/  SHFL.DOWN PT, R56, R57, 0x8, 0x1f ;  /* 0x09001f0039387f89 */ /* 0x000e2200000e0000 */
[----:B------:R-:W-:-:S03]  /*2600*/  LOP3.LUT R82, R62, 0x1, RZ, 0xc0, !PT ;  /* 0x000000013e527812 */ /* 0x000fc600078ec0ff */
[----:B------:R-:W3:Y:S01]  /*2610*/  SHFL.DOWN PT, R58, R59, 0x8, 0x1f ;  /* 0x09001f003b3a7f89 */ /* 0x000ee200000e0000 */
[----:B-1----:R-:W-:-:S04]  /*2620*/  ULEA UR4, UR5, UR4, 0x18 ;  /* 0x0000000405047291 */ /* 0x002fc8000f8ec0ff */
[----:B------:R-:W-:-:S04]  /*2630*/  UIADD3 UR5, UPT, UPT, UR4, 0x20, URZ ;  /* 0x0000002004057890 */ /* 0x000fc8000fffe0ff */
[----:B------:R-:W-:Y:S01]  /*2640*/  USEL UR5, UR5, UR4, UP0 ;  /* 0x0000000405057287 */ /* 0x000fe20008000000 */
[----:B0-----:R-:W-:Y:S01]  /*2650*/  FADD R56, R57, R56 ;  /* 0x0000003839387221 */ /* 0x001fe20000000000 */
[----:B---3--:R-:W-:-:S04]  /*2660*/  FADD R58, R59, R58 ;  /* 0x0000003a3b3a7221 */ /* 0x008fc80000000000 */
[----:B------:R-:W0:Y:S04]  /*2670*/  SHFL.DOWN PT, R77, R56, 0x4, 0x1f ;  /* 0x08801f00384d7f89 */ /* 0x000e2800000e0000 */
[----:B------:R-:W1:Y:S01]  /*2680*/  SHFL.DOWN PT, R79, R58, 0x4, 0x1f ;  /* 0x08801f003a4f7f89 */ /* 0x000e6200000e0000 */
[----:B0-----:R-:W-:Y:S02]  /*2690*/  FADD R77, R56, R77 ;  /* 0x0000004d384d7221 */ /* 0x001fe40000000000 */
[----:B------:R-:W0:Y:S01]  /*26a0*/  LDC.64 R56, c[0x0][0x3b0] ;  /* 0x0000ec00ff387b82 */ /* 0x000e220000000a00 */
[----:B-1----:R-:W-:Y:S02]  /*26b0*/  FADD R79, R58, R79 ;  /* 0x0000004f3a4f7221 */ /* 0x002fe40000000000 */
[----:B------:R-:W1:Y:S01]  /*26c0*/  SHFL.DOWN PT, R76, R77, 0x2, 0x1f ;  /* 0x08401f004d4c7f89 */ /* 0x000e6200000e0000 */
[----:B----4-:R-:W-:-:S03]  /*26d0*/  IMAD R58, R116, R83, RZ ;  /* 0x00000053743a7224 */ /* 0x010fc600078e02ff */
[----:B------:R-:W3:Y:S01]  /*26e0*/  SHFL.DOWN PT, R78, R79, 0x2, 0x1f ;  /* 0x08401f004f4e7f89 */ /* 0x000ee200000e0000 */
[----:B-1----:R-:W-:Y:S01]  /*26f0*/  FADD R76, R77, R76 ;  /* 0x0000004c4d4c7221 */ /* 0x002fe20000000000 */
[----:B------:R-:W-:Y:S02]  /*2700*/  IMAD.MOV R77, RZ, RZ, -R82 ;  /* 0x000000ffff4d7224 */ /* 0x000fe400078e0a52 */
[----:B---3--:R-:W-:Y:S02]  /*2710*/  FADD R78, R79, R78 ;  /* 0x0000004e4f4e7221 */ /* 0x008fe40000000000 */
[----:B------:R-:W1:Y:S01]  /*2720*/  SHFL.DOWN PT, R59, R76, 0x1, 0x1f ;  /* 0x08201f004c3b7f89 */ /* 0x000e6200000e0000 */
[----:B------:R-:W-:Y:S01]  /*2730*/  IMAD R79, R0, R116, RZ ;  /* 0x00000074004f7224 */ /* 0x000fe200078e02ff */
[----:B------:R-:W-:Y:S02]  /*2740*/  LOP3.LUT R58, R77, R58, RZ, 0xc0, !PT ;  /* 0x0000003a4d3a7212 */ /* 0x000fe400078ec0ff */
[----:B--2---:R-:W2:Y:S02]  /*2750*/  SHFL.DOWN PT, R81, R78, 0x1, 0x1f ;  /* 0x08201f004e517f89 */ /* 0x004ea400000e0000 */
[----:B------:R-:W-:-:S02]  /*2760*/  IADD3 R77, P2, PT, R79, R58, RZ ;  /* 0x0000003a4f4d7210 */ /* 0x000fc40007f5e0ff */
[----:B------:R-:W-:Y:S01]  /*2770*/  @!P3 SHF.R.U32.HI R79, RZ, 0x2, R2 ;  /* 0x00000002ff4fb819 */ /* 0x000fe20000011602 */
[----:B-1----:R-:W-:Y:S01]  /*2780*/  FADD R58, R76, R59 ;  /* 0x0000003b4c3a7221 */ /* 0x002fe20000000000 */
[----:B------:R-:W-:Y:S02]  /*2790*/  IADD3.X R76, PT, PT, RZ, RZ, RZ, P2, !PT ;  /* 0x000000ffff4c7210 */ /* 0x000fe400017fe4ff */
[----:B0-----:R-:W-:Y:S01]  /*27a0*/  LEA R122, P2, R77, R56, 0x3 ;  /* 0x000000384d7a7211 */ /* 0x001fe200078418ff */
[----:B--2---:R-:W-:Y:S01]  /*27b0*/  FADD R59, R78, R81 ;  /* 0x000000514e3b7221 */ /* 0x004fe20000000000 */
[----:B------:R-:W-:Y:S02]  /*27c0*/  @!P3 LOP3.LUT R56, R79, 0xf8, RZ, 0xc0, !PT ;  /* 0x000000f84f38b812 */ /* 0x000fe400078ec0ff */
[----:B------:R-:W-:Y:S02]  /*27d0*/  CS2R R78, SRZ ;  /* 0x00000000004e7805 */ /* 0x000fe4000001ff00 */
[----:B------:R-:W-:Y:S01]  /*27e0*/  LEA.HI.X R123, R77, R57, R76, 0x3, P2 ;  /* 0x000000394d7b7211 */ /* 0x000fe200010f1c4c */
[----:B------:R0:W-:Y:S02]  /*27f0*/  @!P3 STS.64 [R56+UR5], R58 ;  /* 0x0000003a3800b988 */ /* 0x0001e40008000a05 */
[----:B------:R-:W-:Y:S01]  /*2800*/  @!P0 IMAD.WIDE.U32 R80, R4, 0x8, R122 ;  /* 0x0000000804508825 */ /* 0x000fe200078e007a */
[----:B------:R-:W-:Y:S06]  /*2810*/  BAR.SYNC.DEFER_BLOCKING 0x0 ;  /* 0x0000000000007b1d */ /* 0x000fec0000010000 */
[----:B------:R-:W-:Y:S05]  /*2820*/  @P0 BRA `(.L_x_680) ;  /* 0x0000000000480947 */ /* 0x000fea0003800000 */
[----:B------:R-:W-:Y:S01]  /*2830*/  UIADD3 UR6, UPT, UPT, UR4, 0x28, URZ ;  /* 0x0000002804067890 */ /* 0x000fe2000fffe0ff */
[----:B0-----:R-:W0:Y:S01]  /*2840*/  LDS.64 R56, [UR5] ;  /* 0x00000005ff387984 */ /* 0x001e220008000a00 */
[----:B------:R-:W-:Y:S02]  /*2850*/  @!UP0 UIADD3 UR6, UPT, UPT, UR4, 0x8, URZ ;  /* 0x0000000804068890 */ /* 0x000fe4000fffe0ff */
[----:B------:R-:W-:Y:S02]  /*2860*/  UIADD3 UR7, UPT, UPT, UR4, 0x30, URZ ;  /* 0x0000003004077890 */ /* 0x000fe4000fffe0ff */
[----:B------:R-:W-:Y:S02]  /*2870*/  @!UP0 UIADD3 UR7, UPT, UPT, UR4, 0x10, URZ ;  /* 0x0000001004078890 */ /* 0x000fe4000fffe0ff */
[----:B------:R-:W-:Y:S02]  /*2880*/  UIADD3 UR8, UPT, UPT, UR4, 0x38, URZ ;  /* 0x0000003804087890 */ /* 0x000fe4000fffe0ff */
[----:B------:R-:W-:Y:S01]  /*2890*/  @!UP0 UIADD3 UR8, UPT, UPT, UR4, 0x18, URZ ;  /* 0x0000001804088890 */ /* 0x000fe2000fffe0ff */
        /* <DEDUP_REMOVED lines=11> */
.L_x_680:
[----:B------:R-:W-:Y:S05]  /*2950*/  BSYNC.RECONVERGENT B0 ;  /* 0x0000000000007941 */ /* 0x000fea0003800200 */
.L_x_679:
[----:B------:R1:W-:Y:S01]  /*2960*/  @!P0 STG.E.64 desc[UR10][R80.64], R78 ;  /* 0x0000004e50008986 */ /* 0x0003e2000c101b0a */
[----:B------:R-:W-:Y:S05]  /*2970*/  @P0 BRA `(.L_x_681) ;  /* 0x00000000005c0947 */ /* 0x000fea0003800000 */
[----:B0-----:R-:W0:Y:S01]  /*2980*/  LDC.64 R56, c[0x0][0x3b8] ;  /* 0x0000ee00ff387b82 */ /* 0x001e220000000a00 */
[----:B------:R-:W-:Y:S02]  /*2990*/  ISETP.NE.AND P0, PT, R82, RZ, PT ;  /* 0x000000ff5200720c */ /* 0x000fe40003f05270 */
[----:B------:R-:W-:Y:S02]  /*29a0*/  MOV R59, 0xffffffff ;  /* 0xffffffff003b7802 */ /* 0x000fe40000000f00 */
[----:B------:R-:W-:Y:S02]  /*29b0*/  SEL R83, R83, RZ, P0 ;  /* 0x000000ff53537207 */ /* 0x000fe40000000000 */
[----:B------:R-:W-:Y:S02]  /*29c0*/  ISETP.GT.U32.AND P0, PT, R62, 0x1, PT ;  /* 0x000000013e00780c */ /* 0x000fe40003f04070 */
[----:B------:R-:W-:Y:S02]  /*29d0*/  IADD3 R58, P2, PT, R0, R83, RZ ;  /* 0x00000053003a7210 */ /* 0x000fe40007f5e0ff */
[----:B------:R-:W-:-:S02]  /*29e0*/  SEL R59, R59, 0x1, P0 ;  /* 0x000000013b3b7807 */ /* 0x000fc40000000000 */
[----:B------:R-:W-:Y:S02]  /*29f0*/  ISETP.GE.U32.AND P0, PT, R62, 0x2, PT ;  /* 0x000000023e00780c */ /* 0x000fe40003f06070 */
[----:B------:R-:W-:Y:S02]  /*2a00*/  LEA.HI.X.SX32 R83, R83, RZ, 0x1, P2 ;  /* 0x000000ff53537211 */ /* 0x000fe400010f0eff */
[----:B------:R-:W-:-:S04]  /*2a10*/  SEL R77, R116, RZ, !P0 ;  /* 0x000000ff744d7207 */ /* 0x000fc80004000000 */
[----:B------:R-:W-:Y:S02]  /*2a20*/  ISETP.NE.AND P0, PT, R77, -0x1, PT ;  /* 0xffffffff4d00780c */ /* 0x000fe40003f05270 */
[----:B0-----:R-:W-:-:S04]  /*2a30*/  LEA R56, P2, R58, R56, 0x2 ;  /* 0x000000383a387211 */ /* 0x001fc800078410ff */
[----:B------:R-:W-:Y:S01]  /*2a40*/  LEA.HI.X R57, R58, R57, R83, 0x2, P2 ;  /* 0x000000393a397211 */ /* 0x000fe200010f1453 */
[----:B------:R-:W-:Y:S06]  /*2a50*/  MEMBAR.ALL.GPU ;  /* 0x0000000000007992 */ /* 0x000fec000000a000 */
[----:B------:R-:W-:-:S00]  /*2a60*/  ERRBAR ;  /* 0x00000000000079ab */ /* 0x000fc00000000000 */
[----:B------:R-:W-:Y:S06]  /*2a70*/  CGAERRBAR ;  /* 0x00000000000075ab */ /* 0x000fec0000000000 */
[----:B------:R2:W-:Y:S01]  /*2a80*/  REDG.E.ADD.S32.STRONG.GPU desc[UR10][R56.64], R59 ;  /* 0x0000003b3800798e */ /* 0x0005e2000c12e30a */
[----:B------:R-:W-:Y:S05]  /*2a90*/  @!P0 BRA `(.L_x_681) ;  /* 0x0000000000148947 */ /* 0x000fea0003800000 */
.L_x_682:
[----:B------:R-:W3:Y:S04]  /*2aa0*/  LDG.E.STRONG.GPU R58, desc[UR10][R56.64] ;  /* 0x0000000a383a7981 */ /* 0x000ee8000c1ef900 */
[----:B---3--:R-:W-:Y:S01]  /*2ab0*/  CCTL.IVALL ;  /* 0x00000000ff00798f */ /* 0x008fe20002000000 */
[----:B------:R-:W-:Y:S05]  /*2ac0*/  YIELD ;  /* 0x0000000000007946 */ /* 0x000fea0003800000 */
[----:B------:R-:W-:-:S13]  /*2ad0*/  ISETP.NE.AND P0, PT, R58, R77, PT ;  /* 0x0000004d3a00720c */ /* 0x000fda0003f05270 */
[----:B------:R-:W-:Y:S05]  /*2ae0*/  @P0 BRA `(.L_x_682) ;  /* 0xfffffffc00ec0947 */ /* 0x000fea000383ffff */
.L_x_681:
[----:B------:R-:W-:Y:S01]  /*2af0*/  ISETP.GE.AND P0, PT, R3, R116, PT ;  /* 0x000000740300720c */ /* 0x000fe20003f06270 */
[----:B------:R-:W-:Y:S05]  /*2b00*/  WARPSYNC.ALL ;  /* 0x0000000000007948 */ /* 0x000fea0003800000 */
[----:B------:R-:W-:Y:S01]  /*2b10*/  BAR.SYNC.DEFER_BLOCKING 0x0 ;  /* 0x0000000000007b1d */ /* 0x000fe20000010000 */
[----:B------:R-:W-:Y:S02]  /*2b20*/  HFMA2 R120, -RZ, RZ, 0, 0 ;  /* 0x00000000ff787431 */ /* 0x000fe400000001ff */
[----:B-1----:R-:W-:-:S03]  /*2b30*/  IMAD.MOV.U32 R81, RZ, RZ, RZ ;  /* 0x000000ffff517224 */ /* 0x002fc600078e00ff */
[----:B------:R-:W-:Y:S04]  /*2b40*/  BSSY.RECONVERGENT B0, `(.L_x_683) ;  /* 0x0000088000007945 */ /* 0x000fe80003800200 */
[----:B------:R-:W-:Y:S05]  /*2b50*/  @P0 BRA `(.L_x_684) ;  /* 0x0000000800180947 */ /* 0x000fea0003800000 */
[----:B------:R-:W-:Y:S01]  /*2b60*/  ISETP.GE.U32.AND P0, PT, R61, 0x1e0, PT ;  /* 0x000001e03d00780c */ /* 0x000fe20003f06070 */
[----:B------:R-:W-:Y:S01]  /*2b70*/  BSSY.RECONVERGENT B1, `(.L_x_685) ;  /* 0x0000040000017945 */ /* 0x000fe20003800200 */
[----:B------:R-:W-:Y:S01]  /*2b80*/  ISETP.NE.AND P2, PT, R66, RZ, PT ;  /* 0x000000ff4200720c */ /* 0x000fe20003f45270 */
[----:B------:R-:W-:Y:S01]  /*2b90*/  IMAD.MOV.U32 R118, RZ, RZ, R3 ;  /* 0x000000ffff767224 */ /* 0x000fe200078e0003 */
[----:B------:R-:W-:Y:S02]  /*2ba0*/  MOV R120, RZ ;  /* 0x000000ff00787202 */ /* 0x000fe40000000f00 */
[----:B------:R-:W-:-:S07]  /*2bb0*/  MOV R81, RZ ;  /* 0x000000ff00517202 */ /* 0x000fce0000000f00 */
[----:B------:R-:W-:Y:S05]  /*2bc0*/  @!P0 BRA `(.L_x_686) ;  /* 0x0000000000e88947 */ /* 0x000fea0003800000 */
[----:B------:R-:W-:Y:S01]  /*2bd0*/  LEA.HI R86, R61, 0x1, RZ, 0x1b ;  /* 0x000000013d567811 */ /* 0x000fe200078fd8ff */
[----:B------:R-:W-:Y:S01]  /*2be0*/  IMAD.MOV.U32 R118, RZ, RZ, R3 ;  /* 0x000000ffff767224 */ /* 0x000fe200078e0003 */
[----:B------:R-:W-:Y:S02]  /*2bf0*/  MOV R120, RZ ;  /* 0x000000ff00787202 */ /* 0x000fe40000000f00 */
[----:B------:R-:W-:-:S04]  /*2c00*/  LOP3.LUT R86, R86, 0xffffff0, RZ, 0xc0, !PT ;  /* 0x0ffffff056567812 */ /* 0x000fc800078ec0ff */
[----:B------:R-:W-:-:S07]  /*2c10*/  IADD3 R86, PT, PT, -R86, RZ, RZ ;  /* 0x000000ff56567210 */ /* 0x000fce0007ffe1ff */
.L_x_687:
[----:B------:R-:W-:-:S05]  /*2c20*/  IMAD.WIDE.U32 R124, R118, 0x8, R122 ;  /* 0x00000008767c7825 */ /* 0x000fca00078e007a */
[----:B0-2---:R-:W2:Y:S04]  /*2c30*/  LDG.E.64 R56, desc[UR10][R124.64] ;  /* 0x0000000a7c387981 */ /* 0x005ea8000c1e1b00 */
[----:B------:R-:W3:Y:S04]  /*2c40*/  LDG.E.64 R76, desc[UR10][R124.64+0x100] ;  /* 0x0001000a7c4c7981 */ /* 0x000ee8000c1e1b00 */
[----:B------:R-:W4:Y:S04]  /*2c50*/  LDG.E.64 R58, desc[UR10][R124.64+0x200] ;  /* 0x0002000a7c3a7981 */ /* 0x000f28000c1e1b00 */
[----:B------:R-:W4:Y:S04]  /*2c60*/  LDG.E.64 R78, desc[UR10][R124.64+0x400] ;  /* 0x0004000a7c4e7981 */ /* 0x000f28000c1e1b00 */
[----:B------:R-:W4:Y:S01]  /*2c70*/  LDG.E.64 R82, desc[UR10][R124.64+0x600] ;  /* 0x0006000a7c527981 */ /* 0x000f22000c1e1b00 */
[----:B--2---:R-:W-:Y:S01]  /*2c80*/  FADD R81, R56, R81 ;  /* 0x0000005138517221 */ /* 0x004fe20000000000 */
[----:B------:R-:W-:-:S02]  /*2c90*/  FADD R120, R57, R120 ;  /* 0x0000007839787221 */ /* 0x000fc40000000000 */
[----:B------:R-:W2:Y:S01]  /*2ca0*/  LDG.E.64 R56, desc[UR10][R124.64+0x300] ;  /* 0x0003000a7c387981 */ /* 0x000ea2000c1e1b00 */
[----:B---3--:R-:W-:-:S04]  /*2cb0*/  FADD R81, R81, R76 ;  /* 0x0000004c51517221 */ /* 0x008fc80000000000 */
[----:B----4-:R-:W-:Y:S02]  /*2cc0*/  FADD R85, R81, R58 ;  /* 0x0000003a51557221 */ /* 0x010fe40000000000 */
[----:B------:R-:W3:Y:S01]  /*2cd0*/  LDG.E.64 R80, desc[UR10][R124.64+0x500] ;  /* 0x0005000a7c507981 */ /* 0x000ee2000c1e1b00 */
[----:B------:R-:W-:-:S03]  /*2ce0*/  FADD R120, R120, R77 ;  /* 0x0000004d78787221 */ /* 0x000fc60000000000 */
[----:B------:R-:W4:Y:S01]  /*2cf0*/  LDG.E.64 R76, desc[UR10][R124.64+0x800] ;  /* 0x0008000a7c4c7981 */ /* 0x000f22000c1e1b00 */
[----:B------:R-:W-:-:S03]  /*2d00*/  FADD R120, R120, R59 ;  /* 0x0000003b78787221 */ /* 0x000fc60000000000 */
[----:B------:R-:W4:Y:S01]  /*2d10*/  LDG.E.64 R58, desc[UR10][R124.64+0x700] ;  /* 0x0007000a7c3a7981 */ /* 0x000f22000c1e1b00 */
[----:B--2---:R-:W-:Y:S01]  /*2d20*/  FADD R85, R85, R56 ;  /* 0x0000003855557221 */ /* 0x004fe20000000000 */
[----:B------:R-:W-:Y:S02]  /*2d30*/  FADD R120, R120, R57 ;  /* 0x0000003978787221 */ /* 0x000fe40000000000 */
[----:B------:R-:W2:Y:S01]  /*2d40*/  LDG.E.64 R56, desc[UR10][R124.64+0x900] ;  /* 0x0009000a7c387981 */ /* 0x000ea2000c1e1b00 */
[----:B------:R-:W-:Y:S01]  /*2d50*/  FADD R85, R85, R78 ;  /* 0x0000004e55557221 */ /* 0x000fe20000000000 */
[----:B------:R-:W-:Y:S02]  /*2d60*/  FADD R120, R120, R79 ;  /* 0x0000004f78787221 */ /* 0x000fe40000000000 */
[----:B------:R-:W2:Y:S01]  /*2d70*/  LDG.E.64 R78, desc[UR10][R124.64+0xc00] ;  /* 0x000c000a7c4e7981 */ /* 0x000ea2000c1e1b00 */
[----:B---3--:R-:W-:Y:S01]  /*2d80*/  FADD R85, R85, R80 ;  /* 0x0000005055557221 */ /* 0x008fe20000000000 */
[----:B------:R-:W-:-:S02]  /*2d90*/  FADD R120, R120, R81 ;  /* 0x0000005178787221 */ /* 0x000fc40000000000 */
[----:B------:R-:W3:Y:S01]  /*2da0*/  LDG.E.64 R80, desc[UR10][R124.64+0xd00] ;  /* 0x000d000a7c507981 */ /* 0x000ee2000c1e1b00 */
[----:B------:R-:W-:Y:S01]  /*2db0*/  FADD R85, R85, R82 ;  /* 0x0000005255557221 */ /* 0x000fe20000000000 */
[----:B------:R-:W-:Y:S02]  /*2dc0*/  FADD R120, R120, R83 ;  /* 0x0000005378787221 */ /* 0x000fe40000000000 */
[----:B------:R-:W3:Y:S01]  /*2dd0*/  LDG.E.64 R82, desc[UR10][R124.64+0xe00] ;  /* 0x000e000a7c527981 */ /* 0x000ee2000c1e1b00 */
[----:B----4-:R-:W-:Y:S01]  /*2de0*/  FADD R85, R85, R58 ;  /* 0x0000003a55557221 */ /* 0x010fe20000000000 */
[----:B------:R-:W-:Y:S02]  /*2df0*/  FADD R120, R120, R59 ;  /* 0x0000003b78787221 */ /* 0x000fe40000000000 */
[----:B------:R-:W4:Y:S01]  /*2e00*/  LDG.E.64 R58, desc[UR10][R124.64+0xa00] ;  /* 0x000a000a7c3a7981 */ /* 0x000f22000c1e1b00 */
[----:B------:R-:W-:Y:S01]  /*2e10*/  FADD R87, R85, R76 ;  /* 0x0000004c55577221 */ /* 0x000fe20000000000 */
[----:B------:R-:W-:-:S02]  /*2e20*/  FADD R120, R120, R77 ;  /* 0x0000004d78787221 */ /* 0x000fc40000000000 */
[----:B------:R-:W3:Y:S04]  /*2e30*/  LDG.E.64 R76, desc[UR10][R124.64+0xb00] ;  /* 0x000b000a7c4c7981 */ /* 0x000ee8000c1e1b00 */
[----:B------:R-:W3:Y:S01]  /*2e40*/  LDG.E.64 R84, desc[UR10][R124.64+0xf00] ;  /* 0x000f000a7c547981 */ /* 0x000ee2000c1e1b00 */
[----:B------:R-:W-:-:S04]  /*2e50*/  IADD3 R86, PT, PT, R86, 0x10, RZ ;  /* 0x0000001056567810 */ /* 0x000fc80007ffe0ff */
[----:B------:R-:W-:Y:S01]  /*2e60*/  ISETP.NE.AND P0, PT, R86, RZ, PT ;  /* 0x000000ff5600720c */ /* 0x000fe20003f05270 */
[----:B------:R-:W-:Y:S02]  /*2e70*/  VIADD R118, R118, 0x200 ;  /* 0x0000020076767836 */ /* 0x000fe40000000000 */
[----:B--2---:R-:W-:Y:S01]  /*2e80*/  FADD R87, R87, R56 ;  /* 0x0000003857577221 */ /* 0x004fe20000000000 */
[----:B------:R-:W-:-:S03]  /*2e90*/  FADD R120, R120, R57 ;  /* 0x0000003978787221 */ /* 0x000fc60000000000 */
[----:B----4-:R-:W-:Y:S01]  /*2ea0*/  FADD R87, R87, R58 ;  /* 0x0000003a57577221 */ /* 0x010fe20000000000 */
[----:B------:R-:W-:-:S03]  /*2eb0*/  FADD R120, R120, R59 ;  /* 0x0000003b78787221 */ /* 0x000fc60000000000 */
[----:B---3--:R-:W-:Y:S01]  /*2ec0*/  FADD R87, R87, R76 ;  /* 0x0000004c57577221 */ /* 0x008fe20000000000 */
        /* <DEDUP_REMOVED lines=10> */
.L_x_686:
[----:B------:R-:W-:Y:S05]  /*2f70*/  BSYNC.RECONVERGENT B1 ;  /* 0x0000000000017941 */ /* 0x000fea0003800200 */
.L_x_685:
[----:B------:R-:W-:Y:S05]  /*2f80*/  @!P2 BRA `(.L_x_684) ;  /* 0x00000004000ca947 */ /* 0x000fea0003800000 */
[----:B0-2---:R-:W-:Y:S01]  /*2f90*/  IADD3 R56, PT, PT, R66, -0x1, RZ ;  /* 0xffffffff42387810 */ /* 0x005fe20007ffe0ff */
[----:B------:R-:W-:Y:S01]  /*2fa0*/  BSSY.RECONVERGENT B1, `(.L_x_688) ;  /* 0x000001e000017945 */ /* 0x000fe20003800200 */
[----:B------:R-:W-:Y:S02]  /*2fb0*/  ISETP.NE.AND P2, PT, R68, RZ, PT ;  /* 0x000000ff4400720c */ /* 0x000fe40003f45270 */
[----:B------:R-:W-:-:S13]  /*2fc0*/  ISETP.GE.U32.AND P0, PT, R56, 0x7, PT ;  /* 0x000000073800780c */ /* 0x000fda0003f06070 */
[----:B------:R-:W-:Y:S05]  /*2fd0*/  @!P0 BRA `(.L_x_689) ;  /* 0x0000000000688947 */ /* 0x000fea0003800000 */
[----:B------:R-:W-:-:S05]  /*2fe0*/  IMAD.WIDE R124, R118, 0x8, R122 ;  /* 0x00000008767c7825 */ /* 0x000fca00078e027a */
[----:B------:R-:W2:Y:S04]  /*2ff0*/  LDG.E.64 R56, desc[UR10][R124.64] ;  /* 0x0000000a7c387981 */ /* 0x000ea8000c1e1b00 */
[----:B------:R-:W3:Y:S04]  /*3000*/  LDG.E.64 R58, desc[UR10][R124.64+0x100] ;  /* 0x0001000a7c3a7981 */ /* 0x000ee8000c1e1b00 */
[----:B------:R-:W4:Y:S04]  /*3010*/  LDG.E.64 R76, desc[UR10][R124.64+0x200] ;  /* 0x0002000a7c4c7981 */ /* 0x000f28000c1e1b00 */
[----:B------:R-:W4:Y:S04]  /*3020*/  LDG.E.64 R78, desc[UR10][R124.64+0x300] ;  /* 0x0003000a7c4e7981 */ /* 0x000f28000c1e1b00 */
[----:B------:R-:W4:Y:S04]  /*3030*/  LDG.E.64 R82, desc[UR10][R124.64+0x500] ;  /* 0x0005000a7c527981 */ /* 0x000f28000c1e1b00 */
[----:B------:R-:W4:Y:S04]  /*3040*/  LDG.E.64 R84, desc[UR10][R124.64+0x600] ;  /* 0x0006000a7c547981 */ /* 0x000f28000c1e1b00 */
[----:B------:R-:W4:Y:S01]  /*3050*/  LDG.E.64 R86, desc[UR10][R124.64+0x700] ;  /* 0x0007000a7c567981 */ /* 0x000f22000c1e1b00 */
[----:B--2---:R-:W-:-:S03]  /*3060*/  FADD R119, R81, R56 ;  /* 0x0000003851777221 */ /* 0x004fc60000000000 */
[----:B------:R-:W2:Y:S01]  /*3070*/  LDG.E.64 R80, desc[UR10][R124.64+0x400] ;  /* 0x0004000a7c507981 */ /* 0x000ea2000c1e1b00 */
[----:B------:R-:W-:Y:S01]  /*3080*/  FADD R120, R120, R57 ;  /* 0x0000003978787221 */ /* 0x000fe20000000000 */
[----:B---3--:R-:W-:-:S03]  /*3090*/  FADD R119, R119, R58 ;  /* 0x0000003a77777221 */ /* 0x008fc60000000000 */
[----:B------:R-:W-:Y:S01]  /*30a0*/  FADD R120, R120, R59 ;  /* 0x0000003b78787221 */ /* 0x000fe20000000000 */
[----:B----4-:R-:W-:-:S03]  /*30b0*/  FADD R119, R119, R76 ;  /* 0x0000004c77777221 */ /* 0x010fc60000000000 */
[----:B------:R-:W-:Y:S01]  /*30c0*/  FADD R120, R120, R77 ;  /* 0x0000004d78787221 */ /* 0x000fe20000000000 */
[----:B------:R-:W-:-:S03]  /*30d0*/  FADD R119, R119, R78 ;  /* 0x0000004e77777221 */ /* 0x000fc60000000000 */
[----:B------:R-:W-:Y:S01]  /*30e0*/  FADD R120, R120, R79 ;  /* 0x0000004f78787221 */ /* 0x000fe20000000000 */
[----:B------:R-:W-:Y:S01]  /*30f0*/  IADD3 R118, PT, PT, R118, 0x100, RZ ;  /* 0x0000010076767810 */ /* 0x000fe20007ffe0ff */
[----:B--2---:R-:W-:Y:S02]  /*3100*/  FADD R119, R119, R80 ;  /* 0x0000005077777221 */ /* 0x004fe40000000000 */
[----:B------:R-:W-:Y:S02]  /*3110*/  FADD R120, R120, R81 ;  /* 0x0000005178787221 */ /* 0x000fe40000000000 */
[----:B------:R-:W-:Y:S02]  /*3120*/  FADD R119, R119, R82 ;  /* 0x0000005277777221 */ /* 0x000fe40000000000 */
[----:B------:R-:W-:Y:S02]  /*3130*/  FADD R120, R120, R83 ;  /* 0x0000005378787221 */ /* 0x000fe40000000000 */
[----:B------:R-:W-:-:S02]  /*3140*/  FADD R119, R119, R84 ;  /* 0x0000005477777221 */ /* 0x000fc40000000000 */
[----:B------:R-:W-:Y:S02]  /*3150*/  FADD R120, R120, R85 ;  /* 0x0000005578787221 */ /* 0x000fe40000000000 */
[----:B------:R-:W-:Y:S02]  /*3160*/  FADD R81, R119, R86 ;  /* 0x0000005677517221 */ /* 0x000fe40000000000 */
[----:B------:R-:W-:-:S07]  /*3170*/  FADD R120, R120, R87 ;  /* 0x0000005778787221 */ /* 0x000fce0000000000 */
.L_x_689:
[----:B------:R-:W-:Y:S05]  /*3180*/  BSYNC.RECONVERGENT B1 ;  /* 0x0000000000017941 */ /* 0x000fea0003800200 */
.L_x_688:
[----:B------:R-:W-:Y:S05]  /*3190*/  @!P2 BRA `(.L_x_684) ;  /* 0x000000000088a947 */ /* 0x000fea0003800000 */
[----:B------:R-:W-:Y:S01]  /*31a0*/  VIADD R56, R68, 0xffffffff ;  /* 0xffffffff44387836 */ /* 0x000fe20000000000 */
[----:B------:R-:W-:Y:S01]  /*31b0*/  BSSY.RECONVERGENT B1, `(.L_x_690) ;  /* 0x0000012000017945 */ /* 0x000fe20003800200 */
[----:B------:R-:W-:-:S03]  /*31c0*/  ISETP.NE.AND P2, PT, R69, RZ, PT ;  /* 0x000000ff4500720c */ /* 0x000fc60003f45270 */
[----:B------:R-:W-:-:S13]  /*31d0*/  ISETP.GE.U32.AND P0, PT, R56, 0x3, PT ;  /* 0x000000033800780c */ /* 0x000fda0003f06070 */
[----:B------:R-:W-:Y:S05]  /*31e0*/  @!P0 BRA `(.L_x_691) ;  /* 0x0000000000388947 */ /* 0x000fea0003800000 */
        /* <DEDUP_REMOVED lines=14> */
.L_x_691:
[----:B------:R-:W-:Y:S05]  /*32d0*/  BSYNC.RECONVERGENT B1 ;  /* 0x0000000000017941 */ /* 0x000fea0003800200 */
.L_x_690:
[----:B------:R-:W-:Y:S05]  /*32e0*/  @!P2 BRA `(.L_x_684) ;  /* 0x000000000034a947 */ /* 0x000fea0003800000 */
[----:B------:R-:W-:-:S05]  /*32f0*/  IMAD.WIDE R122, R118, 0x8, R122 ;  /* 0x00000008767a7825 */ /* 0x000fca00078e027a */
[----:B------:R-:W2:Y:S01]  /*3300*/  LDG.E.64 R56, desc[UR10][R122.64] ;  /* 0x0000000a7a387981 */ /* 0x000ea2000c1e1b00 */
        /* <DEDUP_REMOVED lines=11> */
.L_x_684:
[----:B------:R-:W-:Y:S05]  /*33c0*/  BSYNC.RECONVERGENT B0 ;  /* 0x0000000000007941 */ /* 0x000fea0003800200 */
.L_x_683:
[----:B0-2---:R-:W0:Y:S01]  /*33d0*/  SHFL.BFLY PT, R56, R81, 0x1, 0x1f ;  /* 0x0c201f0051387f89 */ /* 0x005e2200000e0000 */
        /* <DEDUP_REMOVED lines=21> */
.L_x_678:
[----:B------:R-:W-:Y:S04]  /*3530*/  BSSY.RECONVERGENT B0, `(.L_x_692) ;  /* 0x000007b000007945 */ /* 0x000fe80003800200 */
[----:B------:R-:W-:Y:S05]  /*3540*/  @P1 BRA `(.L_x_693) ;  /* 0x0000000400e41947 */ /* 0x000fea0003800000 */
[----:B------:R-:W0:Y:S01]  /*3550*/  LDC.64 R76, c[0x0][0x3e8] ;  /* 0x0000fa00ff4c7b82 */ /* 0x000e220000000a00 */
[----:B------:R-:W-:Y:S01]  /*3560*/  IMAD R79, R60, UR9, R5 ;  /* 0x000000093c4f7c24 */ /* 0x000fe2000f8e0205 */
[----:B------:R-:W-:Y:S01]  /*3570*/  ISETP.GT.U32.AND P2, PT, R64, 0x3, PT ;  /* 0x000000034000780c */ /* 0x000fe20003f44070 */
[-C--:B------:R-:W-:Y:S01]  /*3580*/  FMUL R80, R83, R6.reuse ;  /* 0x0000000653507220 */ /* 0x080fe20000400000 */
[----:B------:R-:W-:Y:S01]  /*3590*/  FMUL R81, R81, R6 ;  /* 0x0000000651517220 */ /* 0x000fe20000400000 */
[----:B------:R-:W-:Y:S03]  /*35a0*/  BSSY.RECONVERGENT B1, `(.L_x_694) ;  /* 0x000001b000017945 */ /* 0x000fe60003800200 */
        /* <DEDUP_REMOVED lines=11> */
[----:B------:R-:W-:Y:S01]  /*3660*/  FMUL R59, R72, R85 ;  /* 0x00000055483b7220 */ /* 0x000fe20000400000 */
[----:B0-----:R-:W-:-:S03]  /*3670*/  IMAD.WIDE R78, R79, 0x4, R76 ;  /* 0x000000044f4e7825 */ /* 0x001fc600078e024c */
[----:B------:R-:W-:-:S13]  /*3680*/  LOP3.LUT P0, RZ, R78, 0xf, RZ, 0xc0, !PT ;  /* 0x0000000f4eff7812 */ /* 0x000fda000780c0ff */
        /* <DEDUP_REMOVED lines=8> */
[----:B--2---:R-:W-:Y:S05]  /*3710*/  @!P0 BRA `(.L_x_696) ;  /* 0x00000000000c8947 */ /* 0x004fea0003800000 */
[----:B------:R2:W-:Y:S01]  /*3720*/  STG.E desc[UR10][R78.64+0xc], R59 ;  /* 0x00000c3b4e007986 */ /* 0x0005e2000c10190a */
[----:B------:R-:W-:Y:S05]  /*3730*/  BRA `(.L_x_696) ;  /* 0x0000000000047947 */ /* 0x000fea0003800000 */
.L_x_695:
[----:B------:R0:W-:Y:S02]  /*3740*/  STG.E.128 desc[UR10][R78.64], R56 ;  /* 0x000000384e007986 */ /* 0x0001e4000c101d0a */
.L_x_696:
[----:B------:R-:W-:Y:S05]  /*3750*/  BSYNC.RECONVERGENT B1 ;  /* 0x0000000000017941 */ /* 0x000fea0003800200 */
.L_x_694:
[----:B------:R-:W-:-:S13]  /*3760*/  ISETP.GE.AND P0, PT, R23, UR9, PT ;  /* 0x0000000917007c0c */ /* 0x000fda000bf06270 */
[----:B------:R-:W-:Y:S05]  /*3770*/  @P0 BRA `(.L_x_693) ;  /* 0x0000000400580947 */ /* 0x000fea0003800000 */
[----:B0-2---:R-:W-:Y:S02]  /*3780*/  IMAD R79, R60, UR9, R23 ;  /* 0x000000093c4f7c24 */ /* 0x005fe4000f8e0217 */
[-CC-:B------:R-:W-:Y:S01]  /*3790*/  FFMA R56, R109, R81.reuse, R80.reuse ;  /* 0x000000516d387223 */ /* 0x180fe20000000050 */
[-CC-:B------:R-:W-:Y:S01]  /*37a0*/  FFMA R59, R106, R81.reuse, R80.reuse ;  /* 0x000000516a3b7223 */ /* 0x180fe20000000050 */
[----:B------:R-:W-:Y:S01]  /*37b0*/  FFMA R58, R105, R81, R80 ;  /* 0x00000051693a7223 */ /* 0x000fe20000000050 */
[----:B------:R-:W-:-:S04]  /*37c0*/  IMAD.WIDE R78, R79, 0x4, R76 ;  /* 0x000000044f4e7825 */ /* 0x000fc800078e024c */
[----:B------:R-:W-:Y:S01]  /*37d0*/  FFMA R85, R102, R81, R80 ;  /* 0x0000005166557223 */ /* 0x000fe20000000050 */
[----:B------:R-:W-:Y:S01]  /*37e0*/  FADD R57, R107, -R56 ;  /* 0x800000386b397221 */ /* 0x000fe20000000000 */
[----:B------:R-:W-:Y:S01]  /*37f0*/  FADD R59, R104, -R59 ;  /* 0x8000003b683b7221 */ /* 0x000fe20000000000 */
[----:B------:R-:W-:Y:S01]  /*3800*/  FADD R83, R103, -R58 ;  /* 0x8000003a67537221 */ /* 0x000fe20000000000 */
[----:B------:R-:W-:Y:S01]  /*3810*/  LOP3.LUT P0, RZ, R78, 0xf, RZ, 0xc0, !PT ;  /* 0x0000000f4eff7812 */ /* 0x000fe2000780c0ff */
[----:B------:R-:W-:Y:S01]  /*3820*/  FADD R85, R100, -R85 ;  /* 0x8000005564557221 */ /* 0x000fe20000000000 */
[C---:B------:R-:W-:Y:S01]  /*3830*/  FMUL R56, R72.reuse, R57 ;  /* 0x0000003948387220 */ /* 0x040fe20000400000 */
[C---:B------:R-:W-:Y:S01]  /*3840*/  FMUL R57, R72.reuse, R59 ;  /* 0x0000003b48397220 */ /* 0x040fe20000400000 */
[----:B------:R-:W-:Y:S01]  /*3850*/  ISETP.LT.U32.OR P0, PT, R65, 0x4, P0 ;  /* 0x000000044100780c */ /* 0x000fe20000701470 */
[C---:B------:R-:W-:Y:S01]  /*3860*/  FMUL R58, R72.reuse, R83 ;  /* 0x00000053483a7220 */ /* 0x040fe20000400000 */
[----:B------:R-:W-:Y:S01]  /*3870*/  FMUL R59, R72, R85 ;  /* 0x00000055483b7220 */ /* 0x000fe20000400000 */
[----:B------:R-:W-:Y:S01]  /*3880*/  BSSY.RECONVERGENT B1, `(.L_x_697) ;  /* 0x000000c000017945 */ /* 0x000fe20003800200 */
[----:B------:R-:W-:-:S09]  /*3890*/  ISETP.GE.AND P2, PT, R63, UR9, PT ;  /* 0x000000093f007c0c */ /* 0x000fd2000bf46270 */
        /* <DEDUP_REMOVED lines=10> */
.L_x_698:
[----:B------:R-:W-:Y:S05]  /*3940*/  BSYNC.RECONVERGENT B1 ;  /* 0x0000000000017941 */ /* 0x000fea0003800200 */
.L_x_697:
        /* <DEDUP_REMOVED lines=13> */
[----:B------:R-:W-:Y:S01]  /*3a20*/  FMUL R57, R72, R59 ;  /* 0x0000003b48397220 */ /* 0x000fe20000400000 */
        /* <DEDUP_REMOVED lines=15> */
.L_x_700:
[----:B------:R-:W-:Y:S05]  /*3b20*/  BSYNC.RECONVERGENT B1 ;  /* 0x0000000000017941 */ /* 0x000fea0003800200 */
.L_x_699:
        /* <DEDUP_REMOVED lines=16> */
[----:B------:R-:W-:-:S11]  /*3c30*/  FMUL R59, R72, R81 ;  /* 0x00000051483b7220 */ /* 0x000fd60000400000 */
        /* <DEDUP_REMOVED lines=10> */
.L_x_693:
[----:B------:R-:W-:Y:S05]  /*3ce0*/  BSYNC.RECONVERGENT B0 ;  /* 0x0000000000007941 */ /* 0x000fea0003800200 */
.L_x_692:
[----:B0-234-:R-:W0:Y:S01]  /*3cf0*/  LDC R57, c[0x0][0x380] ;  /* 0x0000e000ff397b82 */ /* 0x01de220000000800 */
[----:B------:R-:W2:Y:S01]  /*3d00*/  LDCU UR4, c[0x0][0x388] ;  /* 0x00007100ff0477ac */ /* 0x000ea20008000800 */
[----:B------:R-:W-:Y:S01]  /*3d10*/  UPLOP3.LUT UP0, UPT, UPT, UPT, UP0, 0x40, 0x4 ;  /* 0x000000000004789c */ /* 0x000fe20003f0e800 */
[----:B0-----:R-:W-:-:S05]  /*3d20*/  IMAD.IADD R60, R60, 0x1, R57 ;  /* 0x000000013c3c7824 */ /* 0x001fca00078e0239 */
[----:B--2---:R-:W-:-:S13]  /*3d30*/  ISETP.GE.AND P0, PT, R60, UR4, PT ;  /* 0x000000043c007c0c */ /* 0x004fda000bf06270 */
[----:B------:R-:W-:Y:S05]  /*3d40*/  @!P0 BRA `(.L_x_701) ;  /* 0xffffffd0004c8947 */ /* 0x000fea000383ffff */
.L_x_651:
[----:B------:R-:W-:Y:S05]  /*3d50*/  @P1 EXIT ;  /* 0x000000000000194d */ /* 0x000fea0003800000 */
[----:B------:R-:W2:Y:S01]  /*3d60*/  LDC.64 R8, c[0x0][0x3d8] ;  /* 0x0000f600ff087b82 */ /* 0x000ea20000000a00 */
[----:B------:R-:W-:Y:S01]  /*3d70*/  IMAD R7, R0, UR9, R5 ;  /* 0x0000000900077c24 */ /* 0x000fe2000f8e0205 */
[----:B------:R-:W-:Y:S01]  /*3d80*/  IADD3 R4, PT, PT, -R5, UR9, RZ ;  /* 0x0000000905047c10 */ /* 0x000fe2000fffe1ff */
[----:B------:R-:W-:Y:S03]  /*3d90*/  BSSY.RECONVERGENT B0, `(.L_x_702) ;  /* 0x0000012000007945 */ /* 0x000fe60003800200 */
[----:B------:R-:W-:Y:S02]  /*3da0*/  ISETP.GT.U32.AND P1, PT, R4, 0x3, PT ;  /* 0x000000030400780c */ /* 0x000fe40003f24070 */
[----:B------:R-:W3:Y:S01]  /*3db0*/  LDC.64 R10, c[0x0][0x3e0] ;  /* 0x0000f800ff0a7b82 */ /* 0x000ee20000000a00 */
[----:B--2---:R-:W-:-:S03]  /*3dc0*/  IMAD.WIDE.U32 R2, R7, 0x4, R8 ;  /* 0x0000000407027825 */ /* 0x004fc600078e0008 */
[----:B------:R-:W-:Y:S01]  /*3dd0*/  LOP3.LUT P0, RZ, R2, 0xf, RZ, 0xc0, !PT ;  /* 0x0000000f02ff7812 */ /* 0x000fe2000780c0ff */
[----:B---3--:R-:W-:-:S03]  /*3de0*/  IMAD.WIDE.U32 R6, R7, 0x4, R10 ;  /* 0x0000000407067825 */ /* 0x008fc600078e000a */
        /* <DEDUP_REMOVED lines=12> */
.L_x_703:
[----:B------:R-:W-:Y:S05]  /*3eb0*/  BSYNC.RECONVERGENT B0 ;  /* 0x0000000000007941 */ /* 0x000fea0003800200 */
.L_x_702:
        /* <DEDUP_REMOVED lines=9> */
[----:B----4-:R-:W-:Y:S05]  /*3f50*/  @!P0 BRA `(.L_x_706) ;  /* 0x00000000000c8947 */ /* 0x010fea0003800000 */
[----:B------:R4:W-:Y:S01]  /*3f60*/  STG.E desc[UR10][R6.64+0xc], R55 ;  /* 0x00000c3706007986 */ /* 0x0009e2000c10190a */
[----:B------:R-:W-:Y:S05]  /*3f70*/  BRA `(.L_x_706) ;  /* 0x0000000000047947 */ /* 0x000fea0003800000 */
.L_x_705:
[----:B------:R4:W-:Y:S02]  /*3f80*/  STG.E.128 desc[UR10][R6.64], R52 ;  /* 0x0000003406007986 */ /* 0x0009e4000c101d0a */
.L_x_706:
[----:B------:R-:W-:Y:S05]  /*3f90*/  BSYNC.RECONVERGENT B0 ;  /* 0x0000000000007941 */ /* 0x000fea0003800200 */
.L_x_704:
[----:B----4-:R-:W-:-:S04]  /*3fa0*/  LEA R7, R116, R5, 0x9 ;  /* 0x0000000574077211 */ /* 0x010fc800078e48ff */
[----:B------:R-:W-:-:S13]  /*3fb0*/  ISETP.GE.AND P0, PT, R7, UR9, PT ;  /* 0x0000000907007c0c */ /* 0x000fda000bf06270 */
[----:B------:R-:W-:Y:S05]  /*3fc0*/  @P0 EXIT ;  /* 0x000000000000094d */ /* 0x000fea0003800000 */
[----:B------:R-:W-:Y:S01]  /*3fd0*/  IMAD R5, R0, UR9, R7 ;  /* 0x0000000900057c24 */ /* 0x000fe2000f8e0207 */
[----:B------:R-:W-:Y:S01]  /*3fe0*/  IADD3 R6, PT, PT, -R7, UR9, RZ ;  /* 0x0000000907067c10 */ /* 0x000fe2000fffe1ff */
[----:B------:R-:W-:Y:S01]  /*3ff0*/  BSSY.RECONVERGENT B0, `(.L_x_707) ;  /* 0x0000013000007945 */ /* 0x000fe20003800200 */
[----:B------:R-:W-:Y:S01]  /*4000*/  LEA R7, R116, R7, 0x9 ;  /* 0x0000000774077211 */ /* 0x000fe200078e48ff */
[----:B--23--:R-:W-:-:S03]  /*4010*/  IMAD.WIDE.U32 R2, R5, 0x4, R8 ;  /* 0x0000000405027825 */ /* 0x00cfc600078e0008 */
        /* <DEDUP_REMOVED lines=16> */
.L_x_708:
[----:B------:R-:W-:Y:S05]  /*4120*/  BSYNC.RECONVERGENT B0 ;  /* 0x0000000000007941 */ /* 0x000fea0003800200 */
.L_x_707:
        /* <DEDUP_REMOVED lines=11> */
.L_x_710:
[----:B------:R-:W-:Y:S05]  /*41e0*/  BSYNC.RECONVERGENT B0 ;  /* 0x0000000000007941 */ /* 0x000fea0003800200 */
.L_x_709:
[----:B------:R-:W-:Y:S05]  /*41f0*/  @P2 EXIT ;  /* 0x000000000000294d */ /* 0x000fea0003800000 */
[--C-:B0---4-:R-:W-:Y:S01]  /*4200*/  IMAD R5, R0, UR9, R7.reuse ;  /* 0x0000000900057c24 */ /* 0x111fe2000f8e0207 */
[----:B------:R-:W-:Y:S01]  /*4210*/  IADD3 R6, PT, PT, -R7, UR9, RZ ;  /* 0x0000000907067c10 */ /* 0x000fe2000fffe1ff */
[----:B------:R-:W-:Y:S01]  /*4220*/  IMAD R7, R116, 0x200, R7 ;  /* 0x0000020074077824 */ /* 0x000fe200078e0207 */
[----:B------:R-:W-:Y:S01]  /*4230*/  BSSY.RECONVERGENT B0, `(.L_x_711) ;  /* 0x0000012000007945 */ /* 0x000fe20003800200 */
        /* <DEDUP_REMOVED lines=17> */
.L_x_712:
[----:B------:R-:W-:Y:S05]  /*4350*/  BSYNC.RECONVERGENT B0 ;  /* 0x0000000000007941 */ /* 0x000fea0003800200 */
.L_x_711:
        /* <DEDUP_REMOVED lines=11> */
.L_x_714:
[----:B------:R-:W-:Y:S05]  /*4410*/  BSYNC.RECONVERGENT B0 ;  /* 0x0000000000007941 */ /* 0x000fea0003800200 */
.L_x_713:
        /* <DEDUP_REMOVED lines=20> */
.L_x_716:
[----:B------:R-:W-:Y:S05]  /*4560*/  BSYNC.RECONVERGENT B0 ;  /* 0x0000000000007941 */ /* 0x000fea0003800200 */
.L_x_715:
        /* <DEDUP_REMOVED lines=12> */
        .weak           $__internal_5_$__cuda_sm20_rcp_rn_f32_slowpath
        .type           $__internal_5_$__cuda_sm20_rcp_rn_f32_slowpath,@function
        .size           $__internal_5_$__cuda_sm20_rcp_rn_f32_slowpath,(.L_x_4766 - $__internal_5_$__cuda_sm20_rcp_rn_f32_slowpath)
$__internal_5_$__cuda_sm20_rcp_rn_f32_slowpath:
        /* <DEDUP_REMOVED lines=15> */
.L_x_717:
        /* <DEDUP_REMOVED lines=24> */
[----:B------:R-:W-:-:S05]  /*48a0*/  SEL R16, RZ, 0x1, !P0 ;  /* 0x00000001ff107807 */ /* 0x000fca0004000000 */
[----:B------:R-:W-:-:S05]  /*48b0*/  IMAD.MOV R16, RZ, RZ, -R16 ;  /* 0x000000ffff107224 */ /* 0x000fca00078e0a10 */
[----:B------:R-:W-:Y:S02]  /*48c0*/  ISETP.GE.AND P0, PT, R16, RZ, PT ;  /* 0x000000ff1000720c */ /* 0x000fe40003f06270 */
[----:B------:R-:W-:-:S04]  /*48d0*/  IADD3 R16, PT, PT, R15, -0xfc, RZ ;  /* 0xffffff040f107810 */ /* 0x000fc80007ffe0ff */
[----:B------:R-:W-:-:S07]  /*48e0*/  SHF.R.U32.HI R15, RZ, R16, R19 ;  /* 0x00000010ff0f7219 */ /* 0x000fce0000011613 */
[----:B------:R-:W-:-:S05]  /*48f0*/  @!P0 IADD3 R15, PT, PT, R15, 0x1, RZ ;  /* 0x000000010f0f8810 */ /* 0x000fca0007ffe0ff */
[----:B------:R-:W-:-:S05]  /*4900*/  @!P1 IMAD.SHL.U32 R15, R15, 0x2, RZ ;  /* 0x000000020f0f9824 */ /* 0x000fca00078e00ff */
[----:B------:R-:W-:Y:S01]  /*4910*/  LOP3.LUT R15, R15, 0x80000000, R6, 0xf8, !PT ;  /* 0x800000000f0f7812 */ /* 0x000fe200078ef806 */
[----:B------:R-:W-:Y:S06]  /*4920*/  BRA `(.L_x_718) ;  /* 0x0000000000047947 */ /* 0x000fec0003800000 */
.L_x_719:
[----:B------:R0:W1:Y:S02]  /*4930*/  MUFU.RCP R15, R6 ;  /* 0x00000006000f7308 */ /* 0x0000640000001000 */
.L_x_718:
[----:B------:R-:W-:Y:S02]  /*4940*/  MOV R16, R21 ;  /* 0x0000001500107202 */ /* 0x000fe40000000f00 */
[----:B------:R-:W-:-:S04]  /*4950*/  MOV R17, 0x0 ;  /* 0x0000000000117802 */ /* 0x000fc80000000f00 */
[----:B0123--:R-:W-:Y:S05]  /*4960*/  RET.REL.NODEC R16 `(_ZN18transformer_engine13normalization21ln_bwd_general_kernelINS0_13Kernel_traitsI13__nv_bfloat16fS3_fjLj2048ELj1ELj1ELj4ELj16ENS0_18Kernel_traits_baseILj2048ES3_fS3_fjLj128EEEEEEEvNS0_20BackwardKernelParamsE) ;  /* 0xffffffb410a47950 */ /* 0x00ffea0003c3ffff */
.L_x_720:
        /* <DEDUP_REMOVED lines=9> */
.L_x_4766:


//--------------------- .text._ZN18transformer_engine13normalization21ln_bwd_general_kernelINS0_13Kernel_traitsI13__nv_bfloat16S3_S3_fjLj2048ELj1ELj1ELj4ELj16ENS0_18Kernel_traits_baseILj2048ES3_S3_S3_fjLj128EEEEEEEvNS0_20BackwardKernelParamsE --------------------------
	.section	.text._ZN18transformer_engine13normalization21ln_bwd_general_kernelINS0_13Kernel_traitsI13__nv_bfloat16S3_S3_fjLj2048ELj1ELj1ELj4ELj16ENS0_18Kernel_traits_baseILj2048ES3_S3_S3_fjLj128EEEEEEEvNS0_20BackwardKernelParamsE,"ax",@progbits
	.align	128
        .global         _ZN18transformer_engine13normalization21ln_bwd_general_kernelINS0_13Kernel_traitsI13__nv_bfloat16S3_S3_fjLj2048ELj1ELj1ELj4ELj16ENS0_18Kernel_traits_baseILj2048ES3_S3_S3_fjLj128EEEEEEEvNS0_20BackwardKernelParamsE
        .type           _ZN18transformer_engine13normalization21ln_bwd_general_kernelINS0_13Kernel_traitsI13__nv_bfloat16S3_S3_fjLj2048ELj1ELj1ELj4ELj16ENS0_18Kernel_traits_baseILj2048ES3_S3_S3_fjLj128EEEEEEEvNS0_20BackwardKernelParamsE,@function
        .size           _ZN18transformer_engine13normalization21ln_bwd_general_kernelINS0_13Kernel_traitsI13__nv_bfloat16S3_S3_fjLj2048ELj1ELj1ELj4ELj16ENS0_18Kernel_traits_baseILj2048ES3_S3_S3_fjLj128EEEEEEEvNS0_20BackwardKernelParamsE,(.L_x_4767 - _ZN18transformer_engine13normalization21ln_bwd_general_kernelINS0_13Kernel_traitsI13__nv_bfloat16S3_S3_fjLj2048ELj1ELj1ELj4ELj16ENS0_18Kernel_traits_baseILj2048ES3_S3_S3_fjLj128EEEEEEEvNS0_20BackwardKernelParamsE)
        .other          _ZN18transformer_engine13normalization21ln_bwd_general_kernelINS0_13Kernel_traitsI13__nv_bfloat16S3_S3_fjLj2048ELj1ELj1ELj4ELj16ENS0_18Kernel_traits_baseILj2048ES3_S3_S3_fjLj128EEEEEEEvNS0_20BackwardKernelParamsE,@"STO_CUDA_ENTRY STV_DEFAULT"
_ZN18transformer_engine13normalization21ln_bwd_general_kernelINS0_13Kernel_traitsI13__nv_bfloat16S3_S3_fjLj2048ELj1ELj1ELj4ELj16ENS0_18Kernel_traits_baseILj2048ES3_S3_S3_fjLj128EEEEEEEvNS0_20BackwardKernelParamsE:
.text._ZN18transformer_engine13normalization21ln_bwd_general_kernelINS0_13Kernel_traitsI13__nv_bfloat16S3_S3_fjLj2048ELj1ELj1ELj4ELj16ENS0_18Kernel_traits_baseILj2048ES3_S3_S3_fjLj128EEEEEEEvNS0_20BackwardKernelParamsE:
[----:B------:R-:W-:Y:S01]  /*0000*/  LDC R1, c[0x0][0x37c] ;  /* 0x0000df00ff017b82 */ /* 0x000fe20000000800 */
[----:B------:R-:W0:Y:S01]  /*0010*/  LDCU UR4, c[0x0][0x384] ;  /* 0x00007080ff0477ac */ /* 0x000e220008000800 */
[----:B------:R-:W-:Y:S01]  /*0020*/  IMAD.MOV.U32 R2, RZ, RZ, RZ ;  /* 0x000000ffff027224 */ /* 0x000fe200078e00ff */
[----:B------:R-:W-:Y:S01]  /*0030*/  BSSY.RECONVERGENT B0, `(.L_x_721) ;  /* 0x0000087000007945 */ /* 0x000fe20003800200 */
[----:B------:R-:W1:Y:S01]  /*0040*/  LDCU UR9, c[0x0][0x38c] ;  /* 0x00007180ff0977ac */ /* 0x000e620008000800 */
[----:B------:R-:W2:Y:S01]  /*0050*/  LDCU.64 UR10, c[0x0][0x358] ;  /* 0x00006b00ff0a77ac */ /* 0x000ea20008000a00 */
[----:B0-----:R-:W-:Y:S02]  /*0060*/  IMAD.U32 R114, RZ, RZ, UR4 ;  /* 0x00000004ff727e24 */ /* 0x001fe4000f8e00ff */
        /* <DEDUP_REMOVED lines=18> */
[----:B------:R-:W-:Y:S02]  /*0190*/  LOP3.LUT R4, R2, 0x3e0, RZ, 0xc0, !PT ;  /* 0x000003e002047812 */ /* 0x000fe400078ec0ff */
[----:B------:R-:W-:-:S03]  /*01a0*/  SHF.R.U32.HI R6, RZ, 0x5, R2 ;  /* 0x00000005ff067819 */ /* 0x000fc60000011602 */
[----:B------:R-:W-:-:S06]  /*01b0*/  IMAD R5, R4, R114, R3 ;  /* 0x0000007204057224 */ /* 0x000fcc00078e0203 */
[----:B------:R-:W-:Y:S01]  /*01c0*/  @P1 VIADD R0, R0, 0x1 ;  /* 0x0000000100001836 */ /* 0x000fe20000000000 */
[----:B------:R-:W-:-:S04]  /*01d0*/  @!P2 LOP3.LUT R0, RZ, R114, RZ, 0x33, !PT ;  /* 0x00000072ff00a212 */ /* 0x000fc800078e33ff */
[----:B------:R-:W-:-:S05]  /*01e0*/  IADD3 R7, PT, PT, -R0, RZ, RZ ;  /* 0x000000ff00077210 */ /* 0x000fca0007ffe1ff */
        /* <DEDUP_REMOVED lines=14> */
.L_x_724:
        /* <DEDUP_REMOVED lines=28> */
.L_x_725:
[----:B------:R-:W-:Y:S05]  /*0490*/  BSYNC.RECONVERGENT B1 ;  /* 0x0000000000017941 */ /* 0x000fea0003800200 */
.L_x_723:
[----:B------:R-:W-:Y:S01]  /*04a0*/  IMAD R19, R114, 0x400, R5 ;  /* 0x0000040072137824 */ /* 0x000fe200078e0205 */
[C---:B-----5:R-:W-:Y:S01]  /*04b0*/  PRMT R11, R13.reuse, 0x7632, R11 ;  /* 0x000076320d0b7816 */ /* 0x060fe2000000000b */
[----:B------:R-:W-:Y:S01]  /*04c0*/  IMAD.U32 R10, R13, 0x10000, RZ ;  /* 0x000100000d0a7824 */ /* 0x000fe200078e00ff */
[----:B0-----:R-:W-:Y:S02]  /*04d0*/  PRMT R9, R12, 0x7632, R9 ;  /* 0x000076320c097816 */ /* 0x001fe40000000009 */
[----:B------:R-:W-:Y:S02]  /*04e0*/  ISETP.GE.AND P0, PT, R19, UR9, PT ;  /* 0x0000000913007c0c */ /* 0x000fe4000bf06270 */
[----:B------:R-:W-:Y:S01]  /*04f0*/  PRMT R13, R14, 0x7632, R13 ;  /* 0x000076320e0d7816 */ /* 0x000fe2000000000d */
[----:B------:R-:W-:Y:S01]  /*0500*/  IMAD.U32 R9, R9, 0x10000, RZ ;  /* 0x0001000009097824 */ /* 0x000fe200078e00ff */
[----:B------:R-:W-:Y:S02]  /*0510*/  PRMT R7, R15, 0x7632, R7 ;  /* 0x000076320f077816 */ /* 0x000fe40000000007 */
[----:B------:R-:W-:Y:S01]  /*0520*/  SHF.L.U32 R8, R12, 0x10, RZ ;  /* 0x000000100c087819 */ /* 0x000fe200000006ff */
[----:B------:R-:W-:Y:S01]  /*0530*/  IMAD.U32 R13, R13, 0x10000, RZ ;  /* 0x000100000d0d7824 */ /* 0x000fe200078e00ff */
[----:B------:R-:W-:Y:S01]  /*0540*/  SHF.L.U32 R12, R14, 0x10, RZ ;  /* 0x000000100e0c7819 */ /* 0x000fe200000006ff */
[----:B------:R-:W-:Y:S01]  /*0550*/  IMAD.U32 R14, R15, 0x10000, RZ ;  /* 0x000100000f0e7824 */ /* 0x000fe200078e00ff */
[----:B------:R-:W-:Y:S01]  /*0560*/  SHF.L.U32 R11, R11, 0x10, RZ ;  /* 0x000000100b0b7819 */ /* 0x000fe200000006ff */
[----:B------:R-:W-:-:S02]  /*0570*/  IMAD.U32 R15, R7, 0x10000, RZ ;  /* 0x00010000070f7824 */ /* 0x000fc400078e00ff */
        /* <DEDUP_REMOVED lines=9> */
.L_x_727:
        /* <DEDUP_REMOVED lines=28> */
.L_x_728:
[----:B------:R-:W-:Y:S05]  /*07d0*/  BSYNC.RECONVERGENT B1 ;  /* 0x0000000000017941 */ /* 0x000fea0003800200 */
.L_x_726:
[C---:B-----5:R-:W-:Y:S01]  /*07e0*/  PRMT R7, R16.reuse, 0x7632, R7 ;  /* 0x0000763210077816 */ /* 0x060fe20000000007 */
[C---:B------:R-:W-:Y:S01]  /*07f0*/  IMAD.U32 R60, R17.reuse, 0x10000, RZ ;  /* 0x00010000113c7824 */ /* 0x040fe200078e00ff */
[----:B------:R-:W-:Y:S01]  /*0800*/  SHF.L.U32 R56, R16, 0x10, RZ ;  /* 0x0000001010387819 */ /* 0x000fe200000006ff */
[C---:B------:R-:W-:Y:S01]  /*0810*/  IMAD.U32 R66, R18.reuse, 0x10000, RZ ;  /* 0x0001000012427824 */ /* 0x040fe200078e00ff */
[----:B------:R-:W-:Y:S01]  /*0820*/  PRMT R16, R17, 0x7632, R16 ;  /* 0x0000763211107816 */ /* 0x000fe20000000010 */
[----:B------:R-:W-:Y:S01]  /*0830*/  IMAD.U32 R58, R7, 0x10000, RZ ;  /* 0x00010000073a7824 */ /* 0x000fe200078e00ff */
[----:B------:R-:W-:Y:S02]  /*0840*/  PRMT R17, R18, 0x7632, R17 ;  /* 0x0000763212117816 */ /* 0x000fe40000000011 */
[C---:B------:R-:W-:Y:S01]  /*0850*/  PRMT R18, R19.reuse, 0x7632, R18 ;  /* 0x0000763213127816 */ /* 0x040fe20000000012 */
[----:B------:R-:W-:Y:S01]  /*0860*/  IMAD.U32 R62, R16, 0x10000, RZ ;  /* 0x00010000103e7824 */ /* 0x000fe200078e00ff */
[----:B------:R-:W-:-:S02]  /*0870*/  SHF.L.U32 R70, R19, 0x10, RZ ;  /* 0x0000001013467819 */ /* 0x000fc400000006ff */
[----:B------:R-:W-:Y:S01]  /*0880*/  SHF.L.U32 R68, R17, 0x10, RZ ;  /* 0x0000001011447819 */ /* 0x000fe200000006ff */
[----:B------:R-:W-:-:S07]  /*0890*/  IMAD.U32 R72, R18, 0x10000, RZ ;  /* 0x0001000012487824 */ /* 0x000fce00078e00ff */
.L_x_722:
[----:B------:R-:W-:Y:S05]  /*08a0*/  BSYNC.RECONVERGENT B0 ;  /* 0x0000000000007941 */ /* 0x000fea0003800200 */
.L_x_721:
        /* <DEDUP_REMOVED lines=17> */
[----:B0-----:R-:W-:-:S13]  /*09c0*/  ISETP.GE.AND P0, PT, R0, UR4, PT ;  /* 0x0000000400007c0c */ /* 0x001fda000bf06270 */
[----:B------:R-:W-:Y:S05]  /*09d0*/  @P0 BRA `(.L_x_729) ;  /* 0x0000003000980947 */ /* 0x000fea0003800000 */
[----:B------:R-:W-:Y:S01]  /*09e0*/  I2FP.F32.S32 R7, UR9 ;  /* 0x0000000900077c45 */ /* 0x000fe20008201400 */
[----:B------:R-:W0:Y:S04]  /*09f0*/  LDCU.U8 UR4, c[0x0][0x3c0] ;  /* 0x00007800ff0477ac */ /* 0x000e280008000000 */
[----:B------:R-:W-:-:S05]  /*0a00*/  VIADD R16, R7, 0x1800000 ;  /* 0x0180000007107836 */ /* 0x000fca0000000000 */
[----:B------:R-:W-:-:S04]  /*0a10*/  LOP3.LUT R16, R16, 0x7f800000, RZ, 0xc0, !PT ;  /* 0x7f80000010107812 */ /* 0x000fc800078ec0ff */
[----:B------:R-:W-:-:S13]  /*0a20*/  ISETP.GT.U32.AND P0, PT, R16, 0x1ffffff, PT ;  /* 0x01ffffff1000780c */ /* 0x000fda0003f04070 */
[----:B0-----:R-:W-:Y:S05]  /*0a30*/  @P0 BRA `(.L_x_730) ;  /* 0x00000000000c0947 */ /* 0x001fea0003800000 */
[----:B------:R-:W-:-:S07]  /*0a40*/  MOV R22, 0xa60 ;  /* 0x00000a6000167802 */ /* 0x000fce0000000f00 */
[----:B------:R-:W-:Y:S05]  /*0a50*/  CALL.REL.NOINC `($__internal_6_$__cuda_sm20_rcp_rn_f32_slowpath) ;  /* 0x0000003800287944 */ /* 0x000fea0003c00000 */
[----:B------:R-:W-:Y:S05]  /*0a60*/  BRA `(.L_x_731) ;  /* 0x0000000000107947 */ /* 0x000fea0003800000 */
.L_x_730:
[----:B------:R-:W0:Y:S02]  /*0a70*/  MUFU.RCP R16, R7 ;  /* 0x0000000700107308 */ /* 0x000e240000001000 */
[----:B0-----:R-:W-:-:S04]  /*0a80*/  FFMA R17, R7, R16, -1 ;  /* 0xbf80000007117423 */ /* 0x001fc80000000010 */
[----:B------:R-:W-:-:S04]  /*0a90*/  FADD.FTZ R17, -R17, -RZ ;  /* 0x800000ff11117221 */ /* 0x000fc80000010100 */
[----:B------:R-:W-:-:S07]  /*0aa0*/  FFMA R7, R16, R17, R16 ;  /* 0x0000001110077223 */ /* 0x000fce0000000010 */
.L_x_731:
[----:B------:R-:W0:Y:S01]  /*0ab0*/  LDC R67, c[0x0][0x384] ;  /* 0x0000e100ff437b82 */ /* 0x000e220000000800 */
[----:B------:R-:W-:Y:S01]  /*0ac0*/  ISETP.NE.AND P0, PT, RZ, UR4, PT ;  /* 0x00000004ff007c0c */ /* 0x000fe2000bf05270 */
[----:B------:R-:W1:Y:S01]  /*0ad0*/  LDCU UR4, c[0x0][0x38c] ;  /* 0x00007180ff0477ac */ /* 0x000e620008000800 */
[----:B------:R-:W-:Y:S01]  /*0ae0*/  LOP3.LUT R64, RZ, R3, RZ, 0x33, !PT ;  /* 0x00000003ff407212 */ /* 0x000fe200078e33ff */
[----:B------:R-:W-:Y:S01]  /*0af0*/  IMAD.MOV.U32 R65, RZ, RZ, RZ ;  /* 0x000000ffff417224 */ /* 0x000fe200078e00ff */
[----:B------:R-:W-:Y:S01]  /*0b00*/  FSEL R23, RZ, 1, !P0 ;  /* 0x3f800000ff177808 */ /* 0x000fe20004000000 */
[----:B------:R-:W-:Y:S01]  /*0b10*/  IMAD.MOV.U32 R52, RZ, RZ, RZ ;  /* 0x000000ffff347224 */ /* 0x000fe200078e00ff */
[----:B------:R-:W-:-:S03]  /*0b20*/  UPLOP3.LUT UP0, UPT, UPT, UPT, UPT, 0x40, 0x4 ;  /* 0x000000000004789c */ /* 0x000fc60003f0e870 */
        /* <DEDUP_REMOVED lines=14> */
[----:B0-----:R-:W-:Y:S01]  /*0c10*/  IADD3 R64, PT, PT, R64, R67, RZ ;  /* 0x0000004340407210 */ /* 0x001fe20007ffe0ff */
[C---:B------:R-:W-:Y:S01]  /*0c20*/  FADD R22, R23.reuse, R70 ;  /* 0x0000004617167221 */ /* 0x040fe20000000000 */
[----:B------:R-:W-:Y:S01]  /*0c30*/  FADD R23, R23, R72 ;  /* 0x0000004817177221 */ /* 0x000fe20000000000 */
[----:B------:R-:W-:Y:S01]  /*0c40*/  LEA R67, R67, R5, 0xa ;  /* 0x0000000543437211 */ /* 0x000fe200078e50ff */
[----:B------:R-:W-:Y:S01]  /*0c50*/  IMAD.MOV.U32 R66, RZ, RZ, R0 ;  /* 0x000000ffff427224 */ /* 0x000fe200078e0000 */
[----:B------:R-:W-:-:S02]  /*0c60*/  LEA.HI R72, R64, 0x1, RZ, 0x1b ;  /* 0x0000000140487811 */ /* 0x000fc400078fd8ff */
[----:B-1----:R-:W-:Y:S02]  /*0c70*/  IADD3 R68, PT, PT, -R5, UR4, RZ ;  /* 0x0000000405447c10 */ /* 0x002fe4000fffe1ff */
[C---:B------:R-:W-:Y:S02]  /*0c80*/  LOP3.LUT R73, R72.reuse, 0xffffff0, RZ, 0xc0, !PT ;  /* 0x0ffffff048497812 */ /* 0x040fe400078ec0ff */
[C---:B------:R-:W-:Y:S02]  /*0c90*/  LOP3.LUT R70, R72.reuse, 0xf, RZ, 0xc0, !PT ;  /* 0x0000000f48467812 */ /* 0x040fe400078ec0ff */
[C---:B------:R-:W-:Y:S02]  /*0ca0*/  LOP3.LUT R71, R72.reuse, 0x7, RZ, 0xc0, !PT ;  /* 0x0000000748477812 */ /* 0x040fe400078ec0ff */
[----:B------:R-:W-:Y:S02]  /*0cb0*/  IADD3 R69, PT, PT, -R67, UR4, RZ ;  /* 0x0000000443457c10 */ /* 0x000fe4000fffe1ff */
[----:B------:R-:W-:-:S02]  /*0cc0*/  LOP3.LUT R72, R72, 0x3, RZ, 0xc0, !PT ;  /* 0x0000000348487812 */ /* 0x000fc400078ec0ff */
[----:B------:R-:W-:-:S07]  /*0cd0*/  IADD3 R73, PT, PT, -R73, RZ, RZ ;  /* 0x000000ff49497210 */ /* 0x000fce0007ffe1ff */
.L_x_766:
[----:B0-----:R-:W0:Y:S01]  /*0ce0*/  LDC.64 R56, c[0x0][0x3a0] ;  /* 0x0000e800ff387b82 */ /* 0x001e220000000a00 */
[----:B------:R-:W1:Y:S01]  /*0cf0*/  LDCU UR9, c[0x0][0x38c] ;  /* 0x00007180ff0977ac */ /* 0x000e620008000800 */
[----:B0-----:R-:W-:-:S05]  /*0d00*/  IMAD.WIDE R56, R66, 0x4, R56 ;  /* 0x0000000442387825 */ /* 0x001fca00078e0238 */
[----:B-----5:R0:W5:Y:S01]  /*0d10*/  LDG.E R74, desc[UR10][R56.64] ;  /* 0x0000000a384a7981 */ /* 0x020162000c1e1900 */
[----:B-1----:R-:W-:Y:S01]  /*0d20*/  ISETP.GE.AND P1, PT, R5, UR9, PT ;  /* 0x0000000905007c0c */ /* 0x002fe2000bf26270 */
[----:B------:R-:W-:Y:S01]  /*0d30*/  BSSY.RECONVERGENT B0, `(.L_x_732) ;  /* 0x000013c000007945 */ /* 0x000fe20003800200 */
[----:B------:R-:W-:Y:S02]  /*0d40*/  HFMA2 R116, -RZ, RZ, 0, 0 ;  /* 0x00000000ff747431 */ /* 0x000fe400000001ff */
[----:B------:R-:W-:-:S09]  /*0d50*/  IMAD.MOV.U32 R88, RZ, RZ, RZ ;  /* 0x000000ffff587224 */ /* 0x000fd200078e00ff */
[----:B0-----:R-:W-:Y:S05]  /*0d60*/  @P1 BRA `(.L_x_733) ;  /* 0x0000001000e01947 */ /* 0x001fea0003800000 */
[----:B------:R-:W0:Y:S08]  /*0d70*/  LDC.64 R56, c[0x0][0x398] ;  /* 0x0000e600ff387b82 */ /* 0x000e300000000a00 */
[----:B------:R-:W1:Y:S01]  /*0d80*/  LDC.64 R84, c[0x0][0x390] ;  /* 0x0000e400ff547b82 */ /* 0x000e620000000a00 */
[----:B0-----:R-:W-:-:S06]  /*0d90*/  IMAD.WIDE R86, R66, 0x4, R56 ;  /* 0x0000000442567825 */ /* 0x001fcc00078e0238 */
        /* <DEDUP_REMOVED lines=8> */
[C---:B------:R-:W-:Y:S02]  /*0e20*/  ISETP.GT.U32.AND P6, PT, R68.reuse, 0x1, PT ;  /* 0x000000014400780c */ /* 0x040fe40003fc4070 */
[C---:B------:R-:W-:Y:S02]  /*0e30*/  ISETP.GT.U32.AND P2, PT, R68.reuse, 0x2, PT ;  /* 0x000000024400780c */ /* 0x040fe40003f44070 */
[C---:B------:R-:W-:Y:S02]  /*0e40*/  ISETP.GT.U32.AND P4, PT, R68.reuse, 0x3, PT ;  /* 0x000000034400780c */ /* 0x040fe40003f84070 */
[C---:B------:R-:W-:Y:S02]  /*0e50*/  ISETP.GT.U32.AND P5, PT, R68.reuse, 0x4, PT ;  /* 0x000000044400780c */ /* 0x040fe40003fa4070 */
[----:B------:R-:W-:-:S05]  /*0e60*/  ISETP.NE.AND P3, PT, R68, RZ, PT ;  /* 0x000000ff4400720c */ /* 0x000fca0003f65270 */
        /* <DEDUP_REMOVED lines=10> */
[----:B------:R-:W4:Y:S01]  /*0f10*/  @P0 LDG.E.U16 R83, desc[UR10][R56.64+0xe] ;  /* 0x00000e0a38530981 */ /* 0x000f22000c1e1500 */
[----:B------:R-:W-:-:S03]  /*0f20*/  @!P6 PRMT R63, RZ, 0x7610, R63 ;  /* 0x00007610ff3fe816 */ /* 0x000fc6000000003f */
[----:B------:R-:W3:Y:S01]  /*0f30*/  @P4 LDG.E.U16 R61, desc[UR10][R56.64+0x6] ;  /* 0x0000060a383d4981 */ /* 0x000ee2000c1e1500 */
        /* <DEDUP_REMOVED lines=10> */
.L_x_735:
[----:B------:R-:W5:Y:S02]  /*0fe0*/  LDG.E.128 R56, desc[UR10][R56.64] ;  /* 0x0000000a38387981 */ /* 0x000f64000c1e1d00 */
.L_x_736:
[----:B------:R-:W-:Y:S05]  /*0ff0*/  BSYNC.RECONVERGENT B1 ;  /* 0x0000000000017941 */ /* 0x000fea0003800200 */
.L_x_734:
[----:B------:R-:W0:Y:S01]  /*1000*/  LDC.64 R82, c[0x0][0x3c8] ;  /* 0x0000f200ff527b82 */ /* 0x000e220000000a00 */
[----:B------:R-:W-:Y:S01]  /*1010*/  ISETP.GT.U32.AND P3, PT, R68, 0x7, PT ;  /* 0x000000074400780c */ /* 0x000fe20003f64070 */
[----:B------:R-:W-:Y:S01]  /*1020*/  BSSY.RECONVERGENT B1, `(.L_x_737) ;  /* 0x0000025000017945 */ /* 0x000fe20003800200 */
[----:B-----5:R-:W-:Y:S02]  /*1030*/  PRMT R87, R59, 0x7632, R87 ;  /* 0x000076323b577816 */ /* 0x020fe40000000057 */
[----:B------:R-:W-:Y:S02]  /*1040*/  PRMT R88, R58, 0x7632, R88 ;  /* 0x000076323a587816 */ /* 0x000fe40000000058 */
[----:B------:R-:W-:Y:S01]  /*1050*/  PRMT R98, R56, 0x7632, R98 ;  /* 0x0000763238627816 */ /* 0x000fe20000000062 */
[----:B0-----:R-:W-:Y:S01]  /*1060*/  IMAD.WIDE R60, R89, 0x2, R82 ;  /* 0x00000002593c7825 */ /* 0x001fe200078e0252 */
[----:B------:R-:W-:Y:S02]  /*1070*/  PRMT R89, R57, 0x7632, R89 ;  /* 0x0000763239597816 */ /* 0x000fe40000000059 */
[----:B------:R-:W-:-:S13]  /*1080*/  LOP3.LUT P2, RZ, R60, 0xf, RZ, 0xc0, !PT ;  /* 0x0000000f3cff7812 */ /* 0x000fda000784c0ff */
[----:B------:R-:W-:Y:S05]  /*1090*/  @!P2 BRA P3, `(.L_x_738) ;  /* 0x000000000070a947 */ /* 0x000fea0001800000 */
        /* <DEDUP_REMOVED lines=19> */
[----:B------:R-:W5:Y:S04]  /*11d0*/  @P5 LDG.E.U16 R102, desc[UR10][R60.64+0x8] ;  /* 0x0000080a3c665981 */ /* 0x000f68000c1e1500 */
[----:B------:R-:W5:Y:S04]  /*11e0*/  @P6 LDG.E.U16 R103, desc[UR10][R60.64+0xa] ;  /* 0x00000a0a3c676981 */ /* 0x000f68000c1e1500 */
[----:B------:R2:W4:Y:S01]  /*11f0*/  @P2 LDG.E.U16 R104, desc[UR10][R60.64+0xc] ;  /* 0x00000c0a3c682981 */ /* 0x000522000c1e1500 */
[----:B------:R-:W-:-:S04]  /*1200*/  @!P3 PRMT R62, RZ, 0x7610, R62 ;  /* 0x00007610ff3eb816 */ /* 0x000fc8000000003e */
[----:B--2---:R-:W-:Y:S02]  /*1210*/  PRMT R60, R62, 0x5410, R63 ;  /* 0x000054103e3c7816 */ /* 0x004fe4000000003f */
[----:B---3--:R-:W-:Y:S02]  /*1220*/  PRMT R61, R100, 0x5410, R101 ;  /* 0x00005410643d7816 */ /* 0x008fe40000000065 */
[----:B-----5:R-:W-:Y:S02]  /*1230*/  PRMT R62, R102, 0x5410, R103 ;  /* 0x00005410663e7816 */ /* 0x020fe40000000067 */
[----:B----4-:R-:W-:Y:S01]  /*1240*/  PRMT R63, R104, 0x5410, R105 ;  /* 0x00005410683f7816 */ /* 0x010fe20000000069 */
[----:B------:R-:W-:Y:S06]  /*1250*/  BRA `(.L_x_739) ;  /* 0x0000000000047947 */ /* 0x000fec0003800000 */
.L_x_738:
[----:B------:R-:W5:Y:S02]  /*1260*/  LDG.E.128 R60, desc[UR10][R60.64] ;  /* 0x0000000a3c3c7981 */ /* 0x000f64000c1e1d00 */
.L_x_739:
[----:B------:R-:W-:Y:S05]  /*1270*/  BSYNC.RECONVERGENT B1 ;  /* 0x0000000000017941 */ /* 0x000fea0003800200 */
.L_x_737:
[----:B------:R-:W-:Y:S01]  /*1280*/  IMAD.U32 R101, R56, 0x10000, RZ ;  /* 0x0001000038657824 */ /* 0x000fe200078e00ff */
[----:B------:R-:W-:Y:S01]  /*1290*/  SHF.L.U32 R103, R57, 0x10, RZ ;  /* 0x0000001039677819 */ /* 0x000fe200000006ff */
[----:B------:R-:W-:Y:S01]  /*12a0*/  IMAD.U32 R57, R98, 0x10000, RZ ;  /* 0x0001000062397824 */ /* 0x000fe200078e00ff */
[----:B------:R-:W-:Y:S01]  /*12b0*/  SHF.L.U32 R111, R87, 0x10, RZ ;  /* 0x00000010576f7819 */ /* 0x000fe200000006ff */
[----:B------:R-:W-:Y:S01]  /*12c0*/  FADD R101, -R86, R101 ;  /* 0x0000006556657221 */ /* 0x000fe20000000100 */
[----:B------:R-:W-:Y:S01]  /*12d0*/  SHF.L.U32 R109, R59, 0x10, RZ ;  /* 0x000000103b6d7819 */ /* 0x000fe200000006ff */
[C---:B-----5:R-:W-:Y:S01]  /*12e0*/  IMAD.U32 R113, R60.reuse, 0x10000, RZ ;  /* 0x000100003c717824 */ /* 0x060fe200078e00ff */
[----:B------:R-:W-:Y:S01]  /*12f0*/  PRMT R56, R60, 0x7632, R56 ;  /* 0x000076323c387816 */ /* 0x000fe20000000038 */
[C---:B------:R-:W-:Y:S01]  /*1300*/  FADD R59, -R86.reuse, R57 ;  /* 0x00000039563b7221 */ /* 0x040fe20000000100 */
[----:B------:R-:W-:Y:S01]  /*1310*/  FADD R103, -R86, R103 ;  /* 0x0000006756677221 */ /* 0x000fe20000000100 */
[----:B------:R-:W-:Y:S01]  /*1320*/  FMUL R115, R74, R101 ;  /* 0x000000654a737220 */ /* 0x000fe20000400000 */
[----:B------:R-:W-:Y:S01]  /*1330*/  IMAD.U32 R105, R58, 0x10000, RZ ;  /* 0x000100003a697824 */ /* 0x000fe200078e00ff */
[C---:B------:R-:W-:Y:S01]  /*1340*/  PRMT R58, R61.reuse, 0x7632, R58 ;  /* 0x000076323d3a7816 */ /* 0x040fe2000000003a */
[----:B------:R-:W-:Y:S01]  /*1350*/  FADD R57, -R86, R111 ;  /* 0x0000006f56397221 */ /* 0x000fe20000000100 */
[----:B------:R-:W-:Y:S01]  /*1360*/  SHF.L.U32 R61, R61, 0x10, RZ ;  /* 0x000000103d3d7819 */ /* 0x000fe200000006ff */
[----:B------:R-:W-:Y:S01]  /*1370*/  IMAD.U32 R110, R56, 0x10000, RZ ;  /* 0x00010000386e7824 */ /* 0x000fe200078e00ff */
[----:B------:R-:W-:Y:S01]  /*1380*/  SHF.L.U32 R89, R89, 0x10, RZ ;  /* 0x0000001059597819 */ /* 0x000fe200000006ff */
[----:B------:R-:W-:Y:S01]  /*1390*/  FADD R36, R36, R113 ;  /* 0x0000007124247221 */ /* 0x000fe20000000000 */
[----:B------:R-:W-:Y:S01]  /*13a0*/  FFMA R52, R115, R113, R52 ;  /* 0x0000007173347223 */ /* 0x000fe20000000034 */
[C---:B------:R-:W-:Y:S01]  /*13b0*/  FMUL R111, R74.reuse, R103 ;  /* 0x000000674a6f7220 */ /* 0x040fe20000400000 */
[----:B------:R-:W-:Y:S01]  /*13c0*/  FMUL R112, R74, R59 ;  /* 0x0000003b4a707220 */ /* 0x000fe20000400000 */
[----:B------:R-:W-:Y:S01]  /*13d0*/  FMUL R113, R8, R113 ;  /* 0x0000007108717220 */ /* 0x000fe20000400000 */
[----:B------:R-:W-:Y:S01]  /*13e0*/  PRMT R60, R62, 0x7632, R60 ;  /* 0x000076323e3c7816 */ /* 0x000fe2000000003c */
[C---:B------:R-:W-:Y:S01]  /*13f0*/  FADD R119, -R86.reuse, R109 ;  /* 0x0000006d56777221 */ /* 0x040fe20000000100 */
[----:B------:R-:W-:Y:S01]  /*1400*/  FADD R89, -R86, R89 ;  /* 0x0000005956597221 */ /* 0x000fe20000000100 */
[----:B------:R-:W-:Y:S01]  /*1410*/  FADD R38, R38, R61 ;  /* 0x0000003d26267221 */ /* 0x000fe20000000000 */
[-C--:B------:R-:W-:Y:S01]  /*1420*/  FFMA R54, R111, R61.reuse, R54 ;  /* 0x0000003d6f367223 */ /* 0x080fe20000000036 */
[----:B------:R-:W-:Y:S01]  /*1430*/  FMUL R109, R10, R61 ;  /* 0x0000003d0a6d7220 */ /* 0x000fe20000400000 */
[----:B------:R-:W-:Y:S01]  /*1440*/  FADD R37, R37, R110 ;  /* 0x0000006e25257221 */ /* 0x000fe20000000000 */
[-C--:B------:R-:W-:Y:S01]  /*1450*/  FFMA R53, R112, R110.reuse, R53 ;  /* 0x0000006e70357223 */ /* 0x080fe20000000035 */
[----:B------:R-:W-:Y:S01]  /*1460*/  FMUL R110, R9, R110 ;  /* 0x0000006e096e7220 */ /* 0x000fe20000400000 */
[----:B------:R-:W-:Y:S01]  /*1470*/  FADD R59, RZ, R113 ;  /* 0x00000071ff3b7221 */ /* 0x000fe20000000000 */
[----:B------:R-:W-:Y:S01]  /*1480*/  FFMA R61, R115, R113, RZ ;  /* 0x00000071733d7223 */ /* 0x000fe200000000ff */
[----:B------:R-:W-:Y:S01]  /*1490*/  SHF.L.U32 R106, R58, 0x10, RZ ;  /* 0x000000103a6a7819 */ /* 0x000fe200000006ff */
[----:B------:R-:W-:-:S02]  /*14a0*/  IMAD.U32 R107, R88, 0x10000, RZ ;  /* 0x00010000586b7824 */ /* 0x000fc400078e00ff */
[----:B------:R-:W-:Y:S01]  /*14b0*/  FMUL R108, R74, R89 ;  /* 0x000000594a6c7220 */ /* 0x000fe20000400000 */
[----:B------:R-:W-:Y:S02]  /*14c0*/  IMAD.U32 R102, R60, 0x10000, RZ ;  /* 0x000100003c667824 */ /* 0x000fe400078e00ff */
[----:B------:R-:W-:Y:S01]  /*14d0*/  FADD R58, R59, R110 ;  /* 0x0000006e3b3a7221 */ /* 0x000fe20000000000 */
[----:B------:R-:W-:Y:S01]  /*14e0*/  FFMA R60, R112, R110, R61 ;  /* 0x0000006e703c7223 */ /* 0x000fe2000000003d */
[C---:B------:R-:W-:Y:S01]  /*14f0*/  FADD R105, -R86.reuse, R105 ;  /* 0x0000006956697221 */ /* 0x040fe20000000100 */
[----:B------:R-:W-:Y:S01]  /*1500*/  FADD R87, -R86, R107 ;  /* 0x0000006b56577221 */ /* 0x000fe20000000100 */
[----:B------:R-:W-:Y:S01]  /*1510*/  FADD R39, R39, R106 ;  /* 0x0000006a27277221 */ /* 0x000fe20000000000 */
[-C--:B------:R-:W-:Y:S01]  /*1520*/  FFMA R55, R108, R106.reuse, R55 ;  /* 0x0000006a6c377223 */ /* 0x080fe20000000037 */
[----:B------:R-:W-:Y:S02]  /*1530*/  IMAD.U32 R117, R62, 0x10000, RZ ;  /* 0x000100003e757824 */ /* 0x000fe400078e00ff */
        /* <DEDUP_REMOVED lines=8> */
[----:B------:R-:W-:Y:S01]  /*15c0*/  ISETP.GE.AND P0, PT, R67, UR9, PT ;  /* 0x0000000943007c0c */ /* 0x000fe2000bf06270 */
[----:B------:R-:W-:Y:S01]  /*15d0*/  FADD R33, R33, R102 ;  /* 0x0000006621217221 */ /* 0x000fe20000000000 */
[C---:B------:R-:W-:Y:S01]  /*15e0*/  PRMT R62, R63.reuse, 0x7632, R62 ;  /* 0x000076323f3e7816 */ /* 0x040fe2000000003e */
[-C--:B------:R-:W-:Y:S01]  /*15f0*/  FFMA R49, R104, R102.reuse, R49 ;  /* 0x0000006668317223 */ /* 0x080fe20000000031 */
[----:B------:R-:W-:Y:S01]  /*1600*/  SHF.L.U32 R63, R63, 0x10, RZ ;  /* 0x000000103f3f7819 */ /* 0x000fe200000006ff */
[----:B------:R-:W-:Y:S01]  /*1610*/  FMUL R102, R13, R102 ;  /* 0x000000660d667220 */ /* 0x000fe20000400000 */
[----:B------:R-:W-:Y:S01]  /*1620*/  FADD R59, R58, R105 ;  /* 0x000000693a3b7221 */ /* 0x000fe20000000000 */
[----:B------:R-:W-:Y:S01]  /*1630*/  FFMA R61, R107, R105, R60 ;  /* 0x000000696b3d7223 */ /* 0x000fe2000000003c */
[----:B------:R-:W-:Y:S01]  /*1640*/  SHF.L.U32 R56, R62, 0x10, RZ ;  /* 0x000000103e387819 */ /* 0x000fe200000006ff */
[----:B------:R-:W-:Y:S01]  /*1650*/  FMUL R103, R74, R119 ;  /* 0x000000774a677220 */ /* 0x000fe20000400000 */
[----:B------:R-:W-:Y:S01]  /*1660*/  FMUL R101, R14, R63 ;  /* 0x0000003f0e657220 */ /* 0x000fe20000400000 */
[----:B------:R-:W-:Y:S01]  /*1670*/  FADD R58, R59, R102 ;  /* 0x000000663b3a7221 */ /* 0x000fe20000000000 */
[----:B------:R-:W-:Y:S01]  /*1680*/  FFMA R60, R104, R102, R61 ;  /* 0x00000066683c7223 */ /* 0x000fe2000000003d */
[----:B------:R-:W-:Y:S01]  /*1690*/  FMUL R100, R74, R57 ;  /* 0x000000394a647220 */ /* 0x000fe20000400000 */
[-C--:B------:R-:W-:Y:S01]  /*16a0*/  FMUL R98, R15, R56.reuse ;  /* 0x000000380f627220 */ /* 0x080fe20000400000 */
        /* <DEDUP_REMOVED lines=12> */
[----:B------:R-:W-:Y:S03]  /*1770*/  BSSY.RECONVERGENT B1, `(.L_x_740) ;  /* 0x0000023000017945 */ /* 0x000fe60003800200 */
[----:B------:R-:W-:-:S03]  /*1780*/  IMAD.WIDE R56, R77, 0x2, R84 ;  /* 0x000000024d387825 */ /* 0x000fc600078e0254 */
[----:B------:R-:W-:-:S04]  /*1790*/  LOP3.LUT P0, RZ, R56, 0xf, RZ, 0xc0, !PT ;  /* 0x0000000f38ff7812 */ /* 0x000fc8000780c0ff */
[----:B------:R-:W-:-:S13]  /*17a0*/  ISETP.LT.U32.OR P0, PT, R69, 0x8, P0 ;  /* 0x000000084500780c */ /* 0x000fda0000701470 */
[----:B------:R-:W-:Y:S05]  /*17b0*/  @P0 BRA `(.L_x_741) ;  /* 0x0000000000080947 */ /* 0x000fea0003800000 */
[----:B------:R-:W5:Y:S01]  /*17c0*/  LDG.E.128 R56, desc[UR10][R56.64] ;  /* 0x0000000a38387981 */ /* 0x000f62000c1e1d00 */
[----:B------:R-:W-:Y:S05]  /*17d0*/  BRA `(.L_x_742) ;  /* 0x0000000000707947 */ /* 0x000fea0003800000 */
.L_x_741:
        /* <DEDUP_REMOVED lines=28> */
.L_x_742:
[----:B------:R-:W-:Y:S05]  /*19a0*/  BSYNC.RECONVERGENT B1 ;  /* 0x0000000000017941 */ /* 0x000fea0003800200 */
.L_x_740:
        /* <DEDUP_REMOVED lines=11> */
.L_x_744:
        /* <DEDUP_REMOVED lines=28> */
.L_x_745:
[----:B------:R-:W-:Y:S05]  /*1c20*/  BSYNC.RECONVERGENT B1 ;  /* 0x0000000000017941 */ /* 0x000fea0003800200 */
.L_x_743:
[----:B------:R-:W-:Y:S01]  /*1c30*/  IMAD.U32 R79, R56, 0x10000, RZ ;  /* 0x00010000384f7824 */ /* 0x000fe200078e00ff */
[----:B------:R-:W-:Y:S01]  /*1c40*/  SHF.L.U32 R81, R57, 0x10, RZ ;  /* 0x0000001039517819 */ /* 0x000fe200000006ff */
[C---:B-----5:R-:W-:Y:S01]  /*1c50*/  IMAD.U32 R97, R60.reuse, 0x10000, RZ ;  /* 0x000100003c617824 */ /* 0x060fe200078e00ff */
[----:B------:R-:W-:Y:S01]  /*1c60*/  PRMT R56, R60, 0x7632, R56 ;  /* 0x000076323c387816 */ /* 0x000fe20000000038 */
[----:B------:R-:W-:Y:S01]  /*1c70*/  FADD R79, -R86, R79 ;  /* 0x0000004f564f7221 */ /* 0x000fe20000000100 */
[----:B------:R-:W-:Y:S02]  /*1c80*/  IMAD.U32 R57, R78, 0x10000, RZ ;  /* 0x000100004e397824 */ /* 0x000fe400078e00ff */
[----:B------:R-:W-:Y:S01]  /*1c90*/  FADD R81, -R86, R81 ;  /* 0x0000005156517221 */ /* 0x000fe20000000100 */
[----:B------:R-:W-:Y:S02]  /*1ca0*/  IMAD.U32 R83, R58, 0x10000, RZ ;  /* 0x000100003a537824 */ /* 0x000fe400078e00ff */
[----:B------:R-:W-:Y:S01]  /*1cb0*/  FMUL R99, R74, R79 ;  /* 0x0000004f4a637220 */ /* 0x000fe20000400000 */
[----:B------:R-:W-:Y:S01]  /*1cc0*/  PRMT R58, R61, 0x7632, R58 ;  /* 0x000076323d3a7816 */ /* 0x000fe2000000003a */
[----:B------:R-:W-:Y:S01]  /*1cd0*/  FADD R28, R28, R97 ;  /* 0x000000611c1c7221 */ /* 0x000fe20000000000 */
[----:B------:R-:W-:Y:S01]  /*1ce0*/  SHF.L.U32 R89, R59, 0x10, RZ ;  /* 0x000000103b597819 */ /* 0x000fe200000006ff */
[----:B------:R-:W-:Y:S01]  /*1cf0*/  FADD R59, -R86, R57 ;  /* 0x00000039563b7221 */ /* 0x000fe20000000100 */
[----:B------:R-:W-:Y:S01]  /*1d00*/  SHF.L.U32 R61, R61, 0x10, RZ ;  /* 0x000000103d3d7819 */ /* 0x000fe200000006ff */
[----:B------:R-:W-:Y:S01]  /*1d10*/  FFMA R44, R99, R97, R44 ;  /* 0x00000061632c7223 */ /* 0x000fe2000000002c */
[----:B------:R-:W-:Y:S01]  /*1d20*/  FMUL R95, R74, R81 ;  /* 0x000000514a5f7220 */ /* 0x000fe20000400000 */
[----:B------:R-:W-:-:S02]  /*1d30*/  IMAD.U32 R56, R56, 0x10000, RZ ;  /* 0x0001000038387824 */ /* 0x000fc400078e00ff */
[----:B------:R-:W-:Y:S01]  /*1d40*/  FMUL R97, R16, R97 ;  /* 0x0000006110617220 */ /* 0x000fe20000400000 */
[----:B------:R-:W-:Y:S01]  /*1d50*/  SHF.L.U32 R77, R77, 0x10, RZ ;  /* 0x000000104d4d7819 */ /* 0x000fe200000006ff */
[----:B------:R-:W-:Y:S01]  /*1d60*/  FADD R30, R30, R61 ;  /* 0x0000003d1e1e7221 */ /* 0x000fe20000000000 */
[-C--:B------:R-:W-:Y:S01]  /*1d70*/  FFMA R46, R95, R61.reuse, R46 ;  /* 0x0000003d5f2e7223 */ /* 0x080fe2000000002e */
[----:B------:R-:W-:Y:S01]  /*1d80*/  FMUL R93, R18, R61 ;  /* 0x0000003d125d7220 */ /* 0x000fe20000400000 */
[----:B------:R-:W-:Y:S01]  /*1d90*/  FMUL R96, R74, R59 ;  /* 0x0000003b4a607220 */ /* 0x000fe20000400000 */
[----:B------:R-:W-:Y:S01]  /*1da0*/  FADD R59, R88, R97 ;  /* 0x00000061583b7221 */ /* 0x000fe20000000000 */
[-C--:B------:R-:W-:Y:S01]  /*1db0*/  FMUL R94, R17, R56.reuse ;  /* 0x00000038115e7220 */ /* 0x080fe20000400000 */
[----:B------:R-:W-:Y:S01]  /*1dc0*/  FFMA R61, R99, R97, R116 ;  /* 0x00000061633d7223 */ /* 0x000fe20000000074 */
[----:B------:R-:W-:Y:S01]  /*1dd0*/  SHF.L.U32 R91, R75, 0x10, RZ ;  /* 0x000000104b5b7819 */ /* 0x000fe200000006ff */
[----:B------:R-:W-:Y:S01]  /*1de0*/  FADD R29, R29, R56 ;  /* 0x000000381d1d7221 */ /* 0x000fe20000000000 */
[----:B------:R-:W-:Y:S01]  /*1df0*/  SHF.L.U32 R60, R58, 0x10, RZ ;  /* 0x000000103a3c7819 */ /* 0x000fe200000006ff */
[----:B------:R-:W-:Y:S01]  /*1e00*/  FFMA R45, R96, R56, R45 ;  /* 0x00000038602d7223 */ /* 0x000fe2000000002d */
[----:B------:R-:W-:Y:S01]  /*1e10*/  FADD R77, -R86, R77 ;  /* 0x0000004d564d7221 */ /* 0x000fe20000000100 */
[----:B------:R-:W-:Y:S01]  /*1e20*/  FADD R56, R59, R94 ;  /* 0x0000005e3b387221 */ /* 0x000fe20000000000 */
[----:B------:R-:W-:Y:S01]  /*1e30*/  FFMA R58, R96, R94, R61 ;  /* 0x0000005e603a7223 */ /* 0x000fe2000000003d */
[----:B------:R-:W-:Y:S01]  /*1e40*/  PRMT R80, R62, 0x7632, R80 ;  /* 0x000076323e507816 */ /* 0x000fe20000000050 */
[----:B------:R-:W-:Y:S01]  /*1e50*/  FADD R57, -R86, R91 ;  /* 0x0000005b56397221 */ /* 0x000fe20000000100 */
[----:B------:R-:W-:-:S02]  /*1e60*/  IMAD.U32 R85, R62, 0x10000, RZ ;  /* 0x000100003e557824 */ /* 0x000fc400078e00ff */
[----:B------:R-:W-:Y:S01]  /*1e70*/  FADD R83, -R86, R83 ;  /* 0x0000005356537221 */ /* 0x000fe20000000100 */
[----:B------:R-:W-:Y:S02]  /*1e80*/  IMAD.U32 R87, R76, 0x10000, RZ ;  /* 0x000100004c577824 */ /* 0x000fe400078e00ff */
[----:B------:R-:W-:Y:S01]  /*1e90*/  FMUL R92, R74, R77 ;  /* 0x0000004d4a5c7220 */ /* 0x000fe20000400000 */
[----:B------:R-:W-:Y:S01]  /*1ea0*/  FMUL R91, R19, R60 ;  /* 0x0000003c135b7220 */ /* 0x000fe20000400000 */
[----:B------:R-:W-:Y:S01]  /*1eb0*/  FADD R56, R56, R93 ;  /* 0x0000005d38387221 */ /* 0x000fe20000000000 */
[----:B------:R-:W-:Y:S01]  /*1ec0*/  FFMA R59, R95, R93, R58 ;  /* 0x0000005d5f3b7223 */ /* 0x000fe2000000003a */
[----:B------:R-:W-:Y:S01]  /*1ed0*/  FADD R87, -R86, R87 ;  /* 0x0000005756577221 */ /* 0x000fe20000000100 */
[----:B------:R-:W-:Y:S01]  /*1ee0*/  FMUL R81, R74, R83 ;  /* 0x000000534a517220 */ /* 0x000fe20000400000 */
[----:B------:R-:W-:Y:S02]  /*1ef0*/  IMAD.U32 R80, R80, 0x10000, RZ ;  /* 0x0001000050507824 */ /* 0x000fe400078e00ff */
[----:B------:R-:W-:Y:S01]  /*1f00*/  FMUL R79, R20, R85 ;  /* 0x00000055144f7220 */ /* 0x000fe20000400000 */
[----:B------:R-:W-:Y:S01]  /*1f10*/  FADD R56, R56, R91 ;  /* 0x0000005b38387221 */ /* 0x000fe20000000000 */
[----:B------:R-:W-:Y:S01]  /*1f20*/  FFMA R58, R92, R91, R59 ;  /* 0x0000005b5c3a7223 */ /* 0x000fe2000000003b */
[C---:B------:R-:W-:Y:S01]  /*1f30*/  PRMT R62, R63.reuse, 0x7632, R62 ;  /* 0x000076323f3e7816 */ /* 0x040fe2000000003e */
[----:B------:R-:W-:Y:S01]  /*1f40*/  FADD R75, -R86, R89 ;  /* 0x00000059564b7221 */ /* 0x000fe20000000100 */
[----:B------:R-:W-:Y:S01]  /*1f50*/  SHF.L.U32 R63, R63, 0x10, RZ ;  /* 0x000000103f3f7819 */ /* 0x000fe200000006ff */
[----:B------:R-:W-:Y:S01]  /*1f60*/  FMUL R90, R74, R87 ;  /* 0x000000574a5a7220 */ /* 0x000fe20000400000 */
[----:B------:R-:W-:Y:S01]  /*1f70*/  FMUL R76, R21, R80 ;  /* 0x00000050154c7220 */ /* 0x000fe20000400000 */
[----:B------:R-:W-:Y:S01]  /*1f80*/  FADD R59, R56, R79 ;  /* 0x0000004f383b7221 */ /* 0x000fe20000000000 */
[----:B------:R-:W-:Y:S01]  /*1f90*/  FFMA R61, R81, R79, R58 ;  /* 0x0000004f513d7223 */ /* 0x000fe2000000003a */
[----:B------:R-:W-:Y:S01]  /*1fa0*/  SHF.L.U32 R62, R62, 0x10, RZ ;  /* 0x000000103e3e7819 */ /* 0x000fe200000006ff */
[----:B------:R-:W-:Y:S01]  /*1fb0*/  FMUL R75, R74, R75 ;  /* 0x0000004b4a4b7220 */ /* 0x000fe20000400000 */
[----:B------:R-:W-:Y:S01]  /*1fc0*/  FMUL R78, R22, R63 ;  /* 0x0000003f164e7220 */ /* 0x000fe20000400000 */
[----:B------:R-:W-:Y:S01]  /*1fd0*/  FADD R59, R59, R76 ;  /* 0x0000004c3b3b7221 */ /* 0x000fe20000000000 */
[C---:B------:R-:W-:Y:S01]  /*1fe0*/  FFMA R56, R90.reuse, R76, R61 ;  /* 0x0000004c5a387223 */ /* 0x040fe2000000003d */
        /* <DEDUP_REMOVED lines=9> */
[----:B------:R-:W-:Y:S01]  /*2080*/  FADD R31, R31, R60 ;  /* 0x0000003c1f1f7221 */ /* 0x000fe20000000000 */
[----:B------:R-:W-:Y:S01]  /*2090*/  FFMA R47, R92, R60, R47 ;  /* 0x0000003c5c2f7223 */ /* 0x000fe2000000002f */
[----:B------:R-:W-:Y:S01]  /*20a0*/  FFMA R42, R75, R63, R42 ;  /* 0x0000003f4b2a7223 */ /* 0x000fe2000000002a */
[----:B------:R-:W-:Y:S01]  /*20b0*/  FADD R27, R27, R62 ;  /* 0x0000003e1b1b7221 */ /* 0x000fe20000000000 */
[----:B------:R-:W-:Y:S01]  /*20c0*/  FFMA R43, R80, R62, R43 ;  /* 0x0000003e502b7223 */ /* 0x000fe2000000002b */
[----:B------:R-:W-:Y:S01]  /*20d0*/  FADD R88, R88, R77 ;  /* 0x0000004d58587221 */ /* 0x000fe20000000000 */
[----:B------:R-:W-:-:S07]  /*20e0*/  FFMA R116, R80, R77, R56 ;  /* 0x0000004d50747223 */ /* 0x000fce0000000038 */
.L_x_733:
[----:B------:R-:W-:Y:S05]  /*20f0*/  BSYNC.RECONVERGENT B0 ;  /* 0x0000000000007941 */ /* 0x000fea0003800200 */
.L_x_732:
[----:B------:R-:W0:Y:S02]  /*2100*/  LDC R114, c[0x0][0x384] ;  /* 0x0000e100ff727b82 */ /* 0x000e240000000800 */
[----:B0-----:R-:W-:-:S13]  /*2110*/  ISETP.NE.AND P0, PT, R114, 0x1, PT ;  /* 0x000000017200780c */ /* 0x001fda0003f05270 */
[----:B------:R-:W-:Y:S05]  /*2120*/  @P0 BRA `(.L_x_746) ;  /* 0x0000000000c00947 */ /* 0x000fea0003800000 */
[----:B------:R-:W0:Y:S01]  /*2130*/  SHFL.DOWN PT, R57, R88, 0x10, 0x1f ;  /* 0x0a001f0058397f89 */ /* 0x000e2200000e0000 */
[----:B------:R-:W1:Y:S01]  /*2140*/  S2UR UR5, SR_CgaCtaId ;  /* 0x00000000000579c3 */ /* 0x000e620000008800 */
[----:B------:R-:W-:Y:S01]  /*2150*/  UMOV UR4, 0x400 ;  /* 0x0000040000047882 */ /* 0x000fe20000000000 */
[----:B------:R-:W-:Y:S01]  /*2160*/  ISETP.NE.AND P0, PT, R3, RZ, PT ;  /* 0x000000ff0300720c */ /* 0x000fe20003f05270 */
[----:B------:R-:W2:Y:S01]  /*2170*/  SHFL.DOWN PT, R59, R116, 0x10, 0x1f ;  /* 0x0a001f00743b7f89 */ /* 0x000ea200000e0000 */
[----:B0-----:R-:W-:Y:S01]  /*2180*/  FADD R57, R57, R88 ;  /* 0x0000005839397221 */ /* 0x001fe20000000000 */
[----:B-1----:R-:W-:Y:S01]  /*2190*/  ULEA UR4, UR5, UR4, 0x18 ;  /* 0x0000000405047291 */ /* 0x002fe2000f8ec0ff */
[----:B--2---:R-:W-:-:S03]  /*21a0*/  FADD R59, R59, R116 ;  /* 0x000000743b3b7221 */ /* 0x004fc60000000000 */
[----:B------:R-:W0:Y:S01]  /*21b0*/  SHFL.DOWN PT, R56, R57, 0x8, 0x1f ;  /* 0x09001f0039387f89 */ /* 0x000e2200000e0000 */
[----:B------:R-:W-:Y:S02]  /*21c0*/  UIADD3 UR5, UPT, UPT, UR4, 0x20, URZ ;  /* 0x0000002004057890 */ /* 0x000fe4000fffe0ff */
[----:B------:R-:W-:Y:S01]  /*21d0*/  UIADD3 UR6, UPT, UPT, UR4, 0x28, URZ ;  /* 0x0000002804067890 */ /* 0x000fe2000fffe0ff */
[----:B------:R-:W1:Y:S01]  /*21e0*/  SHFL.DOWN PT, R58, R59, 0x8, 0x1f ;  /* 0x09001f003b3a7f89 */ /* 0x000e6200000e0000 */
[----:B------:R-:W-:Y:S02]  /*21f0*/  USEL UR5, UR5, UR4, UP0 ;  /* 0x0000000405057287 */ /* 0x000fe40008000000 */
[----:B------:R-:W-:Y:S02]  /*2200*/  @!UP0 UIADD3 UR6, UPT, UPT, UR4, 0x8, URZ ;  /* 0x0000000804068890 */ /* 0x000fe4000fffe0ff */
[----:B------:R-:W-:Y:S02]  /*2210*/  UIADD3 UR7, UPT, UPT, UR4, 0x30, URZ ;  /* 0x0000003004077890 */ /* 0x000fe4000fffe0ff */
[----:B------:R-:W-:Y:S01]  /*2220*/  @!P0 LEA R84, R6, UR5, 0x3 ;  /* 0x0000000506548c11 */ /* 0x000fe2000f8e18ff */
[----:B------:R-:W-:-:S02]  /*2230*/  @!UP0 UIADD3 UR7, UPT, UPT, UR4, 0x10, URZ ;  /* 0x0000001004078890 */ /* 0x000fc4000fffe0ff */
[----:B------:R-:W-:Y:S02]  /*2240*/  UIADD3 UR8, UPT, UPT, UR4, 0x38, URZ ;  /* 0x0000003804087890 */ /* 0x000fe4000fffe0ff */
[----:B------:R-:W-:Y:S01]  /*2250*/  @!UP0 UIADD3 UR8, UPT, UPT, UR4, 0x18, URZ ;  /* 0x0000001804088890 */ /* 0x000fe2000fffe0ff */
        /* <DEDUP_REMOVED lines=13> */
[----:B-1----:R-:W-:-:S05]  /*2330*/  FADD R83, R62, R83 ;  /* 0x000000533e537221 */ /* 0x002fca0000000000 */
[----:B------:R-:W-:Y:S01]  /*2340*/  @!P0 STS.64 [R84], R82 ;  /* 0x0000005254008388 */ /* 0x000fe20000000a00 */
[----:B------:R-:W-:Y:S06]  /*2350*/  BAR.SYNC.DEFER_BLOCKING 0x0 ;  /* 0x0000000000007b1d */ /* 0x000fec0000010000 */
[----:B------:R-:W0:Y:S04]  /*2360*/  LDS.64 R56, [UR5] ;  /* 0x00000005ff387984 */ /* 0x000e280008000a00 */
        /* <DEDUP_REMOVED lines=12> */
.L_x_746:
[----:B------:R-:W0:Y:S01]  /*2430*/  SHFL.DOWN PT, R57, R88, 0x10, 0x1f ;  /* 0x0a001f0058397f89 */ /* 0x000e2200000e0000 */
[----:B------:R-:W1:Y:S01]  /*2440*/  LDC R85, c[0x0][0x380] ;  /* 0x0000e000ff557b82 */ /* 0x000e620000000800 */
[----:B------:R-:W-:Y:S01]  /*2450*/  LOP3.LUT R84, R65, 0x1, RZ, 0xc0, !PT ;  /* 0x0000000141547812 */ /* 0x000fe200078ec0ff */
[----:B------:R-:W-:Y:S01]  /*2460*/  UMOV UR4, 0x400 ;  /* 0x0000040000047882 */ /* 0x000fe20000000000 */
[----:B------:R-:W2:Y:S01]  /*2470*/  SHFL.DOWN PT, R59, R116, 0x10, 0x1f ;  /* 0x0a001f00743b7f89 */ /* 0x000ea200000e0000 */
[----:B------:R-:W-:Y:S01]  /*2480*/  ISETP.NE.AND P3, PT, R3, RZ, PT ;  /* 0x000000ff0300720c */ /* 0x000fe20003f65270 */
[----:B------:R-:W-:Y:S01]  /*2490*/  BSSY.RECONVERGENT B0, `(.L_x_748) ;  /* 0x0000039000007945 */ /* 0x000fe20003800200 */
[----:B------:R-:W-:Y:S02]  /*24a0*/  ISETP.NE.AND P0, PT, R2, RZ, PT ;  /* 0x000000ff0200720c */ /* 0x000fe40003f05270 */
[----:B------:R-:W3:Y:S01]  /*24b0*/  S2UR UR5, SR_CgaCtaId ;  /* 0x00000000000579c3 */ /* 0x000ee20000008800 */
[----:B0-----:R-:W-:Y:S01]  /*24c0*/  FADD R57, R57, R88 ;  /* 0x0000005839397221 */ /* 0x001fe20000000000 */
[----:B--2---:R-:W-:-:S04]  /*24d0*/  FADD R59, R59, R116 ;  /* 0x000000743b3b7221 */ /* 0x004fc80000000000 */
[----:B------:R-:W0:Y:S04]  /*24e0*/  SHFL.DOWN PT, R56, R57, 0x8, 0x1f ;  /* 0x09001f0039387f89 */ /* 0x000e2800000e0000 */
[----:B------:R-:W2:Y:S01]  /*24f0*/  SHFL.DOWN PT, R58, R59, 0x8, 0x1f ;  /* 0x09001f003b3a7f89 */ /* 0x000ea200000e0000 */
[----:B---3--:R-:W-:-:S04]  /*2500*/  ULEA UR4, UR5, UR4, 0x18 ;  /* 0x0000000405047291 */ /* 0x008fc8000f8ec0ff */
[----:B------:R-:W-:-:S04]  /*2510*/  UIADD3 UR5, UPT, UPT, UR4, 0x20, URZ ;  /* 0x0000002004057890 */ /* 0x000fc8000fffe0ff */
[----:B------:R-:W-:Y:S01]  /*2520*/  USEL UR5, UR5, UR4, UP0 ;  /* 0x0000000405057287 */ /* 0x000fe20008000000 */
[----:B0-----:R-:W-:Y:S01]  /*2530*/  FADD R56, R57, R56 ;  /* 0x0000003839387221 */ /* 0x001fe20000000000 */
[----:B--2---:R-:W-:-:S04]  /*2540*/  FADD R58, R59, R58 ;  /* 0x0000003a3b3a7221 */ /* 0x004fc80000000000 */
[----:B------:R-:W0:Y:S04]  /*2550*/  SHFL.DOWN PT, R61, R56, 0x4, 0x1f ;  /* 0x08801f00383d7f89 */ /* 0x000e2800000e0000 */
[----:B------:R-:W2:Y:S01]  /*2560*/  SHFL.DOWN PT, R63, R58, 0x4, 0x1f ;  /* 0x08801f003a3f7f89 */ /* 0x000ea200000e0000 */
[----:B0-----:R-:W-:Y:S02]  /*2570*/  FADD R61, R56, R61 ;  /* 0x0000003d383d7221 */ /* 0x001fe40000000000 */
[----:B------:R-:W0:Y:S01]  /*2580*/  LDC.64 R56, c[0x0][0x3b0] ;  /* 0x0000ec00ff387b82 */ /* 0x000e220000000a00 */
[----:B--2---:R-:W-:Y:S02]  /*2590*/  FADD R63, R58, R63 ;  /* 0x0000003f3a3f7221 */ /* 0x004fe40000000000 */
[----:B------:R-:W2:Y:S01]  /*25a0*/  SHFL.DOWN PT, R60, R61, 0x2, 0x1f ;  /* 0x08401f003d3c7f89 */ /* 0x000ea200000e0000 */
[----:B-1----:R-:W-:-:S03]  /*25b0*/  IMAD R58, R114, R85, RZ ;  /* 0x00000055723a7224 */ /* 0x002fc600078e02ff */
[----:B------:R-:W1:Y:S01]  /*25c0*/  SHFL.DOWN PT, R62, R63, 0x2, 0x1f ;  /* 0x08401f003f3e7f89 */ /* 0x000e6200000e0000 */
[----:B--2---:R-:W-:Y:S01]  /*25d0*/  FADD R60, R61, R60 ;  /* 0x0000003c3d3c7221 */ /* 0x004fe20000000000 */
[----:B------:R-:W-:Y:S02]  /*25e0*/  IMAD.MOV R61, RZ, RZ, -R84 ;  /* 0x000000ffff3d7224 */ /* 0x000fe400078e0a54 */
[----:B-1----:R-:W-:Y:S02]  /*25f0*/  FADD R62, R63, R62 ;  /* 0x0000003e3f3e7221 */ /* 0x002fe40000000000 */
[----:B------:R-:W1:Y:S01]  /*2600*/  SHFL.DOWN PT, R59, R60, 0x1, 0x1f ;  /* 0x08201f003c3b7f89 */ /* 0x000e6200000e0000 */
[----:B------:R-:W-:Y:S01]  /*2610*/  IMAD R63, R0, R114, RZ ;  /* 0x00000072003f7224 */ /* 0x000fe200078e02ff */
[----:B------:R-:W-:Y:S02]  /*2620*/  LOP3.LUT R58, R61, R58, RZ, 0xc0, !PT ;  /* 0x0000003a3d3a7212 */ /* 0x000fe400078ec0ff */
[----:B------:R-:W2:Y:S02]  /*2630*/  SHFL.DOWN PT, R83, R62, 0x1, 0x1f ;  /* 0x08201f003e537f89 */ /* 0x000ea400000e0000 */
[----:B------:R-:W-:Y:S01]  /*2640*/  IADD3 R61, P2, PT, R63, R58, RZ ;  /* 0x0000003a3f3d7210 */ /* 0x000fe20007f5e0ff */
[----:B-1----:R-:W-:-:S03]  /*2650*/  FADD R58, R60, R59 ;  /* 0x0000003b3c3a7221 */ /* 0x002fc60000000000 */
[----:B------:R-:W-:Y:S02]  /*2660*/  IADD3.X R60, PT, PT, RZ, RZ, RZ, P2, !PT ;  /* 0x000000ffff3c7210 */ /* 0x000fe400017fe4ff */
[C---:B0-----:R-:W-:Y:S01]  /*2670*/  LEA R120, P2, R61.reuse, R56, 0x3 ;  /* 0x000000383d787211 */ /* 0x041fe200078418ff */
[----:B--2---:R-:W-:Y:S01]  /*2680*/  FADD R59, R62, R83 ;  /* 0x000000533e3b7221 */ /* 0x004fe20000000000 */
[----:B------:R-:W-:Y:S02]  /*2690*/  @!P3 LEA R56, R6, UR5, 0x3 ;  /* 0x000000050638bc11 */ /* 0x000fe4000f8e18ff */
[----:B------:R-:W-:Y:S02]  /*26a0*/  CS2R R62, SRZ ;  /* 0x00000000003e7805 */ /* 0x000fe4000001ff00 */
[----:B------:R-:W-:Y:S01]  /*26b0*/  LEA.HI.X R121, R61, R57, R60, 0x3, P2 ;  /* 0x000000393d797211 */ /* 0x000fe200010f1c3c */
[----:B------:R0:W-:Y:S02]  /*26c0*/  @!P3 STS.64 [R56], R58 ;  /* 0x0000003a3800b388 */ /* 0x0001e40000000a00 */
        /* <DEDUP_REMOVED lines=21> */
.L_x_749:
[----:B------:R-:W-:Y:S05]  /*2820*/  BSYNC.RECONVERGENT B0 ;  /* 0x0000000000007941 */ /* 0x000fea0003800200 */
.L_x_748:
[----:B------:R1:W-:Y:S01]  /*2830*/  @!P0 STG.E.64 desc[UR10][R82.64], R62 ;  /* 0x0000003e52008986 */ /* 0x0003e2000c101b0a */
[----:B------:R-:W-:Y:S05]  /*2840*/  @P0 BRA `(.L_x_750) ;  /* 0x00000000005c0947 */ /* 0x000fea0003800000 */
[----:B0-----:R-:W0:Y:S01]  /*2850*/  LDC.64 R56, c[0x0][0x3b8] ;  /* 0x0000ee00ff387b82 */ /* 0x001e220000000a00 */
[----:B------:R-:W-:Y:S01]  /*2860*/  ISETP.NE.AND P0, PT, R84, RZ, PT ;  /* 0x000000ff5400720c */ /* 0x000fe20003f05270 */
[----:B------:R-:W-:-:S03]  /*2870*/  IMAD.MOV.U32 R59, RZ, RZ, -0x1 ;  /* 0xffffffffff3b7424 */ /* 0x000fc600078e00ff */
[----:B------:R-:W-:Y:S02]  /*2880*/  SEL R85, R85, RZ, P0 ;  /* 0x000000ff55557207 */ /* 0x000fe40000000000 */
[----:B------:R-:W-:Y:S02]  /*2890*/  ISETP.GT.U32.AND P0, PT, R65, 0x1, PT ;  /* 0x000000014100780c */ /* 0x000fe40003f04070 */
[----:B------:R-:W-:Y:S02]  /*28a0*/  IADD3 R58, P2, PT, R0, R85, RZ ;  /* 0x00000055003a7210 */ /* 0x000fe40007f5e0ff */
[----:B------:R-:W-:Y:S02]  /*28b0*/  SEL R59, R59, 0x1, P0 ;  /* 0x000000013b3b7807 */ /* 0x000fe40000000000 */
[----:B------:R-:W-:Y:S02]  /*28c0*/  ISETP.GE.U32.AND P0, PT, R65, 0x2, PT ;  /* 0x000000024100780c */ /* 0x000fe40003f06070 */
[----:B------:R-:W-:-:S02]  /*28d0*/  LEA.HI.X.SX32 R85, R85, RZ, 0x1, P2 ;  /* 0x000000ff55557211 */ /* 0x000fc400010f0eff */
        /* <DEDUP_REMOVED lines=9> */
.L_x_751:
[----:B------:R-:W3:Y:S04]  /*2970*/  LDG.E.STRONG.GPU R58, desc[UR10][R56.64] ;  /* 0x0000000a383a7981 */ /* 0x000ee8000c1ef900 */
[----:B---3--:R-:W-:Y:S01]  /*2980*/  CCTL.IVALL ;  /* 0x00000000ff00798f */ /* 0x008fe20002000000 */
[----:B------:R-:W-:Y:S05]  /*2990*/  YIELD ;  /* 0x0000000000007946 */ /* 0x000fea0003800000 */
[----:B------:R-:W-:-:S13]  /*29a0*/  ISETP.NE.AND P0, PT, R58, R61, PT ;  /* 0x0000003d3a00720c */ /* 0x000fda0003f05270 */
[----:B------:R-:W-:Y:S05]  /*29b0*/  @P0 BRA `(.L_x_751) ;  /* 0xfffffffc00ec0947 */ /* 0x000fea000383ffff */
.L_x_750:
[----:B------:R-:W-:Y:S01]  /*29c0*/  ISETP.GE.AND P0, PT, R3, R114, PT ;  /* 0x000000720300720c */ /* 0x000fe20003f06270 */
[----:B------:R-:W-:Y:S05]  /*29d0*/  WARPSYNC.ALL ;  /* 0x0000000000007948 */ /* 0x000fea0003800000 */
[----:B------:R-:W-:Y:S01]  /*29e0*/  BAR.SYNC.DEFER_BLOCKING 0x0 ;  /* 0x0000000000007b1d */ /* 0x000fe20000010000 */
[----:B------:R-:W-:Y:S01]  /*29f0*/  MOV R117, RZ ;  /* 0x000000ff00757202 */ /* 0x000fe20000000f00 */
[----:B------:R-:W-:-:S04]  /*2a00*/  IMAD.MOV.U32 R118, RZ, RZ, RZ ;  /* 0x000000ffff767224 */ /* 0x000fc800078e00ff */
[----:B------:R-:W-:Y:S04]  /*2a10*/  BSSY.RECONVERGENT B0, `(.L_x_752) ;  /* 0x0000086000007945 */ /* 0x000fe80003800200 */
[----:B------:R-:W-:Y:S05]  /*2a20*/  @P0 BRA `(.L_x_753) ;  /* 0x0000000800100947 */ /* 0x000fea0003800000 */
[----:B------:R-:W-:Y:S01]  /*2a30*/  ISETP.GE.U32.AND P0, PT, R64, 0x1e0, PT ;  /* 0x000001e04000780c */ /* 0x000fe20003f06070 */
[----:B------:R-:W-:Y:S01]  /*2a40*/  BSSY.RECONVERGENT B1, `(.L_x_754) ;  /* 0x000003e000017945 */ /* 0x000fe20003800200 */
[----:B------:R-:W-:Y:S01]  /*2a50*/  HFMA2 R118, -RZ, RZ, 0, 0 ;  /* 0x00000000ff767431 */ /* 0x000fe200000001ff */
[----:B------:R-:W-:Y:S01]  /*2a60*/  ISETP.NE.AND P2, PT, R70, RZ, PT ;  /* 0x000000ff4600720c */ /* 0x000fe20003f45270 */
[----:B------:R-:W-:Y:S01]  /*2a70*/  IMAD.MOV.U32 R116, RZ, RZ, R3 ;  /* 0x000000ffff747224 */ /* 0x000fe200078e0003 */
[----:B------:R-:W-:-:S08]  /*2a80*/  MOV R117, RZ ;  /* 0x000000ff00757202 */ /* 0x000fd00000000f00 */
[----:B------:R-:W-:Y:S05]  /*2a90*/  @!P0 BRA `(.L_x_755) ;  /* 0x0000000000e08947 */ /* 0x000fea0003800000 */
[----:B------:R-:W-:Y:S01]  /*2aa0*/  IMAD.MOV.U32 R118, RZ, RZ, RZ ;  /* 0x000000ffff767224 */ /* 0x000fe200078e00ff */
[----:B------:R-:W-:Y:S01]  /*2ab0*/  MOV R119, R73 ;  /* 0x0000004900777202 */ /* 0x000fe20000000f00 */
[----:B------:R-:W-:-:S07]  /*2ac0*/  IMAD.MOV.U32 R116, RZ, RZ, R3 ;  /* 0x000000ffff747224 */ /* 0x000fce00078e0003 */
.L_x_756:
[----:B------:R-:W-:-:S05]  /*2ad0*/  IMAD.WIDE.U32 R122, R116, 0x8, R120 ;  /* 0x00000008747a7825 */ /* 0x000fca00078e0078 */
[----:B0-2---:R-:W2:Y:S04]  /*2ae0*/  LDG.E.64 R58, desc[UR10][R122.64] ;  /* 0x0000000a7a3a7981 */ /* 0x005ea8000c1e1b00 */
[----:B------:R-:W3:Y:S04]  /*2af0*/  LDG.E.64 R56, desc[UR10][R122.64+0x100] ;  /* 0x0001000a7a387981 */ /* 0x000ee8000c1e1b00 */
[----:B-1----:R-:W4:Y:S04]  /*2b00*/  LDG.E.64 R82, desc[UR10][R122.64+0x200] ;  /* 0x0002000a7a527981 */ /* 0x002f28000c1e1b00 */
[----:B------:R-:W4:Y:S04]  /*2b10*/  LDG.E.64 R84, desc[UR10][R122.64+0x300] ;  /* 0x0003000a7a547981 */ /* 0x000f28000c1e1b00 */
[----:B------:R-:W4:Y:S04]  /*2b20*/  LDG.E.64 R86, desc[UR10][R122.64+0x400] ;  /* 0x0004000a7a567981 */ /* 0x000f28000c1e1b00 */
[----:B------:R-:W4:Y:S04]  /*2b30*/  LDG.E.64 R60, desc[UR10][R122.64+0x600] ;  /* 0x0006000a7a3c7981 */ /* 0x000f28000c1e1b00 */
[----:B------:R-:W4:Y:S04]  /*2b40*/  LDG.E.64 R62, desc[UR10][R122.64+0x700] ;  /* 0x0007000a7a3e7981 */ /* 0x000f28000c1e1b00 */
[----:B------:R-:W4:Y:S01]  /*2b50*/  LDG.E.64 R88, desc[UR10][R122.64+0xf00] ;  /* 0x000f000a7a587981 */ /* 0x000f22000c1e1b00 */
[----:B--2---:R-:W-:Y:S01]  /*2b60*/  FADD R117, R58, R117 ;  /* 0x000000753a757221 */ /* 0x004fe20000000000 */
[----:B------:R-:W-:-:S02]  /*2b70*/  FADD R118, R59, R118 ;  /* 0x000000763b767221 */ /* 0x000fc40000000000 */
[----:B------:R-:W2:Y:S01]  /*2b80*/  LDG.E.64 R58, desc[UR10][R122.64+0x500] ;  /* 0x0005000a7a3a7981 */ /* 0x000ea2000c1e1b00 */
[----:B---3--:R-:W-:Y:S01]  /*2b90*/  FADD R117, R117, R56 ;  /* 0x0000003875757221 */ /* 0x008fe20000000000 */
[----:B------:R-:W-:Y:S02]  /*2ba0*/  FADD R118, R118, R57 ;  /* 0x0000003976767221 */ /* 0x000fe40000000000 */
[----:B------:R-:W3:Y:S01]  /*2bb0*/  LDG.E.64 R56, desc[UR10][R122.64+0x800] ;  /* 0x0008000a7a387981 */ /* 0x000ee2000c1e1b00 */
[----:B----4-:R-:W-:Y:S01]  /*2bc0*/  FADD R117, R117, R82 ;  /* 0x0000005275757221 */ /* 0x010fe20000000000 */
[----:B------:R-:W-:Y:S02]  /*2bd0*/  FADD R118, R118, R83 ;  /* 0x0000005376767221 */ /* 0x000fe40000000000 */
[----:B------:R-:W4:Y:S01]  /*2be0*/  LDG.E.64 R82, desc[UR10][R122.64+0xc00] ;  /* 0x000c000a7a527981 */ /* 0x000f22000c1e1b00 */
[----:B------:R-:W-:Y:S01]  /*2bf0*/  FADD R117, R117, R84 ;  /* 0x0000005475757221 */ /* 0x000fe20000000000 */
[----:B------:R-:W-:-:S02]  /*2c00*/  FADD R118, R118, R85 ;  /* 0x0000005576767221 */ /* 0x000fc40000000000 */
[----:B------:R-:W4:Y:S01]  /*2c10*/  LDG.E.64 R84, desc[UR10][R122.64+0xd00] ;  /* 0x000d000a7a547981 */ /* 0x000f22000c1e1b00 */
[----:B------:R-:W-:Y:S01]  /*2c20*/  FADD R117, R117, R86 ;  /* 0x0000005675757221 */ /* 0x000fe20000000000 */
[----:B------:R-:W-:Y:S02]  /*2c30*/  FADD R118, R118, R87 ;  /* 0x0000005776767221 */ /* 0x000fe40000000000 */
[----:B------:R-:W4:Y:S01]  /*2c40*/  LDG.E.64 R86, desc[UR10][R122.64+0xe00] ;  /* 0x000e000a7a567981 */ /* 0x000f22000c1e1b00 */
[----:B--2---:R-:W-:Y:S01]  /*2c50*/  FADD R117, R117, R58 ;  /* 0x0000003a75757221 */ /* 0x004fe20000000000 */
[----:B------:R-:W-:Y:S02]  /*2c60*/  FADD R118, R118, R59 ;  /* 0x0000003b76767221 */ /* 0x000fe40000000000 */
[----:B------:R-:W2:Y:S01]  /*2c70*/  LDG.E.64 R58, desc[UR10][R122.64+0x900] ;  /* 0x0009000a7a3a7981 */ /* 0x000ea2000c1e1b00 */
[----:B------:R-:W-:Y:S01]  /*2c80*/  FADD R117, R117, R60 ;  /* 0x0000003c75757221 */ /* 0x000fe20000000000 */
[----:B------:R-:W-:-:S02]  /*2c90*/  FADD R118, R118, R61 ;  /* 0x0000003d76767221 */ /* 0x000fc40000000000 */
[----:B------:R-:W4:Y:S01]  /*2ca0*/  LDG.E.64 R60, desc[UR10][R122.64+0xa00] ;  /* 0x000a000a7a3c7981 */ /* 0x000f22000c1e1b00 */
[----:B------:R-:W-:Y:S01]  /*2cb0*/  FADD R117, R117, R62 ;  /* 0x0000003e75757221 */ /* 0x000fe20000000000 */
[----:B------:R-:W-:Y:S02]  /*2cc0*/  FADD R118, R118, R63 ;  /* 0x0000003f76767221 */ /* 0x000fe40000000000 */
[----:B------:R-:W4:Y:S01]  /*2cd0*/  LDG.E.64 R62, desc[UR10][R122.64+0xb00] ;  /* 0x000b000a7a3e7981 */ /* 0x000f22000c1e1b00 */
[----:B---3--:R-:W-:Y:S01]  /*2ce0*/  FADD R117, R117, R56 ;  /* 0x0000003875757221 */ /* 0x008fe20000000000 */
[----:B------:R-:W-:Y:S01]  /*2cf0*/  FADD R118, R118, R57 ;  /* 0x0000003976767221 */ /* 0x000fe20000000000 */
[----:B------:R-:W-:-:S04]  /*2d00*/  IADD3 R119, PT, PT, R119, 0x10, RZ ;  /* 0x0000001077777810 */ /* 0x000fc80007ffe0ff */
[----:B------:R-:W-:Y:S01]  /*2d10*/  ISETP.NE.AND P0, PT, R119, RZ, PT ;  /* 0x000000ff7700720c */ /* 0x000fe20003f05270 */
[----:B------:R-:W-:Y:S02]  /*2d20*/  VIADD R116, R116, 0x200 ;  /* 0x0000020074747836 */ /* 0x000fe40000000000 */
[----:B--2---:R-:W-:Y:S01]  /*2d30*/  FADD R117, R117, R58 ;  /* 0x0000003a75757221 */ /* 0x004fe20000000000 */
        /* <DEDUP_REMOVED lines=14> */
.L_x_755:
[----:B------:R-:W-:Y:S05]  /*2e20*/  BSYNC.RECONVERGENT B1 ;  /* 0x0000000000017941 */ /* 0x000fea0003800200 */
.L_x_754:
        /* <DEDUP_REMOVED lines=10> */
[----:B-1----:R-:W4:Y:S04]  /*2ed0*/  LDG.E.64 R62, desc[UR10][R122.64+0x300] ;  /* 0x0003000a7a3e7981 */ /* 0x002f28000c1e1b00 */
        /* <DEDUP_REMOVED lines=21> */
.L_x_758:
[----:B------:R-:W-:Y:S05]  /*3030*/  BSYNC.RECONVERGENT B1 ;  /* 0x0000000000017941 */ /* 0x000fea0003800200 */
.L_x_757:
[----:B------:R-:W-:Y:S05]  /*3040*/  @!P2 BRA `(.L_x_753) ;  /* 0x000000000088a947 */ /* 0x000fea0003800000 */
[----:B------:R-:W-:Y:S01]  /*3050*/  IADD3 R56, PT, PT, R71, -0x1, RZ ;  /* 0xffffffff47387810 */ /* 0x000fe20007ffe0ff */
[----:B------:R-:W-:Y:S01]  /*3060*/  BSSY.RECONVERGENT B1, `(.L_x_759) ;  /* 0x0000012000017945 */ /* 0x000fe20003800200 */
[----:B------:R-:W-:Y:S02]  /*3070*/  ISETP.NE.AND P2, PT, R72, RZ, PT ;  /* 0x000000ff4800720c */ /* 0x000fe40003f45270 */
[----:B------:R-:W-:-:S13]  /*3080*/  ISETP.GE.U32.AND P0, PT, R56, 0x3, PT ;  /* 0x000000033800780c */ /* 0x000fda0003f06070 */
[----:B------:R-:W-:Y:S05]  /*3090*/  @!P0 BRA `(.L_x_760) ;  /* 0x0000000000388947 */ /* 0x000fea0003800000 */
[----:B-1----:R-:W-:-:S05]  /*30a0*/  IMAD.WIDE R82, R116, 0x8, R120 ;  /* 0x0000000874527825 */ /* 0x002fca00078e0278 */
        /* <DEDUP_REMOVED lines=13> */
.L_x_760:
[----:B------:R-:W-:Y:S05]  /*3180*/  BSYNC.RECONVERGENT B1 ;  /* 0x0000000000017941 */ /* 0x000fea0003800200 */
.L_x_759:
        /* <DEDUP_REMOVED lines=14> */
.L_x_753:
[----:B------:R-:W-:Y:S05]  /*3270*/  BSYNC.RECONVERGENT B0 ;  /* 0x0000000000007941 */ /* 0x000fea0003800200 */
.L_x_752:
[----:B0-2---:R-:W0:Y:S01]  /*3280*/  SHFL.BFLY PT, R56, R117, 0x1, 0x1f ;  /* 0x0c201f0075387f89 */ /* 0x005e2200000e0000 */
[----:B------:R-:W-:-:S03]  /*3290*/  IADD3 R65, PT, PT, R65, 0x1, RZ ;  /* 0x0000000141417810 */ /* 0x000fc60007ffe0ff */
[----:B------:R-:W2:Y:S01]  /*32a0*/  SHFL.BFLY PT, R57, R118, 0x1, 0x1f ;  /* 0x0c201f0076397f89 */ /* 0x000ea200000e0000 */
[----:B------:R-:W-:Y:S01]  /*32b0*/  LOP3.LUT R65, R65, 0x3, RZ, 0xc0, !PT ;  /* 0x0000000341417812 */ /* 0x000fe200078ec0ff */
[----:B0-----:R-:W-:Y:S01]  /*32c0*/  FADD R56, R56, R117 ;  /* 0x0000007538387221 */ /* 0x001fe20000000000 */
[----:B--2---:R-:W-:-:S04]  /*32d0*/  FADD R57, R57, R118 ;  /* 0x0000007639397221 */ /* 0x004fc80000000000 */
[----:B------:R-:W0:Y:S04]  /*32e0*/  SHFL.BFLY PT, R59, R56, 0x2, 0x1f ;  /* 0x0c401f00383b7f89 */ /* 0x000e2800000e0000 */
[----:B------:R-:W2:Y:S01]  /*32f0*/  SHFL.BFLY PT, R58, R57, 0x2, 0x1f ;  /* 0x0c401f00393a7f89 */ /* 0x000ea200000e0000 */
[----:B0-----:R-:W-:Y:S01]  /*3300*/  FADD R59, R56, R59 ;  /* 0x0000003b383b7221 */ /* 0x001fe20000000000 */
[----:B--2---:R-:W-:-:S04]  /*3310*/  FADD R58, R57, R58 ;  /* 0x0000003a393a7221 */ /* 0x004fc80000000000 */
[----:B------:R-:W0:Y:S04]  /*3320*/  SHFL.BFLY PT, R60, R59, 0x4, 0x1f ;  /* 0x0c801f003b3c7f89 */ /* 0x000e2800000e0000 */
[----:B------:R-:W2:Y:S01]  /*3330*/  SHFL.BFLY PT, R61, R58, 0x4, 0x1f ;  /* 0x0c801f003a3d7f89 */ /* 0x000ea200000e0000 */
[----:B0-----:R-:W-:Y:S01]  /*3340*/  FADD R60, R59, R60 ;  /* 0x0000003c3b3c7221 */ /* 0x001fe20000000000 */
[----:B--2---:R-:W-:-:S04]  /*3350*/  FADD R61, R58, R61 ;  /* 0x0000003d3a3d7221 */ /* 0x004fc80000000000 */
[----:B-1----:R-:W0:Y:S04]  /*3360*/  SHFL.BFLY PT, R63, R60, 0x8, 0x1f ;  /* 0x0d001f003c3f7f89 */ /* 0x002e2800000e0000 */
[----:B------:R-:W1:Y:S01]  /*3370*/  SHFL.BFLY PT, R62, R61, 0x8, 0x1f ;  /* 0x0d001f003d3e7f89 */ /* 0x000e6200000e0000 */
[----:B0-----:R-:W-:Y:S01]  /*3380*/  FADD R63, R60, R63 ;  /* 0x0000003f3c3f7221 */ /* 0x001fe20000000000 */
[----:B-1----:R-:W-:-:S04]  /*3390*/  FADD R62, R61, R62 ;  /* 0x0000003e3d3e7221 */ /* 0x002fc80000000000 */
[----:B------:R-:W0:Y:S04]  /*33a0*/  SHFL.BFLY PT, R82, R63, 0x10, 0x1f ;  /* 0x0e001f003f527f89 */ /* 0x000e2800000e0000 */
[----:B------:R-:W1:Y:S01]  /*33b0*/  SHFL.BFLY PT, R57, R62, 0x10, 0x1f ;  /* 0x0e001f003e397f89 */ /* 0x000e6200000e0000 */
[----:B0-----:R-:W-:Y:S01]  /*33c0*/  FADD R82, R63, R82 ;  /* 0x000000523f527221 */ /* 0x001fe20000000000 */
[----:B-1----:R-:W-:-:S07]  /*33d0*/  FADD R56, R62, R57 ;  /* 0x000000393e387221 */ /* 0x002fce0000000000 */
.L_x_747:
[----:B------:R-:W-:Y:S04]  /*33e0*/  BSSY.RECONVERGENT B0, `(.L_x_761) ;  /* 0x000007f000007945 */ /* 0x000fe80003800200 */
[----:B------:R-:W-:Y:S05]  /*33f0*/  @P1 BRA `(.L_x_762) ;  /* 0x0000000400f41947 */ /* 0x000fea0003800000 */
[----:B------:R-:W0:Y:S01]  /*3400*/  LDC.64 R62, c[0x0][0x3e8] ;  /* 0x0000fa00ff3e7b82 */ /* 0x000e220000000a00 */
[-C--:B------:R-:W-:Y:S01]  /*3410*/  FMUL R82, R82, R7.reuse ;  /* 0x0000000752527220 */ /* 0x080fe20000400000 */
[----:B------:R-:W-:Y:S01]  /*3420*/  FMUL R83, R56, R7 ;  /* 0x0000000738537220 */ /* 0x000fe20000400000 */
[----:B------:R-:W-:Y:S01]  /*3430*/  ISETP.GT.U32.AND P2, PT, R68, 0x7, PT ;  /* 0x000000074400780c */ /* 0x000fe20003f44070 */
[----:B------:R-:W-:Y:S02]  /*3440*/  BSSY.RECONVERGENT B1, `(.L_x_763) ;  /* 0x000003c000017945 */ /* 0x000fe40003800200 */
[-CC-:B------:R-:W-:Y:S01]  /*3450*/  FFMA R56, R115, R83.reuse, R82.reuse ;  /* 0x0000005373387223 */ /* 0x180fe20000000052 */
[-CC-:B------:R-:W-:Y:S01]  /*3460*/  FFMA R58, R111, R83.reuse, R82.reuse ;  /* 0x000000536f3a7223 */ /* 0x180fe20000000052 */
[-CC-:B------:R-:W-:Y:S01]  /*3470*/  FFMA R59, R112, R83.reuse, R82.reuse ;  /* 0x00000053703b7223 */ /* 0x180fe20000000052 */
[-C--:B------:R-:W-:Y:S01]  /*3480*/  FFMA R87, R104, R83.reuse, R82 ;  /* 0x0000005368577223 */ /* 0x080fe20000000052 */
[----:B------:R-:W-:Y:S01]  /*3490*/  FADD R57, R113, -R56 ;  /* 0x8000003871397221 */ /* 0x000fe20000000000 */
[----:B------:R-:W-:Y:S01]  /*34a0*/  FADD R61, R109, -R58 ;  /* 0x8000003a6d3d7221 */ /* 0x000fe20000000000 */
[----:B------:R-:W-:Y:S01]  /*34b0*/  FADD R59, R110, -R59 ;  /* 0x8000003b6e3b7221 */ /* 0x000fe20000000000 */
[----:B------:R-:W-:Y:S01]  /*34c0*/  FFMA R58, R107, R83, R82 ;  /* 0x000000536b3a7223 */ /* 0x000fe20000000052 */
[C---:B-----5:R-:W-:Y:S01]  /*34d0*/  FMUL R56, R74.reuse, R57 ;  /* 0x000000394a387220 */ /* 0x060fe20000400000 */
[----:B------:R-:W-:Y:S01]  /*34e0*/  FMUL R57, R74, R61 ;  /* 0x0000003d4a397220 */ /* 0x000fe20000400000 */
[----:B------:R-:W-:-:S02]  /*34f0*/  IMAD R61, R66, UR9, R5 ;  /* 0x00000009423d7c24 */ /* 0x000fc4000f8e0205 */
[----:B------:R-:W-:Y:S01]  /*3500*/  FMUL R84, R74, R59 ;  /* 0x0000003b4a547220 */ /* 0x000fe20000400000 */
[-CC-:B------:R-:W-:Y:S01]  /*3510*/  FFMA R59, R108, R83.reuse, R82.reuse ;  /* 0x000000536c3b7223 */ /* 0x180fe20000000052 */
[-CC-:B------:R-:W-:Y:S01]  /*3520*/  FFMA R86, R103, R83.reuse, R82.reuse ;  /* 0x0000005367567223 */ /* 0x180fe20000000052 */
[----:B------:R-:W-:Y:S01]  /*3530*/  FFMA R117, R100, R83, R82 ;  /* 0x0000005364757223 */ /* 0x000fe20000000052 */
[----:B------:R-:W-:Y:S01]  /*3540*/  FADD R85, R105, -R58 ;  /* 0x8000003a69557221 */ /* 0x000fe20000000000 */
[----:B------:R-:W-:Y:S01]  /*3550*/  FADD R59, R106, -R59 ;  /* 0x8000003b6a3b7221 */ /* 0x000fe20000000000 */
[----:B------:R-:W-:Y:S01]  /*3560*/  FADD R87, R102, -R87 ;  /* 0x8000005766577221 */ /* 0x000fe20000000000 */
[----:B0-----:R-:W-:-:S04]  /*3570*/  IMAD.WIDE R60, R61, 0x2, R62 ;  /* 0x000000023d3c7825 */ /* 0x001fc800078e023e */
[----:B------:R-:W-:Y:S01]  /*3580*/  FADD R89, R101, -R86 ;  /* 0x8000005665597221 */ /* 0x000fe20000000000 */
[----:B------:R-:W-:Y:S01]  /*3590*/  FADD R117, R98, -R117 ;  /* 0x8000007562757221 */ /* 0x000fe20000000000 */
[C---:B------:R-:W-:Y:S01]  /*35a0*/  FMUL R59, R74.reuse, R59 ;  /* 0x0000003b4a3b7220 */ /* 0x040fe20000400000 */
[----:B------:R-:W-:Y:S01]  /*35b0*/  FMUL R85, R74, R85 ;  /* 0x000000554a557220 */ /* 0x000fe20000400000 */
[----:B------:R-:W-:Y:S01]  /*35c0*/  LOP3.LUT P0, RZ, R60, 0xf, RZ, 0xc0, !PT ;  /* 0x0000000f3cff7812 */ /* 0x000fe2000780c0ff */
[C---:B------:R-:W-:Y:S01]  /*35d0*/  FMUL R87, R74.reuse, R87 ;  /* 0x000000574a577220 */ /* 0x040fe20000400000 */
[C---:B------:R-:W-:Y:S01]  /*35e0*/  FMUL R89, R74.reuse, R89 ;  /* 0x000000594a597220 */ /* 0x040fe20000400000 */
[----:B------:R-:W-:Y:S01]  /*35f0*/  FMUL R117, R74, R117 ;  /* 0x000000754a757220 */ /* 0x000fe20000400000 */
[----:B------:R-:W-:Y:S02]  /*3600*/  F2FP.BF16.F32.PACK_AB R86, RZ, R59 ;  /* 0x0000003bff56723e */ /* 0x000fe400000010ff */
[----:B------:R-:W-:-:S02]  /*3610*/  F2FP.BF16.F32.PACK_AB R56, RZ, R56 ;  /* 0x00000038ff38723e */ /* 0x000fc400000010ff */
[----:B------:R-:W-:Y:S02]  /*3620*/  F2FP.BF16.F32.PACK_AB R84, RZ, R84 ;  /* 0x00000054ff54723e */ /* 0x000fe400000010ff */
[----:B------:R-:W-:Y:S02]  /*3630*/  F2FP.BF16.F32.PACK_AB R57, RZ, R57 ;  /* 0x00000039ff39723e */ /* 0x000fe400000010ff */
        /* <DEDUP_REMOVED lines=20> */
[----:B0-----:R-:W-:Y:S05]  /*3780*/  @!P0 BRA `(.L_x_765) ;  /* 0x00000000001c8947 */ /* 0x001fea0003800000 */
[----:B------:R0:W-:Y:S01]  /*3790*/  STG.E.U16 desc[UR10][R60.64+0xe], R117 ;  /* 0x00000e753c007986 */ /* 0x0001e2000c10150a */
[----:B------:R-:W-:Y:S05]  /*37a0*/  BRA `(.L_x_765) ;  /* 0x0000000000147947 */ /* 0x000fea0003800000 */
.L_x_764:
[----:B------:R-:W-:Y:S02]  /*37b0*/  PRMT R59, R59, 0x5410, R117 ;  /* 0x000054103b3b7816 */ /* 0x000fe40000000075 */
[----:B------:R-:W-:Y:S02]  /*37c0*/  PRMT R58, R58, 0x5410, R87 ;  /* 0x000054103a3a7816 */ /* 0x000fe40000000057 */
[----:B------:R-:W-:Y:S02]  /*37d0*/  PRMT R57, R57, 0x5410, R86 ;  /* 0x0000541039397816 */ /* 0x000fe40000000056 */
[----:B------:R-:W-:-:S05]  /*37e0*/  PRMT R56, R56, 0x5410, R84 ;  /* 0x0000541038387816 */ /* 0x000fca0000000054 */
[----:B------:R1:W-:Y:S02]  /*37f0*/  STG.E.128 desc[UR10][R60.64], R56 ;  /* 0x000000383c007986 */ /* 0x0003e4000c101d0a */
.L_x_765:
[----:B------:R-:W-:Y:S05]  /*3800*/  BSYNC.RECONVERGENT B1 ;  /* 0x0000000000017941 */ /* 0x000fea0003800200 */
.L_x_763:
[----:B------:R-:W-:-:S13]  /*3810*/  ISETP.GE.AND P0, PT, R67, UR9, PT ;  /* 0x0000000943007c0c */ /* 0x000fda000bf06270 */
[----:B------:R-:W-:Y:S05]  /*3820*/  @P0 BRA `(.L_x_762) ;  /* 0x0000000000e80947 */ /* 0x000fea0003800000 */
[----:B-1----:R-:W-:Y:S02]  /*3830*/  IMAD R57, R66, UR9, R67 ;  /* 0x0000000942397c24 */ /* 0x002fe4000f8e0243 */
[-CC-:B------:R-:W-:Y:S01]  /*3840*/  FFMA R56, R99, R83.reuse, R82.reuse ;  /* 0x0000005363387223 */ /* 0x180fe20000000052 */
[-CC-:B------:R-:W-:Y:S01]  /*3850*/  FFMA R59, R96, R83.reuse, R82.reuse ;  /* 0x00000053603b7223 */ /* 0x180fe20000000052 */
[----:B------:R-:W-:Y:S01]  /*3860*/  FFMA R58, R95, R83, R82 ;  /* 0x000000535f3a7223 */ /* 0x000fe20000000052 */
[----:B------:R-:W-:-:S04]  /*3870*/  IMAD.WIDE R62, R57, 0x2, R62 ;  /* 0x00000002393e7825 */ /* 0x000fc800078e023e */
[-CC-:B0-----:R-:W-:Y:S01]  /*3880*/  FFMA R60, R92, R83.reuse, R82.reuse ;  /* 0x000000535c3c7223 */ /* 0x181fe20000000052 */
[-CC-:B------:R-:W-:Y:S01]  /*3890*/  FFMA R84, R81, R83.reuse, R82.reuse ;  /* 0x0000005351547223 */ /* 0x180fe20000000052 */
[-CC-:B------:R-:W-:Y:S01]  /*38a0*/  FFMA R87, R90, R83.reuse, R82.reuse ;  /* 0x000000535a577223 */ /* 0x180fe20000000052 */
[-CC-:B------:R-:W-:Y:S01]  /*38b0*/  FFMA R89, R75, R83.reuse, R82.reuse ;  /* 0x000000534b597223 */ /* 0x180fe20000000052 */
[----:B------:R-:W-:Y:S01]  /*38c0*/  FFMA R82, R80, R83, R82 ;  /* 0x0000005350527223 */ /* 0x000fe20000000052 */
        /* <DEDUP_REMOVED lines=48> */
.L_x_762:
[----:B------:R-:W-:Y:S05]  /*3bd0*/  BSYNC.RECONVERGENT B0 ;  /* 0x0000000000007941 */ /* 0x000fea0003800200 */
.L_x_761:
[----:B-123--:R-:W1:Y:S01]  /*3be0*/  LDC R57, c[0x0][0x380] ;  /* 0x0000e000ff397b82 */ /* 0x00ee620000000800 */
[----:B------:R-:W2:Y:S01]  /*3bf0*/  LDCU UR4, c[0x0][0x388] ;  /* 0x00007100ff0477ac */ /* 0x000ea20008000800 */
[----:B------:R-:W-:Y:S01]  /*3c00*/  UPLOP3.LUT UP0, UPT, UPT, UPT, UP0, 0x40, 0x4 ;  /* 0x000000000004789c */ /* 0x000fe20003f0e800 */
[----:B-1----:R-:W-:-:S05]  /*3c10*/  IMAD.IADD R66, R66, 0x1, R57 ;  /* 0x0000000142427824 */ /* 0x002fca00078e0239 */
[----:B--2---:R-:W-:-:S13]  /*3c20*/  ISETP.GE.AND P0, PT, R66, UR4, PT ;  /* 0x0000000442007c0c */ /* 0x004fda000bf06270 */
[----:B------:R-:W-:Y:S05]  /*3c30*/  @!P0 BRA `(.L_x_766) ;  /* 0xffffffd000288947 */ /* 0x000fea000383ffff */
.L_x_729:
[----:B------:R-:W-:Y:S05]  /*3c40*/  @P1 EXIT ;  /* 0x000000000000194d */ /* 0x000fea0003800000 */
[----:B------:R-:W1:Y:S01]  /*3c50*/  LDC.64 R8, c[0x0][0x3d8] ;  /* 0x0000f600ff087b82 */ /* 0x000e620000000a00 */
[----:B------:R-:W-:Y:S01]  /*3c60*/  IMAD R7, R0, UR9, R5 ;  /* 0x0000000900077c24 */ /* 0x000fe2000f8e0205 */
[----:B------:R-:W-:Y:S01]  /*3c70*/  IADD3 R4, PT, PT, -R5, UR9, RZ ;  /* 0x0000000905047c10 */ /* 0x000fe2000fffe1ff */
[----:B------:R-:W-:Y:S03]  /*3c80*/  BSSY.RECONVERGENT B0, `(.L_x_767) ;  /* 0x000001b000007945 */ /* 0x000fe60003800200 */
[----:B------:R-:W-:Y:S02]  /*3c90*/  ISETP.GT.U32.AND P1, PT, R4, 0x7, PT ;  /* 0x000000070400780c */ /* 0x000fe40003f24070 */
[----:B------:R-:W2:Y:S01]  /*3ca0*/  LDC.64 R10, c[0x0][0x3e0] ;  /* 0x0000f800ff0a7b82 */ /* 0x000ea20000000a00 */
[----:B-1----:R-:W-:-:S03]  /*3cb0*/  IMAD.WIDE.U32 R2, R7, 0x4, R8 ;  /* 0x0000000407027825 */ /* 0x002fc600078e0008 */
        /* <DEDUP_REMOVED lines=23> */
.L_x_768:
[----:B------:R-:W-:Y:S05]  /*3e30*/  BSYNC.RECONVERGENT B0 ;  /* 0x0000000000007941 */ /* 0x000fea0003800200 */
.L_x_767:
        /* <DEDUP_REMOVED lines=17> */
[----:B----4-:R-:W-:Y:S05]  /*3f50*/  @!P0 BRA `(.L_x_771) ;  /* 0x0000000000108947 */ /* 0x010fea0003800000 */
[----:B------:R4:W-:Y:S01]  /*3f60*/  STG.E desc[UR10][R6.64+0x1c], R51 ;  /* 0x00001c3306007986 */ /* 0x0009e2000c10190a */
[----:B------:R-:W-:Y:S05]  /*3f70*/  BRA `(.L_x_771) ;  /* 0x0000000000087947 */ /* 0x000fea0003800000 */
.L_x_770:
[----:B------:R3:W-:Y:S04]  /*3f80*/  STG.E.128 desc[UR10][R6.64], R52 ;  /* 0x0000003406007986 */ /* 0x0007e8000c101d0a */
[----:B------:R3:W-:Y:S02]  /*3f90*/  STG.E.128 desc[UR10][R6.64+0x10], R48 ;  /* 0x0000103006007986 */ /* 0x0007e4000c101d0a */
.L_x_771:
[----:B------:R-:W-:Y:S05]  /*3fa0*/  BSYNC.RECONVERGENT B0 ;  /* 0x0000000000007941 */ /* 0x000fea0003800200 */
.L_x_769:
[----:B---34-:R-:W-:-:S04]  /*3fb0*/  LEA R7, R114, R5, 0xa ;  /* 0x0000000572077211 */ /* 0x018fc800078e50ff */
[----:B------:R-:W-:-:S13]  /*3fc0*/  ISETP.GE.AND P0, PT, R7, UR9, PT ;  /* 0x0000000907007c0c */ /* 0x000fda000bf06270 */
[----:B------:R-:W-:Y:S05]  /*3fd0*/  @P0 EXIT ;  /* 0x000000000000094d */ /* 0x000fea0003800000 */
[----:B------:R-:W-:Y:S01]  /*3fe0*/  IMAD R5, R0, UR9, R7 ;  /* 0x0000000900057c24 */ /* 0x000fe2000f8e0207 */
[----:B------:R-:W-:Y:S01]  /*3ff0*/  IADD3 R7, PT, PT, -R7, UR9, RZ ;  /* 0x0000000907077c10 */ /* 0x000fe2000fffe1ff */
[----:B------:R-:W-:Y:S02]  /*4000*/  BSSY.RECONVERGENT B0, `(.L_x_772) ;  /* 0x000001a000007945 */ /* 0x000fe40003800200 */
[----:B-12---:R-:W-:-:S04]  /*4010*/  IMAD.WIDE.U32 R2, R5, 0x4, R8 ;  /* 0x0000000405027825 */ /* 0x006fc800078e0008 */
        /* <DEDUP_REMOVED lines=24> */
.L_x_773:
[----:B------:R-:W-:Y:S05]  /*41a0*/  BSYNC.RECONVERGENT B0 ;  /* 0x0000000000007941 */ /* 0x000fea0003800200 */
.L_x_772:
        /* <DEDUP_REMOVED lines=21> */
        .weak           $__internal_6_$__cuda_sm20_rcp_rn_f32_slowpath
        .type           $__internal_6_$__cuda_sm20_rcp_rn_f32_slowpath,@function
        .size           $__internal_6_$__cuda_sm20_rcp_rn_f32_slowpath,(.L_x_4767 - $__internal_6_$__cuda_sm20_rcp_rn_f32_slowpath)
$__internal_6_$__cuda_sm20_rcp_rn_f32_slowpath:
        /* <DEDUP_REMOVED lines=15> */
.L_x_774:
        /* <DEDUP_REMOVED lines=29> */
[----:B------:R-:W-:-:S05]  /*45c0*/  @!P0 IADD3 R16, PT, PT, R16, 0x1, RZ ;  /* 0x0000000110108810 */ /* 0x000fca0007ffe0ff */
[----:B------:R-:W-:-:S05]  /*45d0*/  @!P1 IMAD.SHL.U32 R16, R16, 0x2, RZ ;  /* 0x0000000210109824 */ /* 0x000fca00078e00ff */
[----:B------:R-:W-:Y:S01]  /*45e0*/  LOP3.LUT R16, R16, 0x80000000, R7, 0xf8, !PT ;  /* 0x8000000010107812 */ /* 0x000fe200078ef807 */
[----:B------:R-:W-:Y:S06]  /*45f0*/  BRA `(.L_x_775) ;  /* 0x0000000000047947 */ /* 0x000fec0003800000 */
.L_x_776:
[----:B------:R0:W1:Y:S02]  /*4600*/  MUFU.RCP R16, R7 ;  /* 0x0000000700107308 */ /* 0x0000640000001000 */
.L_x_775:
[----:B0123--:R-:W-:Y:S01]  /*4610*/  MOV R7, R16 ;  /* 0x0000001000077202 */ /* 0x00ffe20000000f00 */
[----:B------:R-:W-:Y:S01]  /*4620*/  IMAD.MOV.U32 R16, RZ, RZ, R22 ;  /* 0x000000ffff107224 */ /* 0x000fe200078e0016 */
[----:B------:R-:W-:-:S04]  /*4630*/  MOV R17, 0x0 ;  /* 0x0000000000117802 */ /* 0x000fc80000000f00 */
[----:B------:R-:W-:Y:S05]  /*4640*/  RET.REL.NODEC R16 `(_ZN18transformer_engine13normalization21ln_bwd_general_kernelINS0_13Kernel_traitsI13__nv_bfloat16S3_S3_fjLj2048ELj1ELj1ELj4ELj16ENS0_18Kernel_traits_baseILj2048ES3_S3_S3_fjLj128EEEEEEEvNS0_20BackwardKernelParamsE) ;  /* 0xffffffb8106c7950 */ /* 0x000fea0003c3ffff */
.L_x_777:
        /* <DEDUP_REMOVED lines=11> */
.L_x_4767:


//--------------------- .text._ZN18transformer_engine13normalization21ln_bwd_general_kernelINS0_13Kernel_traitsI6__halffS3_fjLj2048ELj1ELj1ELj4ELj16ENS0_18Kernel_traits_baseILj2048ES3_fS3_fjLj128EEEEEEEvNS0_20BackwardKernelParamsE --------------------------
	.section	.text._ZN18transformer_engine13normalization21ln_bwd_general_kernelINS0_13Kernel_traitsI6__halffS3_fjLj2048ELj1ELj1ELj4ELj16ENS0_18Kernel_traits_baseILj2048ES3_fS3_fjLj128EEEEEEEvNS0_20BackwardKernelParamsE,"ax",@progbits
	.align	128
        .global         _ZN18transformer_engine13normalization21ln_bwd_general_kernelINS0_13Kernel_traitsI6__halffS3_fjLj2048ELj1ELj1ELj4ELj16ENS0_18Kernel_traits_baseILj2048ES3_fS3_fjLj128EEEEEEEvNS0_20BackwardKernelParamsE
        .type           _ZN18transformer_engine13normalization21ln_bwd_general_kernelINS0_13Kernel_traitsI6__halffS3_fjLj2048ELj1ELj1ELj4ELj16ENS0_18Kernel_traits_baseILj2048ES3_fS3_fjLj128EEEEEEEvNS0_20BackwardKernelParamsE,@function
        .size           _ZN18transformer_engine13normalization21ln_bwd_general_kernelINS0_13Kernel_traitsI6__halffS3_fjLj2048ELj1ELj1ELj4ELj16ENS0_18Kernel_traits_baseILj2048ES3_fS3_fjLj128EEEEEEEvNS0_20BackwardKernelParamsE,(.L_x_4768 - _ZN18transformer_engine13normalization21ln_bwd_general_kernelINS0_13Kernel_traitsI6__halffS3_fjLj2048ELj1ELj1ELj4ELj16ENS0_18Kernel_traits_baseILj2048ES3_fS3_fjLj128EEEEEEEvNS0_20BackwardKernelParamsE)
        .other          _ZN18transformer_engine13normalization21ln_bwd_general_kernelINS0_13Kernel_traitsI6__halffS3_fjLj2048ELj1ELj1ELj4ELj16ENS0_18Kernel_traits_baseILj2048ES3_fS3_fjLj128EEEEEEEvNS0_20BackwardKernelParamsE,@"STO_CUDA_ENTRY STV_DEFAULT"
_ZN18transformer_engine13normalization21ln_bwd_general_kernelINS0_13Kernel_traitsI6__halffS3_fjLj2048ELj1ELj1ELj4ELj16ENS0_18Kernel_traits_baseILj2048ES3_fS3_fjLj128EEEEEEEvNS0_20BackwardKernelParamsE:
.text._ZN18transformer_engine13normalization21ln_bwd_general_kernelINS0_13Kernel_traitsI6__halffS3_fjLj2048ELj1ELj1ELj4ELj16ENS0_18Kernel_traits_baseILj2048ES3_fS3_fjLj128EEEEEEEvNS0_20BackwardKernelParamsE:
[----:B------:R-:W-:Y:S01]  /*0000*/  LDC R1, c[0x0][0x37c] ;  /* 0x0000df00ff017b82 */ /* 0x000fe20000000800 */
[----:B------:R-:W0:Y:S01]  /*0010*/  LDCU UR4, c[0x0][0x384] ;  /* 0x00007080ff0477ac */ /* 0x000e220008000800 */
[----:B------:R-:W-:Y:S01]  /*0020*/  HFMA2 R2, -RZ, RZ, 0, 0 ;  /* 0x00000000ff027431 */ /* 0x000fe200000001ff */
        /* <DEDUP_REMOVED lines=8> */
[----:B---3--:R-:W-:-:S06]  /*00b0*/  IADD3 R3, PT, PT, R4, 0xffffffe, RZ ;  /* 0x0ffffffe04037810 */ /* 0x008fcc0007ffe0ff */
        /* <DEDUP_REMOVED lines=36> */
.L_x_781:
        /* <DEDUP_REMOVED lines=12> */
.L_x_782:
[----:B------:R-:W-:Y:S05]  /*03c0*/  BSYNC.RECONVERGENT B1 ;  /* 0x0000000000017941 */ /* 0x000fea0003800200 */
.L_x_780:
        /* <DEDUP_REMOVED lines=19> */
.L_x_784:
        /* <DEDUP_REMOVED lines=12> */
.L_x_785:
[----:B------:R-:W-:Y:S05]  /*05c0*/  BSYNC.RECONVERGENT B1 ;  /* 0x0000000000017941 */ /* 0x000fea0003800200 */
.L_x_783:
[----:B------:R-:W-:Y:S01]  /*05d0*/  LEA R15, R116, R15, 0x9 ;  /* 0x0000000f740f7211 */ /* 0x000fe200078e48ff */
[----:B0----5:R-:W-:Y:S02]  /*05e0*/  HADD2.F32 R13, -RZ, R14.H0_H0 ;  /* 0x2000000eff0d7230 */ /* 0x021fe40000004100 */
        /* <DEDUP_REMOVED lines=17> */
.L_x_787:
        /* <DEDUP_REMOVED lines=12> */
.L_x_788:
[----:B------:R-:W-:Y:S05]  /*07c0*/  BSYNC.RECONVERGENT B1 ;  /* 0x0000000000017941 */ /* 0x000fea0003800200 */
.L_x_786:
[----:B------:R-:W-:Y:S02]  /*07d0*/  IMAD R15, R116, 0x200, R15 ;  /* 0x00000200740f7824 */ /* 0x000fe400078e020f */
        /* <DEDUP_REMOVED lines=18> */
.L_x_790:
        /* <DEDUP_REMOVED lines=12> */
.L_x_791:
[----:B------:R-:W-:Y:S05]  /*09c0*/  BSYNC.RECONVERGENT B1 ;  /* 0x0000000000017941 */ /* 0x000fea0003800200 */
.L_x_789:
[----:B-----5:R-:W-:Y:S02]  /*09d0*/  HADD2.F32 R65, -RZ, R6.H0_H0 ;  /* 0x20000006ff417230 */ /* 0x020fe40000004100 */
[----:B------:R-:W-:Y:S02]  /*09e0*/  HADD2.F32 R67, -RZ, R15.H0_H0 ;  /* 0x2000000fff437230 */ /* 0x000fe40000004100 */
[----:B------:R-:W-:Y:S02]  /*09f0*/  HADD2.F32 R69, -RZ, R18.H0_H0 ;  /* 0x20000012ff457230 */ /* 0x000fe40000004100 */
[----:B------:R-:W-:-:S07]  /*0a00*/  HADD2.F32 R71, -RZ, R19.H0_H0 ;  /* 0x20000013ff477230 */ /* 0x000fce0000004100 */
.L_x_779:
[----:B------:R-:W-:Y:S05]  /*0a10*/  BSYNC.RECONVERGENT B0 ;  /* 0x0000000000007941 */ /* 0x000fea0003800200 */
.L_x_778:
        /* <DEDUP_REMOVED lines=26> */
[----:B0-----:R-:W-:Y:S05]  /*0bc0*/  CALL.REL.NOINC `($__internal_7_$__cuda_sm20_rcp_rn_f32_slowpath) ;  /* 0x0000003800987944 */ /* 0x001fea0003c00000 */
[----:B------:R-:W-:Y:S01]  /*0bd0*/  MOV R6, R15 ;  /* 0x0000000f00067202 */ /* 0x000fe20000000f00 */
[----:B------:R-:W-:Y:S06]  /*0be0*/  BRA `(.L_x_794) ;  /* 0x0000000000107947 */ /* 0x000fec0003800000 */
.L_x_793:
[----:B------:R-:W0:Y:S02]  /*0bf0*/  MUFU.RCP R15, R6 ;  /* 0x00000006000f7308 */ /* 0x000e240000001000 */
[----:B0-----:R-:W-:-:S04]  /*0c00*/  FFMA R16, R6, R15, -1 ;  /* 0xbf80000006107423 */ /* 0x001fc8000000000f */
[----:B------:R-:W-:-:S04]  /*0c10*/  FADD.FTZ R16, -R16, -RZ ;  /* 0x800000ff10107221 */ /* 0x000fc80000010100 */
[----:B------:R-:W-:-:S07]  /*0c20*/  FFMA R6, R15, R16, R15 ;  /* 0x000000100f067223 */ /* 0x000fce000000000f */
.L_x_794:
[----:B------:R-:W0:Y:S01]  /*0c30*/  LDC R56, c[0x0][0x384] ;  /* 0x0000e100ff387b82 */ /* 0x000e220000000800 */
[----:B------:R-:W-:Y:S01]  /*0c40*/  ISETP.NE.AND P0, PT, RZ, UR4, PT ;  /* 0x00000004ff007c0c */ /* 0x000fe2000bf05270 */
[----:B------:R-:W1:Y:S01]  /*0c50*/  LDCU UR4, c[0x0][0x38c] ;  /* 0x00007180ff0477ac */ /* 0x000e620008000800 */
[----:B------:R-:W-:Y:S01]  /*0c60*/  HFMA2 R62, -RZ, RZ, 0, 0 ;  /* 0x00000000ff3e7431 */ /* 0x000fe200000001ff */
[----:B------:R-:W-:Y:S02]  /*0c70*/  MOV R60, R0 ;  /* 0x00000000003c7202 */ /* 0x000fe40000000f00 */
[----:B------:R-:W-:Y:S01]  /*0c80*/  FSEL R22, RZ, 1, !P0 ;  /* 0x3f800000ff167808 */ /* 0x000fe20004000000 */
[----:B------:R-:W-:Y:S01]  /*0c90*/  UPLOP3.LUT UP0, UPT, UPT, UPT, UPT, 0x40, 0x4 ;  /* 0x000000000004789c */ /* 0x000fe20003f0e870 */
[----:B------:R-:W-:-:S03]  /*0ca0*/  MOV R52, RZ ;  /* 0x000000ff00347202 */ /* 0x000fc60000000f00 */
        /* <DEDUP_REMOVED lines=13> */
[----:B0-----:R-:W-:Y:S01]  /*0d80*/  LEA R23, R56, R5, 0x9 ;  /* 0x0000000538177211 */ /* 0x001fe200078e48ff */
[C---:B------:R-:W-:Y:S01]  /*0d90*/  FADD R15, R22.reuse, R57 ;  /* 0x00000039160f7221 */ /* 0x040fe20000000000 */
[----:B------:R-:W-:Y:S01]  /*0da0*/  IADD3 R61, PT, PT, R61, R56, RZ ;  /* 0x000000383d3d7210 */ /* 0x000fe20007ffe0ff */
[----:B------:R-:W-:Y:S01]  /*0db0*/  FADD R16, R22, R59 ;  /* 0x0000003b16107221 */ /* 0x000fe20000000000 */
[----:B------:R-:W-:Y:S01]  /*0dc0*/  LEA R63, R56, R23, 0x9 ;  /* 0x00000017383f7211 */ /* 0x000fe200078e48ff */
[C---:B------:R-:W-:Y:S01]  /*0dd0*/  FADD R19, R22.reuse, R65 ;  /* 0x0000004116137221 */ /* 0x040fe20000000000 */
[----:B------:R-:W-:Y:S01]  /*0de0*/  LEA.HI R69, R61, 0x1, RZ, 0x1b ;  /* 0x000000013d457811 */ /* 0x000fe200078fd8ff */
[----:B------:R-:W-:Y:S01]  /*0df0*/  FADD R22, R22, R71 ;  /* 0x0000004716167221 */ /* 0x000fe20000000000 */
[----:B------:R-:W-:-:S02]  /*0e00*/  LEA R67, R56, R63, 0x9 ;  /* 0x0000003f38437211 */ /* 0x000fc400078e48ff */
[C---:B------:R-:W-:Y:S02]  /*0e10*/  LOP3.LUT R66, R69.reuse, 0xf, RZ, 0xc0, !PT ;  /* 0x0000000f45427812 */ /* 0x040fe400078ec0ff */
[----:B------:R-:W-:Y:S02]  /*0e20*/  LOP3.LUT R68, R69, 0x7, RZ, 0xc0, !PT ;  /* 0x0000000745447812 */ /* 0x000fe400078ec0ff */
[----:B-1----:R-:W-:Y:S02]  /*0e30*/  IADD3 R64, PT, PT, -R5, UR4, RZ ;  /* 0x0000000405407c10 */ /* 0x002fe4000fffe1ff */
[----:B------:R-:W-:Y:S02]  /*0e40*/  IADD3 R65, PT, PT, -R23, UR4, RZ ;  /* 0x0000000417417c10 */ /* 0x000fe4000fffe1ff */
[----:B------:R-:W-:Y:S02]  /*0e50*/  LOP3.LUT R69, R69, 0x3, RZ, 0xc0, !PT ;  /* 0x0000000345457812 */ /* 0x000fe400078ec0ff */
[----:B------:R-:W-:-:S02]  /*0e60*/  IADD3 R70, PT, PT, -R63, UR4, RZ ;  /* 0x000000043f467c10 */ /* 0x000fc4000fffe1ff */
[----:B------:R-:W-:-:S07]  /*0e70*/  IADD3 R71, PT, PT, -R67, UR4, RZ ;  /* 0x0000000443477c10 */ /* 0x000fce000fffe1ff */
.L_x_842:
        /* <DEDUP_REMOVED lines=32> */
.L_x_798:
[----:B------:R0:W5:Y:S02]  /*1080*/  LDG.E.128 R56, desc[UR10][R76.64] ;  /* 0x0000000a4c387981 */ /* 0x000164000c1e1d00 */
.L_x_799:
[----:B------:R-:W-:Y:S05]  /*1090*/  BSYNC.RECONVERGENT B1 ;  /* 0x0000000000017941 */ /* 0x000fea0003800200 */
.L_x_797:
        /* <DEDUP_REMOVED lines=18> */
.L_x_801:
[----:B------:R-:W2:Y:S02]  /*11c0*/  LDG.E.64 R76, desc[UR10][R76.64] ;  /* 0x0000000a4c4c7981 */ /* 0x000ea4000c1e1b00 */
[C-C-:B--2---:R-:W-:Y:S02]  /*11d0*/  SHF.R.U64 R82, R76.reuse, 0x10, R77.reuse ;  /* 0x000000104c527819 */ /* 0x144fe4000000124d */
[----:B------:R-:W-:Y:S02]  /*11e0*/  SHF.R.U32.HI R84, RZ, 0x10, R77 ;  /* 0x00000010ff547819 */ /* 0x000fe4000001164d */
[----:B------:R-:W-:Y:S02]  /*11f0*/  PRMT R79, R76, 0x7610, R79 ;  /* 0x000076104c4f7816 */ /* 0x000fe4000000004f */
[----:B------:R-:W-:-:S07]  /*1200*/  PRMT R83, R77, 0x7610, R83 ;  /* 0x000076104d537816 */ /* 0x000fce0000000053 */
.L_x_802:
[----:B------:R-:W-:Y:S05]  /*1210*/  BSYNC.RECONVERGENT B1 ;  /* 0x0000000000017941 */ /* 0x000fea0003800200 */
.L_x_800:
[----:B-----5:R-:W-:Y:S02]  /*1220*/  HADD2.F32 R79, -RZ, R79.H0_H0 ;  /* 0x2000004fff4f7230 */ /* 0x020fe40000004100 */
[C---:B------:R-:W-:Y:S01]  /*1230*/  FADD R117, -R78.reuse, R56 ;  /* 0x000000384e757221 */ /* 0x040fe20000000100 */
[----:B------:R-:W-:Y:S01]  /*1240*/  FADD R57, -R78, R57 ;  /* 0x000000394e397221 */ /* 0x000fe20000000100 */
[----:B------:R-:W-:Y:S01]  /*1250*/  HADD2.F32 R82, -RZ, R82.H0_H0 ;  /* 0x20000052ff527230 */ /* 0x000fe20000004100 */
[----:B------:R-:W-:Y:S01]  /*1260*/  ISETP.GE.AND P0, PT, R23, UR9, PT ;  /* 0x0000000917007c0c */ /* 0x000fe2000bf06270 */
[----:B------:R-:W-:Y:S01]  /*1270*/  FMUL R117, R72, R117 ;  /* 0x0000007548757220 */ /* 0x000fe20000400000 */
[----:B------:R-:W-:Y:S01]  /*1280*/  FMUL R115, R7, R79 ;  /* 0x0000004f07737220 */ /* 0x000fe20000400000 */
[----:B------:R-:W-:Y:S01]  /*1290*/  FADD R77, -R78, R59 ;  /* 0x0000003b4e4d7221 */ /* 0x000fe20000000100 */
[----:B------:R-:W-:Y:S02]  /*12a0*/  HADD2.F32 R83, -RZ, R83.H0_H0 ;  /* 0x20000053ff537230 */ /* 0x000fe40000004100 */
[----:B------:R-:W-:Y:S01]  /*12b0*/  FMUL R114, R72, R57 ;  /* 0x0000003948727220 */ /* 0x000fe20000400000 */
[----:B------:R-:W-:Y:S01]  /*12c0*/  FADD R113, -R78, R58 ;  /* 0x0000003a4e717221 */ /* 0x000fe20000000100 */
[----:B------:R-:W-:Y:S01]  /*12d0*/  FMUL R112, R8, R82 ;  /* 0x0000005208707220 */ /* 0x000fe20000400000 */
[----:B------:R-:W-:Y:S01]  /*12e0*/  FADD R57, RZ, R115 ;  /* 0x00000073ff397221 */ /* 0x000fe20000000000 */
[----:B------:R-:W-:Y:S01]  /*12f0*/  FFMA R59, R117, R115, RZ ;  /* 0x00000073753b7223 */ /* 0x000fe200000000ff */
[----:B------:R-:W-:-:S02]  /*1300*/  HADD2.F32 R84, -RZ, R84.H0_H0 ;  /* 0x20000054ff547230 */ /* 0x000fc40000004100 */
        /* <DEDUP_REMOVED lines=28> */
.L_x_804:
        /* <DEDUP_REMOVED lines=9> */
.L_x_805:
[----:B------:R-:W-:Y:S05]  /*1560*/  BSYNC.RECONVERGENT B1 ;  /* 0x0000000000017941 */ /* 0x000fea0003800200 */
.L_x_803:
        /* <DEDUP_REMOVED lines=24> */
.L_x_807:
[----:B------:R-:W-:Y:S05]  /*16f0*/  BSYNC.RECONVERGENT B1 ;  /* 0x0000000000017941 */ /* 0x000fea0003800200 */
.L_x_806:
[----:B-----5:R-:W-:Y:S02]  /*1700*/  HADD2.F32 R76, -RZ, R76.H0_H0 ;  /* 0x2000004cff4c7230 */ /* 0x020fe40000004100 */
[C---:B------:R-:W-:Y:S01]  /*1710*/  FMUL R109, R72.reuse, R109 ;  /* 0x0000006d486d7220 */ /* 0x040fe20000400000 */
[----:B------:R-:W-:Y:S01]  /*1720*/  HADD2.F32 R56, -RZ, R56.H0_H0 ;  /* 0x20000038ff387230 */ /* 0x000fe20000004100 */
[----:B------:R-:W-:Y:S01]  /*1730*/  ISETP.GE.AND P0, PT, R63, UR9, PT ;  /* 0x000000093f007c0c */ /* 0x000fe2000bf06270 */
[C---:B------:R-:W-:Y:S01]  /*1740*/  FMUL R106, R72.reuse, R79 ;  /* 0x0000004f486a7220 */ /* 0x040fe20000400000 */
[----:B------:R-:W-:Y:S01]  /*1750*/  FMUL R107, R11, R76 ;  /* 0x0000004c0b6b7220 */ /* 0x000fe20000400000 */
[----:B0-----:R-:W-:Y:S02]  /*1760*/  HADD2.F32 R103, -RZ, R77.H0_H0 ;  /* 0x2000004dff677230 */ /* 0x001fe40000004100 */
[----:B------:R-:W-:Y:S01]  /*1770*/  FMUL R105, R72, R105 ;  /* 0x0000006948697220 */ /* 0x000fe20000400000 */
[----:B------:R-:W-:-:S02]  /*1780*/  HADD2.F32 R79, -RZ, R57.H0_H0 ;  /* 0x20000039ff4f7230 */ /* 0x000fc40000004100 */
        /* <DEDUP_REMOVED lines=30> */
.L_x_809:
        /* <DEDUP_REMOVED lines=9> */
.L_x_810:
[----:B------:R-:W-:Y:S05]  /*1a00*/  BSYNC.RECONVERGENT B1 ;  /* 0x0000000000017941 */ /* 0x000fea0003800200 */
.L_x_808:
        /* <DEDUP_REMOVED lines=24> */
.L_x_812:
[----:B------:R-:W-:Y:S05]  /*1b90*/  BSYNC.RECONVERGENT B1 ;  /* 0x0000000000017941 */ /* 0x000fea0003800200 */
.L_x_811:
        /* <DEDUP_REMOVED lines=39> */
.L_x_814:
        /* <DEDUP_REMOVED lines=9> */
.L_x_815:
[----:B------:R-:W-:Y:S05]  /*1ea0*/  BSYNC.RECONVERGENT B1 ;  /* 0x0000000000017941 */ /* 0x000fea0003800200 */
.L_x_813:
        /* <DEDUP_REMOVED lines=24> */
.L_x_817:
[----:B------:R-:W-:Y:S05]  /*2030*/  BSYNC.RECONVERGENT B1 ;  /* 0x0000000000017941 */ /* 0x000fea0003800200 */
.L_x_816:
[----:B-----5:R-:W-:Y:S02]  /*2040*/  HADD2.F32 R74, -RZ, R74.H0_H0 ;  /* 0x2000004aff4a7230 */ /* 0x020fe40000004100 */
[C---:B------:R-:W-:Y:S01]  /*2050*/  FMUL R93, R72.reuse, R93 ;  /* 0x0000005d485d7220 */ /* 0x040fe20000400000 */
[----:B------:R-:W-:Y:S02]  /*2060*/  HADD2.F32 R56, -RZ, R56.H0_H0 ;  /* 0x20000038ff387230 */ /* 0x000fe40000004100 */
[----:B------:R-:W-:Y:S01]  /*2070*/  FMUL R90, R72, R73 ;  /* 0x00000049485a7220 */ /* 0x000fe20000400000 */
[----:B------:R-:W-:Y:S02]  /*2080*/  HADD2.F32 R75, -RZ, R75.H0_H0 ;  /* 0x2000004bff4b7230 */ /* 0x000fe40000004100 */
[----:B------:R-:W-:Y:S01]  /*2090*/  FMUL R91, R19, R74 ;  /* 0x0000004a135b7220 */ /* 0x000fe20000400000 */
[----:B------:R-:W-:Y:S02]  /*20a0*/  HADD2.F32 R76, -RZ, R57.H0_H0 ;  /* 0x20000039ff4c7230 */ /* 0x000fe40000004100 */
        /* <DEDUP_REMOVED lines=21> */
.L_x_796:
[----:B------:R-:W-:Y:S05]  /*2200*/  BSYNC.RECONVERGENT B0 ;  /* 0x0000000000007941 */ /* 0x000fea0003800200 */
.L_x_795:
        /* <DEDUP_REMOVED lines=52> */
.L_x_818:
        /* <DEDUP_REMOVED lines=27> */
[----:B------:R-:W-:Y:S01]  /*2700*/  IADD3 R77, PT, PT, -R82, RZ, RZ ;  /* 0x000000ff524d7210 */ /* 0x000fe20007ffe1ff */
[----:B---3--:R-:W-:-:S03]  /*2710*/  FADD R78, R79, R78 ;  /* 0x0000004e4f4e7221 */ /* 0x008fc60000000000 */
[----:B------:R-:W1:Y:S01]  /*2720*/  SHFL.DOWN PT, R59, R76, 0x1, 0x1f ;  /* 0x08201f004c3b7f89 */ /* 0x000e6200000e0000 */
[----:B------:R-:W-:Y:S01]  /*2730*/  IMAD R79, R0, R116, RZ ;  /* 0x00000074004f7224 */ /* 0x000fe200078e02ff */
[----:B------:R-:W-:Y:S02]  /*2740*/  LOP3.LUT R58, R77, R58, RZ, 0xc0, !PT ;  /* 0x0000003a4d3a7212 */ /* 0x000fe400078ec0ff */
[----:B--2---:R-:W2:Y:S02]  /*2750*/  SHFL.DOWN PT, R81, R78, 0x1, 0x1f ;  /* 0x08201f004e517f89 */ /* 0x004ea400000e0000 */
[----:B------:R-:W-:Y:S02]  /*2760*/  IADD3 R77, P2, PT, R79, R58, RZ ;  /* 0x0000003a4f4d7210 */ /* 0x000fe40007f5e0ff */
[----:B------:R-:W-:Y:S01]  /*2770*/  @!P3 SHF.R.U32.HI R79, RZ, 0x2, R2 ;  /* 0x00000002ff4fb819 */ /* 0x000fe20000011602 */
[----:B-1----:R-:W-:Y:S01]  /*2780*/  FADD R58, R76, R59 ;  /* 0x0000003b4c3a7221 */ /* 0x002fe20000000000 */
[----:B------:R-:W-:-:S02]  /*2790*/  IADD3.X R76, PT, PT, RZ, RZ, RZ, P2, !PT ;  /* 0x000000ffff4c7210 */ /* 0x000fc400017fe4ff */
        /* <DEDUP_REMOVED lines=27> */
.L_x_821:
[----:B------:R-:W-:Y:S05]  /*2950*/  BSYNC.RECONVERGENT B0 ;  /* 0x0000000000007941 */ /* 0x000fea0003800200 */
.L_x_820:
        /* <DEDUP_REMOVED lines=20> */
.L_x_823:
[----:B------:R-:W3:Y:S04]  /*2aa0*/  LDG.E.STRONG.GPU R58, desc[UR10][R56.64] ;  /* 0x0000000a383a7981 */ /* 0x000ee8000c1ef900 */
[----:B---3--:R-:W-:Y:S01]  /*2ab0*/  CCTL.IVALL ;  /* 0x00000000ff00798f */ /* 0x008fe20002000000 */
[----:B------:R-:W-:Y:S05]  /*2ac0*/  YIELD ;  /* 0x0000000000007946 */ /* 0x000fea0003800000 */
[----:B------:R-:W-:-:S13]  /*2ad0*/  ISETP.NE.AND P0, PT, R58, R77, PT ;  /* 0x0000004d3a00720c */ /* 0x000fda0003f05270 */
[----:B------:R-:W-:Y:S05]  /*2ae0*/  @P0 BRA `(.L_x_823) ;  /* 0xfffffffc00ec0947 */ /* 0x000fea000383ffff */
.L_x_822:
[----:B------:R-:W-:Y:S01]  /*2af0*/  ISETP.GE.AND P0, PT, R3, R116, PT ;  /* 0x000000740300720c */ /* 0x000fe20003f06270 */
[----:B------:R-:W-:Y:S05]  /*2b00*/  WARPSYNC.ALL ;  /* 0x0000000000007948 */ /* 0x000fea0003800000 */
[----:B------:R-:W-:Y:S01]  /*2b10*/  BAR.SYNC.DEFER_BLOCKING 0x0 ;  /* 0x0000000000007b1d */ /* 0x000fe20000010000 */
[----:B-1----:R-:W-:Y:S01]  /*2b20*/  HFMA2 R81, -RZ, RZ, 0, 0 ;  /* 0x00000000ff517431 */ /* 0x002fe200000001ff */
[----:B------:R-:W-:-:S04]  /*2b30*/  MOV R120, RZ ;  /* 0x000000ff00787202 */ /* 0x000fc80000000f00 */
[----:B------:R-:W-:Y:S04]  /*2b40*/  BSSY.RECONVERGENT B0, `(.L_x_824) ;  /* 0x0000088000007945 */ /* 0x000fe80003800200 */
[----:B------:R-:W-:Y:S05]  /*2b50*/  @P0 BRA `(.L_x_825) ;  /* 0x0000000800180947 */ /* 0x000fea0003800000 */
[----:B------:R-:W-:Y:S01]  /*2b60*/  ISETP.GE.U32.AND P0, PT, R61, 0x1e0, PT ;  /* 0x000001e03d00780c */ /* 0x000fe20003f06070 */
[----:B------:R-:W-:Y:S01]  /*2b70*/  BSSY.RECONVERGENT B1, `(.L_x_826) ;  /* 0x0000040000017945 */ /* 0x000fe20003800200 */
[----:B------:R-:W-:Y:S02]  /*2b80*/  ISETP.NE.AND P2, PT, R66, RZ, PT ;  /* 0x000000ff4200720c */ /* 0x000fe40003f45270 */
[----:B------:R-:W-:Y:S02]  /*2b90*/  MOV R120, RZ ;  /* 0x000000ff00787202 */ /* 0x000fe40000000f00 */
[----:B------:R-:W-:Y:S02]  /*2ba0*/  MOV R118, R3 ;  /* 0x0000000300767202 */ /* 0x000fe40000000f00 */
[----:B------:R-:W-:-:S05]  /*2bb0*/  MOV R81, RZ ;  /* 0x000000ff00517202 */ /* 0x000fca0000000f00 */
[----:B------:R-:W-:Y:S05]  /*2bc0*/  @!P0 BRA `(.L_x_827) ;  /* 0x0000000000e88947 */ /* 0x000fea0003800000 */
[----:B------:R-:W-:Y:S01]  /*2bd0*/  LEA.HI R86, R61, 0x1, RZ, 0x1b ;  /* 0x000000013d567811 */ /* 0x000fe200078fd8ff */
[----:B------:R-:W-:Y:S01]  /*2be0*/  HFMA2 R120, -RZ, RZ, 0, 0 ;  /* 0x00000000ff787431 */ /* 0x000fe200000001ff */
[----:B------:R-:W-:Y:S02]  /*2bf0*/  MOV R118, R3 ;  /* 0x0000000300767202 */ /* 0x000fe40000000f00 */
[----:B------:R-:W-:-:S05]  /*2c00*/  LOP3.LUT R86, R86, 0xffffff0, RZ, 0xc0, !PT ;  /* 0x0ffffff056567812 */ /* 0x000fca00078ec0ff */
[----:B------:R-:W-:-:S07]  /*2c10*/  IMAD.MOV R86, RZ, RZ, -R86 ;  /* 0x000000ffff567224 */ /* 0x000fce00078e0a56 */
.L_x_828:
        /* <DEDUP_REMOVED lines=36> */
[----:B------:R-:W-:Y:S02]  /*2e60*/  ISETP.NE.AND P0, PT, R86, RZ, PT ;  /* 0x000000ff5600720c */ /* 0x000fe40003f05270 */
[----:B------:R-:W-:Y:S01]  /*2e70*/  IADD3 R118, PT, PT, R118, 0x200, RZ ;  /* 0x0000020076767810 */ /* 0x000fe20007ffe0ff */
        /* <DEDUP_REMOVED lines=15> */
.L_x_827:
[----:B------:R-:W-:Y:S05]  /*2f70*/  BSYNC.RECONVERGENT B1 ;  /* 0x0000000000017941 */ /* 0x000fea0003800200 */
.L_x_826:
        /* <DEDUP_REMOVED lines=32> */
.L_x_830:
[----:B------:R-:W-:Y:S05]  /*3180*/  BSYNC.RECONVERGENT B1 ;  /* 0x0000000000017941 */ /* 0x000fea0003800200 */
.L_x_829:
[----:B------:R-:W-:Y:S05]  /*3190*/  @!P2 BRA `(.L_x_825) ;  /* 0x000000000088a947 */ /* 0x000fea0003800000 */
[----:B------:R-:W-:Y:S01]  /*31a0*/  IADD3 R56, PT, PT, R68, -0x1, RZ ;  /* 0xffffffff44387810 */ /* 0x000fe20007ffe0ff */
        /* <DEDUP_REMOVED lines=18> */
.L_x_832:
[----:B------:R-:W-:Y:S05]  /*32d0*/  BSYNC.RECONVERGENT B1 ;  /* 0x0000000000017941 */ /* 0x000fea0003800200 */
.L_x_831:
        /* <DEDUP_REMOVED lines=14> */
.L_x_825:
[----:B------:R-:W-:Y:S05]  /*33c0*/  BSYNC.RECONVERGENT B0 ;  /* 0x0000000000007941 */ /* 0x000fea0003800200 */
.L_x_824:
        /* <DEDUP_REMOVED lines=22> */
.L_x_819:
        /* <DEDUP_REMOVED lines=33> */
.L_x_836:
[----:B------:R0:W-:Y:S02]  /*3740*/  STG.E.128 desc[UR10][R78.64], R56 ;  /* 0x000000384e007986 */ /* 0x0001e4000c101d0a */
.L_x_837:
[----:B------:R-:W-:Y:S05]  /*3750*/  BSYNC.RECONVERGENT B1 ;  /* 0x0000000000017941 */ /* 0x000fea0003800200 */
.L_x_835:
        /* <DEDUP_REMOVED lines=30> */
.L_x_839:
[----:B------:R-:W-:Y:S05]  /*3940*/  BSYNC.RECONVERGENT B1 ;  /* 0x0000000000017941 */ /* 0x000fea0003800200 */
.L_x_838:
        /* <DEDUP_REMOVED lines=29> */
.L_x_841:
[----:B------:R-:W-:Y:S05]  /*3b20*/  BSYNC.RECONVERGENT B1 ;  /* 0x0000000000017941 */ /* 0x000fea0003800200 */
.L_x_840:
        /* <DEDUP_REMOVED lines=27> */
.L_x_834:
[----:B------:R-:W-:Y:S05]  /*3ce0*/  BSYNC.RECONVERGENT B0 ;  /* 0x0000000000007941 */ /* 0x000fea0003800200 */
.L_x_833:
[----:B0-234-:R-:W0:Y:S01]  /*3cf0*/  LDC R57, c[0x0][0x380] ;  /* 0x0000e000ff397b82 */ /* 0x01de220000000800 */
[----:B------:R-:W2:Y:S01]  /*3d00*/  LDCU UR4, c[0x0][0x388] ;  /* 0x00007100ff0477ac */ /* 0x000ea20008000800 */
[----:B------:R-:W-:Y:S01]  /*3d10*/  UPLOP3.LUT UP0, UPT, UPT, UPT, UP0, 0x40, 0x4 ;  /* 0x000000000004789c */ /* 0x000fe20003f0e800 */
[----:B0-----:R-:W-:-:S04]  /*3d20*/  IADD3 R60, PT, PT, R60, R57, RZ ;  /* 0x000000393c3c7210 */ /* 0x001fc80007ffe0ff */
[----:B--2---:R-:W-:-:S13]  /*3d30*/  ISETP.GE.AND P0, PT, R60, UR4, PT ;  /* 0x000000043c007c0c */ /* 0x004fda000bf06270 */
[----:B------:R-:W-:Y:S05]  /*3d40*/  @!P0 BRA `(.L_x_842) ;  /* 0xffffffd0004c8947 */ /* 0x000fea000383ffff */
.L_x_792:
        /* <DEDUP_REMOVED lines=22> */
.L_x_844:
[----:B------:R-:W-:Y:S05]  /*3eb0*/  BSYNC.RECONVERGENT B0 ;  /* 0x0000000000007941 */ /* 0x000fea0003800200 */
.L_x_843:
        /* <DEDUP_REMOVED lines=12> */
.L_x_846:
[----:B------:R4:W-:Y:S02]  /*3f80*/  STG.E.128 desc[UR10][R6.64], R52 ;  /* 0x0000003406007986 */ /* 0x0009e4000c101d0a */
.L_x_847:
[----:B------:R-:W-:Y:S05]  /*3f90*/  BSYNC.RECONVERGENT B0 ;  /* 0x0000000000007941 */ /* 0x000fea0003800200 */
.L_x_845:
        /* <DEDUP_REMOVED lines=24> */
.L_x_849:
[----:B------:R-:W-:Y:S05]  /*4120*/  BSYNC.RECONVERGENT B0 ;  /* 0x0000000000007941 */ /* 0x000fea0003800200 */
.L_x_848:
        /* <DEDUP_REMOVED lines=11> */
.L_x_851:
[----:B------:R-:W-:Y:S05]  /*41e0*/  BSYNC.RECONVERGENT B0 ;  /* 0x0000000000007941 */ /* 0x000fea0003800200 */
.L_x_850:
        /* <DEDUP_REMOVED lines=22> */
.L_x_853:
[----:B------:R-:W-:Y:S05]  /*4350*/  BSYNC.RECONVERGENT B0 ;  /* 0x0000000000007941 */ /* 0x000fea0003800200 */
.L_x_852:
        /* <DEDUP_REMOVED lines=11> */
.L_x_855:
[----:B------:R-:W-:Y:S05]  /*4410*/  BSYNC.RECONVERGENT B0 ;  /* 0x0000000000007941 */ /* 0x000fea0003800200 */
.L_x_854:
        /* <DEDUP_REMOVED lines=20> */
.L_x_857:
[----:B------:R-:W-:Y:S05]  /*4560*/  BSYNC.RECONVERGENT B0 ;  /* 0x0000000000007941 */ /* 0x000fea0003800200 */
.L_x_856:
        /* <DEDUP_REMOVED lines=12> */
        .weak           $__internal_7_$__cuda_sm20_rcp_rn_f32_slowpath
        .type           $__internal_7_$__cuda_sm20_rcp_rn_f32_slowpath,@function
        .size           $__internal_7_$__cuda_sm20_rcp_rn_f32_slowpath,(.L_x_4768 - $__internal_7_$__cuda_sm20_rcp_rn_f32_slowpath)
$__internal_7_$__cuda_sm20_rcp_rn_f32_slowpath:
        /* <DEDUP_REMOVED lines=15> */
.L_x_858:
        /* <DEDUP_REMOVED lines=33> */
.L_x_860:
[----:B------:R0:W1:Y:S02]  /*4930*/  MUFU.RCP R15, R6 ;  /* 0x00000006000f7308 */ /* 0x0000640000001000 */
.L_x_859:
[----:B------:R-:W-:Y:S02]  /*4940*/  MOV R16, R21 ;  /* 0x0000001500107202 */ /* 0x000fe40000000f00 */
[----:B------:R-:W-:-:S04]  /*4950*/  MOV R17, 0x0 ;  /* 0x0000000000117802 */ /* 0x000fc80000000f00 */
[----:B0123--:R-:W-:Y:S05]  /*4960*/  RET.REL.NODEC R16 `(_ZN18transformer_engine13normalization21ln_bwd_general_kernelINS0_13Kernel_traitsI6__halffS3_fjLj2048ELj1ELj1ELj4ELj16ENS0_18Kernel_traits_baseILj2048ES3_fS3_fjLj128EEEEEEEvNS0_20BackwardKernelParamsE) ;  /* 0xffffffb410a47950 */ /* 0x00ffea0003c3ffff */
.L_x_861:
        /* <DEDUP_REMOVED lines=9> */
.L_x_4768:


//--------------------- .text._ZN18transformer_engine13normalization21ln_bwd_general_kernelINS0_13Kernel_traitsI6__halfS3_S3_fjLj2048ELj1ELj1ELj4ELj16ENS0_18Kernel_traits_baseILj2048ES3_S3_S3_fjLj128EEEEEEEvNS0_20BackwardKernelParamsE --------------------------
	.section	.text._ZN18transformer_engine13normalization21ln_bwd_general_kernelINS0_13Kernel_traitsI6__halfS3_S3_fjLj2048ELj1ELj1ELj4ELj16ENS0_18Kernel_traits_baseILj2048ES3_S3_S3_fjLj128EEEEEEEvNS0_20BackwardKernelParamsE,"ax",@progbits
	.align	128
        .global         _ZN18transformer_engine13normalization21ln_bwd_general_kernelINS0_13Kernel_traitsI6__halfS3_S3_fjLj2048ELj1ELj1ELj4ELj16ENS0_18Kernel_traits_baseILj2048ES3_S3_S3_fjLj128EEEEEEEvNS0_20BackwardKernelParamsE
        .type           _ZN18transformer_engine13normalization21ln_bwd_general_kernelINS0_13Kernel_traitsI6__halfS3_S3_fjLj2048ELj1ELj1ELj4ELj16ENS0_18Kernel_traits_baseILj2048ES3_S3_S3_fjLj128EEEEEEEvNS0_20BackwardKernelParamsE,@function
        .size           _ZN18transformer_engine13normalization21ln_bwd_general_kernelINS0_13Kernel_traitsI6__halfS3_S3_fjLj2048ELj1ELj1ELj4ELj16ENS0_18Kernel_traits_baseILj2048ES3_S3_S3_fjLj128EEEEEEEvNS0_20BackwardKernelParamsE,(.L_x_4769 - _ZN18transformer_engine13normalization21ln_bwd_general_kernelINS0_13Kernel_traitsI6__halfS3_S3_fjLj2048ELj1ELj1ELj4ELj16ENS0_18Kernel_traits_baseILj2048ES3_S3_S3_fjLj128EEEEEEEvNS0_20BackwardKernelParamsE)
        .other          _ZN18transformer_engine13normalization21ln_bwd_general_kernelINS0_13Kernel_traitsI6__halfS3_S3_fjLj2048ELj1ELj1ELj4ELj16ENS0_18Kernel_traits_baseILj2048ES3_S3_S3_fjLj128EEEEEEEvNS0_20BackwardKernelParamsE,@"STO_CUDA_ENTRY STV_DEFAULT"
_ZN18transformer_engine13normalization21ln_bwd_general_kernelINS0_13Kernel_traitsI6__halfS3_S3_fjLj2048ELj1ELj1ELj4ELj16ENS0_18Kernel_traits_baseILj2048ES3_S3_S3_fjLj128EEEEEEEvNS0_20BackwardKernelParamsE:
.text._ZN18transformer_engine13normalization21ln_bwd_general_kernelINS0_13Kernel_traitsI6__halfS3_S3_fjLj2048ELj1ELj1ELj4ELj16ENS0_18Kernel_traits_baseILj2048ES3_S3_S3_fjLj128EEEEEEEvNS0_20BackwardKernelParamsE:
        /* <DEDUP_REMOVED lines=25> */
[----:B------:R-:W-:Y:S02]  /*0190*/  LOP3.LUT R4, R2, 0x3e0, RZ, 0xc0, !PT ;  /* 0x000003e002047812 */ /* 0x000fe400078ec0ff */
[----:B------:R-:W-:-:S03]  /*01a0*/  SHF.R.U32.HI R6, RZ, 0x5, R2 ;  /* 0x00000005ff067819 */ /* 0x000fc60000011602 */
        /* <DEDUP_REMOVED lines=18> */
.L_x_865:
        /* <DEDUP_REMOVED lines=23> */
[----:B------:R-:W-:Y:S02]  /*0440*/  @!P2 PRMT R12, RZ, 0x7610, R12 ;  /* 0x00007610ff0ca816 */ /* 0x000fe4000000000c */
[----:B---3--:R-:W-:-:S02]  /*0450*/  PRMT R13, R13, 0x5410, R14 ;  /* 0x000054100d0d7816 */ /* 0x008fc4000000000e */
[----:B--2---:R-:W-:Y:S02]  /*0460*/  PRMT R12, R12, 0x5410, R7 ;  /* 0x000054100c0c7816 */ /* 0x004fe40000000007 */
[----:B----4-:R-:W-:Y:S02]  /*0470*/  PRMT R14, R15, 0x5410, R16 ;  /* 0x000054100f0e7816 */ /* 0x010fe40000000010 */
[----:B-----5:R-:W-:-:S07]  /*0480*/  PRMT R15, R17, 0x5410, R18 ;  /* 0x00005410110f7816 */ /* 0x020fce0000000012 */
.L_x_866:
[----:B------:R-:W-:Y:S05]  /*0490*/  BSYNC.RECONVERGENT B1 ;  /* 0x0000000000017941 */ /* 0x000fea0003800200 */
.L_x_864:
[----:B------:R-:W-:Y:S01]  /*04a0*/  LEA R7, R114, R5, 0xa ;  /* 0x0000000572077211 */ /* 0x000fe200078e50ff */
[--C-:B-----5:R-:W-:Y:S02]  /*04b0*/  HADD2.F32 R60, -RZ, R14.reuse.H0_H0 ;  /* 0x2000000eff3c7230 */ /* 0x120fe40000004100 */
[----:B------:R-:W-:Y:S01]  /*04c0*/  HADD2.F32 R62, -RZ, R14.H1_H1 ;  /* 0x3000000eff3e7230 */ /* 0x000fe20000004100 */
[----:B------:R-:W-:Y:S01]  /*04d0*/  ISETP.GE.AND P0, PT, R7, UR9, PT ;  /* 0x0000000907007c0c */ /* 0x000fe2000bf06270 */
[----:B------:R-:W-:Y:S02]  /*04e0*/  HADD2.F32 R14, -RZ, R15.H0_H0 ;  /* 0x2000000fff0e7230 */ /* 0x000fe40000004100 */
[--C-:B------:R-:W-:Y:S02]  /*04f0*/  HADD2.F32 R20, -RZ, R12.reuse.H0_H0 ;  /* 0x2000000cff147230 */ /* 0x100fe40000004100 */
[----:B------:R-:W-:Y:S02]  /*0500*/  HADD2.F32 R22, -RZ, R12.H1_H1 ;  /* 0x3000000cff167230 */ /* 0x000fe40000004100 */
[----:B------:R-:W-:-:S02]  /*0510*/  HADD2.F32 R56, -RZ, R13.H0_H0 ;  /* 0x2000000dff387230 */ /* 0x000fc40000004100 */
[----:B------:R-:W-:Y:S02]  /*0520*/  HADD2.F32 R58, -RZ, R13.H1_H1 ;  /* 0x3000000dff3a7230 */ /* 0x000fe40000004100 */
        /* <DEDUP_REMOVED lines=10> */
.L_x_868:
        /* <DEDUP_REMOVED lines=28> */
.L_x_869:
[----:B------:R-:W-:Y:S05]  /*0790*/  BSYNC.RECONVERGENT B1 ;  /* 0x0000000000017941 */ /* 0x000fea0003800200 */
.L_x_867:
        /* <DEDUP_REMOVED lines=8> */
.L_x_863:
[----:B------:R-:W-:Y:S05]  /*0820*/  BSYNC.RECONVERGENT B0 ;  /* 0x0000000000007941 */ /* 0x000fea0003800200 */
.L_x_862:
        /* <DEDUP_REMOVED lines=21> */
[----:B0-----:R-:W-:-:S04]  /*0980*/  IADD3 R8, PT, PT, R7, 0x1800000, RZ ;  /* 0x0180000007087810 */ /* 0x001fc80007ffe0ff */
[----:B------:R-:W-:-:S04]  /*0990*/  LOP3.LUT R8, R8, 0x7f800000, RZ, 0xc0, !PT ;  /* 0x7f80000008087812 */ /* 0x000fc800078ec0ff */
[----:B------:R-:W-:-:S13]  /*09a0*/  ISETP.GT.U32.AND P0, PT, R8, 0x1ffffff, PT ;  /* 0x01ffffff0800780c */ /* 0x000fda0003f04070 */
[----:B-1----:R-:W-:Y:S05]  /*09b0*/  @P0 BRA `(.L_x_871) ;  /* 0x00000000000c0947 */ /* 0x002fea0003800000 */
[----:B------:R-:W-:-:S07]  /*09c0*/  MOV R16, 0x9e0 ;  /* 0x000009e000107802 */ /* 0x000fce0000000f00 */
[----:B------:R-:W-:Y:S05]  /*09d0*/  CALL.REL.NOINC `($__internal_8_$__cuda_sm20_rcp_rn_f32_slowpath) ;  /* 0x0000003400e87944 */ /* 0x000fea0003c00000 */
[----:B------:R-:W-:Y:S05]  /*09e0*/  BRA `(.L_x_872) ;  /* 0x0000000000107947 */ /* 0x000fea0003800000 */
.L_x_871:
[----:B------:R-:W0:Y:S02]  /*09f0*/  MUFU.RCP R8, R7 ;  /* 0x0000000700087308 */ /* 0x000e240000001000 */
[----:B0-----:R-:W-:-:S04]  /*0a00*/  FFMA R9, R7, R8, -1 ;  /* 0xbf80000007097423 */ /* 0x001fc80000000008 */
[----:B------:R-:W-:-:S04]  /*0a10*/  FADD.FTZ R9, -R9, -RZ ;  /* 0x800000ff09097221 */ /* 0x000fc80000010100 */
[----:B------:R-:W-:-:S07]  /*0a20*/  FFMA R7, R8, R9, R8 ;  /* 0x0000000908077223 */ /* 0x000fce0000000008 */
.L_x_872:
[----:B------:R-:W0:Y:S01]  /*0a30*/  LDC R67, c[0x0][0x384] ;  /* 0x0000e100ff437b82 */ /* 0x000e220000000800 */
[----:B------:R-:W-:Y:S01]  /*0a40*/  ISETP.NE.AND P0, PT, RZ, UR4, PT ;  /* 0x00000004ff007c0c */ /* 0x000fe2000bf05270 */
[----:B------:R-:W1:Y:S01]  /*0a50*/  LDCU UR4, c[0x0][0x38c] ;  /* 0x00007180ff0477ac */ /* 0x000e620008000800 */
[----:B------:R-:W-:Y:S01]  /*0a60*/  LOP3.LUT R64, RZ, R3, RZ, 0x33, !PT ;  /* 0x00000003ff407212 */ /* 0x000fe200078e33ff */
[----:B------:R-:W-:Y:S01]  /*0a70*/  HFMA2 R65, -RZ, RZ, 0, 0 ;  /* 0x00000000ff417431 */ /* 0x000fe200000001ff */
[----:B------:R-:W-:Y:S01]  /*0a80*/  FSEL R23, RZ, 1, !P0 ;  /* 0x3f800000ff177808 */ /* 0x000fe20004000000 */
[----:B------:R-:W-:Y:S01]  /*0a90*/  UPLOP3.LUT UP0, UPT, UPT, UPT, UPT, 0x40, 0x4 ;  /* 0x000000000004789c */ /* 0x000fe20003f0e870 */
        /* <DEDUP_REMOVED lines=16> */
[----:B------:R-:W-:Y:S01]  /*0ba0*/  FADD R22, R23, R78 ;  /* 0x0000004e17167221 */ /* 0x000fe20000000000 */
[----:B------:R-:W-:Y:S01]  /*0bb0*/  LEA R67, R67, R5, 0xa ;  /* 0x0000000543437211 */ /* 0x000fe200078e50ff */
[----:B------:R-:W-:Y:S01]  /*0bc0*/  FADD R23, R23, R80 ;  /* 0x0000005017177221 */ /* 0x000fe20000000000 */
[----:B------:R-:W-:-:S02]  /*0bd0*/  LEA.HI R72, R64, 0x1, RZ, 0x1b ;  /* 0x0000000140487811 */ /* 0x000fc400078fd8ff */
[----:B------:R-:W-:Y:S02]  /*0be0*/  MOV R66, R0 ;  /* 0x0000000000427202 */ /* 0x000fe40000000f00 */
[C---:B------:R-:W-:Y:S02]  /*0bf0*/  LOP3.LUT R73, R72.reuse, 0xffffff0, RZ, 0xc0, !PT ;  /* 0x0ffffff048497812 */ /* 0x040fe400078ec0ff */
[C---:B------:R-:W-:Y:S02]  /*0c00*/  LOP3.LUT R70, R72.reuse, 0xf, RZ, 0xc0, !PT ;  /* 0x0000000f48467812 */ /* 0x040fe400078ec0ff */
[----:B------:R-:W-:Y:S02]  /*0c10*/  LOP3.LUT R71, R72, 0x7, RZ, 0xc0, !PT ;  /* 0x0000000748477812 */ /* 0x000fe400078ec0ff */
[----:B-1----:R-:W-:Y:S02]  /*0c20*/  IADD3 R68, PT, PT, -R5, UR4, RZ ;  /* 0x0000000405447c10 */ /* 0x002fe4000fffe1ff */
[----:B------:R-:W-:-:S02]  /*0c30*/  IADD3 R69, PT, PT, -R67, UR4, RZ ;  /* 0x0000000443457c10 */ /* 0x000fc4000fffe1ff */
[----:B------:R-:W-:Y:S02]  /*0c40*/  LOP3.LUT R72, R72, 0x3, RZ, 0xc0, !PT ;  /* 0x0000000348487812 */ /* 0x000fe400078ec0ff */
[----:B------:R-:W-:-:S07]  /*0c50*/  IADD3 R73, PT, PT, -R73, RZ, RZ ;  /* 0x000000ff49497210 */ /* 0x000fce0007ffe1ff */
.L_x_907:
[----:B0-----:R-:W0:Y:S01]  /*0c60*/  LDC.64 R56, c[0x0][0x3a0] ;  /* 0x0000e800ff387b82 */ /* 0x001e220000000a00 */
        /* <DEDUP_REMOVED lines=47> */
.L_x_876:
[----:B------:R-:W5:Y:S02]  /*0f60*/  LDG.E.128 R56, desc[UR10][R56.64] ;  /* 0x0000000a38387981 */ /* 0x000f64000c1e1d00 */
.L_x_877:
[----:B------:R-:W-:Y:S05]  /*0f70*/  BSYNC.RECONVERGENT B1 ;  /* 0x0000000000017941 */ /* 0x000fea0003800200 */
.L_x_875:
        /* <DEDUP_REMOVED lines=34> */
.L_x_879:
[----:B------:R-:W5:Y:S02]  /*11a0*/  LDG.E.128 R60, desc[UR10][R60.64] ;  /* 0x0000000a3c3c7981 */ /* 0x000f64000c1e1d00 */
.L_x_880:
[----:B------:R-:W-:Y:S05]  /*11b0*/  BSYNC.RECONVERGENT B1 ;  /* 0x0000000000017941 */ /* 0x000fea0003800200 */
.L_x_878:
[----:B-----5:R-:W-:Y:S01]  /*11c0*/  HADD2.F32 R85, -RZ, R56.H0_H0 ;  /* 0x20000038ff557230 */ /* 0x020fe20000004100 */
[----:B------:R-:W-:Y:S01]  /*11d0*/  ISETP.GE.AND P0, PT, R67, UR9, PT ;  /* 0x0000000943007c0c */ /* 0x000fe2000bf06270 */
[----:B------:R-:W-:Y:S02]  /*11e0*/  HADD2.F32 R107, -RZ, R58.H0_H0 ;  /* 0x2000003aff6b7230 */ /* 0x000fe40000004100 */
[--C-:B------:R-:W-:Y:S02]  /*11f0*/  HADD2.F32 R105, -RZ, R57.reuse.H1_H1 ;  /* 0x30000039ff697230 */ /* 0x100fe40000004100 */
[C---:B------:R-:W-:Y:S01]  /*1200*/  FADD R85, -R84.reuse, R85 ;  /* 0x0000005554557221 */ /* 0x040fe20000000100 */
[----:B------:R-:W-:Y:S02]  /*1210*/  HADD2.F32 R87, -RZ, R56.H1_H1 ;  /* 0x30000038ff577230 */ /* 0x000fe40000004100 */
[----:B------:R-:W-:Y:S01]  /*1220*/  FADD R107, -R84, R107 ;  /* 0x0000006b546b7221 */ /* 0x000fe20000000100 */
[----:B------:R-:W-:-:S02]  /*1230*/  HADD2.F32 R103, -RZ, R57.H0_H0 ;  /* 0x20000039ff677230 */ /* 0x000fc40000004100 */
[----:B------:R-:W-:Y:S01]  /*1240*/  FMUL R115, R74, R85 ;  /* 0x000000554a737220 */ /* 0x000fe20000400000 */
[----:B------:R-:W-:Y:S02]  /*1250*/  HADD2.F32 R113, -RZ, R60.H0_H0 ;  /* 0x2000003cff717230 */ /* 0x000fe40000004100 */
[C---:B------:R-:W-:Y:S01]  /*1260*/  FADD R105, -R84.reuse, R105 ;  /* 0x0000006954697221 */ /* 0x040fe20000000100 */
[--C-:B------:R-:W-:Y:S02]  /*1270*/  HADD2.F32 R109, -RZ, R61.reuse.H0_H0 ;  /* 0x2000003dff6d7230 */ /* 0x100fe40000004100 */
[----:B------:R-:W-:Y:S01]  /*1280*/  FADD R87, -R84, R87 ;  /* 0x0000005754577221 */ /* 0x000fe20000000100 */
[----:B------:R-:W-:Y:S02]  /*1290*/  HADD2.F32 R106, -RZ, R61.H1_H1 ;  /* 0x3000003dff6a7230 */ /* 0x000fe40000004100 */
[----:B------:R-:W-:Y:S01]  /*12a0*/  FADD R36, R36, R113 ;  /* 0x0000007124247221 */ /* 0x000fe20000000000 */
[----:B------:R-:W-:-:S02]  /*12b0*/  HADD2.F32 R61, -RZ, R62.H0_H0 ;  /* 0x2000003eff3d7230 */ /* 0x000fc40000004100 */
[----:B------:R-:W-:Y:S01]  /*12c0*/  FFMA R52, R115, R113, R52 ;  /* 0x0000007173347223 */ /* 0x000fe20000000034 */
[----:B------:R-:W-:Y:S02]  /*12d0*/  HADD2.F32 R60, -RZ, R60.H1_H1 ;  /* 0x3000003cff3c7230 */ /* 0x000fe40000004100 */
[----:B------:R-:W-:Y:S01]  /*12e0*/  FADD R103, -R84, R103 ;  /* 0x0000006754677221 */ /* 0x000fe20000000100 */
[----:B------:R-:W-:Y:S01]  /*12f0*/  FMUL R107, R74, R107 ;  /* 0x0000006b4a6b7220 */ /* 0x000fe20000400000 */
[----:B------:R-:W-:Y:S01]  /*1300*/  FMUL R113, R8, R113 ;  /* 0x0000007108717220 */ /* 0x000fe20000400000 */
[C---:B------:R-:W-:Y:S01]  /*1310*/  FMUL R108, R74.reuse, R105 ;  /* 0x000000694a6c7220 */ /* 0x040fe20000400000 */
[--C-:B------:R-:W-:Y:S02]  /*1320*/  HADD2.F32 R101, -RZ, R63.reuse.H0_H0 ;  /* 0x2000003fff657230 */ /* 0x100fe40000004100 */
[----:B------:R-:W-:Y:S01]  /*1330*/  FMUL R112, R74, R87 ;  /* 0x000000574a707220 */ /* 0x000fe20000400000 */
[----:B------:R-:W-:-:S02]  /*1340*/  HADD2.F32 R56, -RZ, R63.H1_H1 ;  /* 0x3000003fff387230 */ /* 0x000fc40000004100 */
[----:B------:R-:W-:Y:S01]  /*1350*/  FMUL R111, R74, R103 ;  /* 0x000000674a6f7220 */ /* 0x000fe20000400000 */
[----:B------:R-:W-:Y:S01]  /*1360*/  FADD R32, R32, R61 ;  /* 0x0000003d20207221 */ /* 0x000fe20000000000 */
[-C--:B------:R-:W-:Y:S01]  /*1370*/  FFMA R48, R107, R61.reuse, R48 ;  /* 0x0000003d6b307223 */ /* 0x080fe20000000030 */
[----:B------:R-:W-:Y:S01]  /*1380*/  FMUL R105, R12, R61 ;  /* 0x0000003d0c697220 */ /* 0x000fe20000400000 */
[-C--:B------:R-:W-:Y:S01]  /*1390*/  FMUL R110, R9, R60.reuse ;  /* 0x0000003c096e7220 */ /* 0x080fe20000400000 */
[----:B------:R-:W-:Y:S01]  /*13a0*/  FADD R61, RZ, R113 ;  /* 0x00000071ff3d7221 */ /* 0x000fe20000000000 */
[----:B------:R-:W-:Y:S01]  /*13b0*/  FFMA R63, R115, R113, RZ ;  /* 0x00000071733f7223 */ /* 0x000fe200000000ff */
[----:B------:R-:W-:Y:S02]  /*13c0*/  HADD2.F32 R117, -RZ, R58.H1_H1 ;  /* 0x3000003aff757230 */ /* 0x000fe40000004100 */
[----:B------:R-:W-:Y:S01]  /*13d0*/  FADD R37, R37, R60 ;  /* 0x0000003c25257221 */ /* 0x000fe20000000000 */
[----:B------:R-:W-:Y:S01]  /*13e0*/  FFMA R53, R112, R60, R53 ;  /* 0x0000003c70357223 */ /* 0x000fe20000000035 */
[----:B------:R-:W-:Y:S01]  /*13f0*/  FADD R38, R38, R109 ;  /* 0x0000006d26267221 */ /* 0x000fe20000000000 */
[-C--:B------:R-:W-:Y:S01]  /*1400*/  FFMA R54, R111, R109.reuse, R54 ;  /* 0x0000006d6f367223 */ /* 0x080fe20000000036 */
[----:B------:R-:W-:Y:S01]  /*1410*/  FMUL R109, R10, R109 ;  /* 0x0000006d0a6d7220 */ /* 0x000fe20000400000 */
[----:B------:R-:W-:Y:S01]  /*1420*/  FADD R58, R61, R110 ;  /* 0x0000006e3d3a7221 */ /* 0x000fe20000000000 */
[----:B------:R-:W-:Y:S01]  /*1430*/  FFMA R60, R112, R110, R63 ;  /* 0x0000006e703c7223 */ /* 0x000fe2000000003f */
[----:B------:R-:W-:-:S02]  /*1440*/  HADD2.F32 R57, -RZ, R59.H0_H0 ;  /* 0x2000003bff397230 */ /* 0x000fc40000004100 */
[----:B------:R-:W-:Y:S01]  /*1450*/  FADD R39, R39, R106 ;  /* 0x0000006a27277221 */ /* 0x000fe20000000000 */
[-C--:B------:R-:W-:Y:S01]  /*1460*/  FFMA R55, R108, R106.reuse, R55 ;  /* 0x0000006a6c377223 */ /* 0x080fe20000000037 */
[----:B------:R-:W-:Y:S01]  /*1470*/  FMUL R106, R11, R106 ;  /* 0x0000006a0b6a7220 */ /* 0x000fe20000400000 */
[----:B------:R-:W-:Y:S01]  /*1480*/  FADD R61, R58, R109 ;  /* 0x0000006d3a3d7221 */ /* 0x000fe20000000000 */
[----:B------:R-:W-:Y:S01]  /*1490*/  FFMA R63, R111, R109, R60 ;  /* 0x0000006d6f3f7223 */ /* 0x000fe2000000003c */
[----:B------:R-:W-:Y:S02]  /*14a0*/  HADD2.F32 R59, -RZ, R59.H1_H1 ;  /* 0x3000003bff3b7230 */ /* 0x000fe40000004100 */
[C---:B------:R-:W-:Y:S01]  /*14b0*/  FADD R57, -R84.reuse, R57 ;  /* 0x0000003954397221 */ /* 0x040fe20000000100 */
[----:B------:R-:W-:Y:S02]  /*14c0*/  HADD2.F32 R62, -RZ, R62.H1_H1 ;  /* 0x3000003eff3e7230 */ /* 0x000fe40000004100 */
[----:B------:R-:W-:Y:S01]  /*14d0*/  FADD R117, -R84, R117 ;  /* 0x0000007554757221 */ /* 0x000fe20000000100 */
[----:B------:R-:W-:Y:S01]  /*14e0*/  FADD R58, R61, R106 ;  /* 0x0000006a3d3a7221 */ /* 0x000fe20000000000 */
[----:B------:R-:W-:Y:S01]  /*14f0*/  FFMA R60, R108, R106, R63 ;  /* 0x0000006a6c3c7223 */ /* 0x000fe2000000003f */
[----:B------:R-:W-:Y:S01]  /*1500*/  FADD R85, -R84, R59 ;  /* 0x0000003b54557221 */ /* 0x000fe20000000100 */
[C---:B------:R-:W-:Y:S01]  /*1510*/  FMUL R103, R74.reuse, R57 ;  /* 0x000000394a677220 */ /* 0x040fe20000400000 */
[----:B------:R-:W-:Y:S01]  /*1520*/  FMUL R104, R74, R117 ;  /* 0x000000754a687220 */ /* 0x000fe20000400000 */
[----:B------:R-:W-:Y:S01]  /*1530*/  FMUL R102, R13, R62 ;  /* 0x0000003e0d667220 */ /* 0x000fe20000400000 */
        /* <DEDUP_REMOVED lines=26> */
.L_x_882:
        /* <DEDUP_REMOVED lines=28> */
.L_x_883:
[----:B------:R-:W-:Y:S05]  /*18a0*/  BSYNC.RECONVERGENT B1 ;  /* 0x0000000000017941 */ /* 0x000fea0003800200 */
.L_x_881:
[----:B------:R-:W-:Y:S01]  /*18b0*/  IMAD.WIDE R60, R77, 0x2, R80 ;  /* 0x000000024d3c7825 */ /* 0x000fe200078e0250 */
[----:B------:R-:W-:Y:S02]  /*18c0*/  BSSY.RECONVERGENT B1, `(.L_x_884) ;  /* 0x0000022000017945 */ /* 0x000fe40003800200 */
[----:B------:R-:W-:-:S04]  /*18d0*/  LOP3.LUT P0, RZ, R60, 0xf, RZ, 0xc0, !PT ;  /* 0x0000000f3cff7812 */ /* 0x000fc8000780c0ff */
[----:B------:R-:W-:-:S13]  /*18e0*/  ISETP.LT.U32.OR P0, PT, R69, 0x8, P0 ;  /* 0x000000084500780c */ /* 0x000fda0000701470 */
[----:B------:R-:W-:Y:S05]  /*18f0*/  @P0 BRA `(.L_x_885) ;  /* 0x0000000000080947 */ /* 0x000fea0003800000 */
[----:B------:R-:W5:Y:S01]  /*1900*/  LDG.E.128 R60, desc[UR10][R60.64] ;  /* 0x0000000a3c3c7981 */ /* 0x000f62000c1e1d00 */
[----:B------:R-:W-:Y:S05]  /*1910*/  BRA `(.L_x_886) ;  /* 0x0000000000707947 */ /* 0x000fea0003800000 */
.L_x_885:
        /* <DEDUP_REMOVED lines=28> */
.L_x_886:
[----:B------:R-:W-:Y:S05]  /*1ae0*/  BSYNC.RECONVERGENT B1 ;  /* 0x0000000000017941 */ /* 0x000fea0003800200 */
.L_x_884:
[----:B-----5:R-:W-:Y:S02]  /*1af0*/  HADD2.F32 R75, -RZ, R56.H0_H0 ;  /* 0x20000038ff4b7230 */ /* 0x020fe40000004100 */
[--C-:B------:R-:W-:Y:S02]  /*1b00*/  HADD2.F32 R79, -RZ, R57.reuse.H0_H0 ;  /* 0x20000039ff4f7230 */ /* 0x100fe40000004100 */
[----:B------:R-:W-:Y:S02]  /*1b10*/  HADD2.F32 R81, -RZ, R57.H1_H1 ;  /* 0x30000039ff517230 */ /* 0x000fe40000004100 */
[C---:B------:R-:W-:Y:S01]  /*1b20*/  FADD R75, -R84.reuse, R75 ;  /* 0x0000004b544b7221 */ /* 0x040fe20000000100 */
[----:B------:R-:W-:Y:S02]  /*1b30*/  HADD2.F32 R97, -RZ, R60.H0_H0 ;  /* 0x2000003cff617230 */ /* 0x000fe40000004100 */
[----:B------:R-:W-:Y:S01]  /*1b40*/  FADD R79, -R84, R79 ;  /* 0x0000004f544f7221 */ /* 0x000fe20000000100 */
[----:B------:R-:W-:-:S02]  /*1b50*/  HADD2.F32 R77, -RZ, R56.H1_H1 ;  /* 0x30000038ff4d7230 */ /* 0x000fc40000004100 */
[----:B------:R-:W-:Y:S01]  /*1b60*/  FMUL R99, R74, R75 ;  /* 0x0000004b4a637220 */ /* 0x000fe20000400000 */
[----:B------:R-:W-:Y:S02]  /*1b70*/  HADD2.F32 R60, -RZ, R60.H1_H1 ;  /* 0x3000003cff3c7230 */ /* 0x000fe40000004100 */
[----:B------:R-:W-:Y:S01]  /*1b80*/  FADD R81, -R84, R81 ;  /* 0x0000005154517221 */ /* 0x000fe20000000100 */
[----:B------:R-:W-:Y:S01]  /*1b90*/  FADD R28, R28, R97 ;  /* 0x000000611c1c7221 */ /* 0x000fe20000000000 */
[-C--:B------:R-:W-:Y:S01]  /*1ba0*/  FFMA R44, R99, R97.reuse, R44 ;  /* 0x00000061632c7223 */ /* 0x080fe2000000002c */
[----:B------:R-:W-:Y:S01]  /*1bb0*/  FADD R77, -R84, R77 ;  /* 0x0000004d544d7221 */ /* 0x000fe20000000100 */
[----:B------:R-:W-:Y:S01]  /*1bc0*/  FMUL R97, R16, R97 ;  /* 0x0000006110617220 */ /* 0x000fe20000400000 */
[--C-:B------:R-:W-:Y:S02]  /*1bd0*/  HADD2.F32 R83, -RZ, R58.reuse.H0_H0 ;  /* 0x2000003aff537230 */ /* 0x100fe40000004100 */
[----:B------:R-:W-:Y:S01]  /*1be0*/  FMUL R95, R74, R79 ;  /* 0x0000004f4a5f7220 */ /* 0x000fe20000400000 */
[----:B------:R-:W-:-:S02]  /*1bf0*/  HADD2.F32 R87, -RZ, R58.H1_H1 ;  /* 0x3000003aff577230 */ /* 0x000fc40000004100 */
[C---:B------:R-:W-:Y:S01]  /*1c00*/  FMUL R92, R74.reuse, R81 ;  /* 0x000000514a5c7220 */ /* 0x040fe20000400000 */
[--C-:B------:R-:W-:Y:S02]  /*1c10*/  HADD2.F32 R93, -RZ, R61.reuse.H0_H0 ;  /* 0x2000003dff5d7230 */ /* 0x100fe40000004100 */
[----:B------:R-:W-:Y:S01]  /*1c20*/  FMUL R96, R74, R77 ;  /* 0x0000004d4a607220 */ /* 0x000fe20000400000 */
[----:B------:R-:W-:Y:S02]  /*1c30*/  HADD2.F32 R58, -RZ, R61.H1_H1 ;  /* 0x3000003dff3a7230 */ /* 0x000fe40000004100 */
[----:B------:R-:W-:Y:S01]  /*1c40*/  FMUL R94, R17, R60 ;  /* 0x0000003c115e7220 */ /* 0x000fe20000400000 */
[--C-:B------:R-:W-:Y:S02]  /*1c50*/  HADD2.F32 R57, -RZ, R63.reuse.H0_H0 ;  /* 0x2000003fff397230 */ /* 0x100fe40000004100 */
[----:B------:R-:W-:Y:S01]  /*1c60*/  FADD R61, R86, R97 ;  /* 0x00000061563d7221 */ /* 0x000fe20000000000 */
[----:B------:R-:W-:-:S02]  /*1c70*/  HADD2.F32 R56, -RZ, R63.H1_H1 ;  /* 0x3000003fff387230 */ /* 0x000fc40000004100 */
[----:B------:R-:W-:Y:S01]  /*1c80*/  FFMA R63, R99, R97, R116 ;  /* 0x00000061633f7223 */ /* 0x000fe20000000074 */
[----:B------:R-:W-:Y:S01]  /*1c90*/  FADD R30, R30, R93 ;  /* 0x0000005d1e1e7221 */ /* 0x000fe20000000000 */
[-C--:B------:R-:W-:Y:S01]  /*1ca0*/  FFMA R46, R95, R93.reuse, R46 ;  /* 0x0000005d5f2e7223 */ /* 0x080fe2000000002e */
[----:B------:R-:W-:Y:S01]  /*1cb0*/  FADD R31, R31, R58 ;  /* 0x0000003a1f1f7221 */ /* 0x000fe20000000000 */
[-C--:B------:R-:W-:Y:S01]  /*1cc0*/  FFMA R47, R92, R58.reuse, R47 ;  /* 0x0000003a5c2f7223 */ /* 0x080fe2000000002f */
[----:B------:R-:W-:Y:S01]  /*1cd0*/  FMUL R91, R19, R58 ;  /* 0x0000003a135b7220 */ /* 0x000fe20000400000 */
[----:B------:R-:W-:Y:S01]  /*1ce0*/  FADD R29, R29, R60 ;  /* 0x0000003c1d1d7221 */ /* 0x000fe20000000000 */
[----:B------:R-:W-:Y:S01]  /*1cf0*/  FFMA R45, R96, R60, R45 ;  /* 0x0000003c602d7223 */ /* 0x000fe2000000002d */
[----:B------:R-:W-:Y:S01]  /*1d00*/  FMUL R93, R18, R93 ;  /* 0x0000005d125d7220 */ /* 0x000fe20000400000 */
[----:B------:R-:W-:Y:S01]  /*1d10*/  FADD R58, R61, R94 ;  /* 0x0000005e3d3a7221 */ /* 0x000fe20000000000 */
[----:B------:R-:W-:Y:S01]  /*1d20*/  FFMA R60, R96, R94, R63 ;  /* 0x0000005e603c7223 */ /* 0x000fe2000000003f */
[----:B------:R-:W-:-:S02]  /*1d30*/  HADD2.F32 R89, -RZ, R59.H0_H0 ;  /* 0x2000003bff597230 */ /* 0x000fc40000004100 */
[----:B------:R-:W-:Y:S01]  /*1d40*/  FADD R83, -R84, R83 ;  /* 0x0000005354537221 */ /* 0x000fe20000000100 */
[--C-:B------:R-:W-:Y:S02]  /*1d50*/  HADD2.F32 R85, -RZ, R62.reuse.H0_H0 ;  /* 0x2000003eff557230 */ /* 0x100fe40000004100 */
[----:B------:R-:W-:Y:S01]  /*1d60*/  FADD R58, R58, R93 ;  /* 0x0000005d3a3a7221 */ /* 0x000fe20000000000 */
[----:B------:R-:W-:Y:S01]  /*1d70*/  FFMA R61, R95, R93, R60 ;  /* 0x0000005d5f3d7223 */ /* 0x000fe2000000003c */
[----:B------:R-:W-:Y:S02]  /*1d80*/  HADD2.F32 R62, -RZ, R62.H1_H1 ;  /* 0x3000003eff3e7230 */ /* 0x000fe40000004100 */
[----:B------:R-:W-:Y:S01]  /*1d90*/  FADD R117, -R84, R89 ;  /* 0x0000005954757221 */ /* 0x000fe20000000100 */
[----:B------:R-:W-:Y:S01]  /*1da0*/  FMUL R79, R20, R85 ;  /* 0x00000055144f7220 */ /* 0x000fe20000400000 */
[----:B------:R-:W-:Y:S01]  /*1db0*/  FADD R58, R58, R91 ;  /* 0x0000005b3a3a7221 */ /* 0x000fe20000000000 */
[----:B------:R-:W-:Y:S01]  /*1dc0*/  FADD R87, -R84, R87 ;  /* 0x0000005754577221 */ /* 0x000fe20000000100 */
[----:B------:R-:W-:Y:S01]  /*1dd0*/  FMUL R89, R74, R83 ;  /* 0x000000534a597220 */ /* 0x000fe20000400000 */
[----:B------:R-:W-:Y:S01]  /*1de0*/  FFMA R60, R92, R91, R61 ;  /* 0x0000005b5c3c7223 */ /* 0x000fe2000000003d */
[----:B------:R-:W-:-:S02]  /*1df0*/  HADD2.F32 R59, -RZ, R59.H1_H1 ;  /* 0x3000003bff3b7230 */ /* 0x000fc40000004100 */
[----:B------:R-:W-:Y:S01]  /*1e00*/  FMUL R77, R74, R117 ;  /* 0x000000754a4d7220 */ /* 0x000fe20000400000 */
[----:B------:R-:W-:Y:S01]  /*1e10*/  FMUL R75, R21, R62 ;  /* 0x0000003e154b7220 */ /* 0x000fe20000400000 */
[----:B------:R-:W-:Y:S01]  /*1e20*/  FADD R58, R58, R79 ;  /* 0x0000004f3a3a7221 */ /* 0x000fe20000000000 */
[----:B------:R-:W-:Y:S01]  /*1e30*/  FMUL R90, R74, R87 ;  /* 0x000000574a5a7220 */ /* 0x000fe20000400000 */
[----:B------:R-:W-:Y:S01]  /*1e40*/  FFMA R61, R89, R79, R60 ;  /* 0x0000004f593d7223 */ /* 0x000fe2000000003c */
[----:B------:R-:W-:Y:S01]  /*1e50*/  FADD R26, R26, R57 ;  /* 0x000000391a1a7221 */ /* 0x000fe20000000000 */
[-C--:B------:R-:W-:Y:S01]  /*1e60*/  FFMA R42, R77, R57.reuse, R42 ;  /* 0x000000394d2a7223 */ /* 0x080fe2000000002a */
[----:B------:R-:W-:Y:S01]  /*1e70*/  FMUL R76, R22, R57 ;  /* 0x00000039164c7220 */ /* 0x000fe20000400000 */
[----:B------:R-:W-:Y:S01]  /*1e80*/  FADD R59, -R84, R59 ;  /* 0x0000003b543b7221 */ /* 0x000fe20000000100 */
        /* <DEDUP_REMOVED lines=14> */
.L_x_874:
[----:B------:R-:W-:Y:S05]  /*1f70*/  BSYNC.RECONVERGENT B0 ;  /* 0x0000000000007941 */ /* 0x000fea0003800200 */
.L_x_873:
        /* <DEDUP_REMOVED lines=51> */
.L_x_887:
        /* <DEDUP_REMOVED lines=27> */
[----:B------:R-:W-:Y:S01]  /*2460*/  IADD3 R61, PT, PT, -R82, RZ, RZ ;  /* 0x000000ff523d7210 */ /* 0x000fe20007ffe1ff */
[----:B-1----:R-:W-:-:S03]  /*2470*/  FADD R62, R63, R62 ;  /* 0x0000003e3f3e7221 */ /* 0x002fc60000000000 */
        /* <DEDUP_REMOVED lines=34> */
.L_x_890:
[----:B------:R-:W-:Y:S05]  /*26a0*/  BSYNC.RECONVERGENT B0 ;  /* 0x0000000000007941 */ /* 0x000fea0003800200 */
.L_x_889:
        /* <DEDUP_REMOVED lines=20> */
.L_x_892:
[----:B------:R-:W3:Y:S04]  /*27f0*/  LDG.E.STRONG.GPU R58, desc[UR10][R56.64] ;  /* 0x0000000a383a7981 */ /* 0x000ee8000c1ef900 */
[----:B---3--:R-:W-:Y:S01]  /*2800*/  CCTL.IVALL ;  /* 0x00000000ff00798f */ /* 0x008fe20002000000 */
[----:B------:R-:W-:Y:S05]  /*2810*/  YIELD ;  /* 0x0000000000007946 */ /* 0x000fea0003800000 */
[----:B------:R-:W-:-:S13]  /*2820*/  ISETP.NE.AND P0, PT, R58, R61, PT ;  /* 0x0000003d3a00720c */ /* 0x000fda0003f05270 */
[----:B------:R-:W-:Y:S05]  /*2830*/  @P0 BRA `(.L_x_892) ;  /* 0xfffffffc00ec0947 */ /* 0x000fea000383ffff */
.L_x_891:
[----:B------:R-:W-:Y:S01]  /*2840*/  ISETP.GE.AND P0, PT, R3, R114, PT ;  /* 0x000000720300720c */ /* 0x000fe20003f06270 */
[----:B------:R-:W-:Y:S05]  /*2850*/  WARPSYNC.ALL ;  /* 0x0000000000007948 */ /* 0x000fea0003800000 */
[----:B------:R-:W-:Y:S01]  /*2860*/  BAR.SYNC.DEFER_BLOCKING 0x0 ;  /* 0x0000000000007b1d */ /* 0x000fe20000010000 */
[----:B------:R-:W-:Y:S01]  /*2870*/  HFMA2 R117, -RZ, RZ, 0, 0 ;  /* 0x00000000ff757431 */ /* 0x000fe200000001ff */
        /* <DEDUP_REMOVED lines=10> */
[----:B------:R-:W-:Y:S01]  /*2920*/  HFMA2 R118, -RZ, RZ, 0, 0 ;  /* 0x00000000ff767431 */ /* 0x000fe200000001ff */
[----:B------:R-:W-:Y:S02]  /*2930*/  MOV R119, R73 ;  /* 0x0000004900777202 */ /* 0x000fe40000000f00 */
[----:B------:R-:W-:-:S07]  /*2940*/  MOV R116, R3 ;  /* 0x0000000300747202 */ /* 0x000fce0000000f00 */
.L_x_897:
        /* <DEDUP_REMOVED lines=36> */
[----:B------:R-:W-:Y:S02]  /*2b90*/  ISETP.NE.AND P0, PT, R119, RZ, PT ;  /* 0x000000ff7700720c */ /* 0x000fe40003f05270 */
[----:B------:R-:W-:Y:S01]  /*2ba0*/  IADD3 R116, PT, PT, R116, 0x200, RZ ;  /* 0x0000020074747810 */ /* 0x000fe20007ffe0ff */
        /* <DEDUP_REMOVED lines=15> */
.L_x_896:
[----:B------:R-:W-:Y:S05]  /*2ca0*/  BSYNC.RECONVERGENT B1 ;  /* 0x0000000000017941 */ /* 0x000fea0003800200 */
.L_x_895:
        /* <DEDUP_REMOVED lines=32> */
.L_x_899:
[----:B------:R-:W-:Y:S05]  /*2eb0*/  BSYNC.RECONVERGENT B1 ;  /* 0x0000000000017941 */ /* 0x000fea0003800200 */
.L_x_898:
        /* <DEDUP_REMOVED lines=20> */
.L_x_901:
[----:B------:R-:W-:Y:S05]  /*3000*/  BSYNC.RECONVERGENT B1 ;  /* 0x0000000000017941 */ /* 0x000fea0003800200 */
.L_x_900:
        /* <DEDUP_REMOVED lines=14> */
.L_x_894:
[----:B------:R-:W-:Y:S05]  /*30f0*/  BSYNC.RECONVERGENT B0 ;  /* 0x0000000000007941 */ /* 0x000fea0003800200 */
.L_x_893:
        /* <DEDUP_REMOVED lines=22> */
.L_x_888:
        /* <DEDUP_REMOVED lines=34> */
[----:B------:R-:W-:Y:S02]  /*3480*/  F2FP.F16.F32.PACK_AB R84, RZ, R59 ;  /* 0x0000003bff54723e */ /* 0x000fe400000000ff */
[----:B------:R-:W-:-:S02]  /*3490*/  F2FP.F16.F32.PACK_AB R56, RZ, R56 ;  /* 0x00000038ff38723e */ /* 0x000fc400000000ff */
[----:B------:R-:W-:Y:S02]  /*34a0*/  F2FP.F16.F32.PACK_AB R82, RZ, R82 ;  /* 0x00000052ff52723e */ /* 0x000fe400000000ff */
[----:B------:R-:W-:Y:S02]  /*34b0*/  F2FP.F16.F32.PACK_AB R57, RZ, R57 ;  /* 0x00000039ff39723e */ /* 0x000fe400000000ff */
        /* <DEDUP_REMOVED lines=23> */
.L_x_905:
[----:B------:R-:W-:Y:S02]  /*3630*/  PRMT R59, R59, 0x5410, R117 ;  /* 0x000054103b3b7816 */ /* 0x000fe40000000075 */
[----:B------:R-:W-:Y:S02]  /*3640*/  PRMT R58, R58, 0x5410, R85 ;  /* 0x000054103a3a7816 */ /* 0x000fe40000000055 */
[----:B------:R-:W-:Y:S02]  /*3650*/  PRMT R57, R57, 0x5410, R84 ;  /* 0x0000541039397816 */ /* 0x000fe40000000054 */
[----:B------:R-:W-:-:S05]  /*3660*/  PRMT R56, R56, 0x5410, R82 ;  /* 0x0000541038387816 */ /* 0x000fca0000000052 */
[----:B------:R1:W-:Y:S02]  /*3670*/  STG.E.128 desc[UR10][R60.64], R56 ;  /* 0x000000383c007986 */ /* 0x0003e4000c101d0a */
.L_x_906:
[----:B------:R-:W-:Y:S05]  /*3680*/  BSYNC.RECONVERGENT B1 ;  /* 0x0000000000017941 */ /* 0x000fea0003800200 */
.L_x_904:
        /* <DEDUP_REMOVED lines=60> */
.L_x_903:
[----:B------:R-:W-:Y:S05]  /*3a50*/  BSYNC.RECONVERGENT B0 ;  /* 0x0000000000007941 */ /* 0x000fea0003800200 */
.L_x_902:
[----:B-123--:R-:W1:Y:S01]  /*3a60*/  LDC R57, c[0x0][0x380] ;  /* 0x0000e000ff397b82 */ /* 0x00ee620000000800 */
[----:B------:R-:W2:Y:S01]  /*3a70*/  LDCU UR4, c[0x0][0x388] ;  /* 0x00007100ff0477ac */ /* 0x000ea20008000800 */
[----:B------:R-:W-:Y:S01]  /*3a80*/  UPLOP3.LUT UP0, UPT, UPT, UPT, UP0, 0x40, 0x4 ;  /* 0x000000000004789c */ /* 0x000fe20003f0e800 */
[----:B-1----:R-:W-:-:S04]  /*3a90*/  IADD3 R66, PT, PT, R66, R57, RZ ;  /* 0x0000003942427210 */ /* 0x002fc80007ffe0ff */
[----:B--2---:R-:W-:-:S13]  /*3aa0*/  ISETP.GE.AND P0, PT, R66, UR4, PT ;  /* 0x0000000442007c0c */ /* 0x004fda000bf06270 */
[----:B------:R-:W-:Y:S05]  /*3ab0*/  @!P0 BRA `(.L_x_907) ;  /* 0xffffffd000688947 */ /* 0x000fea000383ffff */
.L_x_870:
[----:B------:R-:W-:Y:S05]  /*3ac0*/  @P1 EXIT ;  /* 0x000000000000194d */ /* 0x000fea0003800000 */
[----:B0-----:R-:W0:Y:S01]  /*3ad0*/  LDC.64 R8, c[0x0][0x3d8] ;  /* 0x0000f600ff087b82 */ /* 0x001e220000000a00 */
        /* <DEDUP_REMOVED lines=29> */
.L_x_909:
[----:B------:R-:W-:Y:S05]  /*3cb0*/  BSYNC.RECONVERGENT B0 ;  /* 0x0000000000007941 */ /* 0x000fea0003800200 */
.L_x_908:
        /* <DEDUP_REMOVED lines=20> */
.L_x_911:
[----:B------:R2:W-:Y:S04]  /*3e00*/  STG.E.128 desc[UR10][R6.64], R52 ;  /* 0x0000003406007986 */ /* 0x0005e8000c101d0a */
[----:B------:R2:W-:Y:S02]  /*3e10*/  STG.E.128 desc[UR10][R6.64+0x10], R48 ;  /* 0x0000103006007986 */ /* 0x0005e4000c101d0a */
.L_x_912:
[----:B------:R-:W-:Y:S05]  /*3e20*/  BSYNC.RECONVERGENT B0 ;  /* 0x0000000000007941 */ /* 0x000fea0003800200 */
.L_x_910:
[----:B--23--:R-:W-:-:S04]  /*3e30*/  LEA R7, R114, R5, 0xa ;  /* 0x0000000572077211 */ /* 0x00cfc800078e50ff */
[----:B------:R-:W-:-:S13]  /*3e40*/  ISETP.GE.AND P0, PT, R7, UR9, PT ;  /* 0x0000000907007c0c */ /* 0x000fda000bf06270 */
[----:B------:R-:W-:Y:S05]  /*3e50*/  @P0 EXIT ;  /* 0x000000000000094d */ /* 0x000fea0003800000 */
[----:B------:R-:W-:Y:S01]  /*3e60*/  IMAD R5, R0, UR9, R7 ;  /* 0x0000000900057c24 */ /* 0x000fe2000f8e0207 */
        /* <DEDUP_REMOVED lines=27> */
.L_x_914:
[----:B------:R-:W-:Y:S05]  /*4020*/  BSYNC.RECONVERGENT B0 ;  /* 0x0000000000007941 */ /* 0x000fea0003800200 */
.L_x_913:
        /* <DEDUP_REMOVED lines=21> */
        .weak           $__internal_8_$__cuda_sm20_rcp_rn_f32_slowpath
        .type           $__internal_8_$__cuda_sm20_rcp_rn_f32_slowpath,@function
        .size           $__internal_8_$__cuda_sm20_rcp_rn_f32_slowpath,(.L_x_4769 - $__internal_8_$__cuda_sm20_rcp_rn_f32_slowpath)
$__internal_8_$__cuda_sm20_rcp_rn_f32_slowpath:
        /* <DEDUP_REMOVED lines=15> */
.L_x_915:
        /* <DEDUP_REMOVED lines=33> */
.L_x_917:
[----:B------:R0:W1:Y:S02]  /*4480*/  MUFU.RCP R8, R7 ;  /* 0x0000000700087308 */ /* 0x0000640000001000 */
.L_x_916:
[----:B0123--:R-:W-:Y:S02]  /*4490*/  MOV R7, R8 ;  /* 0x0000000800077202 */ /* 0x00ffe40000000f00 */
[----:B------:R-:W-:Y:S02]  /*44a0*/  MOV R8, R16 ;  /* 0x0000001000087202 */ /* 0x000fe40000000f00 */
[----:B------:R-:W-:-:S04]  /*44b0*/  MOV R9, 0x0 ;  /* 0x0000000000097802 */ /* 0x000fc80000000f00 */
[----:B------:R-:W-:Y:S05]  /*44c0*/  RET.REL.NODEC R8 `(_ZN18transformer_engine13normalization21ln_bwd_general_kernelINS0_13Kernel_traitsI6__halfS3_S3_fjLj2048ELj1ELj1ELj4ELj16ENS0_18Kernel_traits_baseILj2048ES3_S3_S3_fjLj128EEEEEEEvNS0_20BackwardKernelParamsE) ;  /* 0xffffffb808cc7950 */ /* 0x000fea0003c3ffff */
.L_x_918:
        /* <DEDUP_REMOVED lines=11> */
.L_x_4769:


//--------------------- .text._ZN18transformer_engine13normalization21ln_bwd_general_kernelINS0_13Kernel_traitsIffffjLj2048ELj1ELj1ELj4ELj16ENS0_18Kernel_traits_baseILj2048EffffjLj128EEEEEEEvNS0_20BackwardKernelParamsE --------------------------
	.section	.text._ZN18transformer_engine13normalization21ln_bwd_general_kernelINS0_13Kernel_traitsIffffjLj2048ELj1ELj1ELj4ELj16ENS0_18Kernel_traits_baseILj2048EffffjLj128EEEEEEEvNS0_20BackwardKernelParamsE,"ax",@progbits
	.align	128
        .global         _ZN18transformer_engine13normalization21ln_bwd_general_kernelINS0_13Kernel_traitsIffffjLj2048ELj1ELj1ELj4ELj16ENS0_18Kernel_traits_baseILj2048EffffjLj128EEEEEEEvNS0_20BackwardKernelParamsE
        .type           _ZN18transformer_engine13normalization21ln_bwd_general_kernelINS0_13Kernel_traitsIffffjLj2048ELj1ELj1ELj4ELj16ENS0_18Kernel_traits_baseILj2048EffffjLj128EEEEEEEvNS0_20BackwardKernelParamsE,@function
        .size           _ZN18transformer_engine13normalization21ln_bwd_general_kernelINS0_13Kernel_traitsIffffjLj2048ELj1ELj1ELj4ELj16ENS0_18Kernel_traits_baseILj2048EffffjLj128EEEEEEEvNS0_20BackwardKernelParamsE,(.L_x_4770 - _ZN18transformer_engine13normalization21ln_bwd_general_kernelINS0_13Kernel_traitsIffffjLj2048ELj1ELj1ELj4ELj16ENS0_18Kernel_traits_baseILj2048EffffjLj128EEEEEEEvNS0_20BackwardKernelParamsE)
        .other          _ZN18transformer_engine13normalization21ln_bwd_general_kernelINS0_13Kernel_traitsIffffjLj2048ELj1ELj1ELj4ELj16ENS0_18Kernel_traits_baseILj2048EffffjLj128EEEEEEEvNS0_20BackwardKernelParamsE,@"STO_CUDA_ENTRY STV_DEFAULT"
_ZN18transformer_engine13normalization21ln_bwd_general_kernelINS0_13Kernel_traitsIffffjLj2048ELj1ELj1ELj4ELj16ENS0_18Kernel_traits_baseILj2048EffffjLj128EEEEEEEvNS0_20BackwardKernelParamsE:
.text._ZN18transformer_engine13normalization21ln_bwd_general_kernelINS0_13Kernel_traitsIffffjLj2048ELj1ELj1ELj4ELj16ENS0_18Kernel_traits_baseILj2048EffffjLj128EEEEEEEvNS0_20BackwardKernelParamsE:
        /* <DEDUP_REMOVED lines=44> */
.L_x_922:
[C---:B------:R-:W-:Y:S02]  /*02c0*/  ISETP.NE.AND P0, PT, R8.reuse, RZ, PT ;  /* 0x000000ff0800720c */ /* 0x040fe40003f05270 */
[----:B------:R-:W-:Y:S02]  /*02d0*/  CS2R R10, SRZ ;  /* 0x00000000000a7805 */ /* 0x000fe4000001ff00 */
[C---:B------:R-:W-:Y:S02]  /*02e0*/  ISETP.GE.U32.AND P2, PT, R8.reuse, 0x2, PT ;  /* 0x000000020800780c */ /* 0x040fe40003f46070 */
[C---:B------:R-:W-:Y:S02]  /*02f0*/  ISETP.GE.U32.AND P3, PT, R8.reuse, 0x3, PT ;  /* 0x000000030800780c */ /* 0x040fe40003f66070 */
[----:B------:R-:W-:Y:S02]  /*0300*/  ISETP.GE.U32.AND P4, PT, R8, 0x4, PT ;  /* 0x000000040800780c */ /* 0x000fe40003f86070 */
[----:B------:R-:W-:-:S06]  /*0310*/  CS2R R8, SRZ ;  /* 0x0000000000087805 */ /* 0x000fcc000001ff00 */
[----:B------:R1:W5:Y:S04]  /*0320*/  @P0 LDG.E R8, desc[UR10][R6.64] ;  /* 0x0000000a06080981 */ /* 0x000368000c1e1900 */
[----:B------:R1:W5:Y:S04]  /*0330*/  @P2 LDG.E R9, desc[UR10][R6.64+0x4] ;  /* 0x0000040a06092981 */ /* 0x000368000c1e1900 */
[----:B------:R1:W5:Y:S04]  /*0340*/  @P3 LDG.E R10, desc[UR10][R6.64+0x8] ;  /* 0x0000080a060a3981 */ /* 0x000368000c1e1900 */
[----:B------:R1:W5:Y:S02]  /*0350*/  @P4 LDG.E R11, desc[UR10][R6.64+0xc] ;  /* 0x00000c0a060b4981 */ /* 0x000364000c1e1900 */
.L_x_923:
[----:B------:R-:W-:Y:S05]  /*0360*/  BSYNC.RECONVERGENT B1 ;  /* 0x0000000000017941 */ /* 0x000fea0003800200 */
.L_x_921:
        /* <DEDUP_REMOVED lines=11> */
.L_x_925:
        /* <DEDUP_REMOVED lines=10> */
.L_x_926:
[----:B------:R-:W-:Y:S05]  /*04c0*/  BSYNC.RECONVERGENT B1 ;  /* 0x0000000000017941 */ /* 0x000fea0003800200 */
.L_x_924:
        /* <DEDUP_REMOVED lines=11> */
.L_x_928:
        /* <DEDUP_REMOVED lines=10> */
.L_x_929:
[----:B------:R-:W-:Y:S05]  /*0620*/  BSYNC.RECONVERGENT B1 ;  /* 0x0000000000017941 */ /* 0x000fea0003800200 */
.L_x_927:
        /* <DEDUP_REMOVED lines=10> */
.L_x_930:
[C---:B------:R-:W-:Y:S02]  /*06d0*/  ISETP.NE.AND P0, PT, R23.reuse, RZ, PT ;  /* 0x000000ff1700720c */ /* 0x040fe40003f05270 */
[----:B------:R-:W-:Y:S02]  /*06e0*/  CS2R R20, SRZ ;  /* 0x0000000000147805 */ /* 0x000fe4000001ff00 */
        /* <DEDUP_REMOVED lines=8> */
.L_x_920:
[----:B------:R-:W-:Y:S05]  /*0770*/  BSYNC.RECONVERGENT B0 ;  /* 0x0000000000007941 */ /* 0x000fea0003800200 */
.L_x_919:
        /* <DEDUP_REMOVED lines=17> */
[----:B----4-:R-:W-:-:S13]  /*0890*/  ISETP.GE.AND P0, PT, R0, UR4, PT ;  /* 0x0000000400007c0c */ /* 0x010fda000bf06270 */
[----:B------:R-:W-:Y:S05]  /*08a0*/  @P0 BRA `(.L_x_931) ;  /* 0x0000002c00fc0947 */ /* 0x000fea0003800000 */
[----:B0123--:R-:W-:Y:S01]  /*08b0*/  I2FP.F32.S32 R6, UR9 ;  /* 0x0000000900067c45 */ /* 0x00ffe20008201400 */
[----:B------:R-:W0:Y:S03]  /*08c0*/  LDCU.U8 UR4, c[0x0][0x3c0] ;  /* 0x00007800ff0477ac */ /* 0x000e260008000000 */
[----:B------:R-:W-:-:S04]  /*08d0*/  IADD3 R7, PT, PT, R6, 0x1800000, RZ ;  /* 0x0180000006077810 */ /* 0x000fc80007ffe0ff */
[----:B------:R-:W-:-:S04]  /*08e0*/  LOP3.LUT R7, R7, 0x7f800000, RZ, 0xc0, !PT ;  /* 0x7f80000007077812 */ /* 0x000fc800078ec0ff */
[----:B------:R-:W-:-:S13]  /*08f0*/  ISETP.GT.U32.AND P0, PT, R7, 0x1ffffff, PT ;  /* 0x01ffffff0700780c */ /* 0x000fda0003f04070 */
[----:B0-----:R-:W-:Y:S05]  /*0900*/  @P0 BRA `(.L_x_932) ;  /* 0x0000000000100947 */ /* 0x001fea0003800000 */
[----:B------:R-:W-:-:S07]  /*0910*/  MOV R61, 0x930 ;  /* 0x00000930003d7802 */ /* 0x000fce0000000f00 */
[----:B-----5:R-:W-:Y:S05]  /*0920*/  CALL.REL.NOINC `($__internal_9_$__cuda_sm20_rcp_rn_f32_slowpath) ;  /* 0x0000003800147944 */ /* 0x020fea0003c00000 */
[----:B------:R-:W-:Y:S01]  /*0930*/  MOV R6, R52 ;  /* 0x0000003400067202 */ /* 0x000fe20000000f00 */
[----:B------:R-:W-:Y:S06]  /*0940*/  BRA `(.L_x_933) ;  /* 0x0000000000107947 */ /* 0x000fec0003800000 */
.L_x_932:
[----:B------:R-:W0:Y:S02]  /*0950*/  MUFU.RCP R7, R6 ;  /* 0x0000000600077308 */ /* 0x000e240000001000 */
[----:B0-----:R-:W-:-:S04]  /*0960*/  FFMA R52, R6, R7, -1 ;  /* 0xbf80000006347423 */ /* 0x001fc80000000007 */
[----:B------:R-:W-:-:S04]  /*0970*/  FADD.FTZ R52, -R52, -RZ ;  /* 0x800000ff34347221 */ /* 0x000fc80000010100 */
[----:B------:R-:W-:-:S07]  /*0980*/  FFMA R6, R7, R52, R7 ;  /* 0x0000003407067223 */ /* 0x000fce0000000007 */
.L_x_933:
[----:B------:R-:W0:Y:S01]  /*0990*/  LDC R70, c[0x0][0x384] ;  /* 0x0000e100ff467b82 */ /* 0x000e220000000800 */
[----:B------:R-:W-:Y:S01]  /*09a0*/  ISETP.NE.AND P0, PT, RZ, UR4, PT ;  /* 0x00000004ff007c0c */ /* 0x000fe2000bf05270 */
[----:B------:R-:W1:Y:S01]  /*09b0*/  LDCU UR4, c[0x0][0x38c] ;  /* 0x00007180ff0477ac */ /* 0x000e620008000800 */
[----:B------:R-:W-:Y:S01]  /*09c0*/  LOP3.LUT R65, RZ, R3, RZ, 0x33, !PT ;  /* 0x00000003ff417212 */ /* 0x000fe200078e33ff */
[----:B------:R-:W-:Y:S01]  /*09d0*/  HFMA2 R66, -RZ, RZ, 0, 0 ;  /* 0x00000000ff427431 */ /* 0x000fe200000001ff */
[----:B------:R-:W-:Y:S01]  /*09e0*/  FSEL R52, RZ, 1, !P0 ;  /* 0x3f800000ff347808 */ /* 0x000fe20004000000 */
[----:B------:R-:W-:-:S04]  /*09f0*/  UPLOP3.LUT UP0, UPT, UPT, UPT, UPT, 0x40, 0x4 ;  /* 0x000000000004789c */ /* 0x000fc80003f0e870 */
        /* <DEDUP_REMOVED lines=18> */
[----:B------:R-:W-:-:S02]  /*0b20*/  LEA R67, R70, R64, 0x9 ;  /* 0x0000004046437211 */ /* 0x000fc400078e48ff */
[----:B------:R-:W-:Y:S02]  /*0b30*/  LEA.HI R73, R65, 0x1, RZ, 0x1b ;  /* 0x0000000141497811 */ /* 0x000fe400078fd8ff */
[----:B------:R-:W-:Y:S02]  /*0b40*/  LEA R70, R70, R67, 0x9 ;  /* 0x0000004346467211 */ /* 0x000fe400078e48ff */
[C---:B------:R-:W-:Y:S02]  /*0b50*/  LOP3.LUT R71, R73.reuse, 0xf, RZ, 0xc0, !PT ;  /* 0x0000000f49477812 */ /* 0x040fe400078ec0ff */
[----:B------:R-:W-:Y:S02]  /*0b60*/  LOP3.LUT R72, R73, 0x7, RZ, 0xc0, !PT ;  /* 0x0000000749487812 */ /* 0x000fe400078ec0ff */
[----:B------:R-:W-:Y:S02]  /*0b70*/  MOV R23, R0 ;  /* 0x0000000000177202 */ /* 0x000fe40000000f00 */
[----:B------:R-:W-:-:S02]  /*0b80*/  MOV R52, RZ ;  /* 0x000000ff00347202 */ /* 0x000fc40000000f00 */
[----:B-1----:R-:W-:Y:S02]  /*0b90*/  IADD3 R68, PT, PT, -R5, UR4, RZ ;  /* 0x0000000405447c10 */ /* 0x002fe4000fffe1ff */
[----:B------:R-:W-:Y:S02]  /*0ba0*/  IADD3 R69, PT, PT, -R64, UR4, RZ ;  /* 0x0000000440457c10 */ /* 0x000fe4000fffe1ff */
[----:B------:R-:W-:Y:S02]  /*0bb0*/  LOP3.LUT R73, R73, 0x3, RZ, 0xc0, !PT ;  /* 0x0000000349497812 */ /* 0x000fe400078ec0ff */
[----:B------:R-:W-:Y:S02]  /*0bc0*/  IADD3 R74, PT, PT, -R67, UR4, RZ ;  /* 0x00000004434a7c10 */ /* 0x000fe4000fffe1ff */
[----:B------:R-:W-:-:S07]  /*0bd0*/  IADD3 R75, PT, PT, -R70, UR4, RZ ;  /* 0x00000004464b7c10 */ /* 0x000fce000fffe1ff */
.L_x_984:
        /* <DEDUP_REMOVED lines=8> */
[----:B0--3--:R-:W-:Y:S05]  /*0c60*/  @P1 BRA `(.L_x_935) ;  /* 0x0000001000381947 */ /* 0x009fea0003800000 */
[----:B------:R-:W0:Y:S08]  /*0c70*/  LDC.64 R56, c[0x0][0x398] ;  /* 0x0000e600ff387b82 */ /* 0x000e300000000a00 */
[----:B------:R-:W1:Y:S01]  /*0c80*/  LDC.64 R86, c[0x0][0x390] ;  /* 0x0000e400ff567b82 */ /* 0x000e620000000a00 */
[----:B0-----:R-:W-:-:S05]  /*0c90*/  IMAD.WIDE R56, R23, 0x4, R56 ;  /* 0x0000000417387825 */ /* 0x001fca00078e0238 */
[----:B------:R0:W5:Y:S01]  /*0ca0*/  LDG.E R80, desc[UR10][R56.64] ;  /* 0x0000000a38507981 */ /* 0x000162000c1e1900 */
[----:B------:R-:W-:Y:S01]  /*0cb0*/  IMAD R83, R23, UR9, R5 ;  /* 0x0000000917537c24 */ /* 0x000fe2000f8e0205 */
[----:B------:R-:W-:Y:S01]  /*0cc0*/  ISETP.GT.U32.AND P2, PT, R68, 0x3, PT ;  /* 0x000000034400780c */ /* 0x000fe20003f44070 */
[----:B------:R-:W-:Y:S02]  /*0cd0*/  BSSY.RECONVERGENT B1, `(.L_x_936) ;  /* 0x0000011000017945 */ /* 0x000fe40003800200 */
[----:B-1----:R-:W-:-:S03]  /*0ce0*/  IMAD.WIDE R60, R83, 0x4, R86 ;  /* 0x00000004533c7825 */ /* 0x002fc600078e0256 */
        /* <DEDUP_REMOVED lines=14> */
.L_x_937:
[----:B------:R0:W5:Y:S02]  /*0dd0*/  LDG.E.128 R56, desc[UR10][R60.64] ;  /* 0x0000000a3c387981 */ /* 0x000164000c1e1d00 */
.L_x_938:
[----:B------:R-:W-:Y:S05]  /*0de0*/  BSYNC.RECONVERGENT B1 ;  /* 0x0000000000017941 */ /* 0x000fea0003800200 */
.L_x_936:
        /* <DEDUP_REMOVED lines=15> */
[----:B0-----:R-:W-:Y:S05]  /*0ee0*/  @!P0 BRA `(.L_x_941) ;  /* 0x00000000000c8947 */ /* 0x001fea0003800000 */
[----:B------:R0:W5:Y:S01]  /*0ef0*/  LDG.E R63, desc[UR10][R82.64+0xc] ;  /* 0x00000c0a523f7981 */ /* 0x000162000c1e1900 */
[----:B------:R-:W-:Y:S05]  /*0f00*/  BRA `(.L_x_941) ;  /* 0x0000000000047947 */ /* 0x000fea0003800000 */
.L_x_940:
[----:B01----:R1:W5:Y:S02]  /*0f10*/  LDG.E.128 R60, desc[UR10][R82.64] ;  /* 0x0000000a523c7981 */ /* 0x003364000c1e1d00 */
.L_x_941:
[----:B------:R-:W-:Y:S05]  /*0f20*/  BSYNC.RECONVERGENT B1 ;  /* 0x0000000000017941 */ /* 0x000fea0003800200 */
.L_x_939:
[C---:B-----5:R-:W-:Y:S01]  /*0f30*/  FADD R81, -R80.reuse, R56 ;  /* 0x0000003850517221 */ /* 0x060fe20000000100 */
[----:B------:R-:W-:Y:S01]  /*0f40*/  FADD R57, -R80, R57 ;  /* 0x0000003950397221 */ /* 0x000fe20000000100 */
[----:B------:R-:W-:Y:S01]  /*0f50*/  FMUL R96, R7, R60 ;  /* 0x0000003c07607220 */ /* 0x000fe20000400000 */
[----:B------:R-:W-:Y:S01]  /*0f60*/  ISETP.GE.AND P0, PT, R64, UR9, PT ;  /* 0x0000000940007c0c */ /* 0x000fe2000bf06270 */
[----:B------:R-:W-:Y:S01]  /*0f70*/  FMUL R88, R76, R81 ;  /* 0x000000514c587220 */ /* 0x000fe20000400000 */
[----:B------:R-:W-:Y:S01]  /*0f80*/  FADD R115, -R80, R59 ;  /* 0x0000003b50737221 */ /* 0x000fe20000000100 */
[----:B------:R-:W-:Y:S01]  /*0f90*/  FMUL R92, R76, R57 ;  /* 0x000000394c5c7220 */ /* 0x000fe20000400000 */
[----:B------:R-:W-:Y:S01]  /*0fa0*/  FADD R103, -R80, R58 ;  /* 0x0000003a50677221 */ /* 0x000fe20000000100 */
        /* <DEDUP_REMOVED lines=19> */
[----:B01----:R-:W-:Y:S01]  /*10e0*/  FADD R82, R57, R114 ;  /* 0x0000007239527221 */ /* 0x003fe20000000000 */
        /* <DEDUP_REMOVED lines=11> */
.L_x_943:
        /* <DEDUP_REMOVED lines=9> */
.L_x_944:
[----:B------:R-:W-:Y:S05]  /*1230*/  BSYNC.RECONVERGENT B1 ;  /* 0x0000000000017941 */ /* 0x000fea0003800200 */
.L_x_942:
[----:B------:R-:W-:Y:S01]  /*1240*/  IMAD.WIDE R112, R113, 0x4, R84 ;  /* 0x0000000471707825 */ /* 0x000fe200078e0254 */
[----:B------:R-:W-:Y:S02]  /*1250*/  BSSY.RECONVERGENT B1, `(.L_x_945) ;  /* 0x000000f000017945 */ /* 0x000fe40003800200 */
[----:B------:R-:W-:-:S04]  /*1260*/  LOP3.LUT P0, RZ, R112, 0xf, RZ, 0xc0, !PT ;  /* 0x0000000f70ff7812 */ /* 0x000fc8000780c0ff */
[----:B------:R-:W-:-:S13]  /*1270*/  ISETP.LT.U32.OR P0, PT, R69, 0x4, P0 ;  /* 0x000000044500780c */ /* 0x000fda0000701470 */
[----:B------:R-:W-:Y:S05]  /*1280*/  @P0 BRA `(.L_x_946) ;  /* 0x0000000000080947 */ /* 0x000fea0003800000 */
[----:B01----:R0:W5:Y:S01]  /*1290*/  LDG.E.128 R60, desc[UR10][R112.64] ;  /* 0x0000000a703c7981 */ /* 0x003162000c1e1d00 */
[----:B------:R-:W-:Y:S05]  /*12a0*/  BRA `(.L_x_947) ;  /* 0x0000000000247947 */ /* 0x000fea0003800000 */
.L_x_946:
[C---:B------:R-:W-:Y:S02]  /*12b0*/  ISETP.NE.AND P0, PT, R69.reuse, RZ, PT ;  /* 0x000000ff4500720c */ /* 0x040fe40003f05270 */
[----:B01----:R-:W-:Y:S02]  /*12c0*/  CS2R R60, SRZ ;  /* 0x00000000003c7805 */ /* 0x003fe4000001ff00 */
[C---:B------:R-:W-:Y:S02]  /*12d0*/  ISETP.GE.U32.AND P3, PT, R69.reuse, 0x2, PT ;  /* 0x000000024500780c */ /* 0x040fe40003f66070 */
[----:B------:R-:W-:Y:S02]  /*12e0*/  CS2R R62, SRZ ;  /* 0x00000000003e7805 */ /* 0x000fe4000001ff00 */
[----:B------:R-:W-:-:S04]  /*12f0*/  ISETP.GE.U32.AND P4, PT, R69, 0x3, PT ;  /* 0x000000034500780c */ /* 0x000fc80003f86070 */
[----:B------:R1:W5:Y:S04]  /*1300*/  @P2 LDG.E R63, desc[UR10][R112.64+0xc] ;  /* 0x00000c0a703f2981 */ /* 0x000368000c1e1900 */
[----:B------:R1:W5:Y:S04]  /*1310*/  @P0 LDG.E R60, desc[UR10][R112.64] ;  /* 0x0000000a703c0981 */ /* 0x000368000c1e1900 */
[----:B------:R1:W5:Y:S04]  /*1320*/  @P3 LDG.E R61, desc[UR10][R112.64+0x4] ;  /* 0x0000040a703d3981 */ /* 0x000368000c1e1900 */
[----:B------:R1:W5:Y:S02]  /*1330*/  @P4 LDG.E R62, desc[UR10][R112.64+0x8] ;  /* 0x0000080a703e4981 */ /* 0x000364000c1e1900 */
.L_x_947:
[----:B------:R-:W-:Y:S05]  /*1340*/  BSYNC.RECONVERGENT B1 ;  /* 0x0000000000017941 */ /* 0x000fea0003800200 */
.L_x_945:
[C---:B-----5:R-:W-:Y:S01]  /*1350*/  FADD R79, -R80.reuse, R56 ;  /* 0x00000038504f7221 */ /* 0x060fe20000000100 */
[----:B------:R-:W-:Y:S01]  /*1360*/  FADD R57, -R80, R57 ;  /* 0x0000003950397221 */ /* 0x000fe20000000100 */
[----:B------:R-:W-:Y:S01]  /*1370*/  FMUL R95, R11, R60 ;  /* 0x0000003c0b5f7220 */ /* 0x000fe20000400000 */
[----:B------:R-:W-:Y:S01]  /*1380*/  ISETP.GE.AND P0, PT, R67, UR9, PT ;  /* 0x0000000943007c0c */ /* 0x000fe2000bf06270 */
[C---:B------:R-:W-:Y:S01]  /*1390*/  FMUL R79, R76.reuse, R79 ;  /* 0x0000004f4c4f7220 */ /* 0x040fe20000400000 */
[----:B------:R-:W-:Y:S01]  /*13a0*/  FMUL R91, R76, R57 ;  /* 0x000000394c5b7220 */ /* 0x000fe20000400000 */
[----:B------:R-:W-:Y:S01]  /*13b0*/  FADD R101, -R80, R58 ;  /* 0x0000003a50657221 */ /* 0x000fe20000000100 */
[----:B------:R-:W-:Y:S01]  /*13c0*/  FMUL R102, R12, R61 ;  /* 0x0000003d0c667220 */ /* 0x000fe20000400000 */
[----:B------:R-:W-:Y:S01]  /*13d0*/  FADD R57, R82, R95 ;  /* 0x0000005f52397221 */ /* 0x000fe20000000000 */
[----:B------:R-:W-:Y:S01]  /*13e0*/  FFMA R56, R79, R95, R81 ;  /* 0x0000005f4f387223 */ /* 0x000fe20000000051 */
[----:B------:R-:W-:Y:S01]  /*13f0*/  FADD R59, -R80, R59 ;  /* 0x0000003b503b7221 */ /* 0x000fe20000000100 */
[----:B------:R-:W-:Y:S01]  /*1400*/  FMUL R101, R76, R101 ;  /* 0x000000654c657220 */ /* 0x000fe20000400000 */
[----:B01----:R-:W-:Y:S01]  /*1410*/  FMUL R113, R13, R62 ;  /* 0x0000003e0d717220 */ /* 0x003fe20000400000 */
        /* <DEDUP_REMOVED lines=26> */
.L_x_949:
        /* <DEDUP_REMOVED lines=9> */
.L_x_950:
[----:B------:R-:W-:Y:S05]  /*1650*/  BSYNC.RECONVERGENT B1 ;  /* 0x0000000000017941 */ /* 0x000fea0003800200 */
.L_x_948:
[----:B------:R-:W-:Y:S01]  /*1660*/  IMAD.WIDE R108, R109, 0x4, R84 ;  /* 0x000000046d6c7825 */ /* 0x000fe200078e0254 */
[----:B------:R-:W-:Y:S02]  /*1670*/  BSSY.RECONVERGENT B1, `(.L_x_951) ;  /* 0x000000f000017945 */ /* 0x000fe40003800200 */
[----:B------:R-:W-:-:S04]  /*1680*/  LOP3.LUT P0, RZ, R108, 0xf, RZ, 0xc0, !PT ;  /* 0x0000000f6cff7812 */ /* 0x000fc8000780c0ff */
[----:B------:R-:W-:-:S13]  /*1690*/  ISETP.LT.U32.OR P0, PT, R74, 0x4, P0 ;  /* 0x000000044a00780c */ /* 0x000fda0000701470 */
[----:B------:R-:W-:Y:S05]  /*16a0*/  @P0 BRA `(.L_x_952) ;  /* 0x0000000000080947 */ /* 0x000fea0003800000 */
[----:B01----:R1:W5:Y:S01]  /*16b0*/  LDG.E.128 R60, desc[UR10][R108.64] ;  /* 0x0000000a6c3c7981 */ /* 0x003362000c1e1d00 */
[----:B------:R-:W-:Y:S05]  /*16c0*/  BRA `(.L_x_953) ;  /* 0x0000000000247947 */ /* 0x000fea0003800000 */
.L_x_952:
        /* <DEDUP_REMOVED lines=9> */
.L_x_953:
[----:B------:R-:W-:Y:S05]  /*1760*/  BSYNC.RECONVERGENT B1 ;  /* 0x0000000000017941 */ /* 0x000fea0003800200 */
.L_x_951:
        /* <DEDUP_REMOVED lines=12> */
[----:B------:R-:W-:Y:S01]  /*1830*/  FMUL R110, R17, R62 ;  /* 0x0000003e116e7220 */ /* 0x000fe20000400000 */
[----:B------:R-:W-:Y:S01]  /*1840*/  FADD R57, R57, R100 ;  /* 0x0000006439397221 */ /* 0x000fe20000000000 */
[----:B------:R-:W-:Y:S01]  /*1850*/  FFMA R56, R90, R100, R81 ;  /* 0x000000645a387223 */ /* 0x000fe20000000051 */
[----:B01----:R-:W-:Y:S01]  /*1860*/  FMUL R108, R18, R63 ;  /* 0x0000003f126c7220 */ /* 0x003fe20000400000 */
        /* <DEDUP_REMOVED lines=23> */
.L_x_955:
        /* <DEDUP_REMOVED lines=9> */
.L_x_956:
[----:B------:R-:W-:Y:S05]  /*1a70*/  BSYNC.RECONVERGENT B1 ;  /* 0x0000000000017941 */ /* 0x000fea0003800200 */
.L_x_954:
[----:B------:R-:W-:Y:S01]  /*1a80*/  IMAD.WIDE R84, R61, 0x4, R84 ;  /* 0x000000043d547825 */ /* 0x000fe200078e0254 */
[----:B------:R-:W-:Y:S02]  /*1a90*/  BSSY.RECONVERGENT B1, `(.L_x_957) ;  /* 0x000000f000017945 */ /* 0x000fe40003800200 */
[----:B------:R-:W-:-:S04]  /*1aa0*/  LOP3.LUT P0, RZ, R84, 0xf, RZ, 0xc0, !PT ;  /* 0x0000000f54ff7812 */ /* 0x000fc8000780c0ff */
[----:B------:R-:W-:-:S13]  /*1ab0*/  ISETP.LT.U32.OR P0, PT, R75, 0x4, P0 ;  /* 0x000000044b00780c */ /* 0x000fda0000701470 */
[----:B------:R-:W-:Y:S05]  /*1ac0*/  @P0 BRA `(.L_x_958) ;  /* 0x0000000000080947 */ /* 0x000fea0003800000 */
[----:B------:R2:W5:Y:S01]  /*1ad0*/  LDG.E.128 R60, desc[UR10][R84.64] ;  /* 0x0000000a543c7981 */ /* 0x000562000c1e1d00 */
[----:B------:R-:W-:Y:S05]  /*1ae0*/  BRA `(.L_x_959) ;  /* 0x0000000000247947 */ /* 0x000fea0003800000 */
.L_x_958:
        /* <DEDUP_REMOVED lines=9> */
.L_x_959:
[----:B------:R-:W-:Y:S05]  /*1b80*/  BSYNC.RECONVERGENT B1 ;  /* 0x0000000000017941 */ /* 0x000fea0003800200 */
.L_x_957:
[C---:B-----5:R-:W-:Y:S01]  /*1b90*/  FADD R83, -R80.reuse, R56 ;  /* 0x0000003850537221 */ /* 0x060fe20000000100 */
[C---:B------:R-:W-:Y:S01]  /*1ba0*/  FADD R57, -R80.reuse, R57 ;  /* 0x0000003950397221 */ /* 0x040fe20000000100 */
[----:B------:R-:W-:Y:S01]  /*1bb0*/  FMUL R93, R19, R60 ;  /* 0x0000003c135d7220 */ /* 0x000fe20000400000 */
[----:B------:R-:W-:Y:S01]  /*1bc0*/  FADD R97, -R80, R58 ;  /* 0x0000003a50617221 */ /* 0x000fe20000000100 */
[C---:B------:R-:W-:Y:S01]  /*1bd0*/  FMUL R78, R76.reuse, R83 ;  /* 0x000000534c4e7220 */ /* 0x040fe20000400000 */
[----:B------:R-:W-:Y:S01]  /*1be0*/  FMUL R89, R76, R57 ;  /* 0x000000394c597220 */ /* 0x000fe20000400000 */
        /* <DEDUP_REMOVED lines=22> */
.L_x_935:
[----:B------:R-:W-:Y:S05]  /*1d50*/  BSYNC.RECONVERGENT B0 ;  /* 0x0000000000007941 */ /* 0x000fea0003800200 */
.L_x_934:
[----:B------:R-:W4:Y:S02]  /*1d60*/  LDC R117, c[0x0][0x384] ;  /* 0x0000e100ff757b82 */ /* 0x000f240000000800 */
[----:B----4-:R-:W-:-:S13]  /*1d70*/  ISETP.NE.AND P0, PT, R117, 0x1, PT ;  /* 0x000000017500780c */ /* 0x010fda0003f05270 */
[----:B------:R-:W-:Y:S05]  /*1d80*/  @P0 BRA `(.L_x_960) ;  /* 0x0000000000c40947 */ /* 0x000fea0003800000 */
[----:B------:R-:W4:Y:S01]  /*1d90*/  SHFL.DOWN PT, R57, R82, 0x10, 0x1f ;  /* 0x0a001f0052397f89 */ /* 0x000f2200000e0000 */
[----:B------:R-:W0:Y:S01]  /*1da0*/  S2UR UR5, SR_CgaCtaId ;  /* 0x00000000000579c3 */ /* 0x000e220000008800 */
[----:B------:R-:W-:Y:S01]  /*1db0*/  ISETP.NE.AND P0, PT, R3, RZ, PT ;  /* 0x000000ff0300720c */ /* 0x000fe20003f05270 */
[----:B------:R-:W-:Y:S01]  /*1dc0*/  UMOV UR4, 0x400 ;  /* 0x0000040000047882 */ /* 0x000fe20000000000 */
[----:B------:R-:W1:Y:S01]  /*1dd0*/  SHFL.DOWN PT, R56, R81, 0x10, 0x1f ;  /* 0x0a001f0051387f89 */ /* 0x000e6200000e0000 */
[----:B----4-:R-:W-:Y:S01]  /*1de0*/  FADD R57, R57, R82 ;  /* 0x0000005239397221 */ /* 0x010fe20000000000 */
[----:B0-----:R-:W-:Y:S01]  /*1df0*/  ULEA UR4, UR5, UR4, 0x18 ;  /* 0x0000000405047291 */ /* 0x001fe2000f8ec0ff */
[----:B-1----:R-:W-:-:S03]  /*1e00*/  FADD R56, R56, R81 ;  /* 0x0000005138387221 */ /* 0x002fc60000000000 */
[----:B------:R-:W0:Y:S01]  /*1e10*/  SHFL.DOWN PT, R58, R57, 0x8, 0x1f ;  /* 0x09001f00393a7f89 */ /* 0x000e2200000e0000 */
[----:B------:R-:W-:Y:S02]  /*1e20*/  UIADD3 UR5, UPT, UPT, UR4, 0x20, URZ ;  /* 0x0000002004057890 */ /* 0x000fe4000fffe0ff */
[----:B------:R-:W-:Y:S01]  /*1e30*/  UIADD3 UR6, UPT, UPT, UR4, 0x28, URZ ;  /* 0x0000002804067890 */ /* 0x000fe2000fffe0ff */
[----:B------:R-:W1:Y:S01]  /*1e40*/  SHFL.DOWN PT, R59, R56, 0x8, 0x1f ;  /* 0x09001f00383b7f89 */ /* 0x000e6200000e0000 */
[----:B------:R-:W-:Y:S02]  /*1e50*/  USEL UR5, UR5, UR4, UP0 ;  /* 0x0000000405057287 */ /* 0x000fe40008000000 */
[----:B------:R-:W-:Y:S02]  /*1e60*/  @!UP0 UIADD3 UR6, UPT, UPT, UR4, 0x8, URZ ;  /* 0x0000000804068890 */ /* 0x000fe4000fffe0ff */
[----:B------:R-:W-:Y:S02]  /*1e70*/  UIADD3 UR7, UPT, UPT, UR4, 0x30, URZ ;  /* 0x0000003004077890 */ /* 0x000fe4000fffe0ff */
        /* <DEDUP_REMOVED lines=8> */
[----:B------:R-:W-:Y:S01]  /*1f00*/  @!P0 SHF.R.U32.HI R58, RZ, 0x2, R2 ;  /* 0x00000002ff3a8819 */ /* 0x000fe20000011602 */
[----:B-1----:R-:W-:-:S03]  /*1f10*/  FADD R60, R59, R60 ;  /* 0x0000003c3b3c7221 */ /* 0x002fc60000000000 */
        /* <DEDUP_REMOVED lines=8> */
[----:B------:R-:W-:-:S05]  /*1fa0*/  @!P0 LOP3.LUT R80, R58, 0xf8, RZ, 0xc0, !PT ;  /* 0x000000f83a508812 */ /* 0x000fca00078ec0ff */
[----:B------:R-:W-:Y:S01]  /*1fb0*/  @!P0 STS.64 [R80+UR5], R56 ;  /* 0x0000003850008988 */ /* 0x000fe20008000a05 */
[----:B------:R-:W-:Y:S06]  /*1fc0*/  BAR.SYNC.DEFER_BLOCKING 0x0 ;  /* 0x0000000000007b1d */ /* 0x000fec0000010000 */
[----:B------:R-:W0:Y:S04]  /*1fd0*/  LDS.64 R56, [UR5] ;  /* 0x00000005ff387984 */ /* 0x000e280008000a00 */
[----:B------:R-:W1:Y:S04]  /*1fe0*/  LDS.64 R58, [UR6] ;  /* 0x00000006ff3a7984 */ /* 0x000e680008000a00 */
[----:B------:R-:W4:Y:S04]  /*1ff0*/  LDS.64 R60, [UR7] ;  /* 0x00000007ff3c7984 */ /* 0x000f280008000a00 */
[----:B------:R-:W2:Y:S01]  /*2000*/  LDS.64 R62, [UR8] ;  /* 0x00000008ff3e7984 */ /* 0x000ea20008000a00 */
[----:B0-----:R-:W-:Y:S01]  /*2010*/  FADD R81, RZ, R56 ;  /* 0x00000038ff517221 */ /* 0x001fe20000000000 */
[----:B------:R-:W-:-:S03]  /*2020*/  FADD R82, RZ, R57 ;  /* 0x00000039ff527221 */ /* 0x000fc60000000000 */
[----:B-1----:R-:W-:Y:S01]  /*2030*/  FADD R81, R81, R58 ;  /* 0x0000003a51517221 */ /* 0x002fe20000000000 */
[----:B------:R-:W-:-:S03]  /*2040*/  FADD R82, R82, R59 ;  /* 0x0000003b52527221 */ /* 0x000fc60000000000 */
[----:B----4-:R-:W-:Y:S01]  /*2050*/  FADD R81, R81, R60 ;  /* 0x0000003c51517221 */ /* 0x010fe20000000000 */
[----:B------:R-:W-:-:S03]  /*2060*/  FADD R82, R82, R61 ;  /* 0x0000003d52527221 */ /* 0x000fc60000000000 */
[----:B--2---:R-:W-:Y:S01]  /*2070*/  FADD R81, R81, R62 ;  /* 0x0000003e51517221 */ /* 0x004fe20000000000 */
[----:B------:R-:W-:Y:S01]  /*2080*/  FADD R63, R82, R63 ;  /* 0x0000003f523f7221 */ /* 0x000fe20000000000 */
[----:B------:R-:W-:Y:S06]  /*2090*/  BRA `(.L_x_961) ;  /* 0x0000000c00f87947 */ /* 0x000fec0003800000 */
.L_x_960:
[----:B------:R-:W4:Y:S01]  /*20a0*/  SHFL.DOWN PT, R57, R82, 0x10, 0x1f ;  /* 0x0a001f0052397f89 */ /* 0x000f2200000e0000 */
[----:B------:R-:W0:Y:S01]  /*20b0*/  S2UR UR5, SR_CgaCtaId ;  /* 0x00000000000579c3 */ /* 0x000e220000008800 */
[----:B------:R-:W-:Y:S01]  /*20c0*/  LOP3.LUT R83, R66, 0x1, RZ, 0xc0, !PT ;  /* 0x0000000142537812 */ /* 0x000fe200078ec0ff */
[----:B------:R-:W-:Y:S01]  /*20d0*/  UMOV UR4, 0x400 ;  /* 0x0000040000047882 */ /* 0x000fe20000000000 */
[----:B------:R-:W1:Y:S01]  /*20e0*/  SHFL.DOWN PT, R56, R81, 0x10, 0x1f ;  /* 0x0a001f0051387f89 */ /* 0x000e6200000e0000 */
[----:B------:R-:W-:Y:S01]  /*20f0*/  ISETP.NE.AND P3, PT, R3, RZ, PT ;  /* 0x000000ff0300720c */ /* 0x000fe20003f65270 */
[----:B------:R-:W-:Y:S01]  /*2100*/  BSSY.RECONVERGENT B0, `(.L_x_962) ;  /* 0x000003a000007945 */ /* 0x000fe20003800200 */
[----:B------:R-:W-:Y:S01]  /*2110*/  ISETP.NE.AND P0, PT, R2, RZ, PT ;  /* 0x000000ff0200720c */ /* 0x000fe20003f05270 */
[----:B----4-:R-:W-:Y:S01]  /*2120*/  FADD R57, R57, R82 ;  /* 0x0000005239397221 */ /* 0x010fe20000000000 */
[----:B0-----:R-:W-:Y:S01]  /*2130*/  ULEA UR4, UR5, UR4, 0x18 ;  /* 0x0000000405047291 */ /* 0x001fe2000f8ec0ff */
[----:B------:R-:W0:Y:S01]  /*2140*/  LDC R82, c[0x0][0x380] ;  /* 0x0000e000ff527b82 */ /* 0x000e220000000800 */
[----:B-1----:R-:W-:-:S02]  /*2150*/  FADD R56, R56, R81 ;  /* 0x0000005138387221 */ /* 0x002fc40000000000 */
[----:B------:R-:W1:Y:S01]  /*2160*/  SHFL.DOWN PT, R58, R57, 0x8, 0x1f ;  /* 0x09001f00393a7f89 */ /* 0x000e6200000e0000 */
[----:B------:R-:W-:-:S03]  /*2170*/  UIADD3 UR5, UPT, UPT, UR4, 0x20, URZ ;  /* 0x0000002004057890 */ /* 0x000fc6000fffe0ff */
[----:B------:R-:W4:Y:S01]  /*2180*/  SHFL.DOWN PT, R59, R56, 0x8, 0x1f ;  /* 0x09001f00383b7f89 */ /* 0x000f2200000e0000 */
[----:B------:R-:W-:Y:S01]  /*2190*/  USEL UR5, UR5, UR4, UP0 ;  /* 0x0000000405057287 */ /* 0x000fe20008000000 */
[----:B-1----:R-:W-:Y:S01]  /*21a0*/  FADD R58, R57, R58 ;  /* 0x0000003a393a7221 */ /* 0x002fe20000000000 */
[----:B----4-:R-:W-:-:S04]  /*21b0*/  FADD R59, R56, R59 ;  /* 0x0000003b383b7221 */ /* 0x010fc80000000000 */
[----:B------:R-:W1:Y:S01]  /*21c0*/  SHFL.DOWN PT, R61, R58, 0x4, 0x1f ;  /* 0x08801f003a3d7f89 */ /* 0x000e6200000e0000 */
[----:B------:R-:W4:Y:S03]  /*21d0*/  LDC.64 R56, c[0x0][0x3b0] ;  /* 0x0000ec00ff387b82 */ /* 0x000f260000000a00 */
[----:B------:R-:W2:Y:S01]  /*21e0*/  SHFL.DOWN PT, R60, R59, 0x4, 0x1f ;  /* 0x08801f003b3c7f89 */ /* 0x000ea200000e0000 */
[----:B-1----:R-:W-:Y:S01]  /*21f0*/  FADD R61, R58, R61 ;  /* 0x0000003d3a3d7221 */ /* 0x002fe20000000000 */
[----:B0-----:R-:W-:Y:S02]  /*2200*/  IMAD R58, R117, R82, RZ ;  /* 0x00000052753a7224 */ /* 0x001fe400078e02ff */
[----:B--2---:R-:W-:Y:S02]  /*2210*/  FADD R60, R59, R60 ;  /* 0x0000003c3b3c7221 */ /* 0x004fe40000000000 */
[----:B------:R-:W0:Y:S01]  /*2220*/  SHFL.DOWN PT, R62, R61, 0x2, 0x1f ;  /* 0x08401f003d3e7f89 */ /* 0x000e2200000e0000 */
[----:B------:R-:W-:-:S03]  /*2230*/  IADD3 R59, PT, PT, -R83, RZ, RZ ;  /* 0x000000ff533b7210 */ /* 0x000fc60007ffe1ff */
[----:B------:R-:W1:Y:S01]  /*2240*/  SHFL.DOWN PT, R63, R60, 0x2, 0x1f ;  /* 0x08401f003c3f7f89 */ /* 0x000e6200000e0000 */
[----:B------:R-:W-:Y:S01]  /*2250*/  LOP3.LUT R58, R59, R58, RZ, 0xc0, !PT ;  /* 0x0000003a3b3a7212 */ /* 0x000fe200078ec0ff */
[----:B0-----:R-:W-:Y:S01]  /*2260*/  FADD R62, R61, R62 ;  /* 0x0000003e3d3e7221 */ /* 0x001fe20000000000 */
[----:B------:R-:W-:Y:S02]  /*2270*/  IMAD R61, R0, R117, RZ ;  /* 0x00000075003d7224 */ /* 0x000fe400078e02ff */
[----:B-1----:R-:W-:Y:S02]  /*2280*/  FADD R63, R60, R63 ;  /* 0x0000003f3c3f7221 */ /* 0x002fe40000000000 */
[----:B------:R-:W0:Y:S01]  /*2290*/  SHFL.DOWN PT, R81, R62, 0x1, 0x1f ;  /* 0x08201f003e517f89 */ /* 0x000e2200000e0000 */
[----:B------:R-:W-:-:S03]  /*22a0*/  IADD3 R60, P2, PT, R61, R58, RZ ;  /* 0x0000003a3d3c7210 */ /* 0x000fc60007f5e0ff */
[----:B------:R-:W1:Y:S01]  /*22b0*/  SHFL.DOWN PT, R80, R63, 0x1, 0x1f ;  /* 0x08201f003f507f89 */ /* 0x000e6200000e0000 */
[----:B------:R-:W-:Y:S02]  /*22c0*/  IADD3.X R61, PT, PT, RZ, RZ, RZ, P2, !PT ;  /* 0x000000ffff3d7210 */ /* 0x000fe400017fe4ff */
[----:B----4-:R-:W-:-:S04]  /*22d0*/  LEA R120, P2, R60, R56, 0x3 ;  /* 0x000000383c787211 */ /* 0x010fc800078418ff */
[----:B------:R-:W-:Y:S01]  /*22e0*/  LEA.HI.X R121, R60, R57, R61, 0x3, P2 ;  /* 0x000000393c797211 */ /* 0x000fe200010f1c3d */
[----:B0-----:R-:W-:Y:S01]  /*22f0*/  FADD R58, R62, R81 ;  /* 0x000000513e3a7221 */ /* 0x001fe20000000000 */
[----:B------:R-:W-:Y:S01]  /*2300*/  @!P3 SHF.R.U32.HI R62, RZ, 0x2, R2 ;  /* 0x00000002ff3eb819 */ /* 0x000fe20000011602 */
[----:B-1----:R-:W-:-:S03]  /*2310*/  FADD R59, R63, R80 ;  /* 0x000000503f3b7221 */ /* 0x002fc60000000000 */
[----:B------:R-:W-:Y:S02]  /*2320*/  @!P3 LOP3.LUT R56, R62, 0xf8, RZ, 0xc0, !PT ;  /* 0x000000f83e38b812 */ /* 0x000fe400078ec0ff */
[----:B------:R-:W-:Y:S01]  /*2330*/  CS2R R62, SRZ ;  /* 0x00000000003e7805 */ /* 0x000fe2000001ff00 */
[----:B------:R-:W-:Y:S02]  /*2340*/  @!P0 IMAD.WIDE.U32 R80, R4, 0x8, R120 ;  /* 0x0000000804508825 */ /* 0x000fe400078e0078 */
[----:B------:R0:W-:Y:S01]  /*2350*/  @!P3 STS.64 [R56+UR5], R58 ;  /* 0x0000003a3800b988 */ /* 0x0001e20008000a05 */
[----:B------:R-:W-:Y:S06]  /*2360*/  BAR.SYNC.DEFER_BLOCKING 0x0 ;  /* 0x0000000000007b1d */ /* 0x000fec0000010000 */
[----:B------:R-:W-:Y:S05]  /*2370*/  @P0 BRA `(.L_x_963) ;  /* 0x0000000000480947 */ /* 0x000fea0003800000 */
[----:B------:R-:W-:Y:S01]  /*2380*/  UIADD3 UR6, UPT, UPT, UR4, 0x28, URZ ;  /* 0x0000002804067890 */ /* 0x000fe2000fffe0ff */
[----:B0-----:R-:W3:Y:S01]  /*2390*/  LDS.64 R56, [UR5] ;  /* 0x00000005ff387984 */ /* 0x001ee20008000a00 */
[----:B------:R-:W-:Y:S02]  /*23a0*/  @!UP0 UIADD3 UR6, UPT, UPT, UR4, 0x8, URZ ;  /* 0x0000000804068890 */ /* 0x000fe4000fffe0ff */
[----:B------:R-:W-:Y:S02]  /*23b0*/  UIADD3 UR7, UPT, UPT, UR4, 0x30, URZ ;  /* 0x0000003004077890 */ /* 0x000fe4000fffe0ff */
[----:B------:R-:W-:Y:S02]  /*23c0*/  @!UP0 UIADD3 UR7, UPT, UPT, UR4, 0x10, URZ ;  /* 0x0000001004078890 */ /* 0x000fe4000fffe0ff */
[----:B------:R-:W-:Y:S02]  /*23d0*/  UIADD3 UR8, UPT, UPT, UR4, 0x38, URZ ;  /* 0x0000003804087890 */ /* 0x000fe4000fffe0ff */
[----:B------:R-:W-:Y:S01]  /*23e0*/  @!UP0 UIADD3 UR8, UPT, UPT, UR4, 0x18, URZ ;  /* 0x0000001804088890 */ /* 0x000fe2000fffe0ff */
[----:B------:R-:W0:Y:S04]  /*23f0*/  LDS.64 R58, [UR6] ;  /* 0x00000006ff3a7984 */ /* 0x000e280008000a00 */
[----:B------:R-:W1:Y:S04]  /*2400*/  LDS.64 R60, [UR7] ;  /* 0x00000007ff3c7984 */ /* 0x000e680008000a00 */
[----:B------:R-:W2:Y:S01]  /*2410*/  LDS.64 R62, [UR8] ;  /* 0x00000008ff3e7984 */ /* 0x000ea20008000a00 */
[----:B---3--:R-:W-:Y:S01]  /*2420*/  FADD R85, RZ, R56 ;  /* 0x00000038ff557221 */ /* 0x008fe20000000000 */
[----:B------:R-:W-:-:S03]  /*2430*/  FADD R56, RZ, R57 ;  /* 0x00000039ff387221 */ /* 0x000fc60000000000 */
[----:B0-----:R-:W-:Y:S01]  /*2440*/  FADD R85, R85, R58 ;  /* 0x0000003a55557221 */ /* 0x001fe20000000000 */
[----:B------:R-:W-:-:S03]  /*2450*/  FADD R56, R56, R59 ;  /* 0x0000003b38387221 */ /* 0x000fc60000000000 */
[----:B-1----:R-:W-:Y:S01]  /*2460*/  FADD R85, R85, R60 ;  /* 0x0000003c55557221 */ /* 0x002fe20000000000 */
[----:B------:R-:W-:-:S03]  /*2470*/  FADD R56, R56, R61 ;  /* 0x0000003d38387221 */ /* 0x000fc60000000000 */
[----:B--2---:R-:W-:Y:S01]  /*2480*/  FADD R62, R85, R62 ;  /* 0x0000003e553e7221 */ /* 0x004fe20000000000 */
[----:B------:R-:W-:-:S07]  /*2490*/  FADD R63, R56, R63 ;  /* 0x0000003f383f7221 */ /* 0x000fce0000000000 */
.L_x_963:
[----:B------:R-:W-:Y:S05]  /*24a0*/  BSYNC.RECONVERGENT B0 ;  /* 0x0000000000007941 */ /* 0x000fea0003800200 */
.L_x_962:
[----:B------:R1:W-:Y:S01]  /*24b0*/  @!P0 STG.E.64 desc[UR10][R80.64], R62 ;  /* 0x0000003e50008986 */ /* 0x0003e2000c101b0a */
[----:B------:R-:W-:Y:S05]  /*24c0*/  @P0 BRA `(.L_x_964) ;  /* 0x00000000005c0947 */ /* 0x000fea0003800000 */
[----:B------:R-:W-:Y:S01]  /*24d0*/  ISETP.NE.AND P0, PT, R83, RZ, PT ;  /* 0x000000ff5300720c */ /* 0x000fe20003f05270 */
[----:B0-----:R-:W0:Y:S03]  /*24e0*/  LDC.64 R56, c[0x0][0x3b8] ;  /* 0x0000ee00ff387b82 */ /* 0x001e260000000a00 */
[----:B------:R-:W-:Y:S02]  /*24f0*/  SEL R59, R82, RZ, P0 ;  /* 0x000000ff523b7207 */ /* 0x000fe40000000000 */
[----:B------:R-:W-:Y:S02]  /*2500*/  ISETP.GT.U32.AND P0, PT, R66, 0x1, PT ;  /* 0x000000014200780c */ /* 0x000fe40003f04070 */
[----:B------:R-:W-:-:S04]  /*2510*/  IADD3 R58, P2, PT, R0, R59, RZ ;  /* 0x0000003b003a7210 */ /* 0x000fc80007f5e0ff */
[----:B------:R-:W-:Y:S02]  /*2520*/  LEA.HI.X.SX32 R60, R59, RZ, 0x1, P2 ;  /* 0x000000ff3b3c7211 */ /* 0x000fe400010f0eff */
[----:B------:R-:W-:-:S04]  /*2530*/  MOV R59, 0xffffffff ;  /* 0xffffffff003b7802 */ /* 0x000fc80000000f00 */
[----:B------:R-:W-:Y:S02]  /*2540*/  SEL R59, R59, 0x1, P0 ;  /* 0x000000013b3b7807 */ /* 0x000fe40000000000 */
[----:B------:R-:W-:-:S04]  /*2550*/  ISETP.GE.U32.AND P0, PT, R66, 0x2, PT ;  /* 0x000000024200780c */ /* 0x000fc80003f06070 */
[----:B------:R-:W-:Y:S02]  /*2560*/  SEL R61, R117, RZ, !P0 ;  /* 0x000000ff753d7207 */ /* 0x000fe40004000000 */
[C---:B0-----:R-:W-:Y:S02]  /*2570*/  LEA R56, P2, R58.reuse, R56, 0x2 ;  /* 0x000000383a387211 */ /* 0x041fe400078410ff */
[----:B------:R-:W-:Y:S02]  /*2580*/  ISETP.NE.AND P0, PT, R61, -0x1, PT ;  /* 0xffffffff3d00780c */ /* 0x000fe40003f05270 */
[----:B------:R-:W-:Y:S01]  /*2590*/  LEA.HI.X R57, R58, R57, R60, 0x2, P2 ;  /* 0x000000393a397211 */ /* 0x000fe200010f143c */
[----:B------:R-:W-:Y:S06]  /*25a0*/  MEMBAR.ALL.GPU ;  /* 0x0000000000007992 */ /* 0x000fec000000a000 */
[----:B------:R-:W-:-:S00]  /*25b0*/  ERRBAR ;  /* 0x00000000000079ab */ /* 0x000fc00000000000 */
[----:B------:R-:W-:Y:S06]  /*25c0*/  CGAERRBAR ;  /* 0x00000000000075ab */ /* 0x000fec0000000000 */
[----:B------:R2:W-:Y:S01]  /*25d0*/  REDG.E.ADD.S32.STRONG.GPU desc[UR10][R56.64], R59 ;  /* 0x0000003b3800798e */ /* 0x0005e2000c12e30a */
[----:B------:R-:W-:Y:S05]  /*25e0*/  @!P0 BRA `(.L_x_964) ;  /* 0x0000000000148947 */ /* 0x000fea0003800000 */
.L_x_965:
[----:B------:R-:W4:Y:S04]  /*25f0*/  LDG.E.STRONG.GPU R58, desc[UR10][R56.64] ;  /* 0x0000000a383a7981 */ /* 0x000f28000c1ef900 */
[----:B----4-:R-:W-:Y:S01]  /*2600*/  CCTL.IVALL ;  /* 0x00000000ff00798f */ /* 0x010fe20002000000 */
[----:B------:R-:W-:Y:S05]  /*2610*/  YIELD ;  /* 0x0000000000007946 */ /* 0x000fea0003800000 */
[----:B------:R-:W-:-:S13]  /*2620*/  ISETP.NE.AND P0, PT, R58, R61, PT ;  /* 0x0000003d3a00720c */ /* 0x000fda0003f05270 */
[----:B------:R-:W-:Y:S05]  /*2630*/  @P0 BRA `(.L_x_965) ;  /* 0xfffffffc00ec0947 */ /* 0x000fea000383ffff */
.L_x_964:
[----:B------:R-:W-:Y:S01]  /*2640*/  ISETP.GE.AND P0, PT, R3, R117, PT ;  /* 0x000000750300720c */ /* 0x000fe20003f06270 */
[----:B------:R-:W-:Y:S05]  /*2650*/  WARPSYNC.ALL ;  /* 0x0000000000007948 */ /* 0x000fea0003800000 */
[----:B------:R-:W-:Y:S01]  /*2660*/  BAR.SYNC.DEFER_BLOCKING 0x0 ;  /* 0x0000000000007b1d */ /* 0x000fe20000010000 */
[----:B---3--:R-:W-:Y:S01]  /*2670*/  HFMA2 R84, -RZ, RZ, 0, 0 ;  /* 0x00000000ff547431 */ /* 0x008fe200000001ff */
        /* <DEDUP_REMOVED lines=13> */
[----:B------:R-:W-:-:S04]  /*2750*/  LOP3.LUT R86, R86, 0xffffff0, RZ, 0xc0, !PT ;  /* 0x0ffffff056567812 */ /* 0x000fc800078ec0ff */
[----:B------:R-:W-:-:S07]  /*2760*/  IADD3 R86, PT, PT, -R86, RZ, RZ ;  /* 0x000000ff56567210 */ /* 0x000fce0007ffe1ff */
.L_x_970:
[----:B------:R-:W-:-:S05]  /*2770*/  IMAD.WIDE.U32 R122, R118, 0x8, R120 ;  /* 0x00000008767a7825 */ /* 0x000fca00078e0078 */
[----:B0-2---:R-:W2:Y:S04]  /*2780*/  LDG.E.64 R56, desc[UR10][R122.64] ;  /* 0x0000000a7a387981 */ /* 0x005ea8000c1e1b00 */
[----:B------:R-:W3:Y:S04]  /*2790*/  LDG.E.64 R60, desc[UR10][R122.64+0x100] ;  /* 0x0001000a7a3c7981 */ /* 0x000ee8000c1e1b00 */
[----:B------:R-:W4:Y:S04]  /*27a0*/  LDG.E.64 R58, desc[UR10][R122.64+0x200] ;  /* 0x0002000a7a3a7981 */ /* 0x000f28000c1e1b00 */
[----:B-1----:R-:W4:Y:S04]  /*27b0*/  LDG.E.64 R80, desc[UR10][R122.64+0x500] ;  /* 0x0005000a7a507981 */ /* 0x002f28000c1e1b00 */
[----:B------:R-:W4:Y:S01]  /*27c0*/  LDG.E.64 R82, desc[UR10][R122.64+0x600] ;  /* 0x0006000a7a527981 */ /* 0x000f22000c1e1b00 */
[----:B--2---:R-:W-:Y:S01]  /*27d0*/  FADD R63, R56, R84 ;  /* 0x00000054383f7221 */ /* 0x004fe20000000000 */
[----:B------:R-:W-:-:S02]  /*27e0*/  FADD R62, R57, R119 ;  /* 0x00000077393e7221 */ /* 0x000fc40000000000 */
[----:B------:R-:W2:Y:S01]  /*27f0*/  LDG.E.64 R56, desc[UR10][R122.64+0x300] ;  /* 0x0003000a7a387981 */ /* 0x000ea2000c1e1b00 */
[----:B---3--:R-:W-:Y:S01]  /*2800*/  FADD R63, R63, R60 ;  /* 0x0000003c3f3f7221 */ /* 0x008fe20000000000 */
[----:B------:R-:W-:-:S03]  /*2810*/  FADD R60, R62, R61 ;  /* 0x0000003d3e3c7221 */ /* 0x000fc60000000000 */
[----:B----4-:R-:W-:Y:S02]  /*2820*/  FADD R85, R63, R58 ;  /* 0x0000003a3f557221 */ /* 0x010fe40000000000 */
[----:B------:R-:W3:Y:S01]  /*2830*/  LDG.E.64 R62, desc[UR10][R122.64+0x400] ;  /* 0x0004000a7a3e7981 */ /* 0x000ee2000c1e1b00 */
[----:B------:R-:W-:-:S03]  /*2840*/  FADD R84, R60, R59 ;  /* 0x0000003b3c547221 */ /* 0x000fc60000000000 */
[----:B------:R-:W4:Y:S04]  /*2850*/  LDG.E.64 R58, desc[UR10][R122.64+0x700] ;  /* 0x0007000a7a3a7981 */ /* 0x000f28000c1e1b00 */
[----:B------:R-:W4:Y:S01]  /*2860*/  LDG.E.64 R60, desc[UR10][R122.64+0x800] ;  /* 0x0008000a7a3c7981 */ /* 0x000f22000c1e1b00 */
[----:B--2---:R-:W-:Y:S01]  /*2870*/  FADD R85, R85, R56 ;  /* 0x0000003855557221 */ /* 0x004fe20000000000 */
        /* <DEDUP_REMOVED lines=8> */
[----:B------:R-:W-:Y:S01]  /*2900*/  FADD R85, R85, R82 ;  /* 0x0000005255557221 */ /* 0x000fe20000000000 */
[----:B------:R-:W-:Y:S02]  /*2910*/  FADD R84, R84, R83 ;  /* 0x0000005354547221 */ /* 0x000fe40000000000 */
[----:B------:R-:W3:Y:S01]  /*2920*/  LDG.E.64 R82, desc[UR10][R122.64+0xe00] ;  /* 0x000e000a7a527981 */ /* 0x000ee2000c1e1b00 */
[----:B----4-:R-:W-:Y:S01]  /*2930*/  FADD R85, R85, R58 ;  /* 0x0000003a55557221 */ /* 0x010fe20000000000 */
[----:B------:R-:W-:-:S02]  /*2940*/  FADD R84, R84, R59 ;  /* 0x0000003b54547221 */ /* 0x000fc40000000000 */
[----:B------:R-:W4:Y:S01]  /*2950*/  LDG.E.64 R58, desc[UR10][R122.64+0xa00] ;  /* 0x000a000a7a3a7981 */ /* 0x000f22000c1e1b00 */
[----:B------:R-:W-:Y:S01]  /*2960*/  FADD R87, R85, R60 ;  /* 0x0000003c55577221 */ /* 0x000fe20000000000 */
[----:B------:R-:W-:Y:S02]  /*2970*/  FADD R124, R84, R61 ;  /* 0x0000003d547c7221 */ /* 0x000fe40000000000 */
        /* <DEDUP_REMOVED lines=20> */
.L_x_969:
[----:B------:R-:W-:Y:S05]  /*2ac0*/  BSYNC.RECONVERGENT B1 ;  /* 0x0000000000017941 */ /* 0x000fea0003800200 */
.L_x_968:
        /* <DEDUP_REMOVED lines=23> */
[----:B------:R-:W-:-:S03]  /*2c40*/  FADD R125, R125, R80 ;  /* 0x000000507d7d7221 */ /* 0x000fc60000000000 */
[----:B------:R-:W-:Y:S01]  /*2c50*/  FADD R56, R56, R81 ;  /* 0x0000005138387221 */ /* 0x000fe20000000000 */
[----:B------:R-:W-:-:S03]  /*2c60*/  FADD R125, R125, R82 ;  /* 0x000000527d7d7221 */ /* 0x000fc60000000000 */
[----:B------:R-:W-:Y:S01]  /*2c70*/  FADD R56, R56, R83 ;  /* 0x0000005338387221 */ /* 0x000fe20000000000 */
[----:B------:R-:W-:Y:S01]  /*2c80*/  IADD3 R118, PT, PT, R118, 0x100, RZ ;  /* 0x0000010076767810 */ /* 0x000fe20007ffe0ff */
[----:B--2---:R-:W-:Y:S02]  /*2c90*/  FADD R125, R125, R84 ;  /* 0x000000547d7d7221 */ /* 0x004fe40000000000 */
[----:B------:R-:W-:Y:S02]  /*2ca0*/  FADD R56, R56, R85 ;  /* 0x0000005538387221 */ /* 0x000fe40000000000 */
[----:B------:R-:W-:Y:S02]  /*2cb0*/  FADD R84, R125, R86 ;  /* 0x000000567d547221 */ /* 0x000fe40000000000 */
[----:B------:R-:W-:-:S07]  /*2cc0*/  FADD R119, R56, R87 ;  /* 0x0000005738777221 */ /* 0x000fce0000000000 */
.L_x_972:
[----:B------:R-:W-:Y:S05]  /*2cd0*/  BSYNC.RECONVERGENT B1 ;  /* 0x0000000000017941 */ /* 0x000fea0003800200 */
.L_x_971:
        /* <DEDUP_REMOVED lines=20> */
.L_x_974:
[----:B------:R-:W-:Y:S05]  /*2e20*/  BSYNC.RECONVERGENT B1 ;  /* 0x0000000000017941 */ /* 0x000fea0003800200 */
.L_x_973:
        /* <DEDUP_REMOVED lines=14> */
.L_x_967:
[----:B------:R-:W-:Y:S05]  /*2f10*/  BSYNC.RECONVERGENT B0 ;  /* 0x0000000000007941 */ /* 0x000fea0003800200 */
.L_x_966:
[----:B--2---:R-:W2:Y:S01]  /*2f20*/  SHFL.BFLY PT, R57, R84, 0x1, 0x1f ;  /* 0x0c201f0054397f89 */ /* 0x004ea200000e0000 */
[----:B------:R-:W-:-:S03]  /*2f30*/  IADD3 R66, PT, PT, R66, 0x1, RZ ;  /* 0x0000000142427810 */ /* 0x000fc60007ffe0ff */
[----:B0-----:R-:W0:Y:S01]  /*2f40*/  SHFL.BFLY PT, R56, R119, 0x1, 0x1f ;  /* 0x0c201f0077387f89 */ /* 0x001e2200000e0000 */
[----:B------:R-:W-:Y:S01]  /*2f50*/  LOP3.LUT R66, R66, 0x3, RZ, 0xc0, !PT ;  /* 0x0000000342427812 */ /* 0x000fe200078ec0ff */
[----:B--2---:R-:W-:Y:S01]  /*2f60*/  FADD R57, R57, R84 ;  /* 0x0000005439397221 */ /* 0x004fe20000000000 */
[----:B0-----:R-:W-:-:S04]  /*2f70*/  FADD R56, R56, R119 ;  /* 0x0000007738387221 */ /* 0x001fc80000000000 */
        /* <DEDUP_REMOVED lines=16> */
.L_x_961:
[----:B------:R-:W-:Y:S04]  /*3080*/  BSSY.RECONVERGENT B0, `(.L_x_975) ;  /* 0x000007b000007945 */ /* 0x000fe80003800200 */
[----:B------:R-:W-:Y:S05]  /*3090*/  @P1 BRA `(.L_x_976) ;  /* 0x0000000400e41947 */ /* 0x000fea0003800000 */
[----:B------:R-:W0:Y:S01]  /*30a0*/  LDC.64 R60, c[0x0][0x3e8] ;  /* 0x0000fa00ff3c7b82 */ /* 0x000e220000000a00 */
[-C--:B------:R-:W-:Y:S01]  /*30b0*/  FMUL R80, R81, R6.reuse ;  /* 0x0000000651507220 */ /* 0x080fe20000400000 */
[----:B------:R-:W-:Y:S01]  /*30c0*/  FMUL R81, R63, R6 ;  /* 0x000000063f517220 */ /* 0x000fe20000400000 */
[----:B------:R-:W-:Y:S01]  /*30d0*/  IMAD R63, R23, UR9, R5 ;  /* 0x00000009173f7c24 */ /* 0x000fe2000f8e0205 */
[----:B------:R-:W-:Y:S01]  /*30e0*/  ISETP.GT.U32.AND P2, PT, R68, 0x3, PT ;  /* 0x000000034400780c */ /* 0x000fe20003f44070 */
[----:B------:R-:W-:Y:S01]  /*30f0*/  BSSY.RECONVERGENT B1, `(.L_x_977) ;  /* 0x000001b000017945 */ /* 0x000fe20003800200 */
[-CC-:B------:R-:W-:Y:S01]  /*3100*/  FFMA R57, R88, R81.reuse, R80.reuse ;  /* 0x0000005158397223 */ /* 0x180fe20000000050 */
[-CC-:B------:R-:W-:Y:S01]  /*3110*/  FFMA R59, R92, R81.reuse, R80.reuse ;  /* 0x000000515c3b7223 */ /* 0x180fe20000000050 */
[-CC-:B------:R-:W-:Y:S01]  /*3120*/  FFMA R83, R103, R81.reuse, R80.reuse ;  /* 0x0000005167537223 */ /* 0x180fe20000000050 */
[----:B---3--:R-:W-:Y:S01]  /*3130*/  FFMA R85, R115, R81, R80 ;  /* 0x0000005173557223 */ /* 0x008fe20000000050 */
        /* <DEDUP_REMOVED lines=18> */
[----:B-1----:R-:W-:Y:S05]  /*3260*/  @!P0 BRA `(.L_x_979) ;  /* 0x00000000000c8947 */ /* 0x002fea0003800000 */
[----:B------:R1:W-:Y:S01]  /*3270*/  STG.E desc[UR10][R62.64+0xc], R59 ;  /* 0x00000c3b3e007986 */ /* 0x0003e2000c10190a */
[----:B------:R-:W-:Y:S05]  /*3280*/  BRA `(.L_x_979) ;  /* 0x0000000000047947 */ /* 0x000fea0003800000 */
.L_x_978:
[----:B------:R0:W-:Y:S02]  /*3290*/  STG.E.128 desc[UR10][R62.64], R56 ;  /* 0x000000383e007986 */ /* 0x0001e4000c101d0a */
.L_x_979:
[----:B------:R-:W-:Y:S05]  /*32a0*/  BSYNC.RECONVERGENT B1 ;  /* 0x0000000000017941 */ /* 0x000fea0003800200 */
.L_x_977:
[----:B------:R-:W-:-:S13]  /*32b0*/  ISETP.GE.AND P0, PT, R64, UR9, PT ;  /* 0x0000000940007c0c */ /* 0x000fda000bf06270 */
[----:B------:R-:W-:Y:S05]  /*32c0*/  @P0 BRA `(.L_x_976) ;  /* 0x0000000400580947 */ /* 0x000fea0003800000 */
[----:B01----:R-:W-:Y:S02]  /*32d0*/  IMAD R63, R23, UR9, R64 ;  /* 0x00000009173f7c24 */ /* 0x003fe4000f8e0240 */
        /* <DEDUP_REMOVED lines=27> */
.L_x_981:
[----:B------:R-:W-:Y:S05]  /*3490*/  BSYNC.RECONVERGENT B1 ;  /* 0x0000000000017941 */ /* 0x000fea0003800200 */
.L_x_980:
        /* <DEDUP_REMOVED lines=29> */
.L_x_983:
[----:B------:R-:W-:Y:S05]  /*3670*/  BSYNC.RECONVERGENT B1 ;  /* 0x0000000000017941 */ /* 0x000fea0003800200 */
.L_x_982:
        /* <DEDUP_REMOVED lines=27> */
.L_x_976:
[----:B------:R-:W-:Y:S05]  /*3830*/  BSYNC.RECONVERGENT B0 ;  /* 0x0000000000007941 */ /* 0x000fea0003800200 */
.L_x_975:
[----:B012-4-:R-:W0:Y:S01]  /*3840*/  LDC R56, c[0x0][0x380] ;  /* 0x0000e000ff387b82 */ /* 0x017e220000000800 */
[----:B------:R-:W1:Y:S01]  /*3850*/  LDCU UR4, c[0x0][0x388] ;  /* 0x00007100ff0477ac */ /* 0x000e620008000800 */
[----:B------:R-:W-:Y:S01]  /*3860*/  UPLOP3.LUT UP0, UPT, UPT, UPT, UP0, 0x40, 0x4 ;  /* 0x000000000004789c */ /* 0x000fe20003f0e800 */
[----:B0-----:R-:W-:-:S04]  /*3870*/  IADD3 R23, PT, PT, R23, R56, RZ ;  /* 0x0000003817177210 */ /* 0x001fc80007ffe0ff */
[----:B-1----:R-:W-:-:S13]  /*3880*/  ISETP.GE.AND P0, PT, R23, UR4, PT ;  /* 0x0000000417007c0c */ /* 0x002fda000bf06270 */
[----:B------:R-:W-:Y:S05]  /*3890*/  @!P0 BRA `(.L_x_984) ;  /* 0xffffffd000d08947 */ /* 0x000fea000383ffff */
.L_x_931:
        /* <DEDUP_REMOVED lines=22> */
.L_x_986:
[----:B------:R-:W-:Y:S05]  /*3a00*/  BSYNC.RECONVERGENT B0 ;  /* 0x0000000000007941 */ /* 0x000fea0003800200 */
.L_x_985:
        /* <DEDUP_REMOVED lines=12> */
.L_x_988:
[----:B------:R2:W-:Y:S02]  /*3ad0*/  STG.E.128 desc[UR10][R6.64], R52 ;  /* 0x0000003406007986 */ /* 0x0005e4000c101d0a */
.L_x_989:
[----:B------:R-:W-:Y:S05]  /*3ae0*/  BSYNC.RECONVERGENT B0 ;  /* 0x0000000000007941 */ /* 0x000fea0003800200 */
.L_x_987:
        /* <DEDUP_REMOVED lines=24> */
.L_x_991:
[----:B------:R-:W-:Y:S05]  /*3c70*/  BSYNC.RECONVERGENT B0 ;  /* 0x0000000000007941 */ /* 0x000fea0003800200 */
.L_x_990:
        /* <DEDUP_REMOVED lines=11> */
.L_x_993:
[----:B------:R-:W-:Y:S05]  /*3d30*/  BSYNC.RECONVERGENT B0 ;  /* 0x0000000000007941 */ /* 0x000fea0003800200 */
.L_x_992:
        /* <DEDUP_REMOVED lines=22> */
.L_x_995:
[----:B------:R-:W-:Y:S05]  /*3ea0*/  BSYNC.RECONVERGENT B0 ;  /* 0x0000000000007941 */ /* 0x000fea0003800200 */
.L_x_994:
        /* <DEDUP_REMOVED lines=11> */
.L_x_997:
[----:B------:R-:W-:Y:S05]  /*3f60*/  BSYNC.RECONVERGENT B0 ;  /* 0x0000000000007941 */ /* 0x000fea0003800200 */
.L_x_996:
        /* <DEDUP_REMOVED lines=20> */
.L_x_999:
[----:B------:R-:W-:Y:S05]  /*40b0*/  BSYNC.RECONVERGENT B0 ;  /* 0x0000000000007941 */ /* 0x000fea0003800200 */
.L_x_998:
        /* <DEDUP_REMOVED lines=12> */
        .weak           $__internal_9_$__cuda_sm20_rcp_rn_f32_slowpath
        .type           $__internal_9_$__cuda_sm20_rcp_rn_f32_slowpath,@function
        .size           $__internal_9_$__cuda_sm20_rcp_rn_f32_slowpath,(.L_x_4770 - $__internal_9_$__cuda_sm20_rcp_rn_f32_slowpath)
$__internal_9_$__cuda_sm20_rcp_rn_f32_slowpath:
        /* <DEDUP_REMOVED lines=15> */
.L_x_1000:
        /* <DEDUP_REMOVED lines=33> */
.L_x_1002:
[----:B------:R0:W1:Y:S02]  /*4480*/  MUFU.RCP R7, R6 ;  /* 0x0000000600077308 */ /* 0x0000640000001000 */
.L_x_1001:
[----:B-1-3--:R-:W-:Y:S02]  /*4490*/  MOV R52, R7 ;  /* 0x0000000700347202 */ /* 0x00afe40000000f00 */
[----:B0-2---:R-:W-:Y:S02]  /*44a0*/  MOV R6, R61 ;  /* 0x0000003d00067202 */ /* 0x005fe40000000f00 */
[----:B------:R-:W-:-:S04]  /*44b0*/  MOV R7, 0x0 ;  /* 0x0000000000077802 */ /* 0x000fc80000000f00 */
[----:B------:R-:W-:Y:S05]  /*44c0*/  RET.REL.NODEC R6 `(_ZN18transformer_engine13normalization21ln_bwd_general_kernelINS0_13Kernel_traitsIffffjLj2048ELj1ELj1ELj4ELj16ENS0_18Kernel_traits_baseILj2048EffffjLj128EEEEEEEvNS0_20BackwardKernelParamsE) ;  /* 0xffffffb806cc7950 */ /* 0x000fea0003c3ffff */
.L_x_1003:
        /* <DEDUP_REMOVED lines=11> */
.L_x_4770:


//--------------------- .text._ZN18transformer_engine13normalization21ln_bwd_general_kernelINS0_13Kernel_traitsI13__nv_bfloat16fS3_fjLj1024ELj1ELj4ELj1ELj16ENS0_18Kernel_traits_baseILj1024ES3_fS3_fjLj128EEEEEEEvNS0_20BackwardKernelParamsE --------------------------
	.section	.text._ZN18transformer_engine13normalization21ln_bwd_general_kernelINS0_13Kernel_traitsI13__nv_bfloat16fS3_fjLj1024ELj1ELj4ELj1ELj16ENS0_18Kernel_traits_baseILj1024ES3_fS3_fjLj128EEEEEEEvNS0_20BackwardKernelParamsE,"ax",@progbits
	.align	128
        .global         _ZN18transformer_engine13normalization21ln_bwd_general_kernelINS0_13Kernel_traitsI13__nv_bfloat16fS3_fjLj1024ELj1ELj4ELj1ELj16ENS0_18Kernel_traits_baseILj1024ES3_fS3_fjLj128EEEEEEEvNS0_20BackwardKernelParamsE
        .type           _ZN18transformer_engine13normalization21ln_bwd_general_kernelINS0_13Kernel_traitsI13__nv_bfloat16fS3_fjLj1024ELj1ELj4ELj1ELj16ENS0_18Kernel_traits_baseILj1024ES3_fS3_fjLj128EEEEEEEvNS0_20BackwardKernelParamsE,@function
        .size           _ZN18transformer_engine13normalization21ln_bwd_general_kernelINS0_13Kernel_traitsI13__nv_bfloat16fS3_fjLj1024ELj1ELj4ELj1ELj16ENS0_18Kernel_traits_baseILj1024ES3_fS3_fjLj128EEEEEEEvNS0_20BackwardKernelParamsE,(.L_x_4771 - _ZN18transformer_engine13normalization21ln_bwd_general_kernelINS0_13Kernel_traitsI13__nv_bfloat16fS3_fjLj1024ELj1ELj4ELj1ELj16ENS0_18Kernel_traits_baseILj1024ES3_fS3_fjLj128EEEEEEEvNS0_20BackwardKernelParamsE)
        .other          _ZN18transformer_engine13normalization21ln_bwd_general_kernelINS0_13Kernel_traitsI13__nv_bfloat16fS3_fjLj1024ELj1ELj4ELj1ELj16ENS0_18Kernel_traits_baseILj1024ES3_fS3_fjLj128EEEEEEEvNS0_20BackwardKernelParamsE,@"STO_CUDA_ENTRY STV_DEFAULT"
_ZN18transformer_engine13normalization21ln_bwd_general_kernelINS0_13Kernel_traitsI13__nv_bfloat16fS3_fjLj1024ELj1ELj4ELj1ELj16ENS0_18Kernel_traits_baseILj1024ES3_fS3_fjLj128EEEEEEEvNS0_20BackwardKernelParamsE:
.text._ZN18transformer_engine13normalization21ln_bwd_general_kernelINS0_13Kernel_traitsI13__nv_bfloat16fS3_fjLj1024ELj1ELj4ELj1ELj16ENS0_18Kernel_traits_baseILj1024ES3_fS3_fjLj128EEEEEEEvNS0_20BackwardKernelParamsE:
[----:B------:R-:W0:Y:S01]  /*0000*/  LDC R1, c[0x0][0x37c] ;  /* 0x0000df00ff017b82 */ /* 0x000e220000000800 */
[----:B------:R-:W1:Y:S01]  /*0010*/  LDCU UR4, c[0x0][0x384] ;  /* 0x00007080ff0477ac */ /* 0x000e620008000800 */
[----:B------:R-:W2:Y:S01]  /*0020*/  S2R R62, SR_TID.X ;  /* 0x00000000003e7919 */ /* 0x000ea20000002100 */
[----:B0-----:R-:W-:Y:S01]  /*0030*/  IADD3 R1, PT, PT, R1, -0x100, RZ ;  /* 0xffffff0001017810 */ /* 0x001fe20007ffe0ff */
[----:B------:R-:W-:Y:S01]  /*0040*/  BSSY.RECONVERGENT B0, `(.L_x_1004) ;  /* 0x0000130000007945 */ /* 0x000fe20003800200 */
[----:B------:R-:W0:Y:S02]  /*0050*/  LDCU UR6, c[0x0][0x38c] ;  /* 0x00007180ff0677ac */ /* 0x000e240008000800 */
[----:B------:R-:W-:Y:S01]  /*0060*/  MOV R75, R1 ;  /* 0x00000001004b7202 */ /* 0x000fe20000000f00 */
[----:B------:R3:W-:Y:S01]  /*0070*/  STL.128 [R1], RZ ;  /* 0x000000ff01007387 */ /* 0x0007e20000100c00 */
[----:B------:R-:W-:-:S03]  /*0080*/  IADD3 R61, PT, PT, R1, 0x80, RZ ;  /* 0x00000080013d7810 */ /* 0x000fc60007ffe0ff */
[----:B------:R3:W-:Y:S04]  /*0090*/  STL.128 [R1+0x10], RZ ;  /* 0x000010ff01007387 */ /* 0x0007e80000100c00 */
[----:B------:R3:W-:Y:S01]  /*00a0*/  STL.128 [R1+0x20], RZ ;  /* 0x000020ff01007387 */ /* 0x0007e20000100c00 */
[----:B-1----:R-:W-:Y:S01]  /*00b0*/  MOV R155, UR4 ;  /* 0x00000004009b7c02 */ /* 0x002fe20008000f00 */
[----:B------:R-:W1:Y:S02]  /*00c0*/  S2UR UR4, SR_CTAID.X ;  /* 0x00000000000479c3 */ /* 0x000e640000002500 */
[----:B------:R3:W-:Y:S01]  /*00d0*/  STL.128 [R1+0x30], RZ ;  /* 0x000030ff01007387 */ /* 0x0007e20000100c00 */
[----:B------:R-:W4:Y:S01]  /*00e0*/  I2F.U32.RP R0, R155 ;  /* 0x0000009b00007306 */ /* 0x000f220000209000 */
[----:B------:R-:W-:-:S02]  /*00f0*/  ISETP.NE.U32.AND P2, PT, R155, RZ, PT ;  /* 0x000000ff9b00720c */ /* 0x000fc40003f45070 */
[----:B------:R3:W-:Y:S04]  /*0100*/  STL.128 [R1+0x40], RZ ;  /* 0x000040ff01007387 */ /* 0x0007e80000100c00 */
[----:B------:R3:W-:Y:S04]  /*0110*/  STL.128 [R1+0x50], RZ ;  /* 0x000050ff01007387 */ /* 0x0007e80000100c00 */
[----:B------:R3:W-:Y:S01]  /*0120*/  STL.128 [R1+0x60], RZ ;  /* 0x000060ff01007387 */ /* 0x0007e20000100c00 */
[----:B--2---:R-:W-:Y:S02]  /*0130*/  LOP3.LUT R76, R62, 0x1f, RZ, 0xc0, !PT ;  /* 0x0000001f3e4c7812 */ /* 0x004fe400078ec0ff */
[----:B------:R-:W-:Y:S01]  /*0140*/  SHF.R.U32.HI R74, RZ, 0x5, R62 ;  /* 0x00000005ff4a7819 */ /* 0x000fe2000001163e */
[----:B------:R3:W-:Y:S01]  /*0150*/  STL.128 [R1+0x70], RZ ;  /* 0x000070ff01007387 */ /* 0x0007e20000100c00 */
[----:B----4-:R-:W2:Y:S03]  /*0160*/  MUFU.RCP R0, R0 ;  /* 0x0000000000007308 */ /* 0x010ea60000001000 */
[----:B------:R3:W-:Y:S04]  /*0170*/  STL.128 [R1+0x80], RZ ;  /* 0x000080ff01007387 */ /* 0x0007e80000100c00 */
[----:B------:R3:W-:Y:S04]  /*0180*/  STL.128 [R1+0x90], RZ ;  /* 0x000090ff01007387 */ /* 0x0007e80000100c00 */
[----:B------:R3:W-:Y:S04]  /*0190*/  STL.128 [R1+0xa0], RZ ;  /* 0x0000a0ff01007387 */ /* 0x0007e80000100c00 */
[----:B------:R3:W-:Y:S01]  /*01a0*/  STL.128 [R1+0xb0], RZ ;  /* 0x0000b0ff01007387 */ /* 0x0007e20000100c00 */
[----:B--2---:R-:W-:-:S03]  /*01b0*/  VIADD R2, R0, 0xffffffe ;  /* 0x0ffffffe00027836 */ /* 0x004fc60000000000 */
[----:B------:R3:W-:Y:S01]  /*01c0*/  STL.128 [R1+0xc0], RZ ;  /* 0x0000c0ff01007387 */ /* 0x0007e20000100c00 */
[----:B------:R2:W4:Y:S03]  /*01d0*/  F2I.FTZ.U32.TRUNC.NTZ R3, R2 ;  /* 0x0000000200037305 */ /* 0x000526000021f000 */
[----:B------:R3:W-:Y:S04]  /*01e0*/  STL.128 [R1+0xd0], RZ ;  /* 0x0000d0ff01007387 */ /* 0x0007e80000100c00 */
[----:B------:R3:W-:Y:S01]  /*01f0*/  STL.128 [R1+0xe0], RZ ;  /* 0x0000e0ff01007387 */ /* 0x0007e20000100c00 */
[----:B--2---:R-:W-:-:S03]  /*0200*/  HFMA2 R2, -RZ, RZ, 0, 0 ;  /* 0x00000000ff027431 */ /* 0x004fc600000001ff */
[----:B------:R3:W-:Y:S01]  /*0210*/  STL.128 [R1+0xf0], RZ ;  /* 0x0000f0ff01007387 */ /* 0x0007e20000100c00 */
[----:B----4-:R-:W-:-:S05]  /*0220*/  IMAD R4, R3, R155, RZ ;  /* 0x0000009b03047224 */ /* 0x010fca00078e02ff */
[----:B------:R-:W-:-:S05]  /*0230*/  IADD3 R5, PT, PT, -R4, RZ, RZ ;  /* 0x000000ff04057210 */ /* 0x000fca0007ffe1ff */
[----:B------:R-:W-:-:S06]  /*0240*/  IMAD.HI.U32 R3, R3, R5, R2 ;  /* 0x0000000503037227 */ /* 0x000fcc00078e0002 */
[----:B-1----:R-:W-:-:S04]  /*0250*/  IMAD.HI.U32 R72, R3, UR4, RZ ;  /* 0x0000000403487c27 */ /* 0x002fc8000f8e00ff */
[----:B------:R-:W-:-:S04]  /*0260*/  IMAD.MOV R4, RZ, RZ, -R72 ;  /* 0x000000ffff047224 */ /* 0x000fc800078e0a48 */
[----:B------:R-:W-:-:S05]  /*0270*/  IMAD R4, R155, R4, UR4 ;  /* 0x000000049b047e24 */ /* 0x000fca000f8e0204 */
[----:B------:R-:W-:-:S13]  /*0280*/  ISETP.GE.U32.AND P0, PT, R4, R155, PT ;  /* 0x0000009b0400720c */ /* 0x000fda0003f06070 */
[-C--:B------:R-:W-:Y:S02]  /*0290*/  @P0 IADD3 R4, PT, PT, R4, -R155.reuse, RZ ;  /* 0x8000009b04040210 */ /* 0x080fe40007ffe0ff */
[----:B------:R-:W-:Y:S02]  /*02a0*/  @P0 IADD3 R72, PT, PT, R72, 0x1, RZ ;  /* 0x0000000148480810 */ /* 0x000fe40007ffe0ff */
[----:B------:R-:W-:-:S13]  /*02b0*/  ISETP.GE.U32.AND P1, PT, R4, R155, PT ;  /* 0x0000009b0400720c */ /* 0x000fda0003f26070 */
[----:B------:R-:W-:Y:S01]  /*02c0*/  @P1 VIADD R72, R72, 0x1 ;  /* 0x0000000148481836 */ /* 0x000fe20000000000 */
[----:B------:R-:W-:-:S04]  /*02d0*/  @!P2 LOP3.LUT R72, RZ, R155, RZ, 0x33, !PT ;  /* 0x0000009bff48a212 */ /* 0x000fc800078e33ff */
[C---:B------:R-:W-:Y:S01]  /*02e0*/  IADD3 R0, PT, PT, -R72.reuse, RZ, RZ ;  /* 0x000000ff48007210 */ /* 0x040fe20007ffe1ff */
[----:B------:R-:W-:-:S04]  /*02f0*/  IMAD.SHL.U32 R69, R72, 0x4, RZ ;  /* 0x0000000448457824 */ /* 0x000fc800078e00ff */
[----:B------:R-:W-:Y:S01]  /*0300*/  IMAD R71, R155, R0, UR4 ;  /* 0x000000049b477e24 */ /* 0x000fe2000f8e0200 */
[----:B------:R-:W1:Y:S04]  /*0310*/  LDCU.64 UR4, c[0x0][0x358] ;  /* 0x00006b00ff0477ac */ /* 0x000e680008000a00 */
[----:B------:R-:W-:-:S05]  /*0320*/  LEA R70, R71, R76, 0x5 ;  /* 0x0000004c47467211 */ /* 0x000fca00078e28ff */
[----:B------:R-:W-:-:S05]  /*0330*/  IMAD.SHL.U32 R70, R70, 0x4, RZ ;  /* 0x0000000446467824 */ /* 0x000fca00078e00ff */
[----:B0-----:R-:W-:-:S13]  /*0340*/  ISETP.GE.AND P0, PT, R70, UR6, PT ;  /* 0x0000000646007c0c */ /* 0x001fda000bf06270 */
[----:B-1-3--:R-:W-:Y:S05]  /*0350*/  @P0 BRA `(.L_x_1005) ;  /* 0x0000000c00f80947 */ /* 0x00afea0003800000 */
        /* <DEDUP_REMOVED lines=13> */
.L_x_1007:
        /* <DEDUP_REMOVED lines=12> */
.L_x_1008:
[----:B------:R-:W-:Y:S05]  /*04f0*/  BSYNC.RECONVERGENT B1 ;  /* 0x0000000000017941 */ /* 0x000fea0003800200 */
.L_x_1006:
[----:B------:R-:W-:Y:S01]  /*0500*/  LEA R0, R155, R70, 0x7 ;  /* 0x000000469b007211 */ /* 0x000fe200078e38ff */
[----:B-----5:R-:W-:Y:S01]  /*0510*/  IMAD.U32 R59, R59, 0x10000, RZ ;  /* 0x000100003b3b7824 */ /* 0x020fe200078e00ff */
[----:B------:R-:W-:Y:S02]  /*0520*/  SHF.L.U32 R60, R60, 0x10, RZ ;  /* 0x000000103c3c7819 */ /* 0x000fe400000006ff */
[----:B------:R-:W-:Y:S02]  /*0530*/  ISETP.GE.AND P0, PT, R0, UR6, PT ;  /* 0x0000000600007c0c */ /* 0x000fe4000bf06270 */
[----:B------:R-:W-:Y:S02]  /*0540*/  SHF.L.U32 R58, R58, 0x10, RZ ;  /* 0x000000103a3a7819 */ /* 0x000fe400000006ff */
[----:B------:R-:W-:-:S09]  /*0550*/  SHF.L.U32 R57, R57, 0x10, RZ ;  /* 0x0000001039397819 */ /* 0x000fd200000006ff */
        /* <DEDUP_REMOVED lines=13> */
.L_x_1010:
        /* <DEDUP_REMOVED lines=12> */
.L_x_1011:
[----:B------:R-:W-:Y:S05]  /*06f0*/  BSYNC.RECONVERGENT B1 ;  /* 0x0000000000017941 */ /* 0x000fea0003800200 */
.L_x_1009:
[----:B------:R-:W-:Y:S01]  /*0700*/  IMAD R0, R155, 0x80, R0 ;  /* 0x000000809b007824 */ /* 0x000fe200078e0200 */
[----:B-----5:R-:W-:Y:S01]  /*0710*/  SHF.L.U32 R56, R56, 0x10, RZ ;  /* 0x0000001038387819 */ /* 0x020fe200000006ff */
[----:B------:R-:W-:Y:S01]  /*0720*/  IMAD.U32 R54, R54, 0x10000, RZ ;  /* 0x0001000036367824 */ /* 0x000fe200078e00ff */
[----:B------:R-:W-:Y:S02]  /*0730*/  SHF.L.U32 R55, R55, 0x10, RZ ;  /* 0x0000001037377819 */ /* 0x000fe400000006ff */
        /* <DEDUP_REMOVED lines=15> */
.L_x_1013:
        /* <DEDUP_REMOVED lines=12> */
.L_x_1014:
[----:B------:R-:W-:Y:S05]  /*08f0*/  BSYNC.RECONVERGENT B1 ;  /* 0x0000000000017941 */ /* 0x000fea0003800200 */
.L_x_1012:
        /* <DEDUP_REMOVED lines=19> */
.L_x_1016:
        /* <DEDUP_REMOVED lines=12> */
.L_x_1017:
[----:B------:R-:W-:Y:S05]  /*0af0*/  BSYNC.RECONVERGENT B1 ;  /* 0x0000000000017941 */ /* 0x000fea0003800200 */
.L_x_1015:
[----:B------:R-:W-:Y:S01]  /*0b00*/  LEA R0, R155, R0, 0x7 ;  /* 0x000000009b007211 */ /* 0x000fe200078e38ff */
[----:B-----5:R-:W-:Y:S01]  /*0b10*/  IMAD.U32 R19, R7, 0x10000, RZ ;  /* 0x0001000007137824 */ /* 0x020fe200078e00ff */
[----:B------:R-:W-:Y:S02]  /*0b20*/  SHF.L.U32 R17, R6, 0x10, RZ ;  /* 0x0000001006117819 */ /* 0x000fe400000006ff */
[----:B------:R-:W-:Y:S02]  /*0b30*/  ISETP.GE.AND P0, PT, R0, UR6, PT ;  /* 0x0000000600007c0c */ /* 0x000fe4000bf06270 */
[----:B------:R-:W-:Y:S02]  /*0b40*/  SHF.L.U32 R21, R8, 0x10, RZ ;  /* 0x0000001008157819 */ /* 0x000fe400000006ff */
[----:B------:R-:W-:-:S09]  /*0b50*/  SHF.L.U32 R23, R9, 0x10, RZ ;  /* 0x0000001009177819 */ /* 0x000fd200000006ff */
        /* <DEDUP_REMOVED lines=13> */
.L_x_1019:
        /* <DEDUP_REMOVED lines=12> */
.L_x_1020:
[----:B------:R-:W-:Y:S05]  /*0cf0*/  BSYNC.RECONVERGENT B1 ;  /* 0x0000000000017941 */ /* 0x000fea0003800200 */
.L_x_1018:
        /* <DEDUP_REMOVED lines=19> */
.L_x_1022:
        /* <DEDUP_REMOVED lines=12> */
.L_x_1023:
[----:B------:R-:W-:Y:S05]  /*0ef0*/  BSYNC.RECONVERGENT B1 ;  /* 0x0000000000017941 */ /* 0x000fea0003800200 */
.L_x_1021:
        /* <DEDUP_REMOVED lines=19> */
.L_x_1025:
        /* <DEDUP_REMOVED lines=12> */
.L_x_1026:
[----:B------:R-:W-:Y:S05]  /*10f0*/  BSYNC.RECONVERGENT B1 ;  /* 0x0000000000017941 */ /* 0x000fea0003800200 */
.L_x_1024:
[----:B0-----:R-:W-:Y:S01]  /*1100*/  LEA R5, R155, R0, 0x7 ;  /* 0x000000009b057211 */ /* 0x001fe200078e38ff */
        /* <DEDUP_REMOVED lines=18> */
.L_x_1028:
        /* <DEDUP_REMOVED lines=12> */
.L_x_1029:
[----:B------:R-:W-:Y:S05]  /*12f0*/  BSYNC.RECONVERGENT B1 ;  /* 0x0000000000017941 */ /* 0x000fea0003800200 */
.L_x_1027:
[----:B-----5:R-:W-:Y:S01]  /*1300*/  IMAD.U32 R49, R0, 0x10000, RZ ;  /* 0x0001000000317824 */ /* 0x020fe200078e00ff */
[----:B------:R-:W-:Y:S01]  /*1310*/  SHF.L.U32 R63, R4, 0x10, RZ ;  /* 0x00000010043f7819 */ /* 0x000fe200000006ff */
[----:B------:R-:W-:Y:S01]  /*1320*/  IMAD.U32 R73, R6, 0x10000, RZ ;  /* 0x0001000006497824 */ /* 0x000fe200078e00ff */
[----:B------:R-:W-:-:S07]  /*1330*/  SHF.L.U32 R65, R5, 0x10, RZ ;  /* 0x0000001005417819 */ /* 0x000fce00000006ff */
.L_x_1005:
[----:B------:R-:W-:Y:S05]  /*1340*/  BSYNC.RECONVERGENT B0 ;  /* 0x0000000000007941 */ /* 0x000fea0003800200 */
.L_x_1004:
[----:B------:R-:W1:Y:S02]  /*1350*/  LDCU UR7, c[0x0][0x388] ;  /* 0x00007100ff0777ac */ /* 0x000e640008000800 */
        /* <DEDUP_REMOVED lines=9> */
[----:B------:R-:W-:Y:S05]  /*13f0*/  CALL.REL.NOINC `($__internal_10_$__cuda_sm20_rcp_rn_f32_slowpath) ;  /* 0x0000006400587944 */ /* 0x000fea0003c00000 */
[----:B------:R-:W-:Y:S05]  /*1400*/  BRA `(.L_x_1032) ;  /* 0x0000000000107947 */ /* 0x000fea0003800000 */
.L_x_1031:
[----:B------:R-:W0:Y:S02]  /*1410*/  MUFU.RCP R3, R0 ;  /* 0x0000000000037308 */ /* 0x000e240000001000 */
[----:B0-----:R-:W-:-:S04]  /*1420*/  FFMA R2, R0, R3, -1 ;  /* 0xbf80000000027423 */ /* 0x001fc80000000003 */
[----:B------:R-:W-:-:S04]  /*1430*/  FADD.FTZ R2, -R2, -RZ ;  /* 0x800000ff02027221 */ /* 0x000fc80000010100 */
[----:B------:R-:W-:-:S07]  /*1440*/  FFMA R68, R3, R2, R3 ;  /* 0x0000000203447223 */ /* 0x000fce0000000003 */
.L_x_1032:
[----:B------:R-:W0:Y:S01]  /*1450*/  LDC R46, c[0x0][0x384] ;  /* 0x0000e100ff2e7b82 */ /* 0x000e220000000800 */
[----:B------:R-:W-:Y:S01]  /*1460*/  ISETP.NE.AND P0, PT, RZ, UR6, PT ;  /* 0x00000006ff007c0c */ /* 0x000fe2000bf05270 */
[----:B------:R-:W1:Y:S01]  /*1470*/  LDCU UR6, c[0x0][0x38c] ;  /* 0x00007180ff0677ac */ /* 0x000e620008000800 */
[----:B------:R-:W-:Y:S02]  /*1480*/  LOP3.LUT R67, RZ, R76, RZ, 0x33, !PT ;  /* 0x0000004cff437212 */ /* 0x000fe400078e33ff */
[----:B------:R-:W-:Y:S02]  /*1490*/  FSEL R36, RZ, 1, !P0 ;  /* 0x3f800000ff247808 */ /* 0x000fe40004000000 */
[----:B------:R-:W-:-:S03]  /*14a0*/  IADD3 R40, PT, PT, R74, R69, RZ ;  /* 0x000000454a287210 */ /* 0x000fc60007ffe0ff */
        /* <DEDUP_REMOVED lines=15> */
[-C--:B------:R-:W-:Y:S01]  /*15a0*/  IMAD R40, R40, R46.reuse, RZ ;  /* 0x0000002e28287224 */ /* 0x080fe200078e02ff */
[----:B------:R-:W-:Y:S01]  /*15b0*/  IADD3 R67, PT, PT, R67, R46, RZ ;  /* 0x0000002e43437210 */ /* 0x000fe20007ffe0ff */
[C---:B------:R-:W-:Y:S01]  /*15c0*/  FADD R60, R36.reuse, R60 ;  /* 0x0000003c243c7221 */ /* 0x040fe20000000000 */
[----:B------:R-:W-:Y:S01]  /*15d0*/  FADD R59, R36, R59 ;  /* 0x0000003b243b7221 */ /* 0x000fe20000000000 */
[----:B------:R-:W-:Y:S01]  /*15e0*/  IMAD R33, R46, 0x80, R0 ;  /* 0x000000802e217824 */ /* 0x000fe200078e0200 */
[----:B------:R-:W-:Y:S01]  /*15f0*/  LEA.HI R64, R67, 0x1, RZ, 0x1b ;  /* 0x0000000143407811 */ /* 0x000fe200078fd8ff */
[C---:B------:R-:W-:Y:S01]  /*1600*/  FADD R58, R36.reuse, R58 ;  /* 0x0000003a243a7221 */ /* 0x040fe20000000000 */
[C---:B------:R-:W-:Y:S01]  /*1610*/  FADD R57, R36.reuse, R57 ;  /* 0x0000003924397221 */ /* 0x040fe20000000000 */
[----:B------:R-:W-:Y:S01]  /*1620*/  FADD R56, R36, R56 ;  /* 0x0000003824387221 */ /* 0x000fe20000000000 */
[----:B------:R-:W-:Y:S01]  /*1630*/  LEA R37, R46, R33, 0x7 ;  /* 0x000000212e257211 */ /* 0x000fe200078e38ff */
        /* <DEDUP_REMOVED lines=15> */
[----:B------:R-:W-:Y:S01]  /*1730*/  LOP3.LUT R66, R64, 0xf, RZ, 0xc0, !PT ;  /* 0x0000000f40427812 */ /* 0x000fe200078ec0ff */
[----:B------:R-:W-:Y:S01]  /*1740*/  IMAD R46, R46, 0x80, R43 ;  /* 0x000000802e2e7824 */ /* 0x000fe200078e022b */
[----:B------:R-:W-:Y:S01]  /*1750*/  LOP3.LUT R65, R64, 0x7, RZ, 0xc0, !PT ;  /* 0x0000000740417812 */ /* 0x000fe200078ec0ff */
[----:B------:R-:W-:Y:S01]  /*1760*/  FADD R36, R36, R73 ;  /* 0x0000004924247221 */ /* 0x000fe20000000000 */
[----:B------:R-:W-:Y:S01]  /*1770*/  IMAD.MOV.U32 R63, RZ, RZ, RZ ;  /* 0x000000ffff3f7224 */ /* 0x000fe200078e00ff */
[----:B-1----:R-:W-:-:S02]  /*1780*/  IADD3 R39, PT, PT, -R70, UR6, RZ ;  /* 0x0000000646277c10 */ /* 0x002fc4000fffe1ff */
[----:B------:R-:W-:Y:S02]  /*1790*/  IADD3 R42, PT, PT, -R0, UR6, RZ ;  /* 0x00000006002a7c10 */ /* 0x000fe4000fffe1ff */
[----:B------:R-:W-:Y:S02]  /*17a0*/  LOP3.LUT R64, R64, 0x3, RZ, 0xc0, !PT ;  /* 0x0000000340407812 */ /* 0x000fe400078ec0ff */
[----:B------:R-:W-:Y:S02]  /*17b0*/  IADD3 R44, PT, PT, -R33, UR6, RZ ;  /* 0x00000006212c7c10 */ /* 0x000fe4000fffe1ff */
[----:B------:R-:W-:Y:S02]  /*17c0*/  IADD3 R45, PT, PT, -R37, UR6, RZ ;  /* 0x00000006252d7c10 */ /* 0x000fe4000fffe1ff */
[----:B------:R-:W-:Y:S02]  /*17d0*/  IADD3 R47, PT, PT, -R38, UR6, RZ ;  /* 0x00000006262f7c10 */ /* 0x000fe4000fffe1ff */
[----:B------:R-:W-:-:S02]  /*17e0*/  IADD3 R48, PT, PT, -R41, UR6, RZ ;  /* 0x0000000629307c10 */ /* 0x000fc4000fffe1ff */
[----:B------:R-:W-:Y:S02]  /*17f0*/  IADD3 R49, PT, PT, -R43, UR6, RZ ;  /* 0x000000062b317c10 */ /* 0x000fe4000fffe1ff */
[----:B------:R-:W-:-:S07]  /*1800*/  IADD3 R50, PT, PT, -R46, UR6, RZ ;  /* 0x000000062e327c10 */ /* 0x000fce000fffe1ff */
.L_x_1106:
[----:B0-----:R-:W0:Y:S01]  /*1810*/  LDCU UR7, c[0x0][0x388] ;  /* 0x00007100ff0777ac */ /* 0x001e220008000800 */
[----:B------:R-:W-:Y:S01]  /*1820*/  IADD3 R101, PT, PT, R74, R69, RZ ;  /* 0x000000454a657210 */ /* 0x000fe20007ffe0ff */
[----:B-----5:R-:W-:Y:S01]  /*1830*/  HFMA2 R73, -RZ, RZ, 0, 0 ;  /* 0x00000000ff497431 */ /* 0x020fe200000001ff */
[----:B------:R-:W-:Y:S01]  /*1840*/  CS2R R86, SRZ ;  /* 0x0000000000567805 */ /* 0x000fe2000001ff00 */
[----:B------:R-:W1:Y:S01]  /*1850*/  LDCU UR6, c[0x0][0x38c] ;  /* 0x00007180ff0677ac */ /* 0x000e620008000800 */
[----:B0-----:R-:W-:-:S13]  /*1860*/  ISETP.GE.AND P0, PT, R101, UR7, PT ;  /* 0x0000000765007c0c */ /* 0x001fda000bf06270 */
[----:B------:R-:W0:Y:S08]  /*1870*/  @!P0 LDC.64 R6, c[0x0][0x398] ;  /* 0x0000e600ff068b82 */ /* 0x000e300000000a00 */
[----:B------:R-:W2:Y:S01]  /*1880*/  @!P0 LDC.64 R4, c[0x0][0x3a0] ;  /* 0x0000e800ff048b82 */ /* 0x000ea20000000a00 */
[----:B0-----:R-:W-:-:S05]  /*1890*/  @!P0 IMAD.WIDE R6, R101, 0x4, R6 ;  /* 0x0000000465068825 */ /* 0x001fca00078e0206 */
[----:B------:R0:W5:Y:S01]  /*18a0*/  @!P0 LDG.E R86, desc[UR4][R6.64] ;  /* 0x0000000406568981 */ /* 0x000162000c1e1900 */
[----:B--2---:R-:W-:-:S05]  /*18b0*/  @!P0 IMAD.WIDE R4, R101, 0x4, R4 ;  /* 0x0000000465048825 */ /* 0x004fca00078e0204 */
[----:B------:R0:W5:Y:S01]  /*18c0*/  @!P0 LDG.E R73, desc[UR4][R4.64] ;  /* 0x0000000404498981 */ /* 0x000162000c1e1900 */
[----:B-1----:R-:W-:-:S04]  /*18d0*/  ISETP.GE.AND P0, PT, R70, UR6, PT ;  /* 0x0000000646007c0c */ /* 0x002fc8000bf06270 */
[----:B------:R-:W-:Y:S01]  /*18e0*/  ISETP.LT.AND P0, PT, R101, UR7, !P0 ;  /* 0x0000000765007c0c */ /* 0x000fe2000c701270 */
[----:B------:R-:W-:Y:S01]  /*18f0*/  BSSY.RECONVERGENT B0, `(.L_x_1033) ;  /* 0x0000279000007945 */ /* 0x000fe20003800200 */
[----:B------:R-:W-:-:S11]  /*1900*/  MOV R88, RZ ;  /* 0x000000ff00587202 */ /* 0x000fd60000000f00 */
[----:B0-----:R-:W-:Y:S05]  /*1910*/  @!P0 BRA `(.L_x_1034) ;  /* 0x0000002400d88947 */ /* 0x001fea0003800000 */
[----:B------:R-:W0:Y:S01]  /*1920*/  LDC.64 R92, c[0x0][0x390] ;  /* 0x0000e400ff5c7b82 */ /* 0x000e220000000a00 */
[----:B------:R-:W-:Y:S01]  /*1930*/  IMAD R7, R101, UR6, R70 ;  /* 0x0000000665077c24 */ /* 0x000fe2000f8e0246 */
[C---:B------:R-:W-:Y:S01]  /*1940*/  ISETP.GT.U32.AND P3, PT, R39.reuse, 0x3, PT ;  /* 0x000000032700780c */ /* 0x040fe20003f64070 */
[----:B------:R-:W-:Y:S01]  /*1950*/  BSSY.RECONVERGENT B1, `(.L_x_1035) ;  /* 0x0000012000017945 */ /* 0x000fe20003800200 */
[----:B------:R-:W-:Y:S01]  /*1960*/  ISETP.GT.U32.AND P1, PT, R39, 0x3, PT ;  /* 0x000000032700780c */ /* 0x000fe20003f24070 */
[----:B0-----:R-:W-:-:S03]  /*1970*/  IMAD.WIDE R4, R7, 0x4, R92 ;  /* 0x0000000407047825 */ /* 0x001fc600078e025c */
[----:B------:R-:W-:-:S13]  /*1980*/  LOP3.LUT P2, RZ, R4, 0xf, RZ, 0xc0, !PT ;  /* 0x0000000f04ff7812 */ /* 0x000fda000784c0ff */
[----:B------:R-:W-:Y:S05]  /*1990*/  @!P2 BRA P3, `(.L_x_1036) ;  /* 0x000000000030a947 */ /* 0x000fea0001800000 */
        /* <DEDUP_REMOVED lines=12> */
.L_x_1036:
[----:B------:R1:W5:Y:S02]  /*1a60*/  LDG.E.128 R8, desc[UR4][R4.64] ;  /* 0x0000000404087981 */ /* 0x000364000c1e1d00 */
.L_x_1037:
[----:B------:R-:W-:Y:S05]  /*1a70*/  BSYNC.RECONVERGENT B1 ;  /* 0x0000000000017941 */ /* 0x000fea0003800200 */
.L_x_1035:
        /* <DEDUP_REMOVED lines=18> */
.L_x_1039:
[----:B------:R-:W2:Y:S02]  /*1ba0*/  LDG.E.64 R4, desc[UR4][R4.64] ;  /* 0x0000000404047981 */ /* 0x000ea4000c1e1b00 */
[C-C-:B--2---:R-:W-:Y:S02]  /*1bb0*/  SHF.R.U64 R88, R4.reuse, 0x10, R5.reuse ;  /* 0x0000001004587819 */ /* 0x144fe40000001205 */
[----:B------:R-:W-:Y:S02]  /*1bc0*/  SHF.R.U32.HI R154, RZ, 0x10, R5 ;  /* 0x00000010ff9a7819 */ /* 0x000fe40000011605 */
[----:B------:R-:W-:Y:S02]  /*1bd0*/  PRMT R85, R4, 0x7610, R85 ;  /* 0x0000761004557816 */ /* 0x000fe40000000055 */
[----:B------:R-:W-:-:S07]  /*1be0*/  PRMT R87, R5, 0x7610, R87 ;  /* 0x0000761005577816 */ /* 0x000fce0000000057 */
.L_x_1040:
[----:B------:R-:W-:Y:S05]  /*1bf0*/  BSYNC.RECONVERGENT B1 ;  /* 0x0000000000017941 */ /* 0x000fea0003800200 */
.L_x_1038:
[----:B------:R-:W2:Y:S04]  /*1c00*/  LDL.128 R4, [R1] ;  /* 0x0000000001047983 */ /* 0x000ea80000100c00 */
[----:B------:R-:W3:Y:S01]  /*1c10*/  LDL.128 R12, [R1+0x80] ;  /* 0x00008000010c7983 */ /* 0x000ee20000100c00 */
[--C-:B-----5:R-:W-:Y:S01]  /*1c20*/  FADD R84, R8, -R86.reuse ;  /* 0x8000005608547221 */ /* 0x120fe20000000000 */
[--C-:B------:R-:W-:Y:S01]  /*1c30*/  FADD R120, R9, -R86.reuse ;  /* 0x8000005609787221 */ /* 0x100fe20000000000 */
[--C-:B------:R-:W-:Y:S01]  /*1c40*/  FADD R94, R10, -R86.reuse ;  /* 0x800000560a5e7221 */ /* 0x100fe20000000000 */
[----:B------:R-:W-:Y:S01]  /*1c50*/  FADD R118, R11, -R86 ;  /* 0x800000560b767221 */ /* 0x000fe20000000000 */
[----:B------:R-:W-:Y:S01]  /*1c60*/  SHF.L.U32 R88, R88, 0x10, RZ ;  /* 0x0000001058587819 */ /* 0x000fe200000006ff */
[----:B------:R-:W-:Y:S01]  /*1c70*/  IMAD.U32 R85, R85, 0x10000, RZ ;  /* 0x0001000055557824 */ /* 0x000fe200078e00ff */
[----:B------:R-:W-:Y:S01]  /*1c80*/  SHF.L.U32 R87, R87, 0x10, RZ ;  /* 0x0000001057577819 */ /* 0x000fe200000006ff */
[-C--:B------:R-:W-:Y:S01]  /*1c90*/  FMUL R121, R84, R73.reuse ;  /* 0x0000004954797220 */ /* 0x080fe20000400000 */
[----:B------:R-:W-:Y:S01]  /*1ca0*/  SHF.L.U32 R154, R154, 0x10, RZ ;  /* 0x000000109a9a7819 */ /* 0x000fe200000006ff */
[-C--:B------:R-:W-:Y:S01]  /*1cb0*/  FMUL R120, R120, R73.reuse ;  /* 0x0000004978787220 */ /* 0x080fe20000400000 */
[-C--:B------:R-:W-:Y:S01]  /*1cc0*/  FMUL R119, R94, R73.reuse ;  /* 0x000000495e777220 */ /* 0x080fe20000400000 */
[----:B------:R-:W-:Y:S01]  /*1cd0*/  FMUL R118, R118, R73 ;  /* 0x0000004976767220 */ /* 0x000fe20000400000 */
[----:B------:R-:W-:Y:S01]  /*1ce0*/  FMUL R136, R60, R85 ;  /* 0x000000553c887220 */ /* 0x000fe20000400000 */
[----:B------:R-:W-:Y:S01]  /*1cf0*/  ISETP.GE.AND P1, PT, R0, UR6, PT ;  /* 0x0000000600007c0c */ /* 0x000fe2000bf26270 */
[----:B------:R-:W-:Y:S01]  /*1d00*/  FMUL R153, R59, R88 ;  /* 0x000000583b997220 */ /* 0x000fe20000400000 */
[----:B------:R-:W-:Y:S01]  /*1d10*/  FMUL R152, R58, R87 ;  /* 0x000000573a987220 */ /* 0x000fe20000400000 */
[----:B------:R-:W-:Y:S01]  /*1d20*/  FMUL R151, R57, R154 ;  /* 0x0000009a39977220 */ /* 0x000fe20000400000 */
[----:B--2---:R-:W-:Y:S01]  /*1d30*/  FFMA R4, R121, R85, R4 ;  /* 0x0000005579047223 */ /* 0x004fe20000000004 */
[----:B------:R-:W-:Y:S01]  /*1d40*/  FFMA R5, R120, R88, R5 ;  /* 0x0000005878057223 */ /* 0x000fe20000000005 */
[----:B------:R-:W-:Y:S01]  /*1d50*/  FFMA R6, R119, R87, R6 ;  /* 0x0000005777067223 */ /* 0x000fe20000000006 */
[----:B------:R-:W-:-:S05]  /*1d60*/  FFMA R7, R118, R154, R7 ;  /* 0x0000009a76077223 */ /* 0x000fca0000000007 */
[----:B------:R-:W-:Y:S01]  /*1d70*/  STL.128 [R1], R4 ;  /* 0x0000000401007387 */ /* 0x000fe20000100c00 */
[----:B---3--:R-:W-:Y:S01]  /*1d80*/  FADD R8, R85, R12 ;  /* 0x0000000c55087221 */ /* 0x008fe20000000000 */
[----:B------:R-:W-:Y:S01]  /*1d90*/  FADD R9, R13, R88 ;  /* 0x000000580d097221 */ /* 0x000fe20000000000 */
[----:B------:R-:W-:Y:S01]  /*1da0*/  FADD R12, RZ, R136 ;  /* 0x00000088ff0c7221 */ /* 0x000fe20000000000 */
[----:B------:R-:W-:Y:S01]  /*1db0*/  FFMA R13, R121, R136, RZ ;  /* 0x00000088790d7223 */ /* 0x000fe200000000ff */
[----:B------:R-:W-:Y:S01]  /*1dc0*/  FADD R10, R14, R87 ;  /* 0x000000570e0a7221 */ /* 0x000fe20000000000 */
[----:B------:R-:W-:Y:S01]  /*1dd0*/  FADD R11, R15, R154 ;  /* 0x0000009a0f0b7221 */ /* 0x000fe20000000000 */
[----:B------:R-:W-:Y:S01]  /*1de0*/  FADD R15, R12, R153 ;  /* 0x000000990c0f7221 */ /* 0x000fe20000000000 */
[----:B------:R-:W-:-:S03]  /*1df0*/  FFMA R12, R120, R153, R13 ;  /* 0x00000099780c7223 */ /* 0x000fc6000000000d */
[----:B------:R0:W-:Y:S02]  /*1e00*/  STL.128 [R1+0x80], R8 ;  /* 0x0000800801007387 */ /* 0x0001e40000100c00 */
[----:B0-----:R-:W-:Y:S01]  /*1e10*/  FADD R8, R15, R152 ;  /* 0x000000980f087221 */ /* 0x001fe20000000000 */
[----:B------:R-:W-:-:S03]  /*1e20*/  FFMA R9, R119, R152, R12 ;  /* 0x0000009877097223 */ /* 0x000fc6000000000c */
        /* <DEDUP_REMOVED lines=12> */
.L_x_1042:
        /* <DEDUP_REMOVED lines=9> */
.L_x_1043:
[----:B------:R-:W-:Y:S05]  /*1f80*/  BSYNC.RECONVERGENT B1 ;  /* 0x0000000000017941 */ /* 0x000fea0003800200 */
.L_x_1041:
[----:B------:R-:W-:Y:S01]  /*1f90*/  IMAD.WIDE R94, R95, 0x2, R90 ;  /* 0x000000025f5e7825 */ /* 0x000fe200078e025a */
[----:B------:R2:W5:Y:S02]  /*1fa0*/  LDL.128 R12, [R1+0x90] ;  /* 0x00009000010c7983 */ /* 0x0005640000100c00 */
[----:B------:R-:W-:Y:S02]  /*1fb0*/  LOP3.LUT P1, RZ, R94, 0x7, RZ, 0xc0, !PT ;  /* 0x000000075eff7812 */ /* 0x000fe4000782c0ff */
[----:B01----:R2:W5:Y:S02]  /*1fc0*/  LDL.128 R4, [R1+0x10] ;  /* 0x0000100001047983 */ /* 0x0035640000100c00 */
[----:B------:R-:W-:-:S13]  /*1fd0*/  ISETP.LT.U32.OR P1, PT, R42, 0x4, P1 ;  /* 0x000000042a00780c */ /* 0x000fda0000f21470 */
[----:B------:R-:W3:Y:S01]  /*1fe0*/  @!P1 LDG.E.64 R84, desc[UR4][R94.64] ;  /* 0x000000045e549981 */ /* 0x000ee2000c1e1b00 */
[----:B------:R-:W-:Y:S01]  /*1ff0*/  BSSY.RECONVERGENT B1, `(.L_x_1044) ;  /* 0x0000014000017945 */ /* 0x000fe20003800200 */
[--C-:B-----5:R-:W-:Y:S01]  /*2000*/  FADD R114, R8, -R86.reuse ;  /* 0x8000005608727221 */ /* 0x120fe20000000000 */
[--C-:B------:R-:W-:Y:S01]  /*2010*/  FADD R116, R9, -R86.reuse ;  /* 0x8000005609747221 */ /* 0x100fe20000000000 */
[--C-:B------:R-:W-:Y:S01]  /*2020*/  FADD R10, R10, -R86.reuse ;  /* 0x800000560a0a7221 */ /* 0x100fe20000000000 */
[----:B------:R-:W-:Y:S01]  /*2030*/  FADD R134, R11, -R86 ;  /* 0x800000560b867221 */ /* 0x000fe20000000000 */
[--C-:B---3--:R-:W-:Y:S02]  /*2040*/  @!P1 SHF.R.U64 R8, R84, 0x10, R85.reuse ;  /* 0x0000001054089819 */ /* 0x108fe40000001255 */
[----:B------:R-:W-:Y:S01]  /*2050*/  @!P1 SHF.R.U32.HI R9, RZ, 0x10, R85 ;  /* 0x00000010ff099819 */ /* 0x000fe20000011655 */
[----:B--2---:R-:W-:Y:S06]  /*2060*/  @!P1 BRA `(.L_x_1045) ;  /* 0x0000000000309947 */ /* 0x004fec0003800000 */
        /* <DEDUP_REMOVED lines=12> */
.L_x_1045:
[----:B------:R-:W-:Y:S05]  /*2130*/  BSYNC.RECONVERGENT B1 ;  /* 0x0000000000017941 */ /* 0x000fea0003800200 */
.L_x_1044:
[----:B-----5:R-:W-:Y:S02]  /*2140*/  IMAD.U32 R89, R84, 0x10000, RZ ;  /* 0x0001000054597824 */ /* 0x020fe400078e00ff */
[-C--:B------:R-:W-:Y:S01]  /*2150*/  FMUL R117, R114, R73.reuse ;  /* 0x0000004972757220 */ /* 0x080fe20000400000 */
[----:B------:R-:W-:Y:S01]  /*2160*/  SHF.L.U32 R84, R8, 0x10, RZ ;  /* 0x0000001008547819 */ /* 0x000fe200000006ff */
[-C--:B------:R-:W-:Y:S01]  /*2170*/  FMUL R116, R116, R73.reuse ;  /* 0x0000004974747220 */ /* 0x080fe20000400000 */
[----:B------:R-:W-:Y:S01]  /*2180*/  SHF.L.U32 R85, R85, 0x10, RZ ;  /* 0x0000001055557819 */ /* 0x000fe200000006ff */
[-C--:B------:R-:W-:Y:S01]  /*2190*/  FMUL R115, R10, R73.reuse ;  /* 0x000000490a737220 */ /* 0x080fe20000400000 */
[----:B0-----:R-:W-:Y:S01]  /*21a0*/  SHF.L.U32 R94, R9, 0x10, RZ ;  /* 0x00000010095e7819 */ /* 0x001fe200000006ff */
[----:B------:R-:W-:Y:S01]  /*21b0*/  FMUL R114, R134, R73 ;  /* 0x0000004986727220 */ /* 0x000fe20000400000 */
[----:B------:R-:W-:Y:S01]  /*21c0*/  FFMA R4, R117, R89, R4 ;  /* 0x0000005975047223 */ /* 0x000fe20000000004 */
[----:B------:R-:W-:Y:S01]  /*21d0*/  FFMA R5, R116, R84, R5 ;  /* 0x0000005474057223 */ /* 0x000fe20000000005 */
[----:B------:R-:W-:Y:S01]  /*21e0*/  FFMA R6, R115, R85, R6 ;  /* 0x0000005573067223 */ /* 0x000fe20000000006 */
[----:B------:R-:W-:Y:S01]  /*21f0*/  FFMA R7, R114, R94, R7 ;  /* 0x0000005e72077223 */ /* 0x000fe20000000007 */
[----:B------:R-:W-:Y:S01]  /*2200*/  FMUL R134, R56, R89 ;  /* 0x0000005938867220 */ /* 0x000fe20000400000 */
[----:B------:R-:W-:Y:S01]  /*2210*/  ISETP.GE.AND P1, PT, R33, UR6, PT ;  /* 0x0000000621007c0c */ /* 0x000fe2000bf26270 */
[----:B------:R-:W-:Y:S01]  /*2220*/  FADD R8, R89, R12 ;  /* 0x0000000c59087221 */ /* 0x000fe20000000000 */
[----:B------:R-:W-:Y:S01]  /*2230*/  FADD R9, R13, R84 ;  /* 0x000000540d097221 */ /* 0x000fe20000000000 */
[----:B------:R-:W-:Y:S01]  /*2240*/  STL.128 [R1+0x10], R4 ;  /* 0x0000100401007387 */ /* 0x000fe20000100c00 */
[----:B------:R-:W-:Y:S01]  /*2250*/  FMUL R149, R55, R84 ;  /* 0x0000005437957220 */ /* 0x000fe20000400000 */
[----:B------:R-:W-:Y:S01]  /*2260*/  FADD R12, R87, R134 ;  /* 0x00000086570c7221 */ /* 0x000fe20000000000 */
[----:B------:R-:W-:Y:S01]  /*2270*/  FFMA R13, R117, R134, R88 ;  /* 0x00000086750d7223 */ /* 0x000fe20000000058 */
[----:B------:R-:W-:Y:S01]  /*2280*/  FADD R10, R14, R85 ;  /* 0x000000550e0a7221 */ /* 0x000fe20000000000 */
[----:B------:R-:W-:Y:S01]  /*2290*/  FADD R11, R15, R94 ;  /* 0x0000005e0f0b7221 */ /* 0x000fe20000000000 */
[----:B------:R-:W-:Y:S01]  /*22a0*/  FADD R15, R12, R149 ;  /* 0x000000950c0f7221 */ /* 0x000fe20000000000 */
[----:B------:R-:W-:Y:S01]  /*22b0*/  FMUL R150, R54, R85 ;  /* 0x0000005536967220 */ /* 0x000fe20000400000 */
[----:B------:R-:W-:Y:S01]  /*22c0*/  FFMA R12, R116, R149, R13 ;  /* 0x00000095740c7223 */ /* 0x000fe2000000000d */
[----:B------:R-:W-:Y:S01]  /*22d0*/  FMUL R147, R53, R94 ;  /* 0x0000005e35937220 */ /* 0x000fe20000400000 */
        /* <DEDUP_REMOVED lines=15> */
.L_x_1047:
        /* <DEDUP_REMOVED lines=9> */
.L_x_1048:
[----:B------:R-:W-:Y:S05]  /*2460*/  BSYNC.RECONVERGENT B1 ;  /* 0x0000000000017941 */ /* 0x000fea0003800200 */
.L_x_1046:
        /* <DEDUP_REMOVED lines=26> */
.L_x_1050:
[----:B------:R-:W-:Y:S05]  /*2610*/  BSYNC.RECONVERGENT B1 ;  /* 0x0000000000017941 */ /* 0x000fea0003800200 */
.L_x_1049:
        /* <DEDUP_REMOVED lines=41> */
.L_x_1052:
        /* <DEDUP_REMOVED lines=9> */
.L_x_1053:
[----:B------:R-:W-:Y:S05]  /*2940*/  BSYNC.RECONVERGENT B1 ;  /* 0x0000000000017941 */ /* 0x000fea0003800200 */
.L_x_1051:
        /* <DEDUP_REMOVED lines=26> */
.L_x_1055:
[----:B------:R-:W-:Y:S05]  /*2af0*/  BSYNC.RECONVERGENT B1 ;  /* 0x0000000000017941 */ /* 0x000fea0003800200 */
.L_x_1054:
        /* <DEDUP_REMOVED lines=41> */
.L_x_1057:
        /* <DEDUP_REMOVED lines=9> */
.L_x_1058:
[----:B------:R-:W-:Y:S05]  /*2e20*/  BSYNC.RECONVERGENT B1 ;  /* 0x0000000000017941 */ /* 0x000fea0003800200 */
.L_x_1056:
        /* <DEDUP_REMOVED lines=26> */
.L_x_1060:
[----:B------:R-:W-:Y:S05]  /*2fd0*/  BSYNC.RECONVERGENT B1 ;  /* 0x0000000000017941 */ /* 0x000fea0003800200 */
.L_x_1059:
        /* <DEDUP_REMOVED lines=41> */
.L_x_1062:
        /* <DEDUP_REMOVED lines=9> */
.L_x_1063:
[----:B------:R-:W-:Y:S05]  /*3300*/  BSYNC.RECONVERGENT B1 ;  /* 0x0000000000017941 */ /* 0x000fea0003800200 */
.L_x_1061:
        /* <DEDUP_REMOVED lines=26> */
.L_x_1065:
[----:B------:R-:W-:Y:S05]  /*34b0*/  BSYNC.RECONVERGENT B1 ;  /* 0x0000000000017941 */ /* 0x000fea0003800200 */
.L_x_1064:
        /* <DEDUP_REMOVED lines=41> */
.L_x_1067:
        /* <DEDUP_REMOVED lines=9> */
.L_x_1068:
[----:B------:R-:W-:Y:S05]  /*37e0*/  BSYNC.RECONVERGENT B1 ;  /* 0x0000000000017941 */ /* 0x000fea0003800200 */
.L_x_1066:
        /* <DEDUP_REMOVED lines=12> */
[----:B------:R-:W-:Y:S02]  /*38b0*/  @!P1 SHF.R.U32.HI R10, RZ, 0x10, R83 ;  /* 0x00000010ff0a9819 */ /* 0x000fe40000011653 */
[----:B------:R-:W-:Y:S01]  /*38c0*/  @!P1 PRMT R9, R83, 0x7610, R9 ;  /* 0x0000761053099816 */ /* 0x000fe20000000009 */
        /* <DEDUP_REMOVED lines=13> */
.L_x_1070:
[----:B------:R-:W-:Y:S05]  /*39a0*/  BSYNC.RECONVERGENT B1 ;  /* 0x0000000000017941 */ /* 0x000fea0003800200 */
.L_x_1069:
[-C--:B------:R-:W-:Y:S01]  /*39b0*/  FMUL R83, R94, R73.reuse ;  /* 0x000000495e537220 */ /* 0x080fe20000400000 */
[----:B0----5:R-:W-:Y:S01]  /*39c0*/  IMAD.U32 R85, R82, 0x10000, RZ ;  /* 0x0001000052557824 */ /* 0x021fe200078e00ff */
[----:B------:R-:W-:Y:S01]  /*39d0*/  SHF.L.U32 R84, R8, 0x10, RZ ;  /* 0x0000001008547819 */ /* 0x000fe200000006ff */
[-C--:B------:R-:W-:Y:S01]  /*39e0*/  FMUL R96, R96, R73.reuse ;  /* 0x0000004960607220 */ /* 0x080fe20000400000 */
[----:B------:R-:W-:Y:S01]  /*39f0*/  SHF.L.U32 R89, R9, 0x10, RZ ;  /* 0x0000001009597819 */ /* 0x000fe200000006ff */
[-C--:B------:R-:W-:Y:S01]  /*3a00*/  FMUL R81, R124, R73.reuse ;  /* 0x000000497c517220 */ /* 0x080fe20000400000 */
[----:B------:R-:W-:Y:S01]  /*3a10*/  SHF.L.U32 R94, R10, 0x10, RZ ;  /* 0x000000100a5e7819 */ /* 0x000fe200000006ff */
        /* <DEDUP_REMOVED lines=34> */
.L_x_1072:
        /* <DEDUP_REMOVED lines=9> */
.L_x_1073:
[----:B------:R-:W-:Y:S05]  /*3cd0*/  BSYNC.RECONVERGENT B1 ;  /* 0x0000000000017941 */ /* 0x000fea0003800200 */
.L_x_1071:
[----:B------:R-:W-:Y:S01]  /*3ce0*/  IMAD.WIDE R90, R5, 0x2, R90 ;  /* 0x00000002055a7825 */ /* 0x000fe200078e025a */
[----:B------:R2:W5:Y:S02]  /*3cf0*/  LDL.128 R12, [R1+0xf0] ;  /* 0x0000f000010c7983 */ /* 0x0005640000100c00 */
[----:B------:R-:W-:Y:S02]  /*3d00*/  LOP3.LUT P1, RZ, R90, 0x7, RZ, 0xc0, !PT ;  /* 0x000000075aff7812 */ /* 0x000fe4000782c0ff */
[----:B------:R2:W5:Y:S02]  /*3d10*/  LDL.128 R4, [R1+0x70] ;  /* 0x0000700001047983 */ /* 0x0005640000100c00 */
[----:B------:R-:W-:-:S13]  /*3d20*/  ISETP.LT.U32.OR P1, PT, R50, 0x4, P1 ;  /* 0x000000043200780c */ /* 0x000fda0000f21470 */
[----:B------:R-:W3:Y:S01]  /*3d30*/  @!P1 LDG.E.64 R78, desc[UR4][R90.64] ;  /* 0x000000045a4e9981 */ /* 0x000ee2000c1e1b00 */
[----:B------:R-:W-:Y:S01]  /*3d40*/  BSSY.RECONVERGENT B1, `(.L_x_1074) ;  /* 0x0000015000017945 */ /* 0x000fe20003800200 */
[--C-:B-----5:R-:W-:Y:S01]  /*3d50*/  FADD R80, R8, -R86.reuse ;  /* 0x8000005608507221 */ /* 0x120fe20000000000 */
[--C-:B------:R-:W-:Y:S01]  /*3d60*/  FADD R84, R9, -R86.reuse ;  /* 0x8000005609547221 */ /* 0x100fe20000000000 */
[--C-:B01----:R-:W-:Y:S01]  /*3d70*/  FADD R92, R10, -R86.reuse ;  /* 0x800000560a5c7221 */ /* 0x103fe20000000000 */
        /* <DEDUP_REMOVED lines=17> */
.L_x_1075:
[----:B------:R-:W-:Y:S05]  /*3e90*/  BSYNC.RECONVERGENT B1 ;  /* 0x0000000000017941 */ /* 0x000fea0003800200 */
.L_x_1074:
[-C--:B------:R-:W-:Y:S01]  /*3ea0*/  FMUL R79, R80, R73.reuse ;  /* 0x00000049504f7220 */ /* 0x080fe20000400000 */
[----:B-----5:R-:W-:Y:S01]  /*3eb0*/  IMAD.U32 R11, R78, 0x10000, RZ ;  /* 0x000100004e0b7824 */ /* 0x020fe200078e00ff */
[----:B------:R-:W-:Y:S01]  /*3ec0*/  SHF.L.U32 R8, R8, 0x10, RZ ;  /* 0x0000001008087819 */ /* 0x000fe200000006ff */
[-C--:B------:R-:W-:Y:S01]  /*3ed0*/  FMUL R80, R84, R73.reuse ;  /* 0x0000004954507220 */ /* 0x080fe20000400000 */
[----:B------:R-:W-:Y:S01]  /*3ee0*/  SHF.L.U32 R138, R9, 0x10, RZ ;  /* 0x00000010098a7819 */ /* 0x000fe200000006ff */
[-C--:B------:R-:W-:Y:S01]  /*3ef0*/  FMUL R77, R92, R73.reuse ;  /* 0x000000495c4d7220 */ /* 0x080fe20000400000 */
[----:B------:R-:W-:Y:S01]  /*3f00*/  SHF.L.U32 R10, R10, 0x10, RZ ;  /* 0x000000100a0a7819 */ /* 0x000fe200000006ff */
[----:B------:R-:W-:Y:S01]  /*3f10*/  FMUL R78, R86, R73 ;  /* 0x00000049564e7220 */ /* 0x000fe20000400000 */
[----:B------:R-:W-:Y:S01]  /*3f20*/  FADD R12, R11, R12 ;  /* 0x0000000c0b0c7221 */ /* 0x000fe20000000000 */
[----:B------:R-:W-:Y:S01]  /*3f30*/  FADD R13, R13, R8 ;  /* 0x000000080d0d7221 */ /* 0x000fe20000000000 */
[----:B------:R-:W-:Y:S01]  /*3f40*/  FADD R14, R14, R138 ;  /* 0x0000008a0e0e7221 */ /* 0x000fe20000000000 */
[----:B------:R-:W-:Y:S01]  /*3f50*/  FADD R15, R15, R10 ;  /* 0x0000000a0f0f7221 */ /* 0x000fe20000000000 */
[-C--:B------:R-:W-:Y:S01]  /*3f60*/  FFMA R4, R79, R11.reuse, R4 ;  /* 0x0000000b4f047223 */ /* 0x080fe20000000004 */
[----:B------:R-:W-:Y:S01]  /*3f70*/  FFMA R5, R80, R8, R5 ;  /* 0x0000000850057223 */ /* 0x000fe20000000005 */
[----:B------:R-:W-:Y:S01]  /*3f80*/  FFMA R6, R77, R138, R6 ;  /* 0x0000008a4d067223 */ /* 0x000fe20000000006 */
[----:B------:R-:W-:Y:S01]  /*3f90*/  FFMA R7, R78, R10, R7 ;  /* 0x0000000a4e077223 */ /* 0x000fe20000000007 */
[----:B------:R1:W-:Y:S01]  /*3fa0*/  STL.128 [R1+0xf0], R12 ;  /* 0x0000f00c01007387 */ /* 0x0003e20000100c00 */
[----:B------:R-:W-:Y:S01]  /*3fb0*/  FMUL R122, R32, R11 ;  /* 0x0000000b207a7220 */ /* 0x000fe20000400000 */
[----:B------:R-:W-:Y:S01]  /*3fc0*/  FMUL R125, R34, R8 ;  /* 0x00000008227d7220 */ /* 0x000fe20000400000 */
[----:B------:R-:W-:Y:S01]  /*3fd0*/  FMUL R138, R35, R138 ;  /* 0x0000008a238a7220 */ /* 0x000fe20000400000 */
[----:B------:R1:W-:Y:S01]  /*3fe0*/  STL.128 [R1+0x70], R4 ;  /* 0x0000700401007387 */ /* 0x0003e20000100c00 */
[----:B------:R-:W-:Y:S01]  /*3ff0*/  FADD R8, R87, R122 ;  /* 0x0000007a57087221 */ /* 0x000fe20000000000 */
[----:B------:R-:W-:Y:S01]  /*4000*/  FFMA R9, R79, R122, R88 ;  /* 0x0000007a4f097223 */ /* 0x000fe20000000058 */
[----:B------:R-:W-:-:S02]  /*4010*/  FMUL R123, R36, R10 ;  /* 0x0000000a247b7220 */ /* 0x000fc40000400000 */
[----:B------:R-:W-:Y:S01]  /*4020*/  FADD R11, R8, R125 ;  /* 0x0000007d080b7221 */ /* 0x000fe20000000000 */
[----:B------:R-:W-:-:S03]  /*4030*/  FFMA R8, R80, R125, R9 ;  /* 0x0000007d50087223 */ /* 0x000fc60000000009 */
[----:B------:R-:W-:Y:S01]  /*4040*/  FADD R10, R11, R138 ;  /* 0x0000008a0b0a7221 */ /* 0x000fe20000000000 */
[----:B------:R-:W-:-:S03]  /*4050*/  FFMA R9, R77, R138, R8 ;  /* 0x0000008a4d097223 */ /* 0x000fc60000000008 */
[----:B------:R-:W-:Y:S01]  /*4060*/  FADD R87, R10, R123 ;  /* 0x0000007b0a577221 */ /* 0x000fe20000000000 */
[----:B------:R-:W-:-:S07]  /*4070*/  FFMA R88, R78, R123, R9 ;  /* 0x0000007b4e587223 */ /* 0x000fce0000000009 */
.L_x_1034:
[----:B------:R-:W-:Y:S05]  /*4080*/  BSYNC.RECONVERGENT B0 ;  /* 0x0000000000007941 */ /* 0x000fea0003800200 */
.L_x_1033:
[----:B------:R-:W2:Y:S02]  /*4090*/  LDC R155, c[0x0][0x384] ;  /* 0x0000e100ff9b7b82 */ /* 0x000ea40000000800 */
[----:B--2---:R-:W-:-:S13]  /*40a0*/  ISETP.NE.AND P1, PT, R155, 0x1, PT ;  /* 0x000000019b00780c */ /* 0x004fda0003f25270 */
[----:B------:R-:W-:Y:S05]  /*40b0*/  @P1 BRA `(.L_x_1076) ;  /* 0x0000000000541947 */ /* 0x000fea0003800000 */
[----:B-1----:R-:W1:Y:S04]  /*40c0*/  SHFL.BFLY PT, R4, R87, 0x1, 0x1f ;  /* 0x0c201f0057047f89 */ /* 0x002e6800000e0000 */
[----:B------:R-:W2:Y:S01]  /*40d0*/  SHFL.BFLY PT, R5, R88, 0x1, 0x1f ;  /* 0x0c201f0058057f89 */ /* 0x000ea200000e0000 */
[----:B-1----:R-:W-:Y:S01]  /*40e0*/  FADD R4, R4, R87 ;  /* 0x0000005704047221 */ /* 0x002fe20000000000 */
[----:B--2---:R-:W-:-:S04]  /*40f0*/  FADD R5, R5, R88 ;  /* 0x0000005805057221 */ /* 0x004fc80000000000 */
[----:B------:R-:W1:Y:S04]  /*4100*/  SHFL.BFLY PT, R7, R4, 0x2, 0x1f ;  /* 0x0c401f0004077f89 */ /* 0x000e6800000e0000 */
        /* <DEDUP_REMOVED lines=14> */
[----:B--2---:R-:W-:Y:S01]  /*41f0*/  FADD R5, R10, R5 ;  /* 0x000000050a057221 */ /* 0x004fe20000000000 */
[----:B------:R-:W-:Y:S06]  /*4200*/  BRA `(.L_x_1077) ;  /* 0x0000000c00747947 */ /* 0x000fec0003800000 */
.L_x_1076:
[----:B-1----:R-:W1:Y:S01]  /*4210*/  SHFL.DOWN PT, R4, R87, 0x10, 0x1f ;  /* 0x0a001f0057047f89 */ /* 0x002e6200000e0000 */
[----:B------:R-:W2:Y:S01]  /*4220*/  LDC R12, c[0x0][0x380] ;  /* 0x0000e000ff0c7b82 */ /* 0x000ea20000000800 */
[----:B------:R-:W-:Y:S01]  /*4230*/  LOP3.LUT R13, R63, 0x1, RZ, 0xc0, !PT ;  /* 0x000000013f0d7812 */ /* 0x000fe200078ec0ff */
[----:B------:R-:W3:Y:S01]  /*4240*/  LDCU.64 UR8, c[0x0][0x3b0] ;  /* 0x00007600ff0877ac */ /* 0x000ee20008000a00 */
[----:B------:R-:W4:Y:S01]  /*4250*/  SHFL.DOWN PT, R5, R88, 0x10, 0x1f ;  /* 0x0a001f0058057f89 */ /* 0x000f2200000e0000 */
[----:B------:R-:W-:Y:S02]  /*4260*/  ISETP.NE.AND P1, PT, R76, RZ, PT ;  /* 0x000000ff4c00720c */ /* 0x000fe40003f25270 */
[----:B------:R-:W-:Y:S01]  /*4270*/  ISETP.NE.AND P3, PT, R62, RZ, PT ;  /* 0x000000ff3e00720c */ /* 0x000fe20003f65270 */
[----:B-1----:R-:W-:Y:S01]  /*4280*/  FADD R4, R4, R87 ;  /* 0x0000005704047221 */ /* 0x002fe20000000000 */
[----:B----4-:R-:W-:-:S04]  /*4290*/  FADD R5, R5, R88 ;  /* 0x0000005805057221 */ /* 0x010fc80000000000 */
[----:B------:R-:W1:Y:S04]  /*42a0*/  SHFL.DOWN PT, R7, R4, 0x8, 0x1f ;  /* 0x09001f0004077f89 */ /* 0x000e6800000e0000 */
[----:B------:R-:W4:Y:S01]  /*42b0*/  SHFL.DOWN PT, R6, R5, 0x8, 0x1f ;  /* 0x09001f0005067f89 */ /* 0x000f2200000e0000 */
[----:B-1----:R-:W-:Y:S01]  /*42c0*/  FADD R7, R4, R7 ;  /* 0x0000000704077221 */ /* 0x002fe20000000000 */
[----:B----4-:R-:W-:-:S04]  /*42d0*/  FADD R6, R5, R6 ;  /* 0x0000000605067221 */ /* 0x010fc80000000000 */
[----:B------:R-:W1:Y:S04]  /*42e0*/  SHFL.DOWN PT, R8, R7, 0x4, 0x1f ;  /* 0x08801f0007087f89 */ /* 0x000e6800000e0000 */
[----:B------:R-:W4:Y:S01]  /*42f0*/  SHFL.DOWN PT, R9, R6, 0x4, 0x1f ;  /* 0x08801f0006097f89 */ /* 0x000f2200000e0000 */
[----:B-1----:R-:W-:Y:S01]  /*4300*/  FADD R8, R7, R8 ;  /* 0x0000000807087221 */ /* 0x002fe20000000000 */
[----:B--2---:R-:W-:Y:S02]  /*4310*/  IMAD R7, R155, R12, RZ ;  /* 0x0000000c9b077224 */ /* 0x004fe400078e02ff */
[----:B----4-:R-:W-:Y:S02]  /*4320*/  FADD R9, R6, R9 ;  /* 0x0000000906097221 */ /* 0x010fe40000000000 */
[----:B------:R-:W1:Y:S01]  /*4330*/  SHFL.DOWN PT, R11, R8, 0x2, 0x1f ;  /* 0x08401f00080b7f89 */ /* 0x000e6200000e0000 */
[----:B------:R-:W-:Y:S01]  /*4340*/  IMAD.MOV R6, RZ, RZ, -R13 ;  /* 0x000000ffff067224 */ /* 0x000fe200078e0a0d */
[----:B------:R-:W-:-:S02]  /*4350*/  SHF.L.U32 R7, R7, 0x2, RZ ;  /* 0x0000000207077819 */ /* 0x000fc400000006ff */
[----:B------:R-:W2:Y:S02]  /*4360*/  SHFL.DOWN PT, R10, R9, 0x2, 0x1f ;  /* 0x08401f00090a7f89 */ /* 0x000ea400000e0000 */
[----:B------:R-:W-:-:S04]  /*4370*/  LOP3.LUT R7, R6, R7, RZ, 0xc0, !PT ;  /* 0x0000000706077212 */ /* 0x000fc800078ec0ff */
[----:B------:R-:W-:-:S04]  /*4380*/  IADD3 R7, P2, PT, R40, R7, RZ ;  /* 0x0000000728077210 */ /* 0x000fc80007f5e0ff */
[----:B------:R-:W-:Y:S02]  /*4390*/  IADD3.X R6, PT, PT, RZ, RZ, RZ, P2, !PT ;  /* 0x000000ffff067210 */ /* 0x000fe400017fe4ff */
[----:B---3--:R-:W-:-:S04]  /*43a0*/  LEA R158, P2, R7, UR8, 0x3 ;  /* 0x00000008079e7c11 */ /* 0x008fc8000f8418ff */
[----:B------:R-:W-:Y:S02]  /*43b0*/  LEA.HI.X R159, R7, UR9, R6, 0x3, P2 ;  /* 0x00000009079f7c11 */ /* 0x000fe400090f1c06 */
[----:B------:R-:W-:Y:S01]  /*43c0*/  ISETP.NE.AND P2, PT, R13, RZ, PT ;  /* 0x000000ff0d00720c */ /* 0x000fe20003f45270 */
[----:B-1----:R-:W-:Y:S01]  /*43d0*/  FADD R11, R8, R11 ;  /* 0x0000000b080b7221 */ /* 0x002fe20000000000 */
[----:B------:R-:W-:-:S04]  /*43e0*/  @!P1 IMAD.WIDE.U32 R6, R71, 0x8, R158 ;  /* 0x0000000847069825 */ /* 0x000fc800078e009e */
[----:B--2---:R-:W-:Y:S01]  /*43f0*/  FADD R10, R9, R10 ;  /* 0x0000000a090a7221 */ /* 0x004fe20000000000 */
[----:B------:R-:W1:Y:S04]  /*4400*/  SHFL.DOWN PT, R4, R11, 0x1, 0x1f ;  /* 0x08201f000b047f89 */ /* 0x000e6800000e0000 */
[----:B------:R-:W2:Y:S01]  /*4410*/  SHFL.DOWN PT, R5, R10, 0x1, 0x1f ;  /* 0x08201f000a057f89 */ /* 0x000ea200000e0000 */
[----:B-1----:R-:W-:Y:S01]  /*4420*/  FADD R4, R11, R4 ;  /* 0x000000040b047221 */ /* 0x002fe20000000000 */
[----:B--2---:R-:W-:-:S05]  /*4430*/  FADD R5, R10, R5 ;  /* 0x000000050a057221 */ /* 0x004fca0000000000 */
[----:B------:R1:W-:Y:S01]  /*4440*/  @!P1 STG.E.64 desc[UR4][R6.64], R4 ;  /* 0x0000000406009986 */ /* 0x0003e2000c101b04 */
[----:B------:R-:W-:Y:S05]  /*4450*/  @P3 BRA `(.L_x_1078) ;  /* 0x0000000000583947 */ /* 0x000fea0003800000 */
[----:B-1----:R-:W-:Y:S01]  /*4460*/  SEL R7, R12, RZ, P2 ;  /* 0x000000ff0c077207 */ /* 0x002fe20001000000 */
[----:B------:R-:W1:Y:S01]  /*4470*/  LDC.64 R4, c[0x0][0x3b8] ;  /* 0x0000ee00ff047b82 */ /* 0x000e620000000a00 */
[----:B------:R-:W-:Y:S02]  /*4480*/  ISETP.GT.U32.AND P1, PT, R63, 0x1, PT ;  /* 0x000000013f00780c */ /* 0x000fe40003f24070 */
[----:B------:R-:W-:-:S04]  /*4490*/  IADD3 R6, P2, PT, R72, R7, RZ ;  /* 0x0000000748067210 */ /* 0x000fc80007f5e0ff */
[----:B------:R-:W-:Y:S02]  /*44a0*/  LEA.HI.X.SX32 R8, R7, RZ, 0x1, P2 ;  /* 0x000000ff07087211 */ /* 0x000fe400010f0eff */
[----:B------:R-:W-:-:S04]  /*44b0*/  MOV R7, 0xffffffff ;  /* 0xffffffff00077802 */ /* 0x000fc80000000f00 */
[----:B------:R-:W-:Y:S02]  /*44c0*/  SEL R7, R7, 0x1, P1 ;  /* 0x0000000107077807 */ /* 0x000fe40000800000 */
[----:B------:R-:W-:-:S04]  /*44d0*/  ISETP.GE.U32.AND P1, PT, R63, 0x2, PT ;  /* 0x000000023f00780c */ /* 0x000fc80003f26070 */
[----:B------:R-:W-:-:S04]  /*44e0*/  SEL R9, R155, RZ, !P1 ;  /* 0x000000ff9b097207 */ /* 0x000fc80004800000 */
[----:B------:R-:W-:Y:S02]  /*44f0*/  ISETP.NE.AND P1, PT, R9, -0x1, PT ;  /* 0xffffffff0900780c */ /* 0x000fe40003f25270 */
[----:B-1----:R-:W-:-:S04]  /*4500*/  LEA R4, P2, R6, R4, 0x2 ;  /* 0x0000000406047211 */ /* 0x002fc800078410ff */
[----:B------:R-:W-:Y:S01]  /*4510*/  LEA.HI.X R5, R6, R5, R8, 0x2, P2 ;  /* 0x0000000506057211 */ /* 0x000fe200010f1408 */
[----:B------:R-:W-:Y:S06]  /*4520*/  MEMBAR.ALL.GPU ;  /* 0x0000000000007992 */ /* 0x000fec000000a000 */
[----:B------:R-:W-:-:S00]  /*4530*/  ERRBAR ;  /* 0x00000000000079ab */ /* 0x000fc00000000000 */
[----:B------:R-:W-:Y:S06]  /*4540*/  CGAERRBAR ;  /* 0x00000000000075ab */ /* 0x000fec0000000000 */
[----:B------:R2:W-:Y:S01]  /*4550*/  REDG.E.ADD.S32.STRONG.GPU desc[UR4][R4.64], R7 ;  /* 0x000000070400798e */ /* 0x0005e2000c12e304 */
[----:B------:R-:W-:Y:S05]  /*4560*/  @!P1 BRA `(.L_x_1078) ;  /* 0x0000000000149947 */ /* 0x000fea0003800000 */
.L_x_1079:
[----:B------:R-:W3:Y:S04]  /*4570*/  LDG.E.STRONG.GPU R6, desc[UR4][R4.64] ;  /* 0x0000000404067981 */ /* 0x000ee8000c1ef900 */
[----:B---3--:R-:W-:Y:S01]  /*4580*/  CCTL.IVALL ;  /* 0x00000000ff00798f */ /* 0x008fe20002000000 */
[----:B------:R-:W-:Y:S05]  /*4590*/  YIELD ;  /* 0x0000000000007946 */ /* 0x000fea0003800000 */
[----:B------:R-:W-:-:S13]  /*45a0*/  ISETP.NE.AND P1, PT, R6, R9, PT ;  /* 0x000000090600720c */ /* 0x000fda0003f25270 */
[----:B------:R-:W-:Y:S05]  /*45b0*/  @P1 BRA `(.L_x_1079) ;  /* 0xfffffffc00ec1947 */ /* 0x000fea000383ffff */
.L_x_1078:
[----:B------:R-:W-:Y:S01]  /*45c0*/  ISETP.GE.AND P1, PT, R76, R155, PT ;  /* 0x0000009b4c00720c */ /* 0x000fe20003f26270 */
[----:B------:R-:W-:Y:S05]  /*45d0*/  WARPSYNC.ALL ;  /* 0x0000000000007948 */ /* 0x000fea0003800000 */
[----:B------:R-:W-:Y:S01]  /*45e0*/  BAR.SYNC.DEFER_BLOCKING 0x0 ;  /* 0x0000000000007b1d */ /* 0x000fe20000010000 */
[----:B------:R-:W-:-:S05]  /*45f0*/  CS2R R88, SRZ ;  /* 0x0000000000587805 */ /* 0x000fca000001ff00 */
[----:B------:R-:W-:Y:S04]  /*4600*/  BSSY.RECONVERGENT B0, `(.L_x_1080) ;  /* 0x0000087000007945 */ /* 0x000fe80003800200 */
[----:B------:R-:W-:Y:S05]  /*4610*/  @P1 BRA `(.L_x_1081) ;  /* 0x0000000800141947 */ /* 0x000fea0003800000 */
[----:B------:R-:W-:Y:S01]  /*4620*/  ISETP.GE.U32.AND P1, PT, R67, 0x1e0, PT ;  /* 0x000001e04300780c */ /* 0x000fe20003f26070 */
[----:B------:R-:W-:Y:S01]  /*4630*/  BSSY.RECONVERGENT B1, `(.L_x_1082) ;  /* 0x000003f000017945 */ /* 0x000fe20003800200 */
[----:B------:R-:W-:Y:S02]  /*4640*/  ISETP.NE.AND P2, PT, R66, RZ, PT ;  /* 0x000000ff4200720c */ /* 0x000fe40003f45270 */
[----:B------:R-:W-:Y:S01]  /*4650*/  CS2R R88, SRZ ;  /* 0x0000000000587805 */ /* 0x000fe2000001ff00 */
[----:B------:R-:W-:-:S08]  /*4660*/  IMAD.MOV.U32 R154, RZ, RZ, R76 ;  /* 0x000000ffff9a7224 */ /* 0x000fd000078e004c */
[----:B------:R-:W-:Y:S05]  /*4670*/  @!P1 BRA `(.L_x_1083) ;  /* 0x0000000000e89947 */ /* 0x000fea0003800000 */
[----:B------:R-:W-:Y:S01]  /*4680*/  LEA.HI R156, R67, 0x1, RZ, 0x1b ;  /* 0x00000001439c7811 */ /* 0x000fe200078fd8ff */
[----:B------:R-:W-:Y:S01]  /*4690*/  HFMA2 R88, -RZ, RZ, 0, 0 ;  /* 0x00000000ff587431 */ /* 0x000fe200000001ff */
[----:B------:R-:W-:Y:S02]  /*46a0*/  MOV R154, R76 ;  /* 0x0000004c009a7202 */ /* 0x000fe40000000f00 */
[----:B------:R-:W-:-:S04]  /*46b0*/  LOP3.LUT R156, R156, 0xffffff0, RZ, 0xc0, !PT ;  /* 0x0ffffff09c9c7812 */ /* 0x000fc800078ec0ff */
[----:B------:R-:W-:-:S07]  /*46c0*/  IADD3 R156, PT, PT, -R156, RZ, RZ ;  /* 0x000000ff9c9c7210 */ /* 0x000fce0007ffe1ff */
.L_x_1084:
[----:B------:R-:W-:-:S05]  /*46d0*/  IMAD.WIDE.U32 R160, R154, 0x8, R158 ;  /* 0x000000089aa07825 */ /* 0x000fca00078e009e */
[----:B------:R-:W3:Y:S04]  /*46e0*/  LDG.E.64 R8, desc[UR4][R160.64] ;  /* 0x00000004a0087981 */ /* 0x000ee8000c1e1b00 */
[----:B------:R-:W4:Y:S04]  /*46f0*/  LDG.E.64 R10, desc[UR4][R160.64+0x100] ;  /* 0x00010004a00a7981 */ /* 0x000f28000c1e1b00 */
[----:B------:R-:W4:Y:S04]  /*4700*/  LDG.E.64 R12, desc[UR4][R160.64+0x200] ;  /* 0x00020004a00c7981 */ /* 0x000f28000c1e1b00 */
[----:B------:R-:W4:Y:S04]  /*4710*/  LDG.E.64 R14, desc[UR4][R160.64+0x300] ;  /* 0x00030004a00e7981 */ /* 0x000f28000c1e1b00 */
[----:B-12---:R-:W2:Y:S04]  /*4720*/  LDG.E.64 R4, desc[UR4][R160.64+0x400] ;  /* 0x00040004a0047981 */ /* 0x006ea8000c1e1b00 */
[----:B------:R-:W2:Y:S04]  /*4730*/  LDG.E.64 R6, desc[UR4][R160.64+0x500] ;  /* 0x00050004a0067981 */ /* 0x000ea8000c1e1b00 */
[----:B------:R-:W2:Y:S04]  /*4740*/  LDG.E.64 R84, desc[UR4][R160.64+0xa00] ;  /* 0x000a0004a0547981 */ /* 0x000ea8000c1e1b00 */
[----:B-----5:R-:W2:Y:S04]  /*4750*/  LDG.E.64 R86, desc[UR4][R160.64+0xb00] ;  /* 0x000b0004a0567981 */ /* 0x020ea8000c1e1b00 */
[----:B0-----:R-:W2:Y:S04]  /*4760*/  LDG.E.64 R90, desc[UR4][R160.64+0xd00] ;  /* 0x000d0004a05a7981 */ /* 0x001ea8000c1e1b00 */
[----:B------:R-:W2:Y:S04]  /*4770*/  LDG.E.64 R92, desc[UR4][R160.64+0xe00] ;  /* 0x000e0004a05c7981 */ /* 0x000ea8000c1e1b00 */
[----:B------:R-:W2:Y:S01]  /*4780*/  LDG.E.64 R94, desc[UR4][R160.64+0xf00] ;  /* 0x000f0004a05e7981 */ /* 0x000ea2000c1e1b00 */
[----:B---3--:R-:W-:Y:S01]  /*4790*/  FADD R89, R8, R89 ;  /* 0x0000005908597221 */ /* 0x008fe20000000000 */
[----:B------:R-:W-:-:S02]  /*47a0*/  FADD R88, R9, R88 ;  /* 0x0000005809587221 */ /* 0x000fc40000000000 */
[----:B------:R-:W3:Y:S01]  /*47b0*/  LDG.E.64 R8, desc[UR4][R160.64+0x600] ;  /* 0x00060004a0087981 */ /* 0x000ee2000c1e1b00 */
[----:B----4-:R-:W-:Y:S01]  /*47c0*/  FADD R89, R89, R10 ;  /* 0x0000000a59597221 */ /* 0x010fe20000000000 */
[----:B------:R-:W-:Y:S02]  /*47d0*/  FADD R88, R88, R11 ;  /* 0x0000000b58587221 */ /* 0x000fe40000000000 */
[----:B------:R-:W4:Y:S01]  /*47e0*/  LDG.E.64 R10, desc[UR4][R160.64+0x700] ;  /* 0x00070004a00a7981 */ /* 0x000f22000c1e1b00 */
[----:B------:R-:W-:Y:S01]  /*47f0*/  FADD R89, R89, R12 ;  /* 0x0000000c59597221 */ /* 0x000fe20000000000 */
[----:B------:R-:W-:Y:S02]  /*4800*/  FADD R88, R88, R13 ;  /* 0x0000000d58587221 */ /* 0x000fe40000000000 */
[----:B------:R-:W4:Y:S01]  /*4810*/  LDG.E.64 R12, desc[UR4][R160.64+0x800] ;  /* 0x00080004a00c7981 */ /* 0x000f22000c1e1b00 */
[----:B------:R-:W-:Y:S01]  /*4820*/  FADD R157, R89, R14 ;  /* 0x0000000e599d7221 */ /* 0x000fe20000000000 */
[----:B------:R-:W-:-:S02]  /*4830*/  FADD R162, R88, R15 ;  /* 0x0000000f58a27221 */ /* 0x000fc40000000000 */
[----:B------:R-:W4:Y:S04]  /*4840*/  LDG.E.64 R14, desc[UR4][R160.64+0x900] ;  /* 0x00090004a00e7981 */ /* 0x000f28000c1e1b00 */
[----:B------:R-:W4:Y:S01]  /*4850*/  LDG.E.64 R88, desc[UR4][R160.64+0xc00] ;  /* 0x000c0004a0587981 */ /* 0x000f22000c1e1b00 */
[----:B--2---:R-:W-:Y:S01]  /*4860*/  FADD R157, R157, R4 ;  /* 0x000000049d9d7221 */ /* 0x004fe20000000000 */
[----:B------:R-:W-:-:S03]  /*4870*/  FADD R162, R162, R5 ;  /* 0x00000005a2a27221 */ /* 0x000fc60000000000 */
[----:B------:R-:W-:Y:S01]  /*4880*/  FADD R157, R157, R6 ;  /* 0x000000069d9d7221 */ /* 0x000fe20000000000 */
[----:B------:R-:W-:Y:S01]  /*4890*/  FADD R162, R162, R7 ;  /* 0x00000007a2a27221 */ /* 0x000fe20000000000 */
[----:B------:R-:W-:-:S05]  /*48a0*/  VIADD R156, R156, 0x10 ;  /* 0x000000109c9c7836 */ /* 0x000fca0000000000 */
[----:B------:R-:W-:Y:S02]  /*48b0*/  ISETP.NE.AND P1, PT, R156, RZ, PT ;  /* 0x000000ff9c00720c */ /* 0x000fe40003f25270 */
[----:B------:R-:W-:Y:S01]  /*48c0*/  IADD3 R154, PT, PT, R154, 0x200, RZ ;  /* 0x000002009a9a7810 */ /* 0x000fe20007ffe0ff */
        /* <DEDUP_REMOVED lines=21> */
.L_x_1083:
[----:B------:R-:W-:Y:S05]  /*4a20*/  BSYNC.RECONVERGENT B1 ;  /* 0x0000000000017941 */ /* 0x000fea0003800200 */
.L_x_1082:
[----:B------:R-:W-:Y:S05]  /*4a30*/  @!P2 BRA `(.L_x_1081) ;  /* 0x00000004000ca947 */ /* 0x000fea0003800000 */
[----:B-12---:R-:W-:Y:S01]  /*4a40*/  IADD3 R4, PT, PT, R66, -0x1, RZ ;  /* 0xffffffff42047810 */ /* 0x006fe20007ffe0ff */
[----:B------:R-:W-:Y:S01]  /*4a50*/  BSSY.RECONVERGENT B1, `(.L_x_1085) ;  /* 0x000001e000017945 */ /* 0x000fe20003800200 */
[----:B------:R-:W-:Y:S02]  /*4a60*/  ISETP.NE.AND P2, PT, R65, RZ, PT ;  /* 0x000000ff4100720c */ /* 0x000fe40003f45270 */
[----:B------:R-:W-:-:S13]  /*4a70*/  ISETP.GE.U32.AND P1, PT, R4, 0x7, PT ;  /* 0x000000070400780c */ /* 0x000fda0003f26070 */
[----:B------:R-:W-:Y:S05]  /*4a80*/  @!P1 BRA `(.L_x_1086) ;  /* 0x0000000000689947 */ /* 0x000fea0003800000 */
[----:B0-----:R-:W-:-:S05]  /*4a90*/  IMAD.WIDE R90, R154, 0x8, R158 ;  /* 0x000000089a5a7825 */ /* 0x001fca00078e029e */
[----:B------:R-:W2:Y:S04]  /*4aa0*/  LDG.E.64 R4, desc[UR4][R90.64] ;  /* 0x000000045a047981 */ /* 0x000ea8000c1e1b00 */
[----:B------:R-:W3:Y:S04]  /*4ab0*/  LDG.E.64 R6, desc[UR4][R90.64+0x100] ;  /* 0x000100045a067981 */ /* 0x000ee8000c1e1b00 */
[----:B------:R-:W4:Y:S04]  /*4ac0*/  LDG.E.64 R8, desc[UR4][R90.64+0x200] ;  /* 0x000200045a087981 */ /* 0x000f28000c1e1b00 */
[----:B------:R-:W4:Y:S04]  /*4ad0*/  LDG.E.64 R10, desc[UR4][R90.64+0x300] ;  /* 0x000300045a0a7981 */ /* 0x000f28000c1e1b00 */
[----:B------:R-:W4:Y:S04]  /*4ae0*/  LDG.E.64 R12, desc[UR4][R90.64+0x400] ;  /* 0x000400045a0c7981 */ /* 0x000f28000c1e1b00 */
[----:B------:R-:W4:Y:S04]  /*4af0*/  LDG.E.64 R14, desc[UR4][R90.64+0x500] ;  /* 0x000500045a0e7981 */ /* 0x000f28000c1e1b00 */
[----:B------:R-:W4:Y:S04]  /*4b00*/  LDG.E.64 R84, desc[UR4][R90.64+0x600] ;  /* 0x000600045a547981 */ /* 0x000f28000c1e1b00 */
[----:B-----5:R-:W4:Y:S01]  /*4b10*/  LDG.E.64 R86, desc[UR4][R90.64+0x700] ;  /* 0x000700045a567981 */ /* 0x020f22000c1e1b00 */
        /* <DEDUP_REMOVED lines=17> */
.L_x_1086:
[----:B------:R-:W-:Y:S05]  /*4c30*/  BSYNC.RECONVERGENT B1 ;  /* 0x0000000000017941 */ /* 0x000fea0003800200 */
.L_x_1085:
        /* <DEDUP_REMOVED lines=20> */
.L_x_1088:
[----:B------:R-:W-:Y:S05]  /*4d80*/  BSYNC.RECONVERGENT B1 ;  /* 0x0000000000017941 */ /* 0x000fea0003800200 */
.L_x_1087:
        /* <DEDUP_REMOVED lines=14> */
.L_x_1081:
[----:B------:R-:W-:Y:S05]  /*4e70*/  BSYNC.RECONVERGENT B0 ;  /* 0x0000000000007941 */ /* 0x000fea0003800200 */
.L_x_1080:
[----:B-12---:R-:W1:Y:S01]  /*4e80*/  SHFL.BFLY PT, R4, R89, 0x1, 0x1f ;  /* 0x0c201f0059047f89 */ /* 0x006e6200000e0000 */
[----:B------:R-:W-:-:S03]  /*4e90*/  IADD3 R63, PT, PT, R63, 0x1, RZ ;  /* 0x000000013f3f7810 */ /* 0x000fc60007ffe0ff */
[----:B------:R-:W2:Y:S01]  /*4ea0*/  SHFL.BFLY PT, R5, R88, 0x1, 0x1f ;  /* 0x0c201f0058057f89 */ /* 0x000ea200000e0000 */
[----:B------:R-:W-:Y:S01]  /*4eb0*/  LOP3.LUT R63, R63, 0x3, RZ, 0xc0, !PT ;  /* 0x000000033f3f7812 */ /* 0x000fe200078ec0ff */
        /* <DEDUP_REMOVED lines=17> */
[----:B--2---:R-:W-:-:S07]  /*4fd0*/  FADD R5, R10, R5 ;  /* 0x000000050a057221 */ /* 0x004fce0000000000 */
.L_x_1077:
[----:B------:R-:W-:Y:S04]  /*4fe0*/  BSSY.RECONVERGENT B0, `(.L_x_1089) ;  /* 0x00000f3000007945 */ /* 0x000fe80003800200 */
[----:B------:R-:W-:Y:S05]  /*4ff0*/  @!P0 BRA `(.L_x_1090) ;  /* 0x0000000c00c48947 */ /* 0x000fea0003800000 */
[----:B------:R-:W1:Y:S01]  /*5000*/  LDC.64 R8, c[0x0][0x3e8] ;  /* 0x0000fa00ff087b82 */ /* 0x000e620000000a00 */
        /* <DEDUP_REMOVED lines=13> */
[-C--:B-----5:R-:W-:Y:S01]  /*50e0*/  FMUL R5, R6, R73.reuse ;  /* 0x0000004906057220 */ /* 0x0a0fe20000400000 */
[-C--:B------:R-:W-:Y:S01]  /*50f0*/  FMUL R4, R4, R73.reuse ;  /* 0x0000004904047220 */ /* 0x080fe20000400000 */
[-C--:B------:R-:W-:Y:S01]  /*5100*/  FMUL R6, R14, R73.reuse ;  /* 0x000000490e067220 */ /* 0x080fe20000400000 */
[----:B------:R-:W-:Y:S01]  /*5110*/  FMUL R7, R84, R73 ;  /* 0x0000004954077220 */ /* 0x000fe20000400000 */
[----:B-1----:R-:W-:-:S03]  /*5120*/  IMAD.WIDE R10, R11, 0x4, R8 ;  /* 0x000000040b0a7825 */ /* 0x002fc600078e0208 */
        /* <DEDUP_REMOVED lines=12> */
.L_x_1092:
[----:B------:R1:W-:Y:S02]  /*51f0*/  STG.E.128 desc[UR4][R10.64], R4 ;  /* 0x000000040a007986 */ /* 0x0003e4000c101d04 */
.L_x_1093:
[----:B------:R-:W-:Y:S05]  /*5200*/  BSYNC.RECONVERGENT B1 ;  /* 0x0000000000017941 */ /* 0x000fea0003800200 */
.L_x_1091:
[----:B------:R-:W-:-:S13]  /*5210*/  ISETP.GE.AND P0, PT, R0, UR6, PT ;  /* 0x0000000600007c0c */ /* 0x000fda000bf06270 */
[----:B------:R-:W-:Y:S05]  /*5220*/  @P0 BRA `(.L_x_1090) ;  /* 0x0000000c00380947 */ /* 0x000fea0003800000 */
[----:B-12---:R-:W-:Y:S02]  /*5230*/  IMAD R11, R101, UR6, R0 ;  /* 0x00000006650b7c24 */ /* 0x006fe4000f8e0200 */
        /* <DEDUP_REMOVED lines=10> */
[-C--:B------:R-:W-:Y:S01]  /*52e0*/  FMUL R5, R6, R73.reuse ;  /* 0x0000004906057220 */ /* 0x080fe20000400000 */
[-C--:B------:R-:W-:Y:S01]  /*52f0*/  FMUL R4, R4, R73.reuse ;  /* 0x0000004904047220 */ /* 0x080fe20000400000 */
[----:B------:R-:W-:Y:S01]  /*5300*/  ISETP.LT.U32.OR P0, PT, R42, 0x4, P0 ;  /* 0x000000042a00780c */ /* 0x000fe20000701470 */
[-C--:B------:R-:W-:Y:S01]  /*5310*/  FMUL R6, R14, R73.reuse ;  /* 0x000000490e067220 */ /* 0x080fe20000400000 */
        /* <DEDUP_REMOVED lines=13> */
.L_x_1095:
[----:B------:R-:W-:Y:S05]  /*53f0*/  BSYNC.RECONVERGENT B1 ;  /* 0x0000000000017941 */ /* 0x000fea0003800200 */
.L_x_1094:
        /* <DEDUP_REMOVED lines=29> */
.L_x_1097:
[----:B------:R-:W-:Y:S05]  /*55d0*/  BSYNC.RECONVERGENT B1 ;  /* 0x0000000000017941 */ /* 0x000fea0003800200 */
.L_x_1096:
        /* <DEDUP_REMOVED lines=29> */
.L_x_1099:
[----:B------:R-:W-:Y:S05]  /*57b0*/  BSYNC.RECONVERGENT B1 ;  /* 0x0000000000017941 */ /* 0x000fea0003800200 */
.L_x_1098:
        /* <DEDUP_REMOVED lines=29> */
.L_x_1101:
[----:B------:R-:W-:Y:S05]  /*5990*/  BSYNC.RECONVERGENT B1 ;  /* 0x0000000000017941 */ /* 0x000fea0003800200 */
.L_x_1100:
        /* <DEDUP_REMOVED lines=29> */
.L_x_1103:
[----:B------:R-:W-:Y:S05]  /*5b70*/  BSYNC.RECONVERGENT B1 ;  /* 0x0000000000017941 */ /* 0x000fea0003800200 */
.L_x_1102:
        /* <DEDUP_REMOVED lines=29> */
.L_x_1105:
[----:B------:R-:W-:Y:S05]  /*5d50*/  BSYNC.RECONVERGENT B1 ;  /* 0x0000000000017941 */ /* 0x000fea0003800200 */
.L_x_1104:
[----:B------:R-:W-:Y:S05]  /*5d60*/  @P4 BRA `(.L_x_1090) ;  /* 0x0000000000684947 */ /* 0x000fea0003800000 */
[----:B------:R-:W-:Y:S02]  /*5d70*/  IMAD R101, R101, UR6, R46 ;  /* 0x0000000665657c24 */ /* 0x000fe4000f8e022e */
[-CC-:B-12---:R-:W-:Y:S01]  /*5d80*/  FFMA R5, R79, R12.reuse, R13.reuse ;  /* 0x0000000c4f057223 */ /* 0x186fe2000000000d */
        /* <DEDUP_REMOVED lines=24> */
.L_x_1090:
[----:B------:R-:W-:Y:S05]  /*5f10*/  BSYNC.RECONVERGENT B0 ;  /* 0x0000000000007941 */ /* 0x000fea0003800200 */
.L_x_1089:
[----:B-1234-:R-:W1:Y:S02]  /*5f20*/  LDC R4, c[0x0][0x380] ;  /* 0x0000e000ff047b82 */ /* 0x01ee640000000800 */
[----:B-1----:R-:W-:-:S04]  /*5f30*/  LEA R69, R4, R69, 0x2 ;  /* 0x0000004504457211 */ /* 0x002fc800078e10ff */
[----:B------:R-:W-:-:S13]  /*5f40*/  ISETP.GE.AND P0, PT, R69, UR7, PT ;  /* 0x0000000745007c0c */ /* 0x000fda000bf06270 */
[----:B------:R-:W-:Y:S05]  /*5f50*/  @!P0 BRA `(.L_x_1106) ;  /* 0xffffffb8002c8947 */ /* 0x000fea000383ffff */
.L_x_1030:
[----:B------:R-:W1:Y:S01]  /*5f60*/  S2R R9, SR_CgaCtaId ;  /* 0x0000000000097919 */ /* 0x000e620000008800 */
[----:B------:R-:W-:Y:S01]  /*5f70*/  ISETP.GE.AND P2, PT, R70, UR6, PT ;  /* 0x0000000646007c0c */ /* 0x000fe2000bf46270 */
[----:B------:R-:W-:Y:S01]  /*5f80*/  BSSY.RECONVERGENT B0, `(.L_x_1107) ;  /* 0x000002a000007945 */ /* 0x000fe20003800200 */
[----:B------:R-:W-:-:S04]  /*5f90*/  MOV R0, 0x400 ;  /* 0x0000040000007802 */ /* 0x000fc80000000f00 */
[----:B-1----:R-:W-:-:S05]  /*5fa0*/  LEA R9, R9, R0, 0x18 ;  /* 0x0000000009097211 */ /* 0x002fca00078ec0ff */
[----:B0-----:R-:W-:-:S04]  /*5fb0*/  IMAD R3, R74, 0x210, R9 ;  /* 0x000002104a037824 */ /* 0x001fc800078e0209 */
[----:B------:R-:W-:Y:S01]  /*5fc0*/  IMAD R2, R76, 0x10, R3 ;  /* 0x000000104c027824 */ /* 0x000fe200078e0203 */
[----:B------:R-:W-:Y:S06]  /*5fd0*/  @P2 BRA `(.L_x_1108) ;  /* 0x0000000000902947 */ /* 0x000fec0003800000 */
[----:B------:R-:W2:Y:S01]  /*5fe0*/  LDL.128 R4, [R1+0x80] ;  /* 0x0000800001047983 */ /* 0x000ea20000100c00 */
[----:B------:R-:W-:-:S04]  /*5ff0*/  LEA R0, R155, R70, 0x7 ;  /* 0x000000469b007211 */ /* 0x000fc800078e38ff */
[----:B------:R-:W-:Y:S01]  /*6000*/  ISETP.GE.AND P0, PT, R0, UR6, PT ;  /* 0x0000000600007c0c */ /* 0x000fe2000bf06270 */
[----:B--2---:R0:W-:-:S12]  /*6010*/  STS.128 [R2], R4 ;  /* 0x0000000402007388 */ /* 0x0041d80000000c00 */
[----:B------:R-:W-:Y:S05]  /*6020*/  @P0 BRA `(.L_x_1108) ;  /* 0x00000000007c0947 */ /* 0x000fea0003800000 */
[----:B0-----:R-:W2:Y:S01]  /*6030*/  LDL.128 R4, [R1+0x90] ;  /* 0x0000900001047983 */ /* 0x001ea20000100c00 */
[----:B------:R-:W-:-:S04]  /*6040*/  LEA R0, R155, R0, 0x7 ;  /* 0x000000009b007211 */ /* 0x000fc800078e38ff */
[----:B------:R-:W-:Y:S01]  /*6050*/  ISETP.GE.AND P0, PT, R0, UR6, PT ;  /* 0x0000000600007c0c */ /* 0x000fe2000bf06270 */
[----:B--2---:R1:W-:-:S12]  /*6060*/  STS.128 [R2+0x840], R4 ;  /* 0x0008400402007388 */ /* 0x0043d80000000c00 */
[----:B------:R-:W-:Y:S05]  /*6070*/  @P0 BRA `(.L_x_1108) ;  /* 0x0000000000680947 */ /* 0x000fea0003800000 */
[----:B-1----:R-:W2:Y:S01]  /*6080*/  LDL.128 R4, [R1+0xa0] ;  /* 0x0000a00001047983 */ /* 0x002ea20000100c00 */
[----:B------:R-:W-:-:S04]  /*6090*/  LEA R0, R155, R0, 0x7 ;  /* 0x000000009b007211 */ /* 0x000fc800078e38ff */
[----:B------:R-:W-:Y:S01]  /*60a0*/  ISETP.GE.AND P0, PT, R0, UR6, PT ;  /* 0x0000000600007c0c */ /* 0x000fe2000bf06270 */
[----:B--2---:R2:W-:-:S12]  /*60b0*/  STS.128 [R2+0x1080], R4 ;  /* 0x0010800402007388 */ /* 0x0045d80000000c00 */
[----:B------:R-:W-:Y:S05]  /*60c0*/  @P0 BRA `(.L_x_1108) ;  /* 0x0000000000540947 */ /* 0x000fea0003800000 */
[----:B--2---:R-:W2:Y:S01]  /*60d0*/  LDL.128 R4, [R1+0xb0] ;  /* 0x0000b00001047983 */ /* 0x004ea20000100c00 */
[----:B------:R-:W-:-:S05]  /*60e0*/  IMAD R0, R155, 0x80, R0 ;  /* 0x000000809b007824 */ /* 0x000fca00078e0200 */
[----:B------:R-:W-:Y:S01]  /*60f0*/  ISETP.GE.AND P0, PT, R0, UR6, PT ;  /* 0x0000000600007c0c */ /* 0x000fe2000bf06270 */
[----:B--2---:R3:W-:-:S12]  /*6100*/  STS.128 [R2+0x18c0], R4 ;  /* 0x0018c00402007388 */ /* 0x0047d80000000c00 */
[----:B------:R-:W-:Y:S05]  /*6110*/  @P0 BRA `(.L_x_1108) ;  /* 0x0000000000400947 */ /* 0x000fea0003800000 */
[----:B---3--:R-:W2:Y:S01]  /*6120*/  LDL.128 R4, [R1+0xc0] ;  /* 0x0000c00001047983 */ /* 0x008ea20000100c00 */
[----:B------:R-:W-:-:S04]  /*6130*/  LEA R0, R155, R0, 0x7 ;  /* 0x000000009b007211 */ /* 0x000fc800078e38ff */
[----:B------:R-:W-:Y:S01]  /*6140*/  ISETP.GE.AND P0, PT, R0, UR6, PT ;  /* 0x0000000600007c0c */ /* 0x000fe2000bf06270 */
[----:B--2---:R4:W-:-:S12]  /*6150*/  STS.128 [R2+0x2100], R4 ;  /* 0x0021000402007388 */ /* 0x0049d80000000c00 */
[----:B------:R-:W-:Y:S05]  /*6160*/  @P0 BRA `(.L_x_1108) ;  /* 0x00000000002c0947 */ /* 0x000fea0003800000 */
[----:B----4-:R-:W2:Y:S01]  /*6170*/  LDL.128 R4, [R1+0xd0] ;  /* 0x0000d00001047983 */ /* 0x010ea20000100c00 */
[----:B------:R-:W-:-:S04]  /*6180*/  LEA R0, R155, R0, 0x7 ;  /* 0x000000009b007211 */ /* 0x000fc800078e38ff */
[----:B------:R-:W-:Y:S01]  /*6190*/  ISETP.GE.AND P0, PT, R0, UR6, PT ;  /* 0x0000000600007c0c */ /* 0x000fe2000bf06270 */
[----:B--2---:R0:W-:-:S12]  /*61a0*/  STS.128 [R2+0x2940], R4 ;  /* 0x0029400402007388 */ /* 0x0041d80000000c00 */
[----:B------:R-:W-:Y:S05]  /*61b0*/  @P0 BRA `(.L_x_1108) ;  /* 0x0000000000180947 */ /* 0x000fea0003800000 */
[----:B------:R-:W-:Y:S01]  /*61c0*/  LEA R0, R155, R0, 0x7 ;  /* 0x000000009b007211 */ /* 0x000fe200078e38ff */
[----:B------:R-:W2:Y:S03]  /*61d0*/  LDL.128 R12, [R1+0xe0] ;  /* 0x0000e000010c7983 */ /* 0x000ea60000100c00 */
[----:B------:R-:W-:-:S13]  /*61e0*/  ISETP.GE.AND P0, PT, R0, UR6, PT ;  /* 0x0000000600007c0c */ /* 0x000fda000bf06270 */
[----:B0-----:R-:W3:Y:S04]  /*61f0*/  @!P0 LDL.128 R4, [R1+0xf0] ;  /* 0x0000f00001048983 */ /* 0x001ee80000100c00 */
[----:B--2---:R0:W-:Y:S04]  /*6200*/  STS.128 [R2+0x3180], R12 ;  /* 0x0031800c02007388 */ /* 0x0041e80000000c00 */
[----:B---3--:R0:W-:Y:S02]  /*6210*/  @!P0 STS.128 [R2+0x39c0], R4 ;  /* 0x0039c00402008388 */ /* 0x0081e40000000c00 */
.L_x_1108:
[----:B------:R-:W-:Y:S05]  /*6220*/  BSYNC.RECONVERGENT B0 ;  /* 0x0000000000007941 */ /* 0x000fea0003800200 */
.L_x_1107:
[----:B------:R-:W-:Y:S01]  /*6230*/  LOP3.LUT R0, R62, 0x3e0, RZ, 0xc0, !PT ;  /* 0x000003e03e007812 */ /* 0x000fe200078ec0ff */
[----:B------:R-:W-:Y:S01]  /*6240*/  IMAD R71, R71, 0x20, R76 ;  /* 0x0000002047477824 */ /* 0x000fe200078e024c */
[----:B------:R-:W-:Y:S01]  /*6250*/  LEA R9, R76, R9, 0x4 ;  /* 0x000000094c097211 */ /* 0x000fe200078e20ff */
[----:B------:R-:W-:Y:S02]  /*6260*/  BAR.SYNC.DEFER_BLOCKING 0x0 ;  /* 0x0000000000007b1d */ /* 0x000fe40000010000 */
[----:B------:R-:W-:-:S04]  /*6270*/  IMAD R0, R0, R155, R71 ;  /* 0x0000009b00007224 */ /* 0x000fc800078e0247 */
[----:B------:R-:W-:Y:S01]  /*6280*/  BSSY.RECONVERGENT B0, `(.L_x_1109) ;  /* 0x00000a0000007945 */ /* 0x000fe20003800200 */
[----:B------:R-:W-:Y:S01]  /*6290*/  SHF.L.U32 R3, R0, 0x2, RZ ;  /* 0x0000000200037819 */ /* 0x000fe200000006ff */
[----:B------:R-:W-:-:S03]  /*62a0*/  IMAD R0, R74, 0x840, R9 ;  /* 0x000008404a007824 */ /* 0x000fc600078e0209 */
[----:B------:R-:W-:-:S04]  /*62b0*/  ISETP.GE.AND P0, PT, R3, UR6, PT ;  /* 0x0000000603007c0c */ /* 0x000fc8000bf06270 */
[----:B------:R-:W-:-:S13]  /*62c0*/  ISETP.LT.U32.AND P0, PT, R62, 0x100, !P0 ;  /* 0x000001003e00780c */ /* 0x000fda0004701070 */
[----:B------:R-:W-:Y:S05]  /*62d0*/  @!P0 BRA `(.L_x_1110) ;  /* 0x0000000800688947 */ /* 0x000fea0003800000 */
[----:B------:R-:W-:-:S05]  /*62e0*/  LEA R61, R74, R61, 0x4 ;  /* 0x0000003d4a3d7211 */ /* 0x000fca00078e20ff */
[----:B------:R0:W5:Y:S01]  /*62f0*/  LDL.64 R8, [R61] ;  /* 0x000000003d087983 */ /* 0x0001620000100a00 */
[----:B------:R-:W-:Y:S01]  /*6300*/  ISETP.GE.U32.AND P3, PT, R62, 0x20, PT ;  /* 0x000000203e00780c */ /* 0x000fe20003f66070 */
[----:B------:R-:W-:Y:S01]  /*6310*/  BSSY.RECONVERGENT B1, `(.L_x_1111) ;  /* 0x000000b000017945 */ /* 0x000fe20003800200 */
[----:B------:R-:W-:-:S11]  /*6320*/  ISETP.NE.AND P4, PT, R74, 0x1, PT ;  /* 0x000000014a00780c */ /* 0x000fd60003f85270 */
[----:B0-----:R-:W-:Y:S05]  /*6330*/  @!P3 BRA `(.L_x_1112) ;  /* 0x000000000020b947 */ /* 0x001fea0003800000 */
[----:B------:R-:W2:Y:S04]  /*6340*/  LDL.64 R12, [R61+0x8] ;  /* 0x000008003d0c7983 */ /* 0x000ea80000100a00 */
[----:B-1234-:R-:W0:Y:S02]  /*6350*/  LDS.128 R4, [R0] ;  /* 0x0000000000047984 */ /* 0x01ee240000000c00 */
[----:B0----5:R-:W-:Y:S01]  /*6360*/  FADD R10, R5, R9 ;  /* 0x00000009050a7221 */ /* 0x021fe20000000000 */
[----:B------:R-:W-:-:S04]  /*6370*/  FADD R8, R8, R4 ;  /* 0x0000000408087221 */ /* 0x000fc80000000000 */
[----:B------:R0:W-:Y:S01]  /*6380*/  STL [R61+0x4], R10 ;  /* 0x0000040a3d007387 */ /* 0x0001e20000100800 */
[----:B------:R-:W-:Y:S01]  /*6390*/  FADD R6, R6, R12 ;  /* 0x0000000c06067221 */ /* 0x000fe20000000000 */
[----:B------:R-:W-:-:S05]  /*63a0*/  FADD R7, R7, R13 ;  /* 0x0000000d07077221 */ /* 0x000fca0000000000 */
[----:B------:R0:W-:Y:S02]  /*63b0*/  STL.64 [R61+0x8], R6 ;  /* 0x000008063d007387 */ /* 0x0001e40000100a00 */
.L_x_1112:
[----:B------:R-:W-:Y:S05]  /*63c0*/  BSYNC.RECONVERGENT B1 ;  /* 0x0000000000017941 */ /* 0x000fea0003800200 */
.L_x_1111:
[----:B------:R-:W-:Y:S04]  /*63d0*/  BSSY.RECONVERGENT B1, `(.L_x_1113) ;  /* 0x0000027000017945 */ /* 0x000fe80003800200 */
[----:B------:R-:W-:Y:S04]  /*63e0*/  BSSY.RELIABLE B2, `(.L_x_1114) ;  /* 0x000001b000027945 */ /* 0x000fe80003800100 */
[----:B------:R-:W-:Y:S05]  /*63f0*/  @P4 BRA `(.L_x_1115) ;  /* 0x00000000000c4947 */ /* 0x000fea0003800000 */
[----:B0-----:R0:W5:Y:S04]  /*6400*/  LDL R10, [R61+0x4] ;  /* 0x000004003d0a7983 */ /* 0x0011680000100800 */
[----:B------:R0:W5:Y:S01]  /*6410*/  LDL.64 R12, [R61+0x8] ;  /* 0x000008003d0c7983 */ /* 0x0001620000100a00 */
[----:B------:R-:W-:Y:S05]  /*6420*/  BRA `(.L_x_1116) ;  /* 0x0000000000247947 */ /* 0x000fea0003800000 */
.L_x_1115:
[----:B------:R-:W2:Y:S04]  /*6430*/  LDL.64 R12, [R61+0x8] ;  /* 0x000008003d0c7983 */ /* 0x000ea80000100a00 */
[----:B0-----:R-:W2:Y:S01]  /*6440*/  LDL R10, [R61+0x4] ;  /* 0x000004003d0a7983 */ /* 0x001ea20000100800 */
[----:B------:R-:W-:-:S03]  /*6450*/  ISETP.NE.AND P1, PT, R74, 0x2, PT ;  /* 0x000000024a00780c */ /* 0x000fc60003f25270 */
[----:B-1234-:R-:W0:Y:S02]  /*6460*/  LDS.128 R4, [R0+0x210] ;  /* 0x0002100000047984 */ /* 0x01ee240000000c00 */
[----:B0----5:R-:W-:Y:S01]  /*6470*/  FADD R8, R8, R4 ;  /* 0x0000000408087221 */ /* 0x021fe20000000000 */
[----:B------:R-:W-:Y:S01]  /*6480*/  FADD R12, R6, R12 ;  /* 0x0000000c060c7221 */ /* 0x000fe20000000000 */
[----:B------:R-:W-:Y:S01]  /*6490*/  FADD R13, R7, R13 ;  /* 0x0000000d070d7221 */ /* 0x000fe20000000000 */
[----:B------:R-:W-:-:S05]  /*64a0*/  FADD R10, R5, R10 ;  /* 0x0000000a050a7221 */ /* 0x000fca0000000000 */
[----:B------:R-:W-:Y:S05]  /*64b0*/  @!P1 BRA `(.L_x_1117) ;  /* 0x0000000000349947 */ /* 0x000fea0003800000 */
.L_x_1116:
[----:B-1234-:R-:W1:Y:S01]  /*64c0*/  LDS.128 R4, [R0+0x420] ;  /* 0x0004200000047984 */ /* 0x01ee620000000c00 */
[----:B------:R-:W-:-:S13]  /*64d0*/  ISETP.NE.AND P1, PT, R74, 0x3, PT ;  /* 0x000000034a00780c */ /* 0x000fda0003f25270 */
[----:B------:R-:W-:Y:S05]  /*64e0*/  @!P1 BREAK.RELIABLE B2 ;  /* 0x0000000000029942 */ /* 0x000fea0003800100 */
[----:B-1---5:R-:W-:Y:S01]  /*64f0*/  FADD R8, R4, R8 ;  /* 0x0000000804087221 */ /* 0x022fe20000000000 */
[----:B------:R-:W-:Y:S01]  /*6500*/  FADD R12, R6, R12 ;  /* 0x0000000c060c7221 */ /* 0x000fe20000000000 */
[----:B------:R-:W-:Y:S01]  /*6510*/  FADD R13, R7, R13 ;  /* 0x0000000d070d7221 */ /* 0x000fe20000000000 */
[----:B------:R-:W-:Y:S02]  /*6520*/  FADD R10, R5, R10 ;  /* 0x0000000a050a7221 */ /* 0x000fe40000000000 */
[----:B------:R-:W-:-:S02]  /*6530*/  MOV R16, R8 ;  /* 0x0000000800107202 */ /* 0x000fc40000000f00 */
[----:B------:R-:W-:Y:S01]  /*6540*/  IMAD.MOV.U32 R17, RZ, RZ, R10 ;  /* 0x000000ffff117224 */ /* 0x000fe200078e000a */
[----:B------:R-:W-:Y:S02]  /*6550*/  MOV R18, R12 ;  /* 0x0000000c00127202 */ /* 0x000fe40000000f00 */
[----:B------:R-:W-:-:S05]  /*6560*/  MOV R19, R13 ;  /* 0x0000000d00137202 */ /* 0x000fca0000000f00 */
[----:B------:R1:W-:Y:S01]  /*6570*/  STL.128 [R61], R16 ;  /* 0x000000103d007387 */ /* 0x0003e20000100c00 */
[----:B------:R-:W-:Y:S05]  /*6580*/  @!P1 BRA `(.L_x_1118) ;  /* 0x00000000002c9947 */ /* 0x000fea0003800000 */
.L_x_1117:
[----:B------:R-:W-:Y:S05]  /*6590*/  BSYNC.RELIABLE B2 ;  /* 0x0000000000027941 */ /* 0x000fea0003800100 */
.L_x_1114:
[----:B------:R-:W2:Y:S02]  /*65a0*/  LDS.128 R4, [R0+0x630] ;  /* 0x0006300000047984 */ /* 0x000ea40000000c00 */
[----:B--2---:R-:W-:Y:S01]  /*65b0*/  FADD R8, R4, R8 ;  /* 0x0000000804087221 */ /* 0x004fe20000000000 */
[----:B------:R-:W-:Y:S01]  /*65c0*/  FADD R12, R6, R12 ;  /* 0x0000000c060c7221 */ /* 0x000fe20000000000 */
[----:B------:R-:W-:Y:S01]  /*65d0*/  FADD R13, R7, R13 ;  /* 0x0000000d070d7221 */ /* 0x000fe20000000000 */
[----:B------:R-:W-:Y:S02]  /*65e0*/  FADD R10, R5, R10 ;  /* 0x0000000a050a7221 */ /* 0x000fe40000000000 */
[----:B-1----:R-:W-:Y:S02]  /*65f0*/  MOV R16, R8 ;  /* 0x0000000800107202 */ /* 0x002fe40000000f00 */
[----:B------:R-:W-:Y:S01]  /*6600*/  IMAD.MOV.U32 R17, RZ, RZ, R10 ;  /* 0x000000ffff117224 */ /* 0x000fe200078e000a */
[----:B------:R-:W-:-:S02]  /*6610*/  MOV R18, R12 ;  /* 0x0000000c00127202 */ /* 0x000fc40000000f00 */
[----:B------:R-:W-:-:S05]  /*6620*/  MOV R19, R13 ;  /* 0x0000000d00137202 */ /* 0x000fca0000000f00 */
[----:B------:R2:W-:Y:S02]  /*6630*/  STL.128 [R61], R16 ;  /* 0x000000103d007387 */ /* 0x0005e40000100c00 */
.L_x_1118:
[----:B------:R-:W-:Y:S05]  /*6640*/  BSYNC.RECONVERGENT B1 ;  /* 0x0000000000017941 */ /* 0x000fea0003800200 */
.L_x_1113:
[----:B------:R-:W3:Y:S01]  /*6650*/  LDC.64 R6, c[0x0][0x3d8] ;  /* 0x0000f600ff067b82 */ /* 0x000ee20000000a00 */
[----:B------:R-:W-:Y:S01]  /*6660*/  IMAD R5, R72, UR6, R3 ;  /* 0x0000000648057c24 */ /* 0x000fe2000f8e0203 */
[----:B------:R-:W-:Y:S01]  /*6670*/  IADD3 R9, PT, PT, -R3, UR6, RZ ;  /* 0x0000000603097c10 */ /* 0x000fe2000fffe1ff */
[----:B------:R-:W-:Y:S03]  /*6680*/  BSSY.RECONVERGENT B1, `(.L_x_1119) ;  /* 0x0000014000017945 */ /* 0x000fe60003800200 */
[----:B------:R-:W-:Y:S01]  /*6690*/  ISETP.GT.U32.AND P5, PT, R9, 0x3, PT ;  /* 0x000000030900780c */ /* 0x000fe20003fa4070 */
[----:B---3--:R-:W-:-:S03]  /*66a0*/  IMAD.WIDE.U32 R4, R5, 0x4, R6 ;  /* 0x0000000405047825 */ /* 0x008fc600078e0006 */
        /* <DEDUP_REMOVED lines=12> */
.L_x_1120:
[----:B-12---:R-:W-:Y:S01]  /*6770*/  IMAD.MOV.U32 R17, RZ, RZ, R10 ;  /* 0x000000ffff117224 */ /* 0x006fe200078e000a */
[----:B------:R-:W-:Y:S02]  /*6780*/  MOV R10, R12 ;  /* 0x0000000c000a7202 */ /* 0x000fe40000000f00 */
[----:B------:R-:W-:Y:S02]  /*6790*/  MOV R11, R13 ;  /* 0x0000000d000b7202 */ /* 0x000fe40000000f00 */
[----:B------:R-:W-:-:S05]  /*67a0*/  MOV R9, R17 ;  /* 0x0000001100097202 */ /* 0x000fca0000000f00 */
[----:B------:R1:W-:Y:S02]  /*67b0*/  STG.E.128 desc[UR4][R4.64], R8 ;  /* 0x0000000804007986 */ /* 0x0003e4000c101d04 */
.L_x_1121:
[----:B------:R-:W-:Y:S05]  /*67c0*/  BSYNC.RECONVERGENT B1 ;  /* 0x0000000000017941 */ /* 0x000fea0003800200 */
.L_x_1119:
[----:B-1----:R-:W-:-:S05]  /*67d0*/  IMAD R9, R155, 0x200, R3 ;  /* 0x000002009b097824 */ /* 0x002fca00078e0203 */
[----:B------:R-:W-:-:S04]  /*67e0*/  ISETP.GE.AND P1, PT, R9, UR6, PT ;  /* 0x0000000609007c0c */ /* 0x000fc8000bf26270 */
[----:B------:R-:W-:-:S13]  /*67f0*/  ISETP.GT.U32.OR P1, PT, R62, 0x7f, P1 ;  /* 0x0000007f3e00780c */ /* 0x000fda0000f24470 */
[----:B------:R-:W-:Y:S05]  /*6800*/  @P1 BRA `(.L_x_1110) ;  /* 0x00000004001c1947 */ /* 0x000fea0003800000 */
[----:B------:R1:W5:Y:S01]  /*6810*/  LDL.64 R10, [R61+0x40] ;  /* 0x000040003d0a7983 */ /* 0x0003620000100a00 */
[----:B------:R-:W-:Y:S04]  /*6820*/  BSSY.RECONVERGENT B1, `(.L_x_1122) ;  /* 0x000000a000017945 */ /* 0x000fe80003800200 */
[----:B------:R-:W-:Y:S05]  /*6830*/  @!P3 BRA `(.L_x_1123) ;  /* 0x000000000020b947 */ /* 0x000fea0003800000 */
[----:B--2---:R-:W2:Y:S04]  /*6840*/  LDL.64 R16, [R61+0x48] ;  /* 0x000048003d107983 */ /* 0x004ea80000100a00 */
[----:B---3--:R-:W3:Y:S02]  /*6850*/  LDS.128 R12, [R0+0x2100] ;  /* 0x00210000000c7984 */ /* 0x008ee40000000c00 */
[----:B---3-5:R-:W-:Y:S01]  /*6860*/  FADD R4, R13, R11 ;  /* 0x0000000b0d047221 */ /* 0x028fe20000000000 */
[----:B------:R-:W-:-:S04]  /*6870*/  FADD R10, R10, R12 ;  /* 0x0000000c0a0a7221 */ /* 0x000fc80000000000 */
[----:B------:R4:W-:Y:S01]  /*6880*/  STL [R61+0x44], R4 ;  /* 0x000044043d007387 */ /* 0x0009e20000100800 */
[----:B--2---:R-:W-:Y:S01]  /*6890*/  FADD R14, R14, R16 ;  /* 0x000000100e0e7221 */ /* 0x004fe20000000000 */
[----:B------:R-:W-:-:S05]  /*68a0*/  FADD R15, R15, R17 ;  /* 0x000000110f0f7221 */ /* 0x000fca0000000000 */
[----:B------:R4:W-:Y:S02]  /*68b0*/  STL.64 [R61+0x48], R14 ;  /* 0x0000480e3d007387 */ /* 0x0009e40000100a00 */
.L_x_1123:
[----:B------:R-:W-:Y:S05]  /*68c0*/  BSYNC.RECONVERGENT B1 ;  /* 0x0000000000017941 */ /* 0x000fea0003800200 */
.L_x_1122:
[----:B------:R-:W-:Y:S04]  /*68d0*/  BSSY.RECONVERGENT B1, `(.L_x_1124) ;  /* 0x0000027000017945 */ /* 0x000fe80003800200 */
[----:B------:R-:W-:Y:S04]  /*68e0*/  BSSY.RELIABLE B2, `(.L_x_1125) ;  /* 0x000001b000027945 */ /* 0x000fe80003800100 */
[----:B------:R-:W-:Y:S05]  /*68f0*/  @P4 BRA `(.L_x_1126) ;  /* 0x00000000000c4947 */ /* 0x000fea0003800000 */
[----:B------:R0:W5:Y:S04]  /*6900*/  LDL R8, [R61+0x44] ;  /* 0x000044003d087983 */ /* 0x0001680000100800 */
[----:B---3--:R0:W5:Y:S01]  /*6910*/  LDL.64 R12, [R61+0x48] ;  /* 0x000048003d0c7983 */ /* 0x0081620000100a00 */
[----:B------:R-:W-:Y:S05]  /*6920*/  BRA `(.L_x_1127) ;  /* 0x0000000000247947 */ /* 0x000fea0003800000 */
.L_x_1126:
[----:B---3--:R-:W3:Y:S04]  /*6930*/  LDL.64 R12, [R61+0x48] ;  /* 0x000048003d0c7983 */ /* 0x008ee80000100a00 */
[----:B------:R-:W4:Y:S01]  /*6940*/  LDL R8, [R61+0x44] ;  /* 0x000044003d087983 */ /* 0x000f220000100800 */
[----:B------:R-:W-:-:S03]  /*6950*/  ISETP.NE.AND P1, PT, R74, 0x2, PT ;  /* 0x000000024a00780c */ /* 0x000fc60003f25270 */
[----:B--2---:R-:W2:Y:S02]  /*6960*/  LDS.128 R16, [R0+0x2310] ;  /* 0x0023100000107984 */ /* 0x004ea40000000c00 */
[----:B--2--5:R-:W-:Y:S01]  /*6970*/  FADD R10, R10, R16 ;  /* 0x000000100a0a7221 */ /* 0x024fe20000000000 */
[----:B---3--:R-:W-:Y:S01]  /*6980*/  FADD R12, R18, R12 ;  /* 0x0000000c120c7221 */ /* 0x008fe20000000000 */
[----:B------:R-:W-:Y:S01]  /*6990*/  FADD R13, R19, R13 ;  /* 0x0000000d130d7221 */ /* 0x000fe20000000000 */
[----:B----4-:R-:W-:-:S05]  /*69a0*/  FADD R8, R17, R8 ;  /* 0x0000000811087221 */ /* 0x010fca0000000000 */
[----:B------:R-:W-:Y:S05]  /*69b0*/  @!P1 BRA `(.L_x_1128) ;  /* 0x0000000000349947 */ /* 0x000fea0003800000 */
.L_x_1127:
[----:B--2---:R-:W2:Y:S01]  /*69c0*/  LDS.128 R16, [R0+0x2520] ;  /* 0x0025200000107984 */ /* 0x004ea20000000c00 */
[----:B------:R-:W-:-:S13]  /*69d0*/  ISETP.NE.AND P1, PT, R74, 0x3, PT ;  /* 0x000000034a00780c */ /* 0x000fda0003f25270 */
[----:B------:R-:W-:Y:S05]  /*69e0*/  @!P1 BREAK.RELIABLE B2 ;  /* 0x0000000000029942 */ /* 0x000fea0003800100 */
[----:B--2--5:R-:W-:Y:S01]  /*69f0*/  FADD R8, R17, R8 ;  /* 0x0000000811087221 */ /* 0x024fe20000000000 */
[----:B------:R-:W-:Y:S01]  /*6a00*/  FADD R10, R16, R10 ;  /* 0x0000000a100a7221 */ /* 0x000fe20000000000 */
[----:B------:R-:W-:Y:S01]  /*6a10*/  FADD R12, R18, R12 ;  /* 0x0000000c120c7221 */ /* 0x000fe20000000000 */
[----:B------:R-:W-:Y:S02]  /*6a20*/  FADD R13, R19, R13 ;  /* 0x0000000d130d7221 */ /* 0x000fe40000000000 */
[----:B------:R-:W-:-:S02]  /*6a30*/  MOV R17, R8 ;  /* 0x0000000800117202 */ /* 0x000fc40000000f00 */
[----:B------:R-:W-:Y:S01]  /*6a40*/  MOV R16, R10 ;  /* 0x0000000a00107202 */ /* 0x000fe20000000f00 */
[----:B------:R-:W-:Y:S01]  /*6a50*/  IMAD.MOV.U32 R19, RZ, RZ, R13 ;  /* 0x000000ffff137224 */ /* 0x000fe200078e000d */
[----:B------:R-:W-:-:S05]  /*6a60*/  MOV R18, R12 ;  /* 0x0000000c00127202 */ /* 0x000fca0000000f00 */
[----:B------:R2:W-:Y:S01]  /*6a70*/  STL.128 [R61+0x40], R16 ;  /* 0x000040103d007387 */ /* 0x0005e20000100c00 */
[----:B------:R-:W-:Y:S05]  /*6a80*/  @!P1 BRA `(.L_x_1129) ;  /* 0x00000000002c9947 */ /* 0x000fea0003800000 */
.L_x_1128:
[----:B------:R-:W-:Y:S05]  /*6a90*/  BSYNC.RELIABLE B2 ;  /* 0x0000000000027941 */ /* 0x000fea0003800100 */
.L_x_1125:
[----:B--2---:R-:W2:Y:S02]  /*6aa0*/  LDS.128 R16, [R0+0x2730] ;  /* 0x0027300000107984 */ /* 0x004ea40000000c00 */
[----:B--2---:R-:W-:Y:S01]  /*6ab0*/  FADD R8, R17, R8 ;  /* 0x0000000811087221 */ /* 0x004fe20000000000 */
[----:B------:R-:W-:Y:S01]  /*6ac0*/  FADD R10, R16, R10 ;  /* 0x0000000a100a7221 */ /* 0x000fe20000000000 */
[----:B------:R-:W-:Y:S01]  /*6ad0*/  FADD R12, R18, R12 ;  /* 0x0000000c120c7221 */ /* 0x000fe20000000000 */
[----:B------:R-:W-:Y:S02]  /*6ae0*/  FADD R13, R19, R13 ;  /* 0x0000000d130d7221 */ /* 0x000fe40000000000 */
[----:B------:R-:W-:Y:S02]  /*6af0*/  MOV R17, R8 ;  /* 0x0000000800117202 */ /* 0x000fe40000000f00 */
[----:B------:R-:W-:Y:S01]  /*6b00*/  MOV R16, R10 ;  /* 0x0000000a00107202 */ /* 0x000fe20000000f00 */
[----:B------:R-:W-:Y:S01]  /*6b10*/  IMAD.MOV.U32 R19, RZ, RZ, R13 ;  /* 0x000000ffff137224 */ /* 0x000fe200078e000d */
[----:B------:R-:W-:-:S05]  /*6b20*/  MOV R18, R12 ;  /* 0x0000000c00127202 */ /* 0x000fca0000000f00 */
[----:B------:R3:W-:Y:S02]  /*6b30*/  STL.128 [R61+0x40], R16 ;  /* 0x000040103d007387 */ /* 0x0007e40000100c00 */
.L_x_1129:
[----:B------:R-:W-:Y:S05]  /*6b40*/  BSYNC.RECONVERGENT B1 ;  /* 0x0000000000017941 */ /* 0x000fea0003800200 */
.L_x_1124:
[----:B------:R-:W-:Y:S01]  /*6b50*/  IMAD R5, R72, UR6, R9 ;  /* 0x0000000648057c24 */ /* 0x000fe2000f8e0209 */
[----:B------:R-:W-:Y:S01]  /*6b60*/  IADD3 R9, PT, PT, -R9, UR6, RZ ;  /* 0x0000000609097c10 */ /* 0x000fe2000fffe1ff */
[----:B--23--:R-:W-:Y:S01]  /*6b70*/  IMAD.MOV.U32 R19, RZ, RZ, R13 ;  /* 0x000000ffff137224 */ /* 0x00cfe200078e000d */
[----:B------:R-:W-:Y:S01]  /*6b80*/  MOV R16, R10 ;  /* 0x0000000a00107202 */ /* 0x000fe20000000f00 */
[----:B----4-:R-:W-:Y:S01]  /*6b90*/  IMAD.WIDE.U32 R4, R5, 0x4, R6 ;  /* 0x0000000405047825 */ /* 0x010fe200078e0006 */
[----:B------:R-:W-:Y:S02]  /*6ba0*/  MOV R18, R12 ;  /* 0x0000000c00127202 */ /* 0x000fe40000000f00 */
[----:B------:R-:W-:-:S04]  /*6bb0*/  LOP3.LUT P1, RZ, R4, 0xf, RZ, 0xc0, !PT ;  /* 0x0000000f04ff7812 */ /* 0x000fc8000782c0ff */
[----:B------:R-:W-:-:S13]  /*6bc0*/  ISETP.LT.U32.OR P1, PT, R9, 0x4, P1 ;  /* 0x000000040900780c */ /* 0x000fda0000f21470 */
[----:B------:R-:W-:-:S05]  /*6bd0*/  @!P1 MOV R17, R8 ;  /* 0x0000000800119202 */ /* 0x000fca0000000f00 */
        /* <DEDUP_REMOVED lines=10> */
.L_x_1110:
[----:B------:R-:W-:Y:S05]  /*6c80*/  BSYNC.RECONVERGENT B0 ;  /* 0x0000000000007941 */ /* 0x000fea0003800200 */
.L_x_1109:
[----:B------:R-:W-:Y:S05]  /*6c90*/  WARPSYNC.ALL ;  /* 0x0000000000007948 */ /* 0x000fea0003800000 */
[----:B------:R-:W-:Y:S06]  /*6ca0*/  BAR.SYNC.DEFER_BLOCKING 0x0 ;  /* 0x0000000000007b1d */ /* 0x000fec0000010000 */
[----:B------:R-:W-:Y:S04]  /*6cb0*/  BSSY.RECONVERGENT B0, `(.L_x_1130) ;  /* 0x0000040000007945 */ /* 0x000fe80003800200 */
[----:B------:R-:W-:Y:S05]  /*6cc0*/  @P2 BRA `(.L_x_1131) ;  /* 0x0000000000f82947 */ /* 0x000fea0003800000 */
[----:B------:R-:W-:Y:S01]  /*6cd0*/  ISETP.GE.U32.AND P1, PT, R62, 0x20, PT ;  /* 0x000000203e00780c */ /* 0x000fe20003f26070 */
[----:B------:R-:W-:Y:S01]  /*6ce0*/  BSSY.RECONVERGENT B1, `(.L_x_1132) ;  /* 0x0000006000017945 */ /* 0x000fe20003800200 */
[----:B------:R-:W-:-:S04]  /*6cf0*/  LEA R70, R155, R70, 0x7 ;  /* 0x000000469b467211 */ /* 0x000fc800078e38ff */
[----:B------:R-:W-:-:S07]  /*6d00*/  ISETP.GE.AND P2, PT, R70, UR6, PT ;  /* 0x0000000646007c0c */ /* 0x000fce000bf46270 */
[----:B------:R-:W-:Y:S06]  /*6d10*/  @!P1 BRA `(.L_x_1133) ;  /* 0x0000000000089947 */ /* 0x000fec0003800000 */
[----:B01234-:R-:W2:Y:S04]  /*6d20*/  LDL.128 R4, [R1] ;  /* 0x0000000001047983 */ /* 0x01fea80000100c00 */
[----:B--2---:R0:W-:Y:S02]  /*6d30*/  STS.128 [R2], R4 ;  /* 0x0000000402007388 */ /* 0x0041e40000000c00 */
.L_x_1133:
[----:B------:R-:W-:Y:S05]  /*6d40*/  BSYNC.RECONVERGENT B1 ;  /* 0x0000000000017941 */ /* 0x000fea0003800200 */
.L_x_1132:
[----:B------:R-:W-:Y:S05]  /*6d50*/  @P2 BRA `(.L_x_1131) ;  /* 0x0000000000d42947 */ /* 0x000fea0003800000 */
[----:B------:R-:W-:Y:S01]  /*6d60*/  ISETP.NE.AND P1, PT, R74, 0x1, PT ;  /* 0x000000014a00780c */ /* 0x000fe20003f25270 */
[----:B------:R-:W-:Y:S01]  /*6d70*/  BSSY.RECONVERGENT B1, `(.L_x_1134) ;  /* 0x0000006000017945 */ /* 0x000fe20003800200 */
[----:B------:R-:W-:-:S04]  /*6d80*/  LEA R70, R155, R70, 0x7 ;  /* 0x000000469b467211 */ /* 0x000fc800078e38ff */
[----:B------:R-:W-:-:S07]  /*6d90*/  ISETP.GE.AND P2, PT, R70, UR6, PT ;  /* 0x0000000646007c0c */ /* 0x000fce000bf46270 */
[----:B------:R-:W-:Y:S06]  /*6da0*/  @!P1 BRA `(.L_x_1135) ;  /* 0x0000000000089947 */ /* 0x000fec0003800000 */
[----:B01234-:R-:W2:Y:S04]  /*6db0*/  LDL.128 R4, [R1+0x10] ;  /* 0x0000100001047983 */ /* 0x01fea80000100c00 */
[----:B--2---:R0:W-:Y:S02]  /*6dc0*/  STS.128 [R2+0x840], R4 ;  /* 0x0008400402007388 */ /* 0x0041e40000000c00 */
.L_x_1135:
[----:B------:R-:W-:Y:S05]  /*6dd0*/  BSYNC.RECONVERGENT B1 ;  /* 0x0000000000017941 */ /* 0x000fea0003800200 */
.L_x_1134:
        /* <DEDUP_REMOVED lines=8> */
.L_x_1137:
[----:B------:R-:W-:Y:S05]  /*6e60*/  BSYNC.RECONVERGENT B1 ;  /* 0x0000000000017941 */ /* 0x000fea0003800200 */
.L_x_1136:
[----:B------:R-:W-:Y:S05]  /*6e70*/  @P2 BRA `(.L_x_1131) ;  /* 0x00000000008c2947 */ /* 0x000fea0003800000 */
[----:B------:R-:W-:Y:S01]  /*6e80*/  ISETP.NE.AND P1, PT, R74, 0x3, PT ;  /* 0x000000034a00780c */ /* 0x000fe20003f25270 */
[----:B------:R-:W-:Y:S01]  /*6e90*/  IMAD R70, R155, 0x80, R70 ;  /* 0x000000809b467824 */ /* 0x000fe200078e0246 */
[----:B------:R-:W-:Y:S04]  /*6ea0*/  BSSY.RECONVERGENT B1, `(.L_x_1138) ;  /* 0x0000005000017945 */ /* 0x000fe80003800200 */
[----:B------:R-:W-:-:S07]  /*6eb0*/  ISETP.GE.AND P2, PT, R70, UR6, PT ;  /* 0x0000000646007c0c */ /* 0x000fce000bf46270 */
[----:B------:R-:W-:Y:S06]  /*6ec0*/  @!P1 BRA `(.L_x_1139) ;  /* 0x0000000000089947 */ /* 0x000fec0003800000 */
[----:B01234-:R-:W2:Y:S04]  /*6ed0*/  LDL.128 R4, [R1+0x30] ;  /* 0x0000300001047983 */ /* 0x01fea80000100c00 */
[----:B--2---:R0:W-:Y:S02]  /*6ee0*/  STS.128 [R2+0x18c0], R4 ;  /* 0x0018c00402007388 */ /* 0x0041e40000000c00 */
.L_x_1139:
[----:B------:R-:W-:Y:S05]  /*6ef0*/  BSYNC.RECONVERGENT B1 ;  /* 0x0000000000017941 */ /* 0x000fea0003800200 */
.L_x_1138:
        /* <DEDUP_REMOVED lines=8> */
.L_x_1141:
[----:B------:R-:W-:Y:S05]  /*6f80*/  BSYNC.RECONVERGENT B1 ;  /* 0x0000000000017941 */ /* 0x000fea0003800200 */
.L_x_1140:
        /* <DEDUP_REMOVED lines=8> */
.L_x_1143:
[----:B------:R-:W-:Y:S05]  /*7010*/  BSYNC.RECONVERGENT B1 ;  /* 0x0000000000017941 */ /* 0x000fea0003800200 */
.L_x_1142:
[----:B------:R-:W-:Y:S05]  /*7020*/  @P2 BRA `(.L_x_1131) ;  /* 0x0000000000202947 */ /* 0x000fea0003800000 */
[----:B------:R-:W-:Y:S02]  /*7030*/  LEA R70, R155, R70, 0x7 ;  /* 0x000000469b467211 */ /* 0x000fe400078e38ff */
[C---:B------:R-:W-:Y:S02]  /*7040*/  ISETP.NE.AND P1, PT, R74.reuse, 0x7, PT ;  /* 0x000000074a00780c */ /* 0x040fe40003f25270 */
[----:B------:R-:W-:Y:S02]  /*7050*/  ISETP.NE.AND P2, PT, R74, 0x6, PT ;  /* 0x000000064a00780c */ /* 0x000fe40003f45270 */
[----:B------:R-:W-:-:S11]  /*7060*/  ISETP.GE.OR P1, PT, R70, UR6, !P1 ;  /* 0x0000000646007c0c */ /* 0x000fd6000cf26670 */
[----:B---3--:R-:W3:Y:S04]  /*7070*/  @P2 LDL.128 R8, [R1+0x60] ;  /* 0x0000600001082983 */ /* 0x008ee80000100c00 */
[----:B012-4-:R-:W2:Y:S04]  /*7080*/  @!P1 LDL.128 R4, [R1+0x70] ;  /* 0x0000700001049983 */ /* 0x017ea80000100c00 */
[----:B---3--:R0:W-:Y:S04]  /*7090*/  @P2 STS.128 [R2+0x3180], R8 ;  /* 0x0031800802002388 */ /* 0x0081e80000000c00 */
[----:B--2---:R0:W-:Y:S02]  /*70a0*/  @!P1 STS.128 [R2+0x39c0], R4 ;  /* 0x0039c00402009388 */ /* 0x0041e40000000c00 */
.L_x_1131:
[----:B------:R-:W-:Y:S05]  /*70b0*/  BSYNC.RECONVERGENT B0 ;  /* 0x0000000000007941 */ /* 0x000fea0003800200 */
.L_x_1130:
[----:B------:R-:W-:Y:S06]  /*70c0*/  BAR.SYNC.DEFER_BLOCKING 0x0 ;  /* 0x0000000000007b1d */ /* 0x000fec0000010000 */
[----:B------:R-:W-:Y:S05]  /*70d0*/  @!P0 EXIT ;  /* 0x000000000000894d */ /* 0x000fea0003800000 */
[----:B01234-:R-:W-:-:S05]  /*70e0*/  IMAD R2, R74, 0x10, R75 ;  /* 0x000000104a027824 */ /* 0x01ffca00078e024b */
[----:B------:R0:W5:Y:S01]  /*70f0*/  LDL.64 R8, [R2] ;  /* 0x0000000002087983 */ /* 0x0001620000100a00 */
[----:B------:R-:W-:Y:S01]  /*7100*/  ISETP.GE.U32.AND P1, PT, R62, 0x20, PT ;  /* 0x000000203e00780c */ /* 0x000fe20003f26070 */
[----:B------:R-:W-:Y:S01]  /*7110*/  BSSY.RECONVERGENT B0, `(.L_x_1144) ;  /* 0x000000b000007945 */ /* 0x000fe20003800200 */
[----:B------:R-:W-:-:S11]  /*7120*/  ISETP.NE.AND P2, PT, R74, 0x1, PT ;  /* 0x000000014a00780c */ /* 0x000fd60003f45270 */
[----:B0-----:R-:W-:Y:S05]  /*7130*/  @!P1 BRA `(.L_x_1145) ;  /* 0x0000000000209947 */ /* 0x001fea0003800000 */
[----:B------:R-:W2:Y:S04]  /*7140*/  LDL.64 R10, [R2+0x8] ;  /* 0x00000800020a7983 */ /* 0x000ea80000100a00 */
[----:B------:R-:W0:Y:S02]  /*7150*/  LDS.128 R4, [R0] ;  /* 0x0000000000047984 */ /* 0x000e240000000c00 */
[----:B0----5:R-:W-:Y:S01]  /*7160*/  FADD R5, R5, R9 ;  /* 0x0000000905057221 */ /* 0x021fe20000000000 */
[----:B------:R-:W-:-:S04]  /*7170*/  FADD R8, R8, R4 ;  /* 0x0000000408087221 */ /* 0x000fc80000000000 */
[----:B------:R0:W-:Y:S01]  /*7180*/  STL [R2+0x4], R5 ;  /* 0x0000040502007387 */ /* 0x0001e20000100800 */
[----:B--2---:R-:W-:Y:S01]  /*7190*/  FADD R6, R6, R10 ;  /* 0x0000000a06067221 */ /* 0x004fe20000000000 */
[----:B------:R-:W-:-:S05]  /*71a0*/  FADD R7, R7, R11 ;  /* 0x0000000b07077221 */ /* 0x000fca0000000000 */
[----:B------:R0:W-:Y:S02]  /*71b0*/  STL.64 [R2+0x8], R6 ;  /* 0x0000080602007387 */ /* 0x0001e40000100a00 */
.L_x_1145:
[----:B------:R-:W-:Y:S05]  /*71c0*/  BSYNC.RECONVERGENT B0 ;  /* 0x0000000000007941 */ /* 0x000fea0003800200 */
.L_x_1144:
[----:B------:R-:W-:Y:S04]  /*71d0*/  BSSY.RECONVERGENT B1, `(.L_x_1146) ;  /* 0x000001d000017945 */ /* 0x000fe80003800200 */
[----:B------:R-:W-:Y:S04]  /*71e0*/  BSSY.RELIABLE B0, `(.L_x_1147) ;  /* 0x0000016000007945 */ /* 0x000fe80003800100 */
[----:B------:R-:W-:Y:S05]  /*71f0*/  @P2 BRA `(.L_x_1148) ;  /* 0x00000000000c2947 */ /* 0x000fea0003800000 */
[----:B------:R1:W5:Y:S04]  /*7200*/  LDL R10, [R2+0x4] ;  /* 0x00000400020a7983 */ /* 0x0003680000100800 */
[----:B------:R1:W5:Y:S01]  /*7210*/  LDL.64 R12, [R2+0x8] ;  /* 0x00000800020c7983 */ /* 0x0003620000100a00 */
[----:B------:R-:W-:Y:S05]  /*7220*/  BRA `(.L_x_1149) ;  /* 0x0000000000247947 */ /* 0x000fea0003800000 */
.L_x_1148:
[----:B------:R-:W2:Y:S04]  /*7230*/  LDL.64 R12, [R2+0x8] ;  /* 0x00000800020c7983 */ /* 0x000ea80000100a00 */
[----:B------:R-:W3:Y:S01]  /*7240*/  LDL R10, [R2+0x4] ;  /* 0x00000400020a7983 */ /* 0x000ee20000100800 */
[----:B------:R-:W-:-:S03]  /*7250*/  ISETP.NE.AND P0, PT, R74, 0x2, PT ;  /* 0x000000024a00780c */ /* 0x000fc60003f05270 */
[----:B0-----:R-:W0:Y:S02]  /*7260*/  LDS.128 R4, [R0+0x210] ;  /* 0x0002100000047984 */ /* 0x001e240000000c00 */
[----:B0----5:R-:W-:Y:S01]  /*7270*/  FADD R8, R8, R4 ;  /* 0x0000000408087221 */ /* 0x021fe20000000000 */
[----:B--2---:R-:W-:Y:S01]  /*7280*/  FADD R12, R6, R12 ;  /* 0x0000000c060c7221 */ /* 0x004fe20000000000 */
[----:B------:R-:W-:Y:S01]  /*7290*/  FADD R13, R7, R13 ;  /* 0x0000000d070d7221 */ /* 0x000fe20000000000 */
[----:B---3--:R-:W-:-:S05]  /*72a0*/  FADD R10, R5, R10 ;  /* 0x0000000a050a7221 */ /* 0x008fca0000000000 */
[----:B------:R-:W-:Y:S05]  /*72b0*/  @!P0 BRA `(.L_x_1150) ;  /* 0x0000000000208947 */ /* 0x000fea0003800000 */
.L_x_1149:
[----:B0-----:R-:W0:Y:S01]  /*72c0*/  LDS.128 R4, [R0+0x420] ;  /* 0x0004200000047984 */ /* 0x001e220000000c00 */
[----:B------:R-:W-:-:S13]  /*72d0*/  ISETP.NE.AND P0, PT, R74, 0x3, PT ;  /* 0x000000034a00780c */ /* 0x000fda0003f05270 */
[----:B------:R-:W-:Y:S05]  /*72e0*/  @!P0 BREAK.RELIABLE B0 ;  /* 0x0000000000008942 */ /* 0x000fea0003800100 */
[----:B0----5:R-:W-:Y:S01]  /*72f0*/  FADD R10, R5, R10 ;  /* 0x0000000a050a7221 */ /* 0x021fe20000000000 */
[----:B------:R-:W-:Y:S01]  /*7300*/  FADD R8, R4, R8 ;  /* 0x0000000804087221 */ /* 0x000fe20000000000 */
[----:B------:R-:W-:Y:S01]  /*7310*/  FADD R12, R6, R12 ;  /* 0x0000000c060c7221 */ /* 0x000fe20000000000 */
[----:B------:R-:W-:Y:S01]  /*7320*/  FADD R13, R7, R13 ;  /* 0x0000000d070d7221 */ /* 0x000fe20000000000 */
[----:B------:R-:W-:Y:S06]  /*7330*/  @!P0 BRA `(.L_x_1151) ;  /* 0x0000000000188947 */ /* 0x000fec0003800000 */
.L_x_1150:
[----:B------:R-:W-:Y:S05]  /*7340*/  BSYNC.RELIABLE B0 ;  /* 0x0000000000007941 */ /* 0x000fea0003800100 */
.L_x_1147:
[----:B------:R-:W0:Y:S02]  /*7350*/  LDS.128 R4, [R0+0x630] ;  /* 0x0006300000047984 */ /* 0x000e240000000c00 */
[----:B0-----:R-:W-:Y:S01]  /*7360*/  FADD R10, R5, R10 ;  /* 0x0000000a050a7221 */ /* 0x001fe20000000000 */
[----:B------:R-:W-:Y:S01]  /*7370*/  FADD R8, R4, R8 ;  /* 0x0000000804087221 */ /* 0x000fe20000000000 */
[----:B------:R-:W-:Y:S01]  /*7380*/  FADD R12, R6, R12 ;  /* 0x0000000c060c7221 */ /* 0x000fe20000000000 */
[----:B------:R-:W-:-:S07]  /*7390*/  FADD R13, R7, R13 ;  /* 0x0000000d070d7221 */ /* 0x000fce0000000000 */
.L_x_1151:
[----:B------:R-:W-:Y:S05]  /*73a0*/  BSYNC.RECONVERGENT B1 ;  /* 0x0000000000017941 */ /* 0x000fea0003800200 */
.L_x_1146:
[----:B------:R-:W-:Y:S05]  /*73b0*/  WARPSYNC.ALL ;  /* 0x0000000000007948 */ /* 0x000fea0003800000 */
[----:B------:R-:W0:Y:S01]  /*73c0*/  LDC.64 R6, c[0x0][0x3e0] ;  /* 0x0000f800ff067b82 */ /* 0x000e220000000a00 */
[----:B------:R-:W-:Y:S01]  /*73d0*/  IMAD R5, R72, UR6, R3 ;  /* 0x0000000648057c24 */ /* 0x000fe2000f8e0203 */
[----:B------:R-:W-:Y:S01]  /*73e0*/  IADD3 R9, PT, PT, -R3, UR6, RZ ;  /* 0x0000000603097c10 */ /* 0x000fe2000fffe1ff */
[----:B------:R-:W-:Y:S03]  /*73f0*/  BSSY.RECONVERGENT B1, `(.L_x_1152) ;  /* 0x0000013000017945 */ /* 0x000fe60003800200 */
[----:B------:R-:W-:Y:S01]  /*7400*/  ISETP.GT.U32.AND P3, PT, R9, 0x3, PT ;  /* 0x000000030900780c */ /* 0x000fe20003f64070 */
[----:B0-----:R-:W-:-:S03]  /*7410*/  IMAD.WIDE.U32 R4, R5, 0x4, R6 ;  /* 0x0000000405047825 */ /* 0x001fc600078e0006 */
        /* <DEDUP_REMOVED lines=12> */
.L_x_1153:
[----:B------:R-:W-:Y:S02]  /*74e0*/  MOV R9, R10 ;  /* 0x0000000a00097202 */ /* 0x000fe40000000f00 */
[----:B------:R-:W-:Y:S02]  /*74f0*/  MOV R10, R12 ;  /* 0x0000000c000a7202 */ /* 0x000fe40000000f00 */
[----:B------:R-:W-:-:S05]  /*7500*/  MOV R11, R13 ;  /* 0x0000000d000b7202 */ /* 0x000fca0000000f00 */
[----:B------:R0:W-:Y:S02]  /*7510*/  STG.E.128 desc[UR4][R4.64], R8 ;  /* 0x0000000804007986 */ /* 0x0001e4000c101d04 */
.L_x_1154:
[----:B------:R-:W-:Y:S05]  /*7520*/  BSYNC.RECONVERGENT B1 ;  /* 0x0000000000017941 */ /* 0x000fea0003800200 */
.L_x_1152:
[----:B------:R-:W-:-:S05]  /*7530*/  IMAD R155, R155, 0x200, R3 ;  /* 0x000002009b9b7824 */ /* 0x000fca00078e0203 */
[----:B------:R-:W-:-:S04]  /*7540*/  ISETP.GE.AND P0, PT, R155, UR6, PT ;  /* 0x000000069b007c0c */ /* 0x000fc8000bf06270 */
[----:B------:R-:W-:-:S13]  /*7550*/  ISETP.GT.U32.OR P0, PT, R62, 0x7f, P0 ;  /* 0x0000007f3e00780c */ /* 0x000fda0000704470 */
[----:B------:R-:W-:Y:S05]  /*7560*/  @P0 EXIT ;  /* 0x000000000000094d */ /* 0x000fea0003800000 */
[----:B0-2---:R0:W5:Y:S01]  /*7570*/  LDL.64 R4, [R2+0x40] ;  /* 0x0000400002047983 */ /* 0x0051620000100a00 */
[----:B------:R-:W-:Y:S04]  /*7580*/  BSSY.RECONVERGENT B1, `(.L_x_1155) ;  /* 0x000000a000017945 */ /* 0x000fe80003800200 */
[----:B------:R-:W-:Y:S05]  /*7590*/  @!P1 BRA `(.L_x_1156) ;  /* 0x0000000000209947 */ /* 0x000fea0003800000 */
[----:B------:R-:W2:Y:S04]  /*75a0*/  LDL.64 R12, [R2+0x48] ;  /* 0x00004800020c7983 */ /* 0x000ea80000100a00 */
[----:B------:R-:W3:Y:S02]  /*75b0*/  LDS.128 R8, [R0+0x2100] ;  /* 0x0021000000087984 */ /* 0x000ee40000000c00 */
[----:B---3-5:R-:W-:Y:S01]  /*75c0*/  FADD R5, R9, R5 ;  /* 0x0000000509057221 */ /* 0x028fe20000000000 */
[----:B------:R-:W-:-:S04]  /*75d0*/  FADD R4, R4, R8 ;  /* 0x0000000804047221 */ /* 0x000fc80000000000 */
[----:B------:R3:W-:Y:S01]  /*75e0*/  STL [R2+0x44], R5 ;  /* 0x0000440502007387 */ /* 0x0007e20000100800 */
[----:B--2---:R-:W-:Y:S01]  /*75f0*/  FADD R10, R10, R12 ;  /* 0x0000000c0a0a7221 */ /* 0x004fe20000000000 */
[----:B------:R-:W-:-:S05]  /*7600*/  FADD R11, R11, R13 ;  /* 0x0000000d0b0b7221 */ /* 0x000fca0000000000 */
[----:B------:R3:W-:Y:S02]  /*7610*/  STL.64 [R2+0x48], R10 ;  /* 0x0000480a02007387 */ /* 0x0007e40000100a00 */
.L_x_1156:
[----:B------:R-:W-:Y:S05]  /*7620*/  BSYNC.RECONVERGENT B1 ;  /* 0x0000000000017941 */ /* 0x000fea0003800200 */
.L_x_1155:
[----:B------:R-:W-:Y:S04]  /*7630*/  BSSY.RECONVERGENT B1, `(.L_x_1157) ;  /* 0x000001d000017945 */ /* 0x000fe80003800200 */
[----:B------:R-:W-:Y:S04]  /*7640*/  BSSY.RELIABLE B2, `(.L_x_1158) ;  /* 0x0000016000027945 */ /* 0x000fe80003800100 */
[----:B------:R-:W-:Y:S05]  /*7650*/  @P2 BRA `(.L_x_1159) ;  /* 0x00000000000c2947 */ /* 0x000fea0003800000 */
[----:B------:R2:W5:Y:S04]  /*7660*/  LDL R8, [R2+0x44] ;  /* 0x0000440002087983 */ /* 0x0005680000100800 */
[----:B---3--:R2:W5:Y:S01]  /*7670*/  LDL.64 R10, [R2+0x48] ;  /* 0x00004800020a7983 */ /* 0x0085620000100a00 */
[----:B------:R-:W-:Y:S05]  /*7680*/  BRA `(.L_x_1160) ;  /* 0x0000000000247947 */ /* 0x000fea0003800000 */
.L_x_1159:
[----:B------:R-:W2:Y:S04]  /*7690*/  LDL R8, [R2+0x44] ;  /* 0x0000440002087983 */ /* 0x000ea80000100800 */
[----:B---3--:R-:W3:Y:S01]  /*76a0*/  LDL.64 R10, [R2+0x48] ;  /* 0x00004800020a7983 */ /* 0x008ee20000100a00 */
[----:B------:R-:W-:-:S03]  /*76b0*/  ISETP.NE.AND P0, PT, R74, 0x2, PT ;  /* 0x000000024a00780c */ /* 0x000fc60003f05270 */
[----:B------:R-:W4:Y:S02]  /*76c0*/  LDS.128 R12, [R0+0x2310] ;  /* 0x00231000000c7984 */ /* 0x000f240000000c00 */
[----:B----45:R-:W-:Y:S01]  /*76d0*/  FADD R4, R4, R12 ;  /* 0x0000000c04047221 */ /* 0x030fe20000000000 */
[----:B--2---:R-:W-:Y:S01]  /*76e0*/  FADD R8, R13, R8 ;  /* 0x000000080d087221 */ /* 0x004fe20000000000 */
[----:B---3--:R-:W-:Y:S01]  /*76f0*/  FADD R10, R14, R10 ;  /* 0x0000000a0e0a7221 */ /* 0x008fe20000000000 */
[----:B------:R-:W-:-:S05]  /*7700*/  FADD R11, R15, R11 ;  /* 0x0000000b0f0b7221 */ /* 0x000fca0000000000 */
[----:B------:R-:W-:Y:S05]  /*7710*/  @!P0 BRA `(.L_x_1161) ;  /* 0x0000000000208947 */ /* 0x000fea0003800000 */
.L_x_1160:
[----:B------:R-:W3:Y:S01]  /*7720*/  LDS.128 R12, [R0+0x2520] ;  /* 0x00252000000c7984 */ /* 0x000ee20000000c00 */
[----:B------:R-:W-:-:S13]  /*7730*/  ISETP.NE.AND P0, PT, R74, 0x3, PT ;  /* 0x000000034a00780c */ /* 0x000fda0003f05270 */
[----:B------:R-:W-:Y:S05]  /*7740*/  @!P0 BREAK.RELIABLE B2 ;  /* 0x0000000000028942 */ /* 0x000fea0003800100 */
[----:B---3-5:R-:W-:Y:S01]  /*7750*/  FADD R8, R13, R8 ;  /* 0x000000080d087221 */ /* 0x028fe20000000000 */
[----:B------:R-:W-:Y:S01]  /*7760*/  FADD R4, R12, R4 ;  /* 0x000000040c047221 */ /* 0x000fe20000000000 */
[----:B------:R-:W-:Y:S01]  /*7770*/  FADD R10, R14, R10 ;  /* 0x0000000a0e0a7221 */ /* 0x000fe20000000000 */
[----:B------:R-:W-:Y:S01]  /*7780*/  FADD R11, R15, R11 ;  /* 0x0000000b0f0b7221 */ /* 0x000fe20000000000 */
[----:B------:R-:W-:Y:S06]  /*7790*/  @!P0 BRA `(.L_x_1162) ;  /* 0x0000000000188947 */ /* 0x000fec0003800000 */
.L_x_1161:
[----:B------:R-:W-:Y:S05]  /*77a0*/  BSYNC.RELIABLE B2 ;  /* 0x0000000000027941 */ /* 0x000fea0003800100 */
.L_x_1158:
[----:B------:R-:W3:Y:S02]  /*77b0*/  LDS.128 R12, [R0+0x2730] ;  /* 0x00273000000c7984 */ /* 0x000ee40000000c00 */
[----:B---3--:R-:W-:Y:S01]  /*77c0*/  FADD R8, R13, R8 ;  /* 0x000000080d087221 */ /* 0x008fe20000000000 */
[----:B------:R-:W-:Y:S01]  /*77d0*/  FADD R4, R12, R4 ;  /* 0x000000040c047221 */ /* 0x000fe20000000000 */
[----:B------:R-:W-:Y:S01]  /*77e0*/  FADD R10, R14, R10 ;  /* 0x0000000a0e0a7221 */ /* 0x000fe20000000000 */
[----:B------:R-:W-:-:S07]  /*77f0*/  FADD R11, R15, R11 ;  /* 0x0000000b0f0b7221 */ /* 0x000fce0000000000 */
.L_x_1162:
[----:B------:R-:W-:Y:S05]  /*7800*/  BSYNC.RECONVERGENT B1 ;  /* 0x0000000000017941 */ /* 0x000fea0003800200 */
.L_x_1157:
[----:B------:R-:W-:Y:S05]  /*7810*/  WARPSYNC.ALL ;  /* 0x0000000000007948 */ /* 0x000fea0003800000 */
[----:B------:R-:W-:Y:S01]  /*7820*/  IMAD R3, R72, UR6, R155 ;  /* 0x0000000648037c24 */ /* 0x000fe2000f8e029b */
[----:B------:R-:W-:-:S03]  /*7830*/  IADD3 R155, PT, PT, -R155, UR6, RZ ;  /* 0x000000069b9b7c10 */ /* 0x000fc6000fffe1ff */
[----:B012---:R-:W-:Y:S01]  /*7840*/  IMAD.WIDE.U32 R2, R3, 0x4, R6 ;  /* 0x0000000403027825 */ /* 0x007fe200078e0006 */
[----:B------:R-:W-:Y:S02]  /*7850*/  MOV R6, R10 ;  /* 0x0000000a00067202 */ /* 0x000fe40000000f00 */
[----:B------:R-:W-:Y:S02]  /*7860*/  MOV R7, R11 ;  /* 0x0000000b00077202 */ /* 0x000fe40000000f00 */
[----:B------:R-:W-:-:S04]  /*7870*/  LOP3.LUT P0, RZ, R2, 0xf, RZ, 0xc0, !PT ;  /* 0x0000000f02ff7812 */ /* 0x000fc8000780c0ff */
[----:B------:R-:W-:-:S13]  /*7880*/  ISETP.LT.U32.OR P0, PT, R155, 0x4, P0 ;  /* 0x000000049b00780c */ /* 0x000fda0000701470 */
[----:B------:R-:W-:-:S05]  /*7890*/  @!P0 MOV R5, R8 ;  /* 0x0000000800058202 */ /* 0x000fca0000000f00 */
        /* <DEDUP_REMOVED lines=12> */
        .weak           $__internal_10_$__cuda_sm20_rcp_rn_f32_slowpath
        .type           $__internal_10_$__cuda_sm20_rcp_rn_f32_slowpath,@function
        .size           $__internal_10_$__cuda_sm20_rcp_rn_f32_slowpath,(.L_x_4771 - $__internal_10_$__cuda_sm20_rcp_rn_f32_slowpath)
$__internal_10_$__cuda_sm20_rcp_rn_f32_slowpath:
        /* <DEDUP_REMOVED lines=15> */
.L_x_1163:
        /* <DEDUP_REMOVED lines=33> */
.L_x_1165:
[----:B------:R0:W1:Y:S02]  /*7c60*/  MUFU.RCP R2, R0 ;  /* 0x0000000000027308 */ /* 0x0000640000001000 */
.L_x_1164:
[----:B-1-3--:R-:W-:Y:S02]  /*7c70*/  MOV R68, R2 ;  /* 0x0000000200447202 */ /* 0x00afe40000000f00 */
[----:B------:R-:W-:Y:S02]  /*7c80*/  MOV R2, R8 ;  /* 0x0000000800027202 */ /* 0x000fe40000000f00 */
[----:B------:R-:W-:-:S04]  /*7c90*/  MOV R3, 0x0 ;  /* 0x0000000000037802 */ /* 0x000fc80000000f00 */
[----:B0-2---:R-:W-:Y:S05]  /*7ca0*/  RET.REL.NODEC R2 `(_ZN18transformer_engine13normalization21ln_bwd_general_kernelINS0_13Kernel_traitsI13__nv_bfloat16fS3_fjLj1024ELj1ELj4ELj1ELj16ENS0_18Kernel_traits_baseILj1024ES3_fS3_fjLj128EEEEEEEvNS0_20BackwardKernelParamsE) ;  /* 0xffffff8002d47950 */ /* 0x005fea0003c3ffff */
.L_x_1166:
        /* <DEDUP_REMOVED lines=13> */
.L_x_4771:


//--------------------- .text._ZN18transformer_engine13normalization21ln_bwd_general_kernelINS0_13Kernel_traitsI13__nv_bfloat16S3_S3_fjLj1024ELj1ELj4ELj1ELj16ENS0_18Kernel_traits_baseILj1024ES3_S3_S3_fjLj128EEEEEEEvNS0_20BackwardKernelParamsE --------------------------
	.section	.text._ZN18transformer_engine13normalization21ln_bwd_general_kernelINS0_13Kernel_traitsI13__nv_bfloat16S3_S3_fjLj1024ELj1ELj4ELj1ELj16ENS0_18Kernel_traits_baseILj1024ES3_S3_S3_fjLj128EEEEEEEvNS0_20BackwardKernelParamsE,"ax",@progbits
	.align	128
        .global         _ZN18transformer_engine13normalization21ln_bwd_general_kernelINS0_13Kernel_traitsI13__nv_bfloat16S3_S3_fjLj1024ELj1ELj4ELj1ELj16ENS0_18Kernel_traits_baseILj1024ES3_S3_S3_fjLj128EEEEEEEvNS0_20BackwardKernelParamsE
        .type           _ZN18transformer_engine13normalization21ln_bwd_general_kernelINS0_13Kernel_traitsI13__nv_bfloat16S3_S3_fjLj1024ELj1ELj4ELj1ELj16ENS0_18Kernel_traits_baseILj1024ES3_S3_S3_fjLj128EEEEEEEvNS0_20BackwardKernelParamsE,@function
        .size           _ZN18transformer_engine13normalization21ln_bwd_general_kernelINS0_13Kernel_traitsI13__nv_bfloat16S3_S3_fjLj1024ELj1ELj4ELj1ELj16ENS0_18Kernel_traits_baseILj1024ES3_S3_S3_fjLj128EEEEEEEvNS0_20BackwardKernelParamsE,(.L_x_4772 - _ZN18transformer_engine13normalization21ln_bwd_general_kernelINS0_13Kernel_traitsI13__nv_bfloat16S3_S3_fjLj1024ELj1ELj4ELj1ELj16ENS0_18Kernel_traits_baseILj1024ES3_S3_S3_fjLj128EEEEEEEvNS0_20BackwardKernelParamsE)
        .other          _ZN18transformer_engine13normalization21ln_bwd_general_kernelINS0_13Kernel_traitsI13__nv_bfloat16S3_S3_fjLj1024ELj1ELj4ELj1ELj16ENS0_18Kernel_traits_baseILj1024ES3_S3_S3_fjLj128EEEEEEEvNS0_20BackwardKernelParamsE,@"STO_CUDA_ENTRY STV_DEFAULT"
_ZN18transformer_engine13normalization21ln_bwd_general_kernelINS0_13Kernel_traitsI13__nv_bfloat16S3_S3_fjLj1024ELj1ELj4ELj1ELj16ENS0_18Kernel_traits_baseILj1024ES3_S3_S3_fjLj128EEEEEEEvNS0_20BackwardKernelParamsE:
.text._ZN18transformer_engine13normalization21ln_bwd_general_kernelINS0_13Kernel_traitsI13__nv_bfloat16S3_S3_fjLj1024ELj1ELj4ELj1ELj16ENS0_18Kernel_traits_baseILj1024ES3_S3_S3_fjLj128EEEEEEEvNS0_20BackwardKernelParamsE:
[----:B------:R-:W0:Y:S01]  /*0000*/  LDC R1, c[0x0][0x37c] ;  /* 0x0000df00ff017b82 */ /* 0x000e220000000800 */
[----:B------:R-:W1:Y:S01]  /*0010*/  LDCU UR4, c[0x0][0x384] ;  /* 0x00007080ff0477ac */ /* 0x000e620008000800 */
[----:B------:R-:W2:Y:S01]  /*0020*/  S2R R88, SR_TID.X ;  /* 0x0000000000587919 */ /* 0x000ea20000002100 */
[----:B0-----:R-:W-:Y:S01]  /*0030*/  IADD3 R1, PT, PT, R1, -0x100, RZ ;  /* 0xffffff0001017810 */ /* 0x001fe20007ffe0ff */
[----:B------:R-:W-:Y:S01]  /*0040*/  BSSY.RECONVERGENT B0, `(.L_x_1167) ;  /* 0x0000107000007945 */ /* 0x000fe20003800200 */
[----:B------:R-:W0:Y:S02]  /*0050*/  LDCU UR16, c[0x0][0x38c] ;  /* 0x00007180ff1077ac */ /* 0x000e240008000800 */
[C---:B------:R-:W-:Y:S01]  /*0060*/  R2UR UR6, R1.reuse ;  /* 0x00000000010672ca */ /* 0x040fe200000e0000 */
[----:B------:R3:W-:Y:S01]  /*0070*/  STL.128 [R1], RZ ;  /* 0x000000ff01007387 */ /* 0x0007e20000100c00 */
[----:B------:R-:W4:Y:S01]  /*0080*/  LDCU.64 UR14, c[0x0][0x358] ;  /* 0x00006b00ff0e77ac */ /* 0x000f220008000a00 */
[----:B------:R-:W-:-:S02]  /*0090*/  R2UR UR18, R1 ;  /* 0x00000000011272ca */ /* 0x000fc400000e0000 */
[----:B------:R3:W-:Y:S04]  /*00a0*/  STL.128 [R1+0x10], RZ ;  /* 0x000010ff01007387 */ /* 0x0007e80000100c00 */
[----:B------:R3:W-:Y:S01]  /*00b0*/  STL.128 [R1+0x20], RZ ;  /* 0x000020ff01007387 */ /* 0x0007e20000100c00 */
[----:B-1----:R-:W-:Y:S01]  /*00c0*/  IMAD.U32 R77, RZ, RZ, UR4 ;  /* 0x00000004ff4d7e24 */ /* 0x002fe2000f8e00ff */
[----:B------:R-:W1:Y:S02]  /*00d0*/  S2UR UR4, SR_CTAID.X ;  /* 0x00000000000479c3 */ /* 0x000e640000002500 */
[----:B------:R3:W-:Y:S01]  /*00e0*/  STL.128 [R1+0x30], RZ ;  /* 0x000030ff01007387 */ /* 0x0007e20000100c00 */
[----:B------:R-:W-:Y:S01]  /*00f0*/  UIADD3 UR13, UPT, UPT, UR6, 0x80, URZ ;  /* 0x00000080060d7890 */ /* 0x000fe2000fffe0ff */
[----:B------:R-:W5:Y:S01]  /*0100*/  I2F.U32.RP R0, R77 ;  /* 0x0000004d00007306 */ /* 0x000f620000209000 */
[----:B------:R-:W-:Y:S01]  /*0110*/  ISETP.NE.U32.AND P1, PT, R77, RZ, PT ;  /* 0x000000ff4d00720c */ /* 0x000fe20003f25070 */
[----:B------:R3:W-:Y:S04]  /*0120*/  STL.128 [R1+0x40], RZ ;  /* 0x000040ff01007387 */ /* 0x0007e80000100c00 */
[----:B------:R3:W-:Y:S04]  /*0130*/  STL.128 [R1+0x50], RZ ;  /* 0x000050ff01007387 */ /* 0x0007e80000100c00 */
[----:B------:R3:W-:Y:S01]  /*0140*/  STL.128 [R1+0x60], RZ ;  /* 0x000060ff01007387 */ /* 0x0007e20000100c00 */
[----:B--2---:R-:W-:-:S03]  /*0150*/  SHF.R.U32.HI R92, RZ, 0x5, R88 ;  /* 0x00000005ff5c7819 */ /* 0x004fc60000011658 */
[----:B------:R3:W-:Y:S01]  /*0160*/  STL.128 [R1+0x70], RZ ;  /* 0x000070ff01007387 */ /* 0x0007e20000100c00 */
[----:B-----5:R-:W2:Y:S03]  /*0170*/  MUFU.RCP R0, R0 ;  /* 0x0000000000007308 */ /* 0x020ea60000001000 */
[----:B------:R3:W-:Y:S04]  /*0180*/  STL.128 [R1+0x80], RZ ;  /* 0x000080ff01007387 */ /* 0x0007e80000100c00 */
[----:B------:R3:W-:Y:S04]  /*0190*/  STL.128 [R1+0x90], RZ ;  /* 0x000090ff01007387 */ /* 0x0007e80000100c00 */
[----:B------:R3:W-:Y:S04]  /*01a0*/  STL.128 [R1+0xa0], RZ ;  /* 0x0000a0ff01007387 */ /* 0x0007e80000100c00 */
[----:B------:R3:W-:Y:S01]  /*01b0*/  STL.128 [R1+0xb0], RZ ;  /* 0x0000b0ff01007387 */ /* 0x0007e20000100c00 */
[----:B--2---:R-:W-:-:S03]  /*01c0*/  IADD3 R2, PT, PT, R0, 0xffffffe, RZ ;  /* 0x0ffffffe00027810 */ /* 0x004fc60007ffe0ff */
[----:B------:R3:W-:Y:S01]  /*01d0*/  STL.128 [R1+0xc0], RZ ;  /* 0x0000c0ff01007387 */ /* 0x0007e20000100c00 */
[----:B------:R2:W5:Y:S03]  /*01e0*/  F2I.FTZ.U32.TRUNC.NTZ R3, R2 ;  /* 0x0000000200037305 */ /* 0x000566000021f000 */
[----:B------:R3:W-:Y:S04]  /*01f0*/  STL.128 [R1+0xd0], RZ ;  /* 0x0000d0ff01007387 */ /* 0x0007e80000100c00 */
[----:B------:R3:W-:Y:S01]  /*0200*/  STL.128 [R1+0xe0], RZ ;  /* 0x0000e0ff01007387 */ /* 0x0007e20000100c00 */
[----:B--2---:R-:W-:-:S03]  /*0210*/  HFMA2 R2, -RZ, RZ, 0, 0 ;  /* 0x00000000ff027431 */ /* 0x004fc600000001ff */
[----:B------:R3:W-:Y:S01]  /*0220*/  STL.128 [R1+0xf0], RZ ;  /* 0x0000f0ff01007387 */ /* 0x0007e20000100c00 */
[----:B-----5:R-:W-:-:S04]  /*0230*/  IMAD R4, R3, R77, RZ ;  /* 0x0000004d03047224 */ /* 0x020fc800078e02ff */
[----:B------:R-:W-:-:S04]  /*0240*/  IMAD.MOV R5, RZ, RZ, -R4 ;  /* 0x000000ffff057224 */ /* 0x000fc800078e0a04 */
[----:B------:R-:W-:-:S06]  /*0250*/  IMAD.HI.U32 R3, R3, R5, R2 ;  /* 0x0000000503037227 */ /* 0x000fcc00078e0002 */
[----:B-1----:R-:W-:-:S05]  /*0260*/  IMAD.HI.U32 R3, R3, UR4, RZ ;  /* 0x0000000403037c27 */ /* 0x002fca000f8e00ff */
[----:B------:R-:W-:-:S13]  /*0270*/  R2UR UR12, R3 ;  /* 0x00000000030c72ca */ /* 0x000fda00000e0000 */
[----:B------:R-:W-:Y:S01]  /*0280*/  IMAD R4, RZ, RZ, -UR12 ;  /* 0x8000000cff047e24 */ /* 0x000fe2000f8e02ff */
[----:B------:R-:W-:-:S03]  /*0290*/  MOV R2, UR12 ;  /* 0x0000000c00027c02 */ /* 0x000fc60008000f00 */
[----:B------:R-:W-:-:S05]  /*02a0*/  IMAD R0, R77, R4, UR4 ;  /* 0x000000044d007e24 */ /* 0x000fca000f8e0204 */
[----:B------:R-:W-:-:S13]  /*02b0*/  ISETP.GE.U32.AND P0, PT, R0, R77, PT ;  /* 0x0000004d0000720c */ /* 0x000fda0003f06070 */
[----:B------:R-:W-:Y:S01]  /*02c0*/  @P0 VIADD R2, R2, 0x1 ;  /* 0x0000000102020836 */ /* 0x000fe20000000000 */
[----:B------:R-:W-:-:S04]  /*02d0*/  @P0 IADD3 R0, PT, PT, R0, -R77, RZ ;  /* 0x8000004d00000210 */ /* 0x000fc80007ffe0ff */
[----:B------:R-:W-:Y:S02]  /*02e0*/  @P0 R2UR UR12, R2 ;  /* 0x00000000020c02ca */ /* 0x000fe400000e0000 */
[-C--:B------:R-:W-:Y:S02]  /*02f0*/  ISETP.GE.U32.AND P0, PT, R0, R77.reuse, PT ;  /* 0x0000004d0000720c */ /* 0x080fe40003f06070 */
[----:B------:R-:W-:-:S09]  /*0300*/  @!P1 LOP3.LUT R2, RZ, R77, RZ, 0x33, !PT ;  /* 0x0000004dff029212 */ /* 0x000fd200078e33ff */
[----:B------:R-:W-:-:S05]  /*0310*/  IMAD.U32 R0, RZ, RZ, UR12 ;  /* 0x0000000cff007e24 */ /* 0x000fca000f8e00ff */
[----:B------:R-:W-:-:S04]  /*0320*/  @P0 IADD3 R0, PT, PT, R0, 0x1, RZ ;  /* 0x0000000100000810 */ /* 0x000fc80007ffe0ff */
[----:B------:R-:W-:Y:S02]  /*0330*/  @P0 R2UR UR12, R0 ;  /* 0x00000000000c02ca */ /* 0x000fe400000e0000 */
[----:B------:R-:W-:-:S13]  /*0340*/  @!P1 R2UR UR12, R2 ;  /* 0x00000000020c92ca */ /* 0x000fda00000e0000 */
[----:B------:R-:W-:Y:S01]  /*0350*/  IMAD R0, RZ, RZ, -UR12 ;  /* 0x8000000cff007e24 */ /* 0x000fe2000f8e02ff */
[----:B------:R-:W-:-:S03]  /*0360*/  USHF.L.U32 UR5, UR12, 0x2, URZ ;  /* 0x000000020c057899 */ /* 0x000fc600080006ff */
[----:B------:R-:W-:Y:S01]  /*0370*/  IMAD R91, R77, R0, UR4 ;  /* 0x000000044d5b7e24 */ /* 0x000fe2000f8e0200 */
[----:B------:R-:W-:-:S04]  /*0380*/  LOP3.LUT R0, R88, 0x1f, RZ, 0xc0, !PT ;  /* 0x0000001f58007812 */ /* 0x000fc800078ec0ff */
[----:B------:R-:W-:-:S05]  /*0390*/  LEA R0, R91, R0, 0x5 ;  /* 0x000000005b007211 */ /* 0x000fca00078e28ff */
[----:B------:R-:W-:-:S05]  /*03a0*/  IMAD.SHL.U32 R90, R0, 0x8, RZ ;  /* 0x00000008005a7824 */ /* 0x000fca00078e00ff */
[----:B0-----:R-:W-:-:S13]  /*03b0*/  ISETP.GE.AND P0, PT, R90, UR16, PT ;  /* 0x000000105a007c0c */ /* 0x001fda000bf06270 */
[----:B---34-:R-:W-:Y:S05]  /*03c0*/  @P0 BRA `(.L_x_1168) ;  /* 0x0000000c00380947 */ /* 0x018fea0003800000 */
        /* <DEDUP_REMOVED lines=9> */
.L_x_1170:
[C---:B------:R-:W-:Y:S02]  /*0460*/  ISETP.GT.U32.AND P6, PT, R0.reuse, 0x1, PT ;  /* 0x000000010000780c */ /* 0x040fe40003fc4070 */
[C---:B------:R-:W-:Y:S02]  /*0470*/  ISETP.GT.U32.AND P3, PT, R0.reuse, 0x4, PT ;  /* 0x000000040000780c */ /* 0x040fe40003f64070 */
[C---:B------:R-:W-:Y:S02]  /*0480*/  ISETP.GT.U32.AND P2, PT, R0.reuse, 0x5, PT ;  /* 0x000000050000780c */ /* 0x040fe40003f44070 */
[C---:B------:R-:W-:Y:S02]  /*0490*/  ISETP.GT.U32.AND P5, PT, R0.reuse, 0x2, PT ;  /* 0x000000020000780c */ /* 0x040fe40003fa4070 */
[C---:B------:R-:W-:Y:S02]  /*04a0*/  ISETP.GT.U32.AND P4, PT, R0.reuse, 0x3, PT ;  /* 0x000000030000780c */ /* 0x040fe40003f84070 */
[----:B------:R-:W-:-:S02]  /*04b0*/  ISETP.GT.U32.AND P1, PT, R0, 0x6, PT ;  /* 0x000000060000780c */ /* 0x000fc40003f24070 */
[----:B------:R-:W-:Y:S02]  /*04c0*/  ISETP.NE.AND P0, PT, R0, RZ, PT ;  /* 0x000000ff0000720c */ /* 0x000fe40003f05270 */
[----:B------:R-:W-:-:S06]  /*04d0*/  @!P6 PRMT R5, RZ, 0x7610, R5 ;  /* 0x00007610ff05e816 */ /* 0x000fcc0000000005 */
[----:B------:R-:W2:Y:S01]  /*04e0*/  @P6 LDG.E.U16 R5, desc[UR14][R2.64+0x2] ;  /* 0x0000020e02056981 */ /* 0x000ea2000c1e1500 */
[----:B------:R-:W-:Y:S02]  /*04f0*/  ISETP.GT.U32.AND P6, PT, R0, 0x7, PT ;  /* 0x000000070000780c */ /* 0x000fe40003fc4070 */
[----:B------:R-:W-:Y:S02]  /*0500*/  @!P3 PRMT R10, RZ, 0x7610, R10 ;  /* 0x00007610ff0ab816 */ /* 0x000fe4000000000a */
[----:B------:R-:W-:Y:S01]  /*0510*/  @!P2 PRMT R11, RZ, 0x7610, R11 ;  /* 0x00007610ff0ba816 */ /* 0x000fe2000000000b */
[----:B------:R-:W2:Y:S01]  /*0520*/  @P0 LDG.E.U16 R8, desc[UR14][R2.64] ;  /* 0x0000000e02080981 */ /* 0x000ea2000c1e1500 */
        /* <DEDUP_REMOVED lines=15> */
.L_x_1171:
[----:B------:R-:W-:Y:S05]  /*0620*/  BSYNC.RECONVERGENT B1 ;  /* 0x0000000000017941 */ /* 0x000fea0003800200 */
.L_x_1169:
[----:B------:R-:W-:Y:S01]  /*0630*/  IMAD R0, R77, 0x100, R90 ;  /* 0x000001004d007824 */ /* 0x000fe200078e025a */
[----:B-----5:R-:W-:Y:S01]  /*0640*/  PRMT R86, R8, 0x7632, R86 ;  /* 0x0000763208567816 */ /* 0x020fe20000000056 */
[C---:B------:R-:W-:Y:S01]  /*0650*/  IMAD.U32 R83, R10.reuse, 0x10000, RZ ;  /* 0x000100000a537824 */ /* 0x040fe200078e00ff */
[----:B------:R-:W-:Y:S02]  /*0660*/  PRMT R82, R10, 0x7632, R82 ;  /* 0x000076320a527816 */ /* 0x000fe40000000052 */
[----:B------:R-:W-:Y:S01]  /*0670*/  ISETP.GE.AND P0, PT, R0, UR16, PT ;  /* 0x0000001000007c0c */ /* 0x000fe2000bf06270 */
[----:B------:R-:W-:Y:S01]  /*0680*/  IMAD.U32 R86, R86, 0x10000, RZ ;  /* 0x0001000056567824 */ /* 0x000fe200078e00ff */
[----:B------:R-:W-:Y:S01]  /*0690*/  PRMT R84, R9, 0x7632, R84 ;  /* 0x0000763209547816 */ /* 0x000fe20000000054 */
[----:B------:R-:W-:Y:S01]  /*06a0*/  IMAD.U32 R82, R82, 0x10000, RZ ;  /* 0x0001000052527824 */ /* 0x000fe200078e00ff */
[----:B------:R-:W-:Y:S02]  /*06b0*/  PRMT R80, R11, 0x7632, R80 ;  /* 0x000076320b507816 */ /* 0x000fe40000000050 */
[----:B------:R-:W-:-:S02]  /*06c0*/  SHF.L.U32 R87, R8, 0x10, RZ ;  /* 0x0000001008577819 */ /* 0x000fc400000006ff */
[----:B------:R-:W-:Y:S02]  /*06d0*/  SHF.L.U32 R85, R9, 0x10, RZ ;  /* 0x0000001009557819 */ /* 0x000fe400000006ff */
[----:B------:R-:W-:Y:S02]  /*06e0*/  SHF.L.U32 R81, R11, 0x10, RZ ;  /* 0x000000100b517819 */ /* 0x000fe400000006ff */
[----:B------:R-:W-:Y:S02]  /*06f0*/  SHF.L.U32 R84, R84, 0x10, RZ ;  /* 0x0000001054547819 */ /* 0x000fe400000006ff */
[----:B------:R-:W-:Y:S01]  /*0700*/  SHF.L.U32 R80, R80, 0x10, RZ ;  /* 0x0000001050507819 */ /* 0x000fe200000006ff */
[----:B------:R-:W-:Y:S06]  /*0710*/  @P0 BRA `(.L_x_1168) ;  /* 0x0000000800640947 */ /* 0x000fec0003800000 */
        /* <DEDUP_REMOVED lines=8> */
.L_x_1173:
[C---:B------:R-:W-:Y:S02]  /*07a0*/  ISETP.NE.AND P6, PT, R4.reuse, RZ, PT ;  /* 0x000000ff0400720c */ /* 0x040fe40003fc5270 */
[C---:B------:R-:W-:Y:S02]  /*07b0*/  ISETP.GT.U32.AND P2, PT, R4.reuse, 0x4, PT ;  /* 0x000000040400780c */ /* 0x040fe40003f44070 */
[C---:B------:R-:W-:Y:S02]  /*07c0*/  ISETP.GT.U32.AND P1, PT, R4.reuse, 0x5, PT ;  /* 0x000000050400780c */ /* 0x040fe40003f24070 */
[C---:B------:R-:W-:Y:S02]  /*07d0*/  ISETP.GT.U32.AND P5, PT, R4.reuse, 0x1, PT ;  /* 0x000000010400780c */ /* 0x040fe40003fa4070 */
[C---:B------:R-:W-:Y:S02]  /*07e0*/  ISETP.GT.U32.AND P4, PT, R4.reuse, 0x2, PT ;  /* 0x000000020400780c */ /* 0x040fe40003f84070 */
[----:B------:R-:W-:-:S02]  /*07f0*/  ISETP.GT.U32.AND P3, PT, R4, 0x3, PT ;  /* 0x000000030400780c */ /* 0x000fc40003f64070 */
[----:B------:R-:W-:Y:S02]  /*0800*/  ISETP.GT.U32.AND P0, PT, R4, 0x6, PT ;  /* 0x000000060400780c */ /* 0x000fe40003f04070 */
[----:B------:R-:W-:-:S06]  /*0810*/  @!P6 PRMT R8, RZ, 0x7610, R8 ;  /* 0x00007610ff08e816 */ /* 0x000fcc0000000008 */
[----:B------:R-:W2:Y:S01]  /*0820*/  @P6 LDG.E.U16 R8, desc[UR14][R2.64] ;  /* 0x0000000e02086981 */ /* 0x000ea2000c1e1500 */
[----:B------:R-:W-:Y:S02]  /*0830*/  ISETP.GT.U32.AND P6, PT, R4, 0x7, PT ;  /* 0x000000070400780c */ /* 0x000fe40003fc4070 */
[----:B------:R-:W-:Y:S02]  /*0840*/  @!P2 PRMT R10, RZ, 0x7610, R10 ;  /* 0x00007610ff0aa816 */ /* 0x000fe4000000000a */
[----:B------:R-:W-:Y:S02]  /*0850*/  @!P1 PRMT R11, RZ, 0x7610, R11 ;  /* 0x00007610ff0b9816 */ /* 0x000fe4000000000b */
[----:B------:R-:W-:Y:S02]  /*0860*/  @!P5 PRMT R5, RZ, 0x7610, R5 ;  /* 0x00007610ff05d816 */ /* 0x000fe40000000005 */
[----:B------:R-:W-:Y:S01]  /*0870*/  @!P4 PRMT R9, RZ, 0x7610, R9 ;  /* 0x00007610ff09c816 */ /* 0x000fe20000000009 */
[----:B------:R-:W3:Y:S01]  /*0880*/  @P2 LDG.E.U16 R10, desc[UR14][R2.64+0x8] ;  /* 0x0000080e020a2981 */ /* 0x000ee2000c1e1500 */
[----:B------:R-:W-:-:S02]  /*0890*/  @!P3 PRMT R4, RZ, 0x7610, R4 ;  /* 0x00007610ff04b816 */ /* 0x000fc40000000004 */
[----:B------:R-:W-:Y:S01]  /*08a0*/  @!P0 PRMT R12, RZ, 0x7610, R12 ;  /* 0x00007610ff0c8816 */ /* 0x000fe2000000000c */
[----:B------:R-:W3:Y:S01]  /*08b0*/  @P1 LDG.E.U16 R11, desc[UR14][R2.64+0xa] ;  /* 0x00000a0e020b1981 */ /* 0x000ee2000c1e1500 */
[----:B------:R-:W-:-:S03]  /*08c0*/  @!P6 PRMT R13, RZ, 0x7610, R13 ;  /* 0x00007610ff0de816 */ /* 0x000fc6000000000d */
[----:B------:R-:W2:Y:S04]  /*08d0*/  @P5 LDG.E.U16 R5, desc[UR14][R2.64+0x2] ;  /* 0x0000020e02055981 */ /* 0x000ea8000c1e1500 */
[----:B------:R-:W4:Y:S04]  /*08e0*/  @P4 LDG.E.U16 R9, desc[UR14][R2.64+0x4] ;  /* 0x0000040e02094981 */ /* 0x000f28000c1e1500 */
[----:B------:R-:W4:Y:S04]  /*08f0*/  @P3 LDG.E.U16 R4, desc[UR14][R2.64+0x6] ;  /* 0x0000060e02043981 */ /* 0x000f28000c1e1500 */
[----:B------:R-:W5:Y:S04]  /*0900*/  @P0 LDG.E.U16 R12, desc[UR14][R2.64+0xc] ;  /* 0x00000c0e020c0981 */ /* 0x000f68000c1e1500 */
[----:B------:R-:W5:Y:S01]  /*0910*/  @P6 LDG.E.U16 R13, desc[UR14][R2.64+0xe] ;  /* 0x00000e0e020d6981 */ /* 0x000f62000c1e1500 */
[----:B---3--:R-:W-:-:S02]  /*0920*/  PRMT R10, R10, 0x5410, R11 ;  /* 0x000054100a0a7816 */ /* 0x008fc4000000000b */
[----:B--2---:R-:W-:Y:S02]  /*0930*/  PRMT R8, R8, 0x5410, R5 ;  /* 0x0000541008087816 */ /* 0x004fe40000000005 */
[----:B----4-:R-:W-:Y:S02]  /*0940*/  PRMT R9, R9, 0x5410, R4 ;  /* 0x0000541009097816 */ /* 0x010fe40000000004 */
[----:B-----5:R-:W-:-:S07]  /*0950*/  PRMT R11, R12, 0x5410, R13 ;  /* 0x000054100c0b7816 */ /* 0x020fce000000000d */
.L_x_1174:
[----:B------:R-:W-:Y:S05]  /*0960*/  BSYNC.RECONVERGENT B1 ;  /* 0x0000000000017941 */ /* 0x000fea0003800200 */
.L_x_1172:
[----:B------:R-:W-:Y:S01]  /*0970*/  LEA R0, R77, R0, 0x8 ;  /* 0x000000004d007211 */ /* 0x000fe200078e40ff */
[----:B-----5:R-:W-:Y:S01]  /*0980*/  IMAD.U32 R71, R8, 0x10000, RZ ;  /* 0x0001000008477824 */ /* 0x020fe200078e00ff */
[C---:B0-----:R-:W-:Y:S01]  /*0990*/  PRMT R2, R9.reuse, 0x7632, R2 ;  /* 0x0000763209027816 */ /* 0x041fe20000000002 */
[----:B------:R-:W-:Y:S01]  /*09a0*/  IMAD.U32 R69, R9, 0x10000, RZ ;  /* 0x0001000009457824 */ /* 0x000fe200078e00ff */
[----:B------:R-:W-:Y:S01]  /*09b0*/  ISETP.GE.AND P0, PT, R0, UR16, PT ;  /* 0x0000001000007c0c */ /* 0x000fe2000bf06270 */
[C---:B------:R-:W-:Y:S01]  /*09c0*/  IMAD.U32 R45, R11.reuse, 0x10000, RZ ;  /* 0x000100000b2d7824 */ /* 0x040fe200078e00ff */
[----:B------:R-:W-:Y:S01]  /*09d0*/  PRMT R46, R11, 0x7632, R46 ;  /* 0x000076320b2e7816 */ /* 0x000fe2000000002e */
[----:B------:R-:W-:Y:S01]  /*09e0*/  IMAD.U32 R2, R2, 0x10000, RZ ;  /* 0x0001000002027824 */ /* 0x000fe200078e00ff */
[----:B------:R-:W-:Y:S02]  /*09f0*/  PRMT R70, R8, 0x7632, R70 ;  /* 0x0000763208467816 */ /* 0x000fe40000000046 */
[----:B------:R-:W-:Y:S01]  /*0a00*/  PRMT R44, R10, 0x7632, R44 ;  /* 0x000076320a2c7816 */ /* 0x000fe2000000002c */
[----:B------:R-:W-:Y:S01]  /*0a10*/  IMAD.U32 R46, R46, 0x10000, RZ ;  /* 0x000100002e2e7824 */ /* 0x000fe200078e00ff */
[----:B------:R-:W-:-:S02]  /*0a20*/  SHF.L.U32 R3, R10, 0x10, RZ ;  /* 0x000000100a037819 */ /* 0x000fc400000006ff */
[----:B------:R-:W-:Y:S02]  /*0a30*/  SHF.L.U32 R70, R70, 0x10, RZ ;  /* 0x0000001046467819 */ /* 0x000fe400000006ff */
[----:B------:R-:W-:Y:S01]  /*0a40*/  SHF.L.U32 R44, R44, 0x10, RZ ;  /* 0x000000102c2c7819 */ /* 0x000fe200000006ff */
[----:B------:R-:W-:Y:S06]  /*0a50*/  @P0 BRA `(.L_x_1168) ;  /* 0x0000000400940947 */ /* 0x000fec0003800000 */
        /* <DEDUP_REMOVED lines=8> */
.L_x_1176:
        /* <DEDUP_REMOVED lines=14> */
[----:B------:R-:W2:Y:S01]  /*0bc0*/  @P5 LDG.E.U16 R9, desc[UR14][R4.64+0x2] ;  /* 0x0000020e04095981 */ /* 0x000ea2000c1e1500 */
[----:B------:R-:W-:-:S02]  /*0bd0*/  @!P1 PRMT R13, RZ, 0x7610, R13 ;  /* 0x00007610ff0d9816 */ /* 0x000fc4000000000d */
[----:B------:R-:W-:Y:S01]  /*0be0*/  @!P0 PRMT R14, RZ, 0x7610, R14 ;  /* 0x00007610ff0e8816 */ /* 0x000fe2000000000e */
[----:B------:R-:W3:Y:S01]  /*0bf0*/  @P4 LDG.E.U16 R10, desc[UR14][R4.64+0x4] ;  /* 0x0000040e040a4981 */ /* 0x000ee2000c1e1500 */
[----:B------:R-:W-:-:S03]  /*0c00*/  @!P6 PRMT R15, RZ, 0x7610, R15 ;  /* 0x00007610ff0fe816 */ /* 0x000fc6000000000f */
        /* <DEDUP_REMOVED lines=9> */
.L_x_1177:
[----:B------:R-:W-:Y:S05]  /*0ca0*/  BSYNC.RECONVERGENT B1 ;  /* 0x0000000000017941 */ /* 0x000fea0003800200 */
.L_x_1175:
[----:B------:R-:W-:Y:S01]  /*0cb0*/  IMAD R13, R77, 0x100, R0 ;  /* 0x000001004d0d7824 */ /* 0x000fe200078e0200 */
[----:B0----5:R-:W-:Y:S01]  /*0cc0*/  PRMT R4, R8, 0x7632, R4 ;  /* 0x0000763208047816 */ /* 0x021fe20000000004 */
[----:B------:R-:W-:Y:S01]  /*0cd0*/  IMAD.U32 R56, R10, 0x10000, RZ ;  /* 0x000100000a387824 */ /* 0x000fe200078e00ff */
[----:B------:R-:W-:Y:S02]  /*0ce0*/  SHF.L.U32 R48, R8, 0x10, RZ ;  /* 0x0000001008307819 */ /* 0x000fe400000006ff */
[----:B------:R-:W-:Y:S01]  /*0cf0*/  ISETP.GE.AND P0, PT, R13, UR16, PT ;  /* 0x000000100d007c0c */ /* 0x000fe2000bf06270 */
[----:B------:R-:W-:Y:S01]  /*0d00*/  IMAD.U32 R50, R4, 0x10000, RZ ;  /* 0x0001000004327824 */ /* 0x000fe200078e00ff */
[----:B------:R-:W-:Y:S02]  /*0d10*/  PRMT R5, R10, 0x7632, R5 ;  /* 0x000076320a057816 */ /* 0x000fe40000000005 */
[----:B------:R-:W-:Y:S02]  /*0d20*/  PRMT R0, R9, 0x7632, R0 ;  /* 0x0000763209007816 */ /* 0x000fe40000000000 */
[----:B------:R-:W-:Y:S01]  /*0d30*/  PRMT R8, R11, 0x7632, R8 ;  /* 0x000076320b087816 */ /* 0x000fe20000000008 */
[----:B------:R-:W-:Y:S01]  /*0d40*/  IMAD.U32 R58, R5, 0x10000, RZ ;  /* 0x00010000053a7824 */ /* 0x000fe200078e00ff */
[----:B------:R-:W-:-:S02]  /*0d50*/  SHF.L.U32 R52, R9, 0x10, RZ ;  /* 0x0000001009347819 */ /* 0x000fc400000006ff */
[----:B------:R-:W-:Y:S02]  /*0d60*/  SHF.L.U32 R60, R11, 0x10, RZ ;  /* 0x000000100b3c7819 */ /* 0x000fe400000006ff */
        /* <DEDUP_REMOVED lines=11> */
.L_x_1179:
        /* <DEDUP_REMOVED lines=28> */
.L_x_1180:
[----:B------:R-:W-:Y:S05]  /*0fe0*/  BSYNC.RECONVERGENT B1 ;  /* 0x0000000000017941 */ /* 0x000fea0003800200 */
.L_x_1178:
[C---:B-----5:R-:W-:Y:S01]  /*0ff0*/  PRMT R0, R4.reuse, 0x7632, R0 ;  /* 0x0000763204007816 */ /* 0x060fe20000000000 */
[----:B------:R-:W-:Y:S01]  /*1000*/  IMAD.U32 R64, R4, 0x10000, RZ ;  /* 0x0001000004407824 */ /* 0x000fe200078e00ff */
[C---:B------:R-:W-:Y:S01]  /*1010*/  PRMT R4, R5.reuse, 0x7632, R4 ;  /* 0x0000763205047816 */ /* 0x040fe20000000004 */
[----:B------:R-:W-:Y:S01]  /*1020*/  IMAD.U32 R74, R6, 0x10000, RZ ;  /* 0x00010000064a7824 */ /* 0x000fe200078e00ff */
[----:B------:R-:W-:Y:S01]  /*1030*/  SHF.L.U32 R68, R5, 0x10, RZ ;  /* 0x0000001005447819 */ /* 0x000fe200000006ff */
[----:B------:R-:W-:Y:S01]  /*1040*/  IMAD.U32 R66, R0, 0x10000, RZ ;  /* 0x0001000000427824 */ /* 0x000fe200078e00ff */
[----:B------:R-:W-:Y:S02]  /*1050*/  PRMT R5, R6, 0x7632, R5 ;  /* 0x0000763206057816 */ /* 0x000fe40000000005 */
[C---:B------:R-:W-:Y:S02]  /*1060*/  PRMT R6, R7.reuse, 0x7632, R6 ;  /* 0x0000763207067816 */ /* 0x040fe40000000006 */
[----:B------:R-:W-:Y:S01]  /*1070*/  SHF.L.U32 R78, R7, 0x10, RZ ;  /* 0x00000010074e7819 */ /* 0x000fe200000006ff */
[----:B------:R-:W-:Y:S01]  /*1080*/  IMAD.U32 R76, R5, 0x10000, RZ ;  /* 0x00010000054c7824 */ /* 0x000fe200078e00ff */
[----:B------:R-:W-:-:S02]  /*1090*/  SHF.L.U32 R72, R4, 0x10, RZ ;  /* 0x0000001004487819 */ /* 0x000fc400000006ff */
[----:B------:R-:W-:-:S07]  /*10a0*/  SHF.L.U32 R94, R6, 0x10, RZ ;  /* 0x00000010065e7819 */ /* 0x000fce00000006ff */
.L_x_1168:
[----:B------:R-:W-:Y:S05]  /*10b0*/  BSYNC.RECONVERGENT B0 ;  /* 0x0000000000007941 */ /* 0x000fea0003800200 */
.L_x_1167:
        /* <DEDUP_REMOVED lines=16> */
[----:B------:R-:W-:Y:S01]  /*11c0*/  CS2R R18, SRZ ;  /* 0x0000000000127805 */ /* 0x000fe2000001ff00 */
[----:B-1----:R-:W-:-:S09]  /*11d0*/  UISETP.GE.AND UP0, UPT, UR5, UR4, UPT ;  /* 0x000000040500728c */ /* 0x002fd2000bf06270 */
[----:B------:R-:W-:Y:S05]  /*11e0*/  BRA.U UP0, `(.L_x_1181) ;  /* 0x0000004d00787547 */ /* 0x000fea000b800000 */
[----:B------:R-:W-:Y:S01]  /*11f0*/  I2FP.F32.S32 R0, UR16 ;  /* 0x0000001000007c45 */ /* 0x000fe20008201400 */
[----:B------:R-:W1:Y:S04]  /*1200*/  LDCU.U8 UR4, c[0x0][0x3c0] ;  /* 0x00007800ff0477ac */ /* 0x000e680008000000 */
[----:B------:R-:W-:-:S05]  /*1210*/  VIADD R16, R0, 0x1800000 ;  /* 0x0180000000107836 */ /* 0x000fca0000000000 */
[----:B------:R-:W-:-:S04]  /*1220*/  LOP3.LUT R16, R16, 0x7f800000, RZ, 0xc0, !PT ;  /* 0x7f80000010107812 */ /* 0x000fc800078ec0ff */
[----:B------:R-:W-:-:S13]  /*1230*/  ISETP.GT.U32.AND P0, PT, R16, 0x1ffffff, PT ;  /* 0x01ffffff1000780c */ /* 0x000fda0003f04070 */
[----:B-1----:R-:W-:Y:S05]  /*1240*/  @P0 BRA `(.L_x_1182) ;  /* 0x0000000000100947 */ /* 0x002fea0003800000 */
[----:B------:R-:W-:-:S07]  /*1250*/  MOV R41, 0x1270 ;  /* 0x0000127000297802 */ /* 0x000fce0000000f00 */
[----:B0-----:R-:W-:Y:S05]  /*1260*/  CALL.REL.NOINC `($__internal_11_$__cuda_sm20_rcp_rn_f32_slowpath) ;  /* 0x0000005c00d07944 */ /* 0x001fea0003c00000 */
[----:B------:R-:W-:Y:S01]  /*1270*/  MOV R89, R16 ;  /* 0x0000001000597202 */ /* 0x000fe20000000f00 */
[----:B------:R-:W-:Y:S06]  /*1280*/  BRA `(.L_x_1183) ;  /* 0x0000000000107947 */ /* 0x000fec0003800000 */
.L_x_1182:
[----:B------:R-:W1:Y:S02]  /*1290*/  MUFU.RCP R89, R0 ;  /* 0x0000000000597308 */ /* 0x000e640000001000 */
[----:B-1----:R-:W-:-:S04]  /*12a0*/  FFMA R16, R0, R89, -1 ;  /* 0xbf80000000107423 */ /* 0x002fc80000000059 */
[----:B------:R-:W-:-:S04]  /*12b0*/  FADD.FTZ R16, -R16, -RZ ;  /* 0x800000ff10107221 */ /* 0x000fc80000010100 */
[----:B------:R-:W-:-:S07]  /*12c0*/  FFMA R89, R89, R16, R89 ;  /* 0x0000001059597223 */ /* 0x000fce0000000059 */
.L_x_1183:
[----:B------:R-:W1:Y:S01]  /*12d0*/  LDC R37, c[0x0][0x384] ;  /* 0x0000e100ff257b82 */ /* 0x000e620000000800 */
[----:B------:R-:W-:Y:S01]  /*12e0*/  ISETP.NE.AND P0, PT, RZ, UR4, PT ;  /* 0x00000004ff007c0c */ /* 0x000fe2000bf05270 */
[----:B------:R-:W2:Y:S01]  /*12f0*/  LDCU UR4, c[0x0][0x38c] ;  /* 0x00007180ff0477ac */ /* 0x000ea20008000800 */
[----:B------:R-:W-:Y:S02]  /*1300*/  IMAD.MOV.U32 R16, RZ, RZ, RZ ;  /* 0x000000ffff107224 */ /* 0x000fe400078e00ff */
        /* <DEDUP_REMOVED lines=15> */
[----:B-1----:R-:W-:-:S02]  /*1400*/  IMAD R0, R37, 0x100, R90 ;  /* 0x0000010025007824 */ /* 0x002fc400078e025a */
[C---:B------:R-:W-:Y:S01]  /*1410*/  FADD R82, R63.reuse, R82 ;  /* 0x000000523f527221 */ /* 0x040fe20000000000 */
[C---:B------:R-:W-:Y:S01]  /*1420*/  FADD R81, R63.reuse, R81 ;  /* 0x000000513f517221 */ /* 0x040fe20000000000 */
[C---:B------:R-:W-:Y:S01]  /*1430*/  FADD R80, R63.reuse, R80 ;  /* 0x000000503f507221 */ /* 0x040fe20000000000 */
[----:B------:R-:W-:Y:S01]  /*1440*/  FADD R71, R63, R71 ;  /* 0x000000473f477221 */ /* 0x000fe20000000000 */
[----:B------:R-:W-:Y:S01]  /*1450*/  LEA R61, R37, R0, 0x8 ;  /* 0x00000000253d7211 */ /* 0x000fe200078e40ff */
[C---:B------:R-:W-:Y:S01]  /*1460*/  FADD R70, R63.reuse, R70 ;  /* 0x000000463f467221 */ /* 0x040fe20000000000 */
[C---:B------:R-:W-:Y:S01]  /*1470*/  FADD R69, R63.reuse, R69 ;  /* 0x000000453f457221 */ /* 0x040fe20000000000 */
[----:B0-----:R-:W-:Y:S01]  /*1480*/  FADD R2, R63, R2 ;  /* 0x000000023f027221 */ /* 0x001fe20000000000 */
[----:B------:R-:W-:Y:S01]  /*1490*/  LEA R64, R37, R61, 0x8 ;  /* 0x0000003d25407211 */ /* 0x000fe200078e40ff */
        /* <DEDUP_REMOVED lines=11> */
[----:B--2---:R-:W-:-:S02]  /*1550*/  IADD3 R65, PT, PT, -R90, UR4, RZ ;  /* 0x000000045a417c10 */ /* 0x004fc4000fffe1ff */
[----:B------:R-:W-:Y:S02]  /*1560*/  IADD3 R66, PT, PT, -R0, UR4, RZ ;  /* 0x0000000400427c10 */ /* 0x000fe4000fffe1ff */
[----:B------:R-:W-:Y:S02]  /*1570*/  IADD3 R67, PT, PT, -R61, UR4, RZ ;  /* 0x000000043d437c10 */ /* 0x000fe4000fffe1ff */
[----:B------:R-:W-:Y:S01]  /*1580*/  IADD3 R68, PT, PT, -R64, UR4, RZ ;  /* 0x0000000440447c10 */ /* 0x000fe2000fffe1ff */
[----:B------:R-:W-:-:S06]  /*1590*/  UMOV UR4, URZ ;  /* 0x000000ff00047c82 */ /* 0x000fcc0008000000 */
.L_x_1232:
[----:B------:R-:W0:Y:S01]  /*15a0*/  LDCU UR6, c[0x0][0x388] ;  /* 0x00007100ff0677ac */ /* 0x000e220008000800 */
[----:B------:R-:W-:Y:S02]  /*15b0*/  VIADD R111, R92, UR5 ;  /* 0x000000055c6f7c36 */ /* 0x000fe40008000000 */
[----:B-1-3-5:R-:W-:Y:S02]  /*15c0*/  HFMA2 R158, -RZ, RZ, 0, 0 ;  /* 0x00000000ff9e7431 */ /* 0x02afe400000001ff */
[----:B------:R-:W-:Y:S01]  /*15d0*/  IMAD.MOV.U32 R109, RZ, RZ, RZ ;  /* 0x000000ffff6d7224 */ /* 0x000fe200078e00ff */
[----:B------:R-:W1:Y:S01]  /*15e0*/  LDCU UR16, c[0x0][0x38c] ;  /* 0x00007180ff1077ac */ /* 0x000e620008000800 */
[----:B0-----:R-:W-:-:S13]  /*15f0*/  ISETP.GE.AND P0, PT, R111, UR6, PT ;  /* 0x000000066f007c0c */ /* 0x001fda000bf06270 */
[----:B--2---:R-:W0:Y:S08]  /*1600*/  @!P0 LDC.64 R38, c[0x0][0x398] ;  /* 0x0000e600ff268b82 */ /* 0x004e300000000a00 */
        /* <DEDUP_REMOVED lines=8> */
[----:B------:R-:W-:-:S11]  /*1690*/  CS2R R160, SRZ ;  /* 0x0000000000a07805 */ /* 0x000fd6000001ff00 */
        /* <DEDUP_REMOVED lines=37> */
.L_x_1187:
[----:B------:R-:W5:Y:S02]  /*18f0*/  LDG.E.128 R76, desc[UR14][R76.64] ;  /* 0x0000000e4c4c7981 */ /* 0x000f64000c1e1d00 */
.L_x_1188:
[----:B------:R-:W-:Y:S05]  /*1900*/  BSYNC.RECONVERGENT B1 ;  /* 0x0000000000017941 */ /* 0x000fea0003800200 */
.L_x_1186:
        /* <DEDUP_REMOVED lines=38> */
.L_x_1190:
[----:B------:R-:W5:Y:S02]  /*1b70*/  LDG.E.128 R72, desc[UR14][R72.64] ;  /* 0x0000000e48487981 */ /* 0x000f64000c1e1d00 */
.L_x_1191:
[----:B------:R-:W-:Y:S05]  /*1b80*/  BSYNC.RECONVERGENT B1 ;  /* 0x0000000000017941 */ /* 0x000fea0003800200 */
.L_x_1189:
[----:B------:R-:W2:Y:S04]  /*1b90*/  LDL.128 R40, [R1] ;  /* 0x0000000001287983 */ /* 0x000ea80000100c00 */
[----:B------:R-:W3:Y:S04]  /*1ba0*/  LDL.128 R16, [R1+0x10] ;  /* 0x0000100001107983 */ /* 0x000ee80000100c00 */
[----:B------:R-:W4:Y:S04]  /*1bb0*/  LDL.128 R36, [R1+0x80] ;  /* 0x0000800001247983 */ /* 0x000f280000100c00 */
[----:B------:R-:W3:Y:S01]  /*1bc0*/  LDL.128 R20, [R1+0x90] ;  /* 0x0000900001147983 */ /* 0x000ee20000100c00 */
[----:B------:R-:W-:Y:S01]  /*1bd0*/  SHF.L.U32 R105, R76, 0x10, RZ ;  /* 0x000000104c697819 */ /* 0x000fe200000006ff */
[----:B------:R-:W-:Y:S01]  /*1be0*/  IMAD.U32 R107, R77, 0x10000, RZ ;  /* 0x000100004d6b7824 */ /* 0x000fe200078e00ff */
[----:B------:R-:W-:Y:S01]  /*1bf0*/  SHF.L.U32 R125, R125, 0x10, RZ ;  /* 0x000000107d7d7819 */ /* 0x000fe200000006ff */
[----:B------:R-:W-:Y:S01]  /*1c00*/  IMAD.U32 R77, R106, 0x10000, RZ ;  /* 0x000100006a4d7824 */ /* 0x000fe200078e00ff */
[C---:B-----5:R-:W-:Y:S01]  /*1c10*/  PRMT R135, R72.reuse, 0x7632, R135 ;  /* 0x0000763248877816 */ /* 0x060fe20000000087 */
[--C-:B------:R-:W-:Y:S01]  /*1c20*/  FADD R106, R107, -R158.reuse ;  /* 0x8000009e6b6a7221 */ /* 0x100fe20000000000 */
[----:B------:R-:W-:Y:S01]  /*1c30*/  PRMT R159, R73, 0x7632, R159 ;  /* 0x00007632499f7816 */ /* 0x000fe2000000009f */
[--C-:B------:R-:W-:Y:S01]  /*1c40*/  FADD R76, R105, -R158.reuse ;  /* 0x8000009e694c7221 */ /* 0x100fe20000000000 */
[--C-:B------:R-:W-:Y:S01]  /*1c50*/  FADD R108, R77, -R158.reuse ;  /* 0x8000009e4d6c7221 */ /* 0x100fe20000000000 */
[----:B------:R-:W-:Y:S01]  /*1c60*/  FADD R132, R125, -R158 ;  /* 0x8000009e7d847221 */ /* 0x000fe20000000000 */
[----:B------:R-:W-:Y:S01]  /*1c70*/  SHF.L.U32 R72, R72, 0x10, RZ ;  /* 0x0000001048487819 */ /* 0x000fe200000006ff */
[----:B------:R-:W-:Y:S01]  /*1c80*/  FMUL R105, R106, R109 ;  /* 0x0000006d6a697220 */ /* 0x000fe20000400000 */
[----:B------:R-:W-:Y:S01]  /*1c90*/  SHF.L.U32 R135, R135, 0x10, RZ ;  /* 0x0000001087877819 */ /* 0x000fe200000006ff */
[----:B------:R-:W-:-:S02]  /*1ca0*/  IMAD.U32 R73, R73, 0x10000, RZ ;  /* 0x0001000049497824 */ /* 0x000fc400078e00ff */
[-C--:B------:R-:W-:Y:S01]  /*1cb0*/  FMUL R107, R76, R109.reuse ;  /* 0x0000006d4c6b7220 */ /* 0x080fe20000400000 */
[----:B------:R-:W-:Y:S02]  /*1cc0*/  IMAD.U32 R159, R159, 0x10000, RZ ;  /* 0x000100009f9f7824 */ /* 0x000fe400078e00ff */
[-C--:B------:R-:W-:Y:S01]  /*1cd0*/  FMUL R108, R108, R109.reuse ;  /* 0x0000006d6c6c7220 */ /* 0x080fe20000400000 */
[-C--:B------:R-:W-:Y:S01]  /*1ce0*/  FMUL R106, R132, R109.reuse ;  /* 0x0000006d846a7220 */ /* 0x080fe20000400000 */
[----:B------:R-:W-:Y:S01]  /*1cf0*/  SHF.L.U32 R77, R78, 0x10, RZ ;  /* 0x000000104e4d7819 */ /* 0x000fe200000006ff */
[----:B------:R-:W-:Y:S01]  /*1d00*/  IMAD.U32 R125, R79, 0x10000, RZ ;  /* 0x000100004f7d7824 */ /* 0x000fe200078e00ff */
[----:B------:R-:W-:Y:S01]  /*1d10*/  SHF.L.U32 R127, R124, 0x10, RZ ;  /* 0x000000107c7f7819 */ /* 0x000fe200000006ff */
[----:B------:R-:W-:Y:S01]  /*1d20*/  IMAD.U32 R79, R122, 0x10000, RZ ;  /* 0x000100007a4f7824 */ /* 0x000fe200078e00ff */
[C---:B------:R-:W-:Y:S01]  /*1d30*/  PRMT R157, R74.reuse, 0x7632, R157 ;  /* 0x000076324a9d7816 */ /* 0x040fe2000000009d */
[--C-:B------:R-:W-:Y:S01]  /*1d40*/  FADD R76, R77, -R158.reuse ;  /* 0x8000009e4d4c7221 */ /* 0x100fe20000000000 */
[----:B------:R-:W-:Y:S01]  /*1d50*/  SHF.L.U32 R74, R74, 0x10, RZ ;  /* 0x000000104a4a7819 */ /* 0x000fe200000006ff */
[--C-:B------:R-:W-:Y:S01]  /*1d60*/  FADD R124, R79, -R158.reuse ;  /* 0x8000009e4f7c7221 */ /* 0x100fe20000000000 */
[----:B------:R-:W-:Y:S01]  /*1d70*/  PRMT R155, R75, 0x7632, R155 ;  /* 0x000076324b9b7816 */ /* 0x000fe2000000009b */
[----:B------:R-:W-:Y:S01]  /*1d80*/  FADD R122, R127, -R158 ;  /* 0x8000009e7f7a7221 */ /* 0x000fe20000000000 */
[----:B------:R-:W-:Y:S01]  /*1d90*/  SHF.L.U32 R157, R157, 0x10, RZ ;  /* 0x000000109d9d7819 */ /* 0x000fe200000006ff */
[-C--:B------:R-:W-:Y:S01]  /*1da0*/  FMUL R127, R76, R109.reuse ;  /* 0x0000006d4c7f7220 */ /* 0x080fe20000400000 */
[----:B------:R-:W-:Y:S01]  /*1db0*/  FMUL R124, R124, R109 ;  /* 0x0000006d7c7c7220 */ /* 0x000fe20000400000 */
[----:B------:R-:W-:Y:S01]  /*1dc0*/  FMUL R132, R87, R72 ;  /* 0x0000004857847220 */ /* 0x000fe20000400000 */
[----:B------:R-:W-:-:S02]  /*1dd0*/  IMAD.U32 R155, R155, 0x10000, RZ ;  /* 0x000100009b9b7824 */ /* 0x000fc400078e00ff */
[----:B------:R-:W-:Y:S01]  /*1de0*/  FMUL R122, R122, R109 ;  /* 0x0000006d7a7a7220 */ /* 0x000fe20000400000 */
[----:B------:R-:W-:Y:S02]  /*1df0*/  IMAD.U32 R75, R75, 0x10000, RZ ;  /* 0x000100004b4b7824 */ /* 0x000fe400078e00ff */
[----:B------:R-:W-:Y:S01]  /*1e00*/  FMUL R140, R85, R73 ;  /* 0x00000049558c7220 */ /* 0x000fe20000400000 */
[----:B------:R-:W-:Y:S01]  /*1e10*/  FMUL R148, R83, R74 ;  /* 0x0000004a53947220 */ /* 0x000fe20000400000 */
[----:B------:R-:W-:Y:S01]  /*1e20*/  ISETP.GE.AND P1, PT, R0, UR16, PT ;  /* 0x0000001000007c0c */ /* 0x000fe2000bf26270 */
[----:B------:R-:W-:Y:S01]  /*1e30*/  FMUL R156, R81, R75 ;  /* 0x0000004b519c7220 */ /* 0x000fe20000400000 */
[----:B--2---:R-:W-:Y:S01]  /*1e40*/  FFMA R40, R107, R72, R40 ;  /* 0x000000486b287223 */ /* 0x004fe20000000028 */
[----:B------:R-:W-:Y:S01]  /*1e50*/  FFMA R41, R108, R135, R41 ;  /* 0x000000876c297223 */ /* 0x000fe20000000029 */
[----:B------:R-:W-:Y:S01]  /*1e60*/  FFMA R42, R105, R73, R42 ;  /* 0x00000049692a7223 */ /* 0x000fe2000000002a */
[----:B------:R-:W-:-:S05]  /*1e70*/  FFMA R43, R106, R159, R43 ;  /* 0x0000009f6a2b7223 */ /* 0x000fca000000002b */
[----:B------:R0:W-:Y:S01]  /*1e80*/  STL.128 [R1], R40 ;  /* 0x0000002801007387 */ /* 0x0001e20000100c00 */
[----:B---3--:R-:W-:Y:S01]  /*1e90*/  FADD R20, R74, R20 ;  /* 0x000000144a147221 */ /* 0x008fe20000000000 */
[----:B------:R-:W-:Y:S01]  /*1ea0*/  FADD R22, R22, R75 ;  /* 0x0000004b16167221 */ /* 0x000fe20000000000 */
[----:B------:R-:W-:Y:S01]  /*1eb0*/  FADD R21, R21, R157 ;  /* 0x0000009d15157221 */ /* 0x000fe20000000000 */
[----:B------:R-:W-:-:S05]  /*1ec0*/  FADD R23, R23, R155 ;  /* 0x0000009b17177221 */ /* 0x000fca0000000000 */
[----:B------:R1:W-:Y:S01]  /*1ed0*/  STL.128 [R1+0x90], R20 ;  /* 0x0000901401007387 */ /* 0x0003e20000100c00 */
[----:B0-----:R-:W-:Y:S01]  /*1ee0*/  FADD R40, R125, -R158 ;  /* 0x8000009e7d287221 */ /* 0x001fe20000000000 */
[----:B------:R-:W-:Y:S01]  /*1ef0*/  FFMA R41, R124, R157, R17 ;  /* 0x0000009d7c297223 */ /* 0x000fe20000000011 */
[----:B----4-:R-:W-:Y:S01]  /*1f00*/  FADD R17, R37, R135 ;  /* 0x0000008725117221 */ /* 0x010fe20000000000 */
[----:B------:R-:W-:Y:S01]  /*1f10*/  FMUL R135, R86, R135 ;  /* 0x0000008756877220 */ /* 0x000fe20000400000 */
[----:B------:R-:W-:Y:S01]  /*1f20*/  FMUL R125, R40, R109 ;  /* 0x0000006d287d7220 */ /* 0x000fe20000400000 */
[----:B------:R-:W-:Y:S01]  /*1f30*/  FFMA R40, R127, R74, R16 ;  /* 0x0000004a7f287223 */ /* 0x000fe20000000010 */
[----:B------:R-:W-:Y:S01]  /*1f40*/  FADD R16, R72, R36 ;  /* 0x0000002448107221 */ /* 0x000fe20000000000 */
[----:B------:R-:W-:Y:S01]  /*1f50*/  FADD R36, RZ, R132 ;  /* 0x00000084ff247221 */ /* 0x000fe20000000000 */
[----:B------:R-:W-:Y:S01]  /*1f60*/  FFMA R37, R107, R132, RZ ;  /* 0x000000846b257223 */ /* 0x000fe200000000ff */
[----:B------:R-:W-:Y:S01]  /*1f70*/  FFMA R43, R122, R155, R19 ;  /* 0x0000009b7a2b7223 */ /* 0x000fe20000000013 */
[----:B------:R-:W-:Y:S01]  /*1f80*/  FFMA R42, R125, R75, R18 ;  /* 0x0000004b7d2a7223 */ /* 0x000fe20000000012 */
[----:B------:R-:W-:Y:S01]  /*1f90*/  FADD R19, R39, R159 ;  /* 0x0000009f27137221 */ /* 0x000fe20000000000 */
[----:B------:R-:W-:Y:S01]  /*1fa0*/  FADD R18, R38, R73 ;  /* 0x0000004926127221 */ /* 0x000fe20000000000 */
[----:B------:R-:W-:Y:S01]  /*1fb0*/  FADD R39, R36, R135 ;  /* 0x0000008724277221 */ /* 0x000fe20000000000 */
[----:B------:R-:W-:Y:S01]  /*1fc0*/  FFMA R36, R108, R135, R37 ;  /* 0x000000876c247223 */ /* 0x000fe20000000025 */
[----:B------:R-:W-:Y:S01]  /*1fd0*/  FMUL R159, R84, R159 ;  /* 0x0000009f549f7220 */ /* 0x000fe20000400000 */
[----:B------:R1:W-:Y:S01]  /*1fe0*/  STL.128 [R1+0x10], R40 ;  /* 0x0000102801007387 */ /* 0x0003e20000100c00 */
[----:B------:R-:W-:Y:S01]  /*1ff0*/  FADD R38, R39, R140 ;  /* 0x0000008c27267221 */ /* 0x000fe20000000000 */
[----:B------:R-:W-:Y:S01]  /*2000*/  FFMA R39, R105, R140, R36 ;  /* 0x0000008c69277223 */ /* 0x000fe20000000024 */
        /* <DEDUP_REMOVED lines=10> */
[----:B------:R-:W-:-:S03]  /*20b0*/  FFMA R37, R125, R156, R36 ;  /* 0x0000009c7d257223 */ /* 0x000fc60000000024 */
[----:B------:R-:W-:Y:S01]  /*20c0*/  FADD R161, R38, R155 ;  /* 0x0000009b26a17221 */ /* 0x000fe20000000000 */
[----:B------:R-:W-:Y:S01]  /*20d0*/  FFMA R160, R122, R155, R37 ;  /* 0x0000009b7aa07223 */ /* 0x000fe20000000025 */
[----:B-1----:R-:W-:Y:S06]  /*20e0*/  @P1 BRA `(.L_x_1185) ;  /* 0x0000001c009c1947 */ /* 0x002fec0003800000 */
        /* <DEDUP_REMOVED lines=8> */
.L_x_1193:
        /* <DEDUP_REMOVED lines=28> */
.L_x_1194:
[----:B------:R-:W-:Y:S05]  /*2330*/  BSYNC.RECONVERGENT B1 ;  /* 0x0000000000017941 */ /* 0x000fea0003800200 */
.L_x_1192:
        /* <DEDUP_REMOVED lines=11> */
.L_x_1196:
        /* <DEDUP_REMOVED lines=28> */
.L_x_1197:
[----:B------:R-:W-:Y:S05]  /*25b0*/  BSYNC.RECONVERGENT B1 ;  /* 0x0000000000017941 */ /* 0x000fea0003800200 */
.L_x_1195:
[----:B------:R-:W2:Y:S04]  /*25c0*/  LDL.128 R40, [R1+0x20] ;  /* 0x0000200001287983 */ /* 0x000ea80000100c00 */
        /* <DEDUP_REMOVED lines=46> */
[----:B------:R0:W-:Y:S01]  /*28b0*/  STL.128 [R1+0x20], R40 ;  /* 0x0000202801007387 */ /* 0x0001e20000100c00 */
        /* <DEDUP_REMOVED lines=12> */
[----:B------:R-:W-:Y:S01]  /*2980*/  FADD R36, R161, R130 ;  /* 0x00000082a1247221 */ /* 0x000fe20000000000 */
[----:B------:R-:W-:Y:S01]  /*2990*/  FFMA R37, R103, R130, R160 ;  /* 0x0000008267257223 */ /* 0x000fe200000000a0 */
        /* <DEDUP_REMOVED lines=32> */
.L_x_1199:
        /* <DEDUP_REMOVED lines=28> */
.L_x_1200:
[----:B------:R-:W-:Y:S05]  /*2d60*/  BSYNC.RECONVERGENT B1 ;  /* 0x0000000000017941 */ /* 0x000fea0003800200 */
.L_x_1198:
        /* <DEDUP_REMOVED lines=11> */
.L_x_1202:
        /* <DEDUP_REMOVED lines=28> */
.L_x_1203:
[----:B------:R-:W-:Y:S05]  /*2fe0*/  BSYNC.RECONVERGENT B1 ;  /* 0x0000000000017941 */ /* 0x000fea0003800200 */
.L_x_1201:
        /* <DEDUP_REMOVED lines=94> */
.L_x_1205:
        /* <DEDUP_REMOVED lines=28> */
.L_x_1206:
[----:B------:R-:W-:Y:S05]  /*3790*/  BSYNC.RECONVERGENT B1 ;  /* 0x0000000000017941 */ /* 0x000fea0003800200 */
.L_x_1204:
        /* <DEDUP_REMOVED lines=11> */
.L_x_1208:
        /* <DEDUP_REMOVED lines=28> */
.L_x_1209:
[----:B------:R-:W-:Y:S05]  /*3a10*/  BSYNC.RECONVERGENT B1 ;  /* 0x0000000000017941 */ /* 0x000fea0003800200 */
.L_x_1207:
        /* <DEDUP_REMOVED lines=29> */
[----:B------:R-:W-:Y:S01]  /*3bf0*/  FADD R112, R79, -R158 ;  /* 0x8000009e4f707221 */ /* 0x000fe20000000000 */
        /* <DEDUP_REMOVED lines=53> */
[----:B-1----:R-:W-:-:S07]  /*3f50*/  FFMA R160, R110, R137, R37 ;  /* 0x000000896ea07223 */ /* 0x002fce0000000025 */
.L_x_1185:
[----:B------:R-:W-:Y:S05]  /*3f60*/  BSYNC.RECONVERGENT B0 ;  /* 0x0000000000007941 */ /* 0x000fea0003800200 */
.L_x_1184:
[----:B------:R-:W0:Y:S02]  /*3f70*/  LDC R77, c[0x0][0x384] ;  /* 0x0000e100ff4d7b82 */ /* 0x000e240000000800 */
[----:B0-----:R-:W-:-:S13]  /*3f80*/  ISETP.NE.AND P1, PT, R77, 0x1, PT ;  /* 0x000000014d00780c */ /* 0x001fda0003f25270 */
[----:B------:R-:W-:Y:S05]  /*3f90*/  @P1 BRA `(.L_x_1210) ;  /* 0x0000000000541947 */ /* 0x000fea0003800000 */
        /* <DEDUP_REMOVED lines=19> */
[----:B-1----:R-:W-:Y:S01]  /*40d0*/  FADD R72, R42, R37 ;  /* 0x000000252a487221 */ /* 0x002fe20000000000 */
[----:B------:R-:W-:Y:S06]  /*40e0*/  BRA `(.L_x_1211) ;  /* 0x0000000c00ac7947 */ /* 0x000fec0003800000 */
.L_x_1210:
[----:B------:R-:W0:Y:S01]  /*40f0*/  SHFL.DOWN PT, R36, R161, 0x10, 0x1f ;  /* 0x0a001f00a1247f89 */ /* 0x000e2200000e0000 */
[----:B------:R-:W1:Y:S01]  /*4100*/  LDCU UR17, c[0x0][0x380] ;  /* 0x00007000ff1177ac */ /* 0x000e620008000800 */
[----:B------:R-:W-:Y:S02]  /*4110*/  MOV R73, UR12 ;  /* 0x0000000c00497c02 */ /* 0x000fe40008000f00 */
[----:B------:R-:W2:Y:S01]  /*4120*/  SHFL.DOWN PT, R37, R160, 0x10, 0x1f ;  /* 0x0a001f00a0257f89 */ /* 0x000ea200000e0000 */
[----:B------:R-:W-:Y:S01]  /*4130*/  ULOP3.LUT UR8, UR4, 0x1, URZ, 0xc0, !UPT ;  /* 0x0000000104087892 */ /* 0x000fe2000f8ec0ff */
[----:B------:R-:W-:Y:S01]  /*4140*/  LOP3.LUT R78, R88, 0x1f, RZ, 0xc0, !PT ;  /* 0x0000001f584e7812 */ /* 0x000fe200078ec0ff */
[----:B------:R-:W3:Y:S03]  /*4150*/  LDCU.64 UR6, c[0x0][0x3b0] ;  /* 0x00007600ff0677ac */ /* 0x000ee60008000a00 */
[----:B------:R-:W-:Y:S01]  /*4160*/  ISETP.NE.AND P1, PT, R78, RZ, PT ;  /* 0x000000ff4e00720c */ /* 0x000fe20003f25270 */
[----:B------:R-:W-:Y:S01]  /*4170*/  UISETP.NE.AND UP0, UPT, UR8, URZ, UPT ;  /* 0x000000ff0800728c */ /* 0x000fe2000bf05270 */
[----:B0-----:R-:W-:Y:S01]  /*4180*/  FADD R36, R36, R161 ;  /* 0x000000a124247221 */ /* 0x001fe20000000000 */
[----:B--2---:R-:W-:-:S04]  /*4190*/  FADD R37, R37, R160 ;  /* 0x000000a025257221 */ /* 0x004fc80000000000 */
[----:B------:R-:W0:Y:S04]  /*41a0*/  SHFL.DOWN PT, R39, R36, 0x8, 0x1f ;  /* 0x09001f0024277f89 */ /* 0x000e2800000e0000 */
[----:B------:R-:W2:Y:S01]  /*41b0*/  SHFL.DOWN PT, R38, R37, 0x8, 0x1f ;  /* 0x09001f0025267f89 */ /* 0x000ea200000e0000 */
[----:B0-----:R-:W-:Y:S01]  /*41c0*/  FADD R39, R36, R39 ;  /* 0x0000002724277221 */ /* 0x001fe20000000000 */
[----:B--2---:R-:W-:-:S04]  /*41d0*/  FADD R38, R37, R38 ;  /* 0x0000002625267221 */ /* 0x004fc80000000000 */
[----:B------:R-:W0:Y:S04]  /*41e0*/  SHFL.DOWN PT, R40, R39, 0x4, 0x1f ;  /* 0x08801f0027287f89 */ /* 0x000e2800000e0000 */
[----:B------:R-:W2:Y:S01]  /*41f0*/  SHFL.DOWN PT, R41, R38, 0x4, 0x1f ;  /* 0x08801f0026297f89 */ /* 0x000ea200000e0000 */
[----:B0-----:R-:W-:Y:S01]  /*4200*/  FADD R40, R39, R40 ;  /* 0x0000002827287221 */ /* 0x001fe20000000000 */
[----:B------:R-:W-:Y:S02]  /*4210*/  IMAD R39, RZ, RZ, -UR8 ;  /* 0x80000008ff277e24 */ /* 0x000fe4000f8e02ff */
[----:B--2---:R-:W-:Y:S02]  /*4220*/  FADD R41, R38, R41 ;  /* 0x0000002926297221 */ /* 0x004fe40000000000 */
[----:B------:R-:W0:Y:S01]  /*4230*/  SHFL.DOWN PT, R43, R40, 0x2, 0x1f ;  /* 0x08401f00282b7f89 */ /* 0x000e2200000e0000 */
[----:B-1----:R-:W-:-:S03]  /*4240*/  IMAD R38, R77, UR17, RZ ;  /* 0x000000114d267c24 */ /* 0x002fc6000f8e02ff */
[----:B------:R-:W1:Y:S02]  /*4250*/  SHFL.DOWN PT, R42, R41, 0x2, 0x1f ;  /* 0x08401f00292a7f89 */ /* 0x000e6400000e0000 */
[----:B------:R-:W-:-:S04]  /*4260*/  SHF.L.U32 R38, R38, 0x2, RZ ;  /* 0x0000000226267819 */ /* 0x000fc800000006ff */
[----:B------:R-:W-:Y:S01]  /*4270*/  LOP3.LUT R38, R39, R38, RZ, 0xc0, !PT ;  /* 0x0000002627267212 */ /* 0x000fe200078ec0ff */
[----:B0-----:R-:W-:Y:S01]  /*4280*/  FADD R43, R40, R43 ;  /* 0x0000002b282b7221 */ /* 0x001fe20000000000 */
[----:B------:R-:W-:Y:S02]  /*4290*/  IMAD R40, R73, 0x4, R92 ;  /* 0x0000000449287824 */ /* 0x000fe400078e025c */
[----:B-1----:R-:W-:Y:S02]  /*42a0*/  FADD R42, R41, R42 ;  /* 0x0000002a292a7221 */ /* 0x002fe40000000000 */
[----:B------:R-:W0:Y:S01]  /*42b0*/  SHFL.DOWN PT, R36, R43, 0x1, 0x1f ;  /* 0x08201f002b247f89 */ /* 0x000e2200000e0000 */
[----:B------:R-:W-:-:S03]  /*42c0*/  IMAD R41, R40, R77, RZ ;  /* 0x0000004d28297224 */ /* 0x000fc600078e02ff */
[----:B------:R-:W1:Y:S02]  /*42d0*/  SHFL.DOWN PT, R37, R42, 0x1, 0x1f ;  /* 0x08201f002a257f89 */ /* 0x000e6400000e0000 */
[----:B------:R-:W-:-:S04]  /*42e0*/  IADD3 R38, P2, PT, R41, R38, RZ ;  /* 0x0000002629267210 */ /* 0x000fc80007f5e0ff */
[----:B------:R-:W-:Y:S02]  /*42f0*/  IADD3.X R39, PT, PT, RZ, RZ, RZ, P2, !PT ;  /* 0x000000ffff277210 */ /* 0x000fe400017fe4ff */
[----:B---3--:R-:W-:-:S04]  /*4300*/  LEA R160, P2, R38, UR6, 0x3 ;  /* 0x0000000626a07c11 */ /* 0x008fc8000f8418ff */
[----:B------:R-:W-:Y:S02]  /*4310*/  LEA.HI.X R161, R38, UR7, R39, 0x3, P2 ;  /* 0x0000000726a17c11 */ /* 0x000fe400090f1c27 */
[----:B------:R-:W-:Y:S01]  /*4320*/  ISETP.NE.AND P2, PT, R88, RZ, PT ;  /* 0x000000ff5800720c */ /* 0x000fe20003f45270 */
[----:B------:R-:W-:-:S04]  /*4330*/  @!P1 IMAD.WIDE.U32 R38, R91, 0x8, R160 ;  /* 0x000000085b269825 */ /* 0x000fc800078e00a0 */
[----:B0-----:R-:W-:Y:S01]  /*4340*/  FADD R36, R43, R36 ;  /* 0x000000242b247221 */ /* 0x001fe20000000000 */
[----:B-1----:R-:W-:-:S05]  /*4350*/  FADD R37, R42, R37 ;  /* 0x000000252a257221 */ /* 0x002fca0000000000 */
[----:B------:R0:W-:Y:S02]  /*4360*/  @!P1 STG.E.64 desc[UR14][R38.64], R36 ;  /* 0x0000002426009986 */ /* 0x0001e4000c101b0e */
[----:B------:R-:W-:Y:S05]  /*4370*/  @P2 BRA `(.L_x_1212) ;  /* 0x0000000000682947 */ /* 0x000fea0003800000 */
[----:B------:R-:W-:Y:S01]  /*4380*/  USEL UR6, UR17, URZ, UP0 ;  /* 0x000000ff11067287 */ /* 0x000fe20008000000 */
[----:B------:R-:W1:Y:S03]  /*4390*/  LDCU.64 UR8, c[0x0][0x3b8] ;  /* 0x00007700ff0877ac */ /* 0x000e660008000a00 */
[----:B------:R-:W-:-:S04]  /*43a0*/  UIADD3 UR10, UP1, UPT, UR12, UR6, URZ ;  /* 0x000000060c0a7290 */ /* 0x000fc8000ff3e0ff */
[----:B------:R-:W-:Y:S02]  /*43b0*/  ULEA.HI.X.SX32 UR11, UR6, URZ, 0x1, UP1 ;  /* 0x000000ff060b7291 */ /* 0x000fe400088f0eff */
[----:B------:R-:W-:Y:S01]  /*43c0*/  UISETP.GT.U32.AND UP1, UPT, UR4, 0x1, UPT ;  /* 0x000000010400788c */ /* 0x000fe2000bf24070 */
[----:B------:R-:W-:-:S03]  /*43d0*/  UMOV UR6, 0xffffffff ;  /* 0xffffffff00067882 */ /* 0x000fc60000000000 */
[----:B------:R-:W-:Y:S02]  /*43e0*/  USEL UR6, UR6, 0x1, UP1 ;  /* 0x0000000106067887 */ /* 0x000fe40008800000 */
[----:B------:R-:W-:Y:S02]  /*43f0*/  UISETP.GE.U32.AND UP1, UPT, UR4, 0x2, UPT ;  /* 0x000000020400788c */ /* 0x000fe4000bf26070 */
[----:B-1----:R-:W-:Y:S02]  /*4400*/  ULEA UR7, UP2, UR10, UR8, 0x2 ;  /* 0x000000080a077291 */ /* 0x002fe4000f8410ff */
[----:B------:R-:W-:Y:S02]  /*4410*/  IMAD.U32 R41, RZ, RZ, UR6 ;  /* 0x00000006ff297e24 */ /* 0x000fe4000f8e00ff */
[----:B------:R-:W-:Y:S01]  /*4420*/  PLOP3.LUT P1, PT, PT, PT, UP1, 0x80, 0x8 ;  /* 0x000000000008781c */ /* 0x000fe20003f2f018 */
[----:B------:R-:W-:Y:S01]  /*4430*/  ULEA.HI.X UR8, UR10, UR9, UR11, 0x2, UP2 ;  /* 0x000000090a087291 */ /* 0x000fe200090f140b */
[----:B0-----:R-:W-:-:S02]  /*4440*/  IMAD.U32 R36, RZ, RZ, UR7 ;  /* 0x00000007ff247e24 */ /* 0x001fc4000f8e00ff */
[----:B------:R-:W-:-:S03]  /*4450*/  SEL R39, R77, RZ, !P1 ;  /* 0x000000ff4d277207 */ /* 0x000fc60004800000 */
[----:B------:R-:W-:Y:S02]  /*4460*/  MOV R37, UR8 ;  /* 0x0000000800257c02 */ /* 0x000fe40008000f00 */
[----:B------:R-:W-:Y:S01]  /*4470*/  ISETP.NE.AND P1, PT, R39, -0x1, PT ;  /* 0xffffffff2700780c */ /* 0x000fe20003f25270 */
[----:B------:R-:W-:Y:S06]  /*4480*/  MEMBAR.ALL.GPU ;  /* 0x0000000000007992 */ /* 0x000fec000000a000 */
[----:B------:R-:W-:-:S00]  /*4490*/  ERRBAR ;  /* 0x00000000000079ab */ /* 0x000fc00000000000 */
[----:B------:R-:W-:Y:S06]  /*44a0*/  CGAERRBAR ;  /* 0x00000000000075ab */ /* 0x000fec0000000000 */
[----:B------:R1:W-:Y:S01]  /*44b0*/  REDG.E.ADD.S32.STRONG.GPU desc[UR14][R36.64], R41 ;  /* 0x000000292400798e */ /* 0x0003e2000c12e30e */
[----:B------:R-:W-:Y:S05]  /*44c0*/  @!P1 BRA `(.L_x_1212) ;  /* 0x0000000000149947 */ /* 0x000fea0003800000 */
.L_x_1213:
[----:B------:R-:W2:Y:S04]  /*44d0*/  LDG.E.STRONG.GPU R38, desc[UR14][R36.64] ;  /* 0x0000000e24267981 */ /* 0x000ea8000c1ef900 */
[----:B--2---:R-:W-:Y:S01]  /*44e0*/  CCTL.IVALL ;  /* 0x00000000ff00798f */ /* 0x004fe20002000000 */
[----:B------:R-:W-:Y:S05]  /*44f0*/  YIELD ;  /* 0x0000000000007946 */ /* 0x000fea0003800000 */
[----:B------:R-:W-:-:S13]  /*4500*/  ISETP.NE.AND P1, PT, R38, R39, PT ;  /* 0x000000272600720c */ /* 0x000fda0003f25270 */
[----:B------:R-:W-:Y:S05]  /*4510*/  @P1 BRA `(.L_x_1213) ;  /* 0xfffffffc00ec1947 */ /* 0x000fea000383ffff */
.L_x_1212:
[----:B------:R-:W-:Y:S01]  /*4520*/  ISETP.GE.AND P1, PT, R78, R77, PT ;  /* 0x0000004d4e00720c */ /* 0x000fe20003f26270 */
[----:B------:R-:W-:Y:S05]  /*4530*/  WARPSYNC.ALL ;  /* 0x0000000000007948 */ /* 0x000fea0003800000 */
[----:B------:R-:W-:Y:S01]  /*4540*/  BAR.SYNC.DEFER_BLOCKING 0x0 ;  /* 0x0000000000007b1d */ /* 0x000fe20000010000 */
[----:B------:R-:W-:Y:S02]  /*4550*/  HFMA2 R79, -RZ, RZ, 0, 0 ;  /* 0x00000000ff4f7431 */ /* 0x000fe400000001ff */
[----:B------:R-:W-:-:S03]  /*4560*/  IMAD.MOV.U32 R72, RZ, RZ, RZ ;  /* 0x000000ffff487224 */ /* 0x000fc600078e00ff */
[----:B------:R-:W-:Y:S04]  /*4570*/  BSSY.RECONVERGENT B0, `(.L_x_1214) ;  /* 0x000008c000007945 */ /* 0x000fe80003800200 */
[----:B------:R-:W-:Y:S05]  /*4580*/  @P1 BRA `(.L_x_1215) ;  /* 0x0000000800281947 */ /* 0x000fea0003800000 */
[----:B01----:R-:W-:Y:S01]  /*4590*/  LOP3.LUT R36, RZ, R78, RZ, 0x33, !PT ;  /* 0x0000004eff247212 */ /* 0x003fe200078e33ff */
[----:B------:R-:W-:Y:S01]  /*45a0*/  BSSY.RECONVERGENT B1, `(.L_x_1216) ;  /* 0x0000041000017945 */ /* 0x000fe20003800200 */
[----:B------:R-:W-:Y:S01]  /*45b0*/  IMAD.MOV.U32 R72, RZ, RZ, RZ ;  /* 0x000000ffff487224 */ /* 0x000fe200078e00ff */
[----:B------:R-:W-:Y:S02]  /*45c0*/  MOV R79, RZ ;  /* 0x000000ff004f7202 */ /* 0x000fe40000000f00 */
[----:B------:R-:W-:-:S04]  /*45d0*/  IADD3 R36, PT, PT, R36, R77, RZ ;  /* 0x0000004d24247210 */ /* 0x000fc80007ffe0ff */
[C---:B------:R-:W-:Y:S02]  /*45e0*/  ISETP.GE.U32.AND P1, PT, R36.reuse, 0x1e0, PT ;  /* 0x000001e02400780c */ /* 0x040fe40003f26070 */
[----:B------:R-:W-:-:S04]  /*45f0*/  LEA.HI R76, R36, 0x1, RZ, 0x1b ;  /* 0x00000001244c7811 */ /* 0x000fc800078fd8ff */
[----:B------:R-:W-:-:S07]  /*4600*/  LOP3.LUT P2, RZ, R76, 0xf, RZ, 0xc0, !PT ;  /* 0x0000000f4cff7812 */ /* 0x000fce000784c0ff */
[----:B------:R-:W-:Y:S06]  /*4610*/  @!P1 BRA `(.L_x_1217) ;  /* 0x0000000000e49947 */ /* 0x000fec0003800000 */
[----:B------:R-:W-:Y:S02]  /*4620*/  LEA.HI R36, R36, 0x1, RZ, 0x1b ;  /* 0x0000000124247811 */ /* 0x000fe400078fd8ff */
[----:B------:R-:W-:Y:S02]  /*4630*/  MOV R72, RZ ;  /* 0x000000ff00487202 */ /* 0x000fe40000000f00 */
[----:B------:R-:W-:-:S05]  /*4640*/  LOP3.LUT R36, R36, 0xffffff0, RZ, 0xc0, !PT ;  /* 0x0ffffff024247812 */ /* 0x000fca00078ec0ff */
[----:B------:R-:W-:-:S07]  /*4650*/  IMAD.MOV R74, RZ, RZ, -R36 ;  /* 0x000000ffff4a7224 */ /* 0x000fce00078e0a24 */
.L_x_1218:
[----:B------:R-:W-:-:S05]  /*4660*/  IMAD.WIDE.U32 R162, R78, 0x8, R160 ;  /* 0x000000084ea27825 */ /* 0x000fca00078e00a0 */
[----:B------:R-:W2:Y:S04]  /*4670*/  LDG.E.64 R36, desc[UR14][R162.64] ;  /* 0x0000000ea2247981 */ /* 0x000ea8000c1e1b00 */
[----:B------:R-:W3:Y:S04]  /*4680*/  LDG.E.64 R38, desc[UR14][R162.64+0x100] ;  /* 0x0001000ea2267981 */ /* 0x000ee8000c1e1b00 */
        /* <DEDUP_REMOVED lines=23> */
[----:B--2---:R-:W-:Y:S01]  /*4800*/  FADD R79, R79, R36 ;  /* 0x000000244f4f7221 */ /* 0x004fe20000000000 */
[----:B------:R-:W-:Y:S02]  /*4810*/  FADD R72, R72, R37 ;  /* 0x0000002548487221 */ /* 0x000fe40000000000 */
[----:B------:R-:W2:Y:S01]  /*4820*/  LDG.E.64 R36, desc[UR14][R162.64+0xb00] ;  /* 0x000b000ea2247981 */ /* 0x000ea2000c1e1b00 */
[----:B---3--:R-:W-:Y:S01]  /*4830*/  FADD R79, R79, R38 ;  /* 0x000000264f4f7221 */ /* 0x008fe20000000000 */
[----:B------:R-:W-:Y:S02]  /*4840*/  FADD R72, R72, R39 ;  /* 0x0000002748487221 */ /* 0x000fe40000000000 */
[----:B------:R-:W3:Y:S01]  /*4850*/  LDG.E.64 R38, desc[UR14][R162.64+0xc00] ;  /* 0x000c000ea2267981 */ /* 0x000ee2000c1e1b00 */
[----:B----4-:R-:W-:Y:S01]  /*4860*/  FADD R79, R79, R40 ;  /* 0x000000284f4f7221 */ /* 0x010fe20000000000 */
[----:B------:R-:W-:-:S02]  /*4870*/  FADD R72, R72, R41 ;  /* 0x0000002948487221 */ /* 0x000fc40000000000 */
[----:B------:R-:W4:Y:S01]  /*4880*/  LDG.E.64 R40, desc[UR14][R162.64+0xd00] ;  /* 0x000d000ea2287981 */ /* 0x000f22000c1e1b00 */
[----:B------:R-:W-:Y:S01]  /*4890*/  FADD R79, R79, R42 ;  /* 0x0000002a4f4f7221 */ /* 0x000fe20000000000 */
[----:B-----5:R-:W-:Y:S02]  /*48a0*/  FADD R158, R72, R43 ;  /* 0x0000002b489e7221 */ /* 0x020fe40000000000 */
[----:B------:R-:W4:Y:S04]  /*48b0*/  LDG.E.64 R42, desc[UR14][R162.64+0xe00] ;  /* 0x000e000ea22a7981 */ /* 0x000f28000c1e1b00 */
[----:B------:R-:W4:Y:S01]  /*48c0*/  LDG.E.64 R72, desc[UR14][R162.64+0xf00] ;  /* 0x000f000ea2487981 */ /* 0x000f22000c1e1b00 */
[----:B------:R-:W-:-:S05]  /*48d0*/  VIADD R74, R74, 0x10 ;  /* 0x000000104a4a7836 */ /* 0x000fca0000000000 */
[----:B------:R-:W-:Y:S02]  /*48e0*/  ISETP.NE.AND P1, PT, R74, RZ, PT ;  /* 0x000000ff4a00720c */ /* 0x000fe40003f25270 */
        /* <DEDUP_REMOVED lines=10> */
[----:B------:R-:W-:Y:S01]  /*4990*/  FADD R72, R158, R73 ;  /* 0x000000499e487221 */ /* 0x000fe20000000000 */
[----:B------:R-:W-:Y:S06]  /*49a0*/  @P1 BRA `(.L_x_1218) ;  /* 0xfffffffc002c1947 */ /* 0x000fec000383ffff */
.L_x_1217:
[----:B------:R-:W-:Y:S05]  /*49b0*/  BSYNC.RECONVERGENT B1 ;  /* 0x0000000000017941 */ /* 0x000fea0003800200 */
.L_x_1216:
[----:B------:R-:W-:Y:S05]  /*49c0*/  @!P2 BRA `(.L_x_1215) ;  /* 0x000000040018a947 */ /* 0x000fea0003800000 */
[C---:B------:R-:W-:Y:S01]  /*49d0*/  LOP3.LUT R36, R76.reuse, 0xf, RZ, 0xc0, !PT ;  /* 0x0000000f4c247812 */ /* 0x040fe200078ec0ff */
[----:B------:R-:W-:Y:S01]  /*49e0*/  BSSY.RECONVERGENT B1, `(.L_x_1219) ;  /* 0x000001f000017945 */ /* 0x000fe20003800200 */
[----:B------:R-:W-:-:S03]  /*49f0*/  LOP3.LUT P2, RZ, R76, 0x7, RZ, 0xc0, !PT ;  /* 0x000000074cff7812 */ /* 0x000fc6000784c0ff */
[----:B------:R-:W-:-:S05]  /*4a00*/  VIADD R36, R36, 0xffffffff ;  /* 0xffffffff24247836 */ /* 0x000fca0000000000 */
[----:B------:R-:W-:-:S13]  /*4a10*/  ISETP.GE.U32.AND P1, PT, R36, 0x7, PT ;  /* 0x000000072400780c */ /* 0x000fda0003f26070 */
[----:B------:R-:W-:Y:S05]  /*4a20*/  @!P1 BRA `(.L_x_1220) ;  /* 0x0000000000689947 */ /* 0x000fea0003800000 */
[----:B------:R-:W-:-:S05]  /*4a30*/  IMAD.WIDE R162, R78, 0x8, R160 ;  /* 0x000000084ea27825 */ /* 0x000fca00078e02a0 */
[----:B------:R-:W2:Y:S04]  /*4a40*/  LDG.E.64 R38, desc[UR14][R162.64] ;  /* 0x0000000ea2267981 */ /* 0x000ea8000c1e1b00 */
[----:B------:R-:W3:Y:S04]  /*4a50*/  LDG.E.64 R40, desc[UR14][R162.64+0x100] ;  /* 0x0001000ea2287981 */ /* 0x000ee8000c1e1b00 */
[----:B------:R-:W4:Y:S04]  /*4a60*/  LDG.E.64 R36, desc[UR14][R162.64+0x200] ;  /* 0x0002000ea2247981 */ /* 0x000f28000c1e1b00 */
[----:B------:R-:W4:Y:S04]  /*4a70*/  LDG.E.64 R42, desc[UR14][R162.64+0x500] ;  /* 0x0005000ea22a7981 */ /* 0x000f28000c1e1b00 */
[----:B------:R-:W4:Y:S01]  /*4a80*/  LDG.E.64 R74, desc[UR14][R162.64+0x700] ;  /* 0x0007000ea24a7981 */ /* 0x000f22000c1e1b00 */
[----:B--2---:R-:W-:Y:S01]  /*4a90*/  FADD R79, R79, R38 ;  /* 0x000000264f4f7221 */ /* 0x004fe20000000000 */
[----:B------:R-:W-:-:S02]  /*4aa0*/  FADD R72, R72, R39 ;  /* 0x0000002748487221 */ /* 0x000fc40000000000 */
[----:B------:R-:W2:Y:S01]  /*4ab0*/  LDG.E.64 R38, desc[UR14][R162.64+0x300] ;  /* 0x0003000ea2267981 */ /* 0x000ea2000c1e1b00 */
[----:B---3--:R-:W-:Y:S01]  /*4ac0*/  FADD R79, R79, R40 ;  /* 0x000000284f4f7221 */ /* 0x008fe20000000000 */
[----:B-----5:R-:W-:Y:S02]  /*4ad0*/  FADD R158, R72, R41 ;  /* 0x00000029489e7221 */ /* 0x020fe40000000000 */
[----:B------:R-:W3:Y:S01]  /*4ae0*/  LDG.E.64 R40, desc[UR14][R162.64+0x400] ;  /* 0x0004000ea2287981 */ /* 0x000ee2000c1e1b00 */
[----:B----4-:R-:W-:-:S03]  /*4af0*/  FADD R79, R79, R36 ;  /* 0x000000244f4f7221 */ /* 0x010fc60000000000 */
[----:B------:R-:W4:Y:S01]  /*4b00*/  LDG.E.64 R72, desc[UR14][R162.64+0x600] ;  /* 0x0006000ea2487981 */ /* 0x000f22000c1e1b00 */
[----:B------:R-:W-:Y:S01]  /*4b10*/  FADD R158, R158, R37 ;  /* 0x000000259e9e7221 */ /* 0x000fe20000000000 */
[----:B------:R-:W-:Y:S01]  /*4b20*/  IADD3 R78, PT, PT, R78, 0x100, RZ ;  /* 0x000001004e4e7810 */ /* 0x000fe20007ffe0ff */
[----:B--2---:R-:W-:Y:S02]  /*4b30*/  FADD R79, R79, R38 ;  /* 0x000000264f4f7221 */ /* 0x004fe40000000000 */
[----:B------:R-:W-:Y:S02]  /*4b40*/  FADD R158, R158, R39 ;  /* 0x000000279e9e7221 */ /* 0x000fe40000000000 */
[----:B---3--:R-:W-:Y:S02]  /*4b50*/  FADD R79, R79, R40 ;  /* 0x000000284f4f7221 */ /* 0x008fe40000000000 */
[----:B------:R-:W-:Y:S02]  /*4b60*/  FADD R158, R158, R41 ;  /* 0x000000299e9e7221 */ /* 0x000fe40000000000 */
[----:B------:R-:W-:-:S02]  /*4b70*/  FADD R79, R79, R42 ;  /* 0x0000002a4f4f7221 */ /* 0x000fc40000000000 */
[----:B------:R-:W-:Y:S02]  /*4b80*/  FADD R158, R158, R43 ;  /* 0x0000002b9e9e7221 */ /* 0x000fe40000000000 */
[----:B----4-:R-:W-:Y:S02]  /*4b90*/  FADD R79, R79, R72 ;  /* 0x000000484f4f7221 */ /* 0x010fe40000000000 */
[----:B------:R-:W-:Y:S02]  /*4ba0*/  FADD R158, R158, R73 ;  /* 0x000000499e9e7221 */ /* 0x000fe40000000000 */
[----:B------:R-:W-:Y:S02]  /*4bb0*/  FADD R79, R79, R74 ;  /* 0x0000004a4f4f7221 */ /* 0x000fe40000000000 */
[----:B------:R-:W-:-:S07]  /*4bc0*/  FADD R72, R158, R75 ;  /* 0x0000004b9e487221 */ /* 0x000fce0000000000 */
.L_x_1220:
[----:B------:R-:W-:Y:S05]  /*4bd0*/  BSYNC.RECONVERGENT B1 ;  /* 0x0000000000017941 */ /* 0x000fea0003800200 */
.L_x_1219:
        /* <DEDUP_REMOVED lines=21> */
.L_x_1222:
[----:B------:R-:W-:Y:S05]  /*4d30*/  BSYNC.RECONVERGENT B1 ;  /* 0x0000000000017941 */ /* 0x000fea0003800200 */
.L_x_1221:
[----:B------:R-:W-:Y:S05]  /*4d40*/  @!P2 BRA `(.L_x_1215) ;  /* 0x000000000038a947 */ /* 0x000fea0003800000 */
        /* <DEDUP_REMOVED lines=14> */
.L_x_1215:
[----:B------:R-:W-:Y:S05]  /*4e30*/  BSYNC.RECONVERGENT B0 ;  /* 0x0000000000007941 */ /* 0x000fea0003800200 */
.L_x_1214:
[----:B01----:R-:W0:Y:S01]  /*4e40*/  SHFL.BFLY PT, R36, R79, 0x1, 0x1f ;  /* 0x0c201f004f247f89 */ /* 0x003e2200000e0000 */
[----:B------:R-:W-:-:S03]  /*4e50*/  UIADD3 UR4, UPT, UPT, UR4, 0x1, URZ ;  /* 0x0000000104047890 */ /* 0x000fc6000fffe0ff */
[----:B------:R-:W1:Y:S01]  /*4e60*/  SHFL.BFLY PT, R37, R72, 0x1, 0x1f ;  /* 0x0c201f0048257f89 */ /* 0x000e6200000e0000 */
[----:B------:R-:W-:Y:S01]  /*4e70*/  ULOP3.LUT UR4, UR4, 0x3, URZ, 0xc0, !UPT ;  /* 0x0000000304047892 */ /* 0x000fe2000f8ec0ff */
        /* <DEDUP_REMOVED lines=18> */
.L_x_1211:
[----:B------:R-:W-:Y:S04]  /*4fa0*/  BSSY.RECONVERGENT B0, `(.L_x_1223) ;  /* 0x00000fd000007945 */ /* 0x000fe80003800200 */
[----:B------:R-:W-:Y:S05]  /*4fb0*/  @!P0 BRA `(.L_x_1224) ;  /* 0x0000000c00ec8947 */ /* 0x000fea0003800000 */
        /* <DEDUP_REMOVED lines=9> */
[-C--:B------:R-:W-:Y:S01]  /*5050*/  FFMA R39, R127, R72.reuse, R73 ;  /* 0x000000487f277223 */ /* 0x080fe20000000049 */
[----:B------:R-:W-:Y:S01]  /*5060*/  FADD R36, R132, -R37 ;  /* 0x8000002584247221 */ /* 0x000fe20000000000 */
[-CC-:B------:R-:W-:Y:S01]  /*5070*/  FFMA R37, R105, R72.reuse, R73.reuse ;  /* 0x0000004869257223 */ /* 0x180fe20000000049 */
[----:B------:R-:W-:Y:S01]  /*5080*/  FADD R38, R135, -R38 ;  /* 0x8000002687267221 */ /* 0x000fe20000000000 */
[----:B------:R-:W-:Y:S01]  /*5090*/  FADD R76, R159, -R74 ;  /* 0x8000004a9f4c7221 */ /* 0x000fe20000000000 */
[-C--:B-----5:R-:W-:Y:S01]  /*50a0*/  FFMA R158, R122, R72.reuse, R73 ;  /* 0x000000487a9e7223 */ /* 0x0a0fe20000000049 */
[----:B------:R-:W-:Y:S01]  /*50b0*/  FADD R42, R140, -R37 ;  /* 0x800000258c2a7221 */ /* 0x000fe20000000000 */
[-C--:B------:R-:W-:Y:S01]  /*50c0*/  FMUL R74, R38, R109.reuse ;  /* 0x0000006d264a7220 */ /* 0x080fe20000400000 */
[-C--:B------:R-:W-:Y:S01]  /*50d0*/  FMUL R75, R76, R109.reuse ;  /* 0x0000006d4c4b7220 */ /* 0x080fe20000400000 */
[----:B------:R-:W-:Y:S01]  /*50e0*/  FADD R38, R148, -R39 ;  /* 0x8000002794267221 */ /* 0x000fe20000000000 */
[-C--:B------:R-:W-:Y:S01]  /*50f0*/  FMUL R37, R42, R109.reuse ;  /* 0x0000006d2a257220 */ /* 0x080fe20000400000 */
[-CC-:B------:R-:W-:Y:S01]  /*5100*/  FFMA R76, R124, R72.reuse, R73.reuse ;  /* 0x000000487c4c7223 */ /* 0x180fe20000000049 */
[----:B------:R-:W-:Y:S01]  /*5110*/  FFMA R39, R125, R72, R73 ;  /* 0x000000487d277223 */ /* 0x000fe20000000049 */
[----:B------:R-:W-:Y:S01]  /*5120*/  FADD R158, R155, -R158 ;  /* 0x8000009e9b9e7221 */ /* 0x000fe20000000000 */
[----:B------:R-:W-:Y:S01]  /*5130*/  FMUL R36, R36, R109 ;  /* 0x0000006d24247220 */ /* 0x000fe20000400000 */
[----:B0-----:R-:W-:-:S04]  /*5140*/  IMAD.WIDE R42, R43, 0x2, R40 ;  /* 0x000000022b2a7825 */ /* 0x001fc800078e0228 */
[----:B------:R-:W-:Y:S01]  /*5150*/  FADD R76, R157, -R76 ;  /* 0x8000004c9d4c7221 */ /* 0x000fe20000000000 */
[----:B------:R-:W-:Y:S01]  /*5160*/  FADD R78, R156, -R39 ;  /* 0x800000279c4e7221 */ /* 0x000fe20000000000 */
[-C--:B------:R-:W-:Y:S01]  /*5170*/  FMUL R38, R38, R109.reuse ;  /* 0x0000006d26267220 */ /* 0x080fe20000400000 */
[-C--:B------:R-:W-:Y:S01]  /*5180*/  FMUL R158, R158, R109.reuse ;  /* 0x0000006d9e9e7220 */ /* 0x080fe20000400000 */
[----:B------:R-:W-:Y:S01]  /*5190*/  LOP3.LUT P0, RZ, R42, 0xf, RZ, 0xc0, !PT ;  /* 0x0000000f2aff7812 */ /* 0x000fe2000780c0ff */
[-C--:B------:R-:W-:Y:S01]  /*51a0*/  FMUL R76, R76, R109.reuse ;  /* 0x0000006d4c4c7220 */ /* 0x080fe20000400000 */
[----:B------:R-:W-:Y:S01]  /*51b0*/  FMUL R78, R78, R109 ;  /* 0x0000006d4e4e7220 */ /* 0x000fe20000400000 */
[----:B------:R-:W-:Y:S02]  /*51c0*/  F2FP.BF16.F32.PACK_AB R36, RZ, R36 ;  /* 0x00000024ff24723e */ /* 0x000fe400000010ff */
[----:B------:R-:W-:Y:S02]  /*51d0*/  F2FP.BF16.F32.PACK_AB R74, RZ, R74 ;  /* 0x0000004aff4a723e */ /* 0x000fe400000010ff */
[----:B------:R-:W-:-:S02]  /*51e0*/  F2FP.BF16.F32.PACK_AB R37, RZ, R37 ;  /* 0x00000025ff25723e */ /* 0x000fc400000010ff */
[----:B------:R-:W-:Y:S02]  /*51f0*/  F2FP.BF16.F32.PACK_AB R75, RZ, R75 ;  /* 0x0000004bff4b723e */ /* 0x000fe400000010ff */
[----:B------:R-:W-:Y:S02]  /*5200*/  F2FP.BF16.F32.PACK_AB R38, RZ, R38 ;  /* 0x00000026ff26723e */ /* 0x000fe400000010ff */
[----:B------:R-:W-:Y:S02]  /*5210*/  F2FP.BF16.F32.PACK_AB R76, RZ, R76 ;  /* 0x0000004cff4c723e */ /* 0x000fe400000010ff */
[----:B------:R-:W-:Y:S02]  /*5220*/  F2FP.BF16.F32.PACK_AB R39, RZ, R78 ;  /* 0x0000004eff27723e */ /* 0x000fe400000010ff */
[----:B------:R-:W-:Y:S01]  /*5230*/  F2FP.BF16.F32.PACK_AB R158, RZ, R158 ;  /* 0x0000009eff9e723e */ /* 0x000fe200000010ff */
[----:B------:R-:W-:Y:S06]  /*5240*/  @!P0 BRA P1, `(.L_x_1226) ;  /* 0x0000000000488947 */ /* 0x000fec0000800000 */
[C---:B------:R-:W-:Y:S02]  /*5250*/  ISETP.NE.AND P6, PT, R65.reuse, RZ, PT ;  /* 0x000000ff4100720c */ /* 0x040fe40003fc5270 */
[C---:B------:R-:W-:Y:S02]  /*5260*/  ISETP.GE.U32.AND P1, PT, R65.reuse, 0x3, PT ;  /* 0x000000034100780c */ /* 0x040fe40003f26070 */
[C---:B------:R-:W-:Y:S02]  /*5270*/  ISETP.GE.U32.AND P2, PT, R65.reuse, 0x4, PT ;  /* 0x000000044100780c */ /* 0x040fe40003f46070 */
[C---:B------:R-:W-:Y:S02]  /*5280*/  ISETP.GE.U32.AND P3, PT, R65.reuse, 0x5, PT ;  /* 0x000000054100780c */ /* 0x040fe40003f66070 */
[C---:B------:R-:W-:Y:S02]  /*5290*/  ISETP.GE.U32.AND P4, PT, R65.reuse, 0x6, PT ;  /* 0x000000064100780c */ /* 0x040fe40003f86070 */
[----:B------:R-:W-:-:S02]  /*52a0*/  ISETP.GE.U32.AND P5, PT, R65, 0x7, PT ;  /* 0x000000074100780c */ /* 0x000fc40003fa6070 */
[C---:B------:R-:W-:Y:S01]  /*52b0*/  ISETP.GE.U32.AND P0, PT, R65.reuse, 0x2, PT ;  /* 0x000000024100780c */ /* 0x040fe20003f06070 */
[----:B------:R1:W-:Y:S04]  /*52c0*/  @P6 STG.E.U16 desc[UR14][R42.64], R36 ;  /* 0x000000242a006986 */ /* 0x0003e8000c10150e */
        /* <DEDUP_REMOVED lines=10> */
.L_x_1226:
[----:B------:R-:W-:Y:S02]  /*5370*/  PRMT R39, R39, 0x5410, R158 ;  /* 0x0000541027277816 */ /* 0x000fe4000000009e */
[----:B------:R-:W-:Y:S02]  /*5380*/  PRMT R38, R38, 0x5410, R76 ;  /* 0x0000541026267816 */ /* 0x000fe4000000004c */
[----:B------:R-:W-:Y:S02]  /*5390*/  PRMT R37, R37, 0x5410, R75 ;  /* 0x0000541025257816 */ /* 0x000fe4000000004b */
[----:B------:R-:W-:-:S05]  /*53a0*/  PRMT R36, R36, 0x5410, R74 ;  /* 0x0000541024247816 */ /* 0x000fca000000004a */
[----:B------:R0:W-:Y:S02]  /*53b0*/  STG.E.128 desc[UR14][R42.64], R36 ;  /* 0x000000242a007986 */ /* 0x0001e4000c101d0e */
.L_x_1227:
[----:B------:R-:W-:Y:S05]  /*53c0*/  BSYNC.RECONVERGENT B1 ;  /* 0x0000000000017941 */ /* 0x000fea0003800200 */
.L_x_1225:
[----:B------:R-:W-:-:S13]  /*53d0*/  ISETP.GE.AND P0, PT, R0, UR16, PT ;  /* 0x0000001000007c0c */ /* 0x000fda000bf06270 */
[----:B------:R-:W-:Y:S05]  /*53e0*/  @P0 BRA `(.L_x_1224) ;  /* 0x0000000800e00947 */ /* 0x000fea0003800000 */
[-CC-:B0-----:R-:W-:Y:S01]  /*53f0*/  FFMA R37, R103, R72.reuse, R73.reuse ;  /* 0x0000004867257223 */ /* 0x181fe20000000049 */
[-CC-:B------:R-:W-:Y:S01]  /*5400*/  FFMA R39, R101, R72.reuse, R73.reuse ;  /* 0x0000004865277223 */ /* 0x180fe20000000049 */
[-CC-:B-1----:R-:W-:Y:S01]  /*5410*/  FFMA R43, R121, R72.reuse, R73.reuse ;  /* 0x00000048792b7223 */ /* 0x182fe20000000049 */
[-C--:B------:R-:W-:Y:S01]  /*5420*/  FFMA R76, R118, R72.reuse, R73 ;  /* 0x00000048764c7223 */ /* 0x080fe20000000049 */
[----:B------:R-:W-:Y:S01]  /*5430*/  FADD R36, R130, -R37 ;  /* 0x8000002582247221 */ /* 0x000fe20000000000 */
[-C--:B------:R-:W-:Y:S01]  /*5440*/  FFMA R37, R123, R72.reuse, R73 ;  /* 0x000000487b257223 */ /* 0x080fe20000000049 */
[----:B------:R-:W-:Y:S01]  /*5450*/  FADD R38, R138, -R39 ;  /* 0x800000278a267221 */ /* 0x000fe20000000000 */
[----:B------:R-:W-:Y:S01]  /*5460*/  FADD R74, R154, -R43 ;  /* 0x8000002b9a4a7221 */ /* 0x000fe20000000000 */
[----:B------:R-:W-:Y:S02]  /*5470*/  IMAD R43, R111, UR16, R0 ;  /* 0x000000106f2b7c24 */ /* 0x000fe4000f8e0200 */
[----:B------:R-:W-:Y:S01]  /*5480*/  FADD R42, R146, -R37 ;  /* 0x80000025922a7221 */ /* 0x000fe20000000000 */
[-C--:B------:R-:W-:Y:S01]  /*5490*/  FMUL R37, R38, R109.reuse ;  /* 0x0000006d26257220 */ /* 0x080fe20000400000 */
[-C--:B------:R-:W-:Y:S01]  /*54a0*/  FMUL R39, R74, R109.reuse ;  /* 0x0000006d4a277220 */ /* 0x080fe20000400000 */
[----:B------:R-:W-:Y:S01]  /*54b0*/  FFMA R74, R120, R72, R73 ;  /* 0x00000048784a7223 */ /* 0x000fe20000000049 */
[----:B------:R-:W-:Y:S01]  /*54c0*/  FMUL R38, R42, R109 ;  /* 0x0000006d2a267220 */ /* 0x000fe20000400000 */
[----:B------:R-:W-:-:S04]  /*54d0*/  IMAD.WIDE R42, R43, 0x2, R40 ;  /* 0x000000022b2a7825 */ /* 0x000fc800078e0228 */
[----:B------:R-:W-:Y:S01]  /*54e0*/  FADD R158, R149, -R76 ;  /* 0x8000004c959e7221 */ /* 0x000fe20000000000 */
[----:B------:R-:W-:Y:S01]  /*54f0*/  FADD R78, R151, -R74 ;  /* 0x8000004a974e7221 */ /* 0x000fe20000000000 */
[-CC-:B------:R-:W-:Y:S01]  /*5500*/  FFMA R76, R102, R72.reuse, R73.reuse ;  /* 0x00000048664c7223 */ /* 0x180fe20000000049 */
[----:B------:R-:W-:Y:S01]  /*5510*/  FFMA R74, R104, R72, R73 ;  /* 0x00000048684a7223 */ /* 0x000fe20000000049 */
[----:B------:R-:W-:Y:S01]  /*5520*/  LOP3.LUT P0, RZ, R42, 0xf, RZ, 0xc0, !PT ;  /* 0x0000000f2aff7812 */ /* 0x000fe2000780c0ff */
[-C--:B------:R-:W-:Y:S01]  /*5530*/  FMUL R75, R78, R109.reuse ;  /* 0x0000006d4e4b7220 */ /* 0x080fe20000400000 */
[----:B------:R-:W-:Y:S01]  /*5540*/  FADD R76, R153, -R76 ;  /* 0x8000004c994c7221 */ /* 0x000fe20000000000 */
[----:B------:R-:W-:Y:S01]  /*5550*/  FADD R74, R133, -R74 ;  /* 0x8000004a854a7221 */ /* 0x000fe20000000000 */
[----:B------:R-:W-:Y:S01]  /*5560*/  ISETP.LT.U32.OR P0, PT, R66, 0x8, P0 ;  /* 0x000000084200780c */ /* 0x000fe20000701470 */
[-C--:B------:R-:W-:Y:S01]  /*5570*/  FMUL R36, R36, R109.reuse ;  /* 0x0000006d24247220 */ /* 0x080fe20000400000 */
[-C--:B------:R-:W-:Y:S01]  /*5580*/  FMUL R78, R76, R109.reuse ;  /* 0x0000006d4c4e7220 */ /* 0x080fe20000400000 */
[-C--:B------:R-:W-:Y:S01]  /*5590*/  FMUL R158, R158, R109.reuse ;  /* 0x0000006d9e9e7220 */ /* 0x080fe20000400000 */
[----:B------:R-:W-:Y:S01]  /*55a0*/  FMUL R76, R74, R109 ;  /* 0x0000006d4a4c7220 */ /* 0x000fe20000400000 */
[----:B------:R-:W-:Y:S01]  /*55b0*/  F2FP.BF16.F32.PACK_AB R37, RZ, R37 ;  /* 0x00000025ff25723e */ /* 0x000fe200000010ff */
[----:B------:R-:W-:Y:S01]  /*55c0*/  BSSY.RECONVERGENT B1, `(.L_x_1228) ;  /* 0x000001e000017945 */ /* 0x000fe20003800200 */
[----:B------:R-:W-:-:S02]  /*55d0*/  F2FP.BF16.F32.PACK_AB R36, RZ, R36 ;  /* 0x00000024ff24723e */ /* 0x000fc400000010ff */
[----:B------:R-:W-:Y:S02]  /*55e0*/  F2FP.BF16.F32.PACK_AB R38, RZ, R38 ;  /* 0x00000026ff26723e */ /* 0x000fe400000010ff */
[----:B------:R-:W-:Y:S02]  /*55f0*/  F2FP.BF16.F32.PACK_AB R39, RZ, R39 ;  /* 0x00000027ff27723e */ /* 0x000fe400000010ff */
[----:B------:R-:W-:Y:S02]  /*5600*/  F2FP.BF16.F32.PACK_AB R74, RZ, R158 ;  /* 0x0000009eff4a723e */ /* 0x000fe400000010ff */
[----:B------:R-:W-:Y:S02]  /*5610*/  F2FP.BF16.F32.PACK_AB R75, RZ, R75 ;  /* 0x0000004bff4b723e */ /* 0x000fe400000010ff */
[----:B------:R-:W-:Y:S02]  /*5620*/  F2FP.BF16.F32.PACK_AB R78, RZ, R78 ;  /* 0x0000004eff4e723e */ /* 0x000fe400000010ff */
[----:B------:R-:W-:-:S02]  /*5630*/  F2FP.BF16.F32.PACK_AB R76, RZ, R76 ;  /* 0x0000004cff4c723e */ /* 0x000fc400000010ff */
        /* <DEDUP_REMOVED lines=22> */
.L_x_1229:
[----:B------:R-:W-:Y:S05]  /*57a0*/  BSYNC.RECONVERGENT B1 ;  /* 0x0000000000017941 */ /* 0x000fea0003800200 */
.L_x_1228:
[----:B------:R-:W-:-:S13]  /*57b0*/  ISETP.GE.AND P0, PT, R61, UR16, PT ;  /* 0x000000103d007c0c */ /* 0x000fda000bf06270 */
[----:B------:R-:W-:Y:S05]  /*57c0*/  @P0 BRA `(.L_x_1224) ;  /* 0x0000000400e80947 */ /* 0x000fea0003800000 */
[-CC-:B01----:R-:W-:Y:S01]  /*57d0*/  FFMA R39, R97, R72.reuse, R73.reuse ;  /* 0x0000004861277223 */ /* 0x183fe20000000049 */
[-CC-:B------:R-:W-:Y:S01]  /*57e0*/  FFMA R43, R117, R72.reuse, R73.reuse ;  /* 0x00000048752b7223 */ /* 0x180fe20000000049 */
[-CC-:B------:R-:W-:Y:S01]  /*57f0*/  FFMA R37, R99, R72.reuse, R73.reuse ;  /* 0x0000004863257223 */ /* 0x180fe20000000049 */
[-C--:B------:R-:W-:Y:S01]  /*5800*/  FFMA R76, R114, R72.reuse, R73 ;  /* 0x00000048724c7223 */ /* 0x080fe20000000049 */
[----:B------:R-:W-:Y:S01]  /*5810*/  FADD R38, R136, -R39 ;  /* 0x8000002788267221 */ /* 0x000fe20000000000 */
[-C--:B------:R-:W-:Y:S01]  /*5820*/  FFMA R39, R119, R72.reuse, R73 ;  /* 0x0000004877277223 */ /* 0x080fe20000000049 */
[----:B------:R-:W-:Y:S01]  /*5830*/  FADD R42, R152, -R43 ;  /* 0x8000002b982a7221 */ /* 0x000fe20000000000 */
[----:B------:R-:W-:Y:S01]  /*5840*/  FADD R36, R128, -R37 ;  /* 0x8000002580247221 */ /* 0x000fe20000000000 */
[-C--:B------:R-:W-:Y:S01]  /*5850*/  FMUL R37, R38, R109.reuse ;  /* 0x0000006d26257220 */ /* 0x080fe20000400000 */
[----:B------:R-:W-:Y:S01]  /*5860*/  FADD R38, R144, -R39 ;  /* 0x8000002790267221 */ /* 0x000fe20000000000 */
[-C--:B------:R-:W-:Y:S01]  /*5870*/  FMUL R39, R42, R109.reuse ;  /* 0x0000006d2a277220 */ /* 0x080fe20000400000 */
[----:B------:R-:W-:Y:S01]  /*5880*/  IADD3 R42, PT, PT, R92, UR5, RZ ;  /* 0x000000055c2a7c10 */ /* 0x000fe2000fffe0ff */
[-CC-:B------:R-:W-:Y:S01]  /*5890*/  FFMA R74, R116, R72.reuse, R73.reuse ;  /* 0x00000048744a7223 */ /* 0x180fe20000000049 */
[----:B------:R-:W-:Y:S01]  /*58a0*/  FADD R158, R143, -R76 ;  /* 0x8000004c8f9e7221 */ /* 0x000fe20000000000 */
[----:B------:R-:W-:Y:S01]  /*58b0*/  FFMA R76, R98, R72, R73 ;  /* 0x00000048624c7223 */ /* 0x000fe20000000049 */
[----:B------:R-:W-:Y:S01]  /*58c0*/  FMUL R36, R36, R109 ;  /* 0x0000006d24247220 */ /* 0x000fe20000400000 */
[----:B------:R-:W-:-:S02]  /*58d0*/  IMAD R43, R42, UR16, R61 ;  /* 0x000000102a2b7c24 */ /* 0x000fc4000f8e023d */
[----:B------:R-:W-:Y:S01]  /*58e0*/  FADD R78, R145, -R74 ;  /* 0x8000004a914e7221 */ /* 0x000fe20000000000 */
[----:B------:R-:W-:Y:S01]  /*58f0*/  FFMA R74, R100, R72, R73 ;  /* 0x00000048644a7223 */ /* 0x000fe20000000049 */
[----:B------:R-:W-:Y:S01]  /*5900*/  FADD R76, R147, -R76 ;  /* 0x8000004c934c7221 */ /* 0x000fe20000000000 */
[----:B------:R-:W-:-:S04]  /*5910*/  IMAD.WIDE R42, R43, 0x2, R40 ;  /* 0x000000022b2a7825 */ /* 0x000fc800078e0228 */
[-C--:B------:R-:W-:Y:S01]  /*5920*/  FMUL R75, R78, R109.reuse ;  /* 0x0000006d4e4b7220 */ /* 0x080fe20000400000 */
[----:B------:R-:W-:Y:S01]  /*5930*/  FADD R74, R131, -R74 ;  /* 0x8000004a834a7221 */ /* 0x000fe20000000000 */
[-C--:B------:R-:W-:Y:S01]  /*5940*/  FMUL R78, R76, R109.reuse ;  /* 0x0000006d4c4e7220 */ /* 0x080fe20000400000 */
[-C--:B------:R-:W-:Y:S01]  /*5950*/  FMUL R38, R38, R109.reuse ;  /* 0x0000006d26267220 */ /* 0x080fe20000400000 */
[----:B------:R-:W-:Y:S01]  /*5960*/  LOP3.LUT P0, RZ, R42, 0xf, RZ, 0xc0, !PT ;  /* 0x0000000f2aff7812 */ /* 0x000fe2000780c0ff */
[-C--:B------:R-:W-:Y:S01]  /*5970*/  FMUL R158, R158, R109.reuse ;  /* 0x0000006d9e9e7220 */ /* 0x080fe20000400000 */
[----:B------:R-:W-:Y:S01]  /*5980*/  FMUL R76, R74, R109 ;  /* 0x0000006d4a4c7220 */ /* 0x000fe20000400000 */
[----:B------:R-:W-:Y:S01]  /*5990*/  F2FP.BF16.F32.PACK_AB R36, RZ, R36 ;  /* 0x00000024ff24723e */ /* 0x000fe200000010ff */
[----:B------:R-:W-:Y:S01]  /*59a0*/  BSSY.RECONVERGENT B1, `(.L_x_1230) ;  /* 0x000001f000017945 */ /* 0x000fe20003800200 */
[----:B------:R-:W-:Y:S02]  /*59b0*/  ISETP.LT.U32.OR P0, PT, R67, 0x8, P0 ;  /* 0x000000084300780c */ /* 0x000fe40000701470 */
        /* <DEDUP_REMOVED lines=29> */
.L_x_1231:
[----:B------:R-:W-:Y:S05]  /*5b90*/  BSYNC.RECONVERGENT B1 ;  /* 0x0000000000017941 */ /* 0x000fea0003800200 */
.L_x_1230:
[----:B------:R-:W-:-:S13]  /*5ba0*/  ISETP.GE.AND P0, PT, R64, UR16, PT ;  /* 0x0000001040007c0c */ /* 0x000fda000bf06270 */
[----:B------:R-:W-:Y:S05]  /*5bb0*/  @P0 BRA `(.L_x_1224) ;  /* 0x0000000000ec0947 */ /* 0x000fea0003800000 */
[----:B------:R-:W-:Y:S02]  /*5bc0*/  VIADD R79, R92, UR5 ;  /* 0x000000055c4f7c36 */ /* 0x000fe40008000000 */
[-CC-:B01----:R-:W-:Y:S01]  /*5bd0*/  FFMA R39, R93, R72.reuse, R73.reuse ;  /* 0x000000485d277223 */ /* 0x183fe20000000049 */
[-CC-:B------:R-:W-:Y:S01]  /*5be0*/  FFMA R37, R95, R72.reuse, R73.reuse ;  /* 0x000000485f257223 */ /* 0x180fe20000000049 */
[-CC-:B------:R-:W-:Y:S01]  /*5bf0*/  FFMA R38, R96, R72.reuse, R73.reuse ;  /* 0x0000004860267223 */ /* 0x180fe20000000049 */
[----:B------:R-:W-:Y:S02]  /*5c00*/  IMAD R79, R79, UR16, R64 ;  /* 0x000000104f4f7c24 */ /* 0x000fe4000f8e0240 */
[-CC-:B------:R-:W-:Y:S01]  /*5c10*/  FFMA R74, R94, R72.reuse, R73.reuse ;  /* 0x000000485e4a7223 */ /* 0x180fe20000000049 */
        /* <DEDUP_REMOVED lines=14> */
[----:B------:R-:W-:Y:S01]  /*5d00*/  ISETP.LT.U32.OR P0, PT, R68, 0x8, P0 ;  /* 0x000000084400780c */ /* 0x000fe20000701470 */
[-C--:B------:R-:W-:Y:S01]  /*5d10*/  FMUL R42, R42, R109.reuse ;  /* 0x0000006d2a2a7220 */ /* 0x080fe20000400000 */
[-C--:B------:R-:W-:Y:S01]  /*5d20*/  FMUL R36, R36, R109.reuse ;  /* 0x0000006d24247220 */ /* 0x080fe20000400000 */
[-C--:B------:R-:W-:Y:S01]  /*5d30*/  FMUL R38, R38, R109.reuse ;  /* 0x0000006d26267220 */ /* 0x080fe20000400000 */
[-C--:B------:R-:W-:Y:S01]  /*5d40*/  FMUL R74, R74, R109.reuse ;  /* 0x0000006d4a4a7220 */ /* 0x080fe20000400000 */
[-C--:B------:R-:W-:Y:S01]  /*5d50*/  FMUL R72, R72, R109.reuse ;  /* 0x0000006d48487220 */ /* 0x080fe20000400000 */
[-C--:B------:R-:W-:Y:S01]  /*5d60*/  FMUL R76, R76, R109.reuse ;  /* 0x0000006d4c4c7220 */ /* 0x080fe20000400000 */
[-C--:B------:R-:W-:Y:S01]  /*5d70*/  FMUL R78, R78, R109.reuse ;  /* 0x0000006d4e4e7220 */ /* 0x080fe20000400000 */
        /* <DEDUP_REMOVED lines=20> */
[----:B------:R-:W-:-:S02]  /*5ec0*/  ISETP.GE.U32.AND P5, PT, R68, 0x7, PT ;  /* 0x000000074400780c */ /* 0x000fc40003fa6070 */
[C---:B------:R-:W-:Y:S01]  /*5ed0*/  ISETP.GE.U32.AND P6, PT, R68.reuse, 0x8, PT ;  /* 0x000000084400780c */ /* 0x040fe20003fc6070 */
[----:B------:R3:W-:Y:S01]  /*5ee0*/  @P2 STG.E.U16 desc[UR14][R40.64], R36 ;  /* 0x0000002428002986 */ /* 0x0007e2000c10150e */
[----:B------:R-:W-:-:S03]  /*5ef0*/  ISETP.GE.U32.AND P2, PT, R68, 0x4, PT ;  /* 0x000000044400780c */ /* 0x000fc60003f46070 */
[----:B------:R3:W-:Y:S04]  /*5f00*/  @P1 STG.E.U16 desc[UR14][R40.64+0x2], R42 ;  /* 0x0000022a28001986 */ /* 0x0007e8000c10150e */
[----:B------:R3:W-:Y:S04]  /*5f10*/  @P0 STG.E.U16 desc[UR14][R40.64+0x4], R37 ;  /* 0x0000042528000986 */ /* 0x0007e8000c10150e */
[----:B------:R3:W-:Y:S04]  /*5f20*/  @P3 STG.E.U16 desc[UR14][R40.64+0x8], R72 ;  /* 0x0000084828003986 */ /* 0x0007e8000c10150e */
[----:B------:R3:W-:Y:S04]  /*5f30*/  @P2 STG.E.U16 desc[UR14][R40.64+0x6], R74 ;  /* 0x0000064a28002986 */ /* 0x0007e8000c10150e */
[----:B------:R3:W-:Y:S04]  /*5f40*/  @P4 STG.E.U16 desc[UR14][R40.64+0xa], R76 ;  /* 0x00000a4c28004986 */ /* 0x0007e8000c10150e */
[----:B------:R3:W-:Y:S04]  /*5f50*/  @P5 STG.E.U16 desc[UR14][R40.64+0xc], R39 ;  /* 0x00000c2728005986 */ /* 0x0007e8000c10150e */
[----:B------:R3:W-:Y:S02]  /*5f60*/  @P6 STG.E.U16 desc[UR14][R40.64+0xe], R158 ;  /* 0x00000e9e28006986 */ /* 0x0007e4000c10150e */
.L_x_1224:
[----:B------:R-:W-:Y:S05]  /*5f70*/  BSYNC.RECONVERGENT B0 ;  /* 0x0000000000007941 */ /* 0x000fea0003800200 */
.L_x_1223:
[----:B------:R-:W4:Y:S01]  /*5f80*/  LDCU UR6, c[0x0][0x380] ;  /* 0x00007000ff0677ac */ /* 0x000f220008000800 */
[----:B------:R-:W0:Y:S01]  /*5f90*/  LDCU UR7, c[0x0][0x388] ;  /* 0x00007100ff0777ac */ /* 0x000e220008000800 */
[----:B----4-:R-:W-:-:S04]  /*5fa0*/  ULEA UR5, UR6, UR5, 0x2 ;  /* 0x0000000506057291 */ /* 0x010fc8000f8e10ff */
[----:B0-----:R-:W-:-:S09]  /*5fb0*/  UISETP.GE.AND UP0, UPT, UR5, UR7, UPT ;  /* 0x000000070500728c */ /* 0x001fd2000bf06270 */
[----:B------:R-:W-:Y:S05]  /*5fc0*/  BRA.U !UP0, `(.L_x_1232) ;  /* 0xffffffb508747547 */ /* 0x000fea000b83ffff */
.L_x_1181:
[----:B0-----:R-:W0:Y:S01]  /*5fd0*/  S2R R3, SR_CgaCtaId ;  /* 0x0000000000037919 */ /* 0x001e220000008800 */
[----:B------:R-:W-:Y:S01]  /*5fe0*/  ISETP.GE.AND P1, PT, R90, UR16, PT ;  /* 0x000000105a007c0c */ /* 0x000fe2000bf26270 */
[----:B------:R-:W-:Y:S01]  /*5ff0*/  BSSY.RECONVERGENT B0, `(.L_x_1233) ;  /* 0x0000017000007945 */ /* 0x000fe20003800200 */
[----:B------:R-:W-:Y:S02]  /*6000*/  MOV R0, 0x400 ;  /* 0x0000040000007802 */ /* 0x000fe40000000f00 */
[----:B-12---:R-:W-:Y:S02]  /*6010*/  LOP3.LUT R38, R88, 0x1f, RZ, 0xc0, !PT ;  /* 0x0000001f58267812 */ /* 0x006fe400078ec0ff */
[----:B0-----:R-:W-:-:S05]  /*6020*/  LEA R3, R3, R0, 0x18 ;  /* 0x0000000003037211 */ /* 0x001fca00078ec0ff */
[----:B------:R-:W-:-:S05]  /*6030*/  IMAD R3, R92, 0x420, R3 ;  /* 0x000004205c037824 */ /* 0x000fca00078e0203 */
[----:B---3--:R-:W-:Y:S01]  /*6040*/  LEA R36, R38, R3, 0x5 ;  /* 0x0000000326247211 */ /* 0x008fe200078e28ff */
[----:B------:R-:W-:Y:S06]  /*6050*/  @P1 BRA `(.L_x_1234) ;  /* 0x0000000000401947 */ /* 0x000fec0003800000 */
[----:B------:R0:W-:Y:S01]  /*6060*/  STS.128 [R36], R16 ;  /* 0x0000001024007388 */ /* 0x0001e20000000c00 */
[----:B------:R-:W-:-:S03]  /*6070*/  LEA R0, R77, R90, 0x8 ;  /* 0x0000005a4d007211 */ /* 0x000fc600078e40ff */
[----:B------:R0:W-:Y:S01]  /*6080*/  STS.128 [R36+0x10], R20 ;  /* 0x0000101424007388 */ /* 0x0001e20000000c00 */
[----:B------:R-:W-:-:S13]  /*6090*/  ISETP.GE.AND P0, PT, R0, UR16, PT ;  /* 0x0000001000007c0c */ /* 0x000fda000bf06270 */
[----:B------:R-:W-:Y:S05]  /*60a0*/  @P0 BRA `(.L_x_1234) ;  /* 0x00000000002c0947 */ /* 0x000fea0003800000 */
[----:B------:R1:W-:Y:S01]  /*60b0*/  STS.128 [R36+0x1080], R4 ;  /* 0x0010800424007388 */ /* 0x0003e20000000c00 */
[----:B------:R-:W-:-:S03]  /*60c0*/  IMAD R0, R77, 0x100, R0 ;  /* 0x000001004d007824 */ /* 0x000fc600078e0200 */
[----:B------:R1:W-:Y:S02]  /*60d0*/  STS.128 [R36+0x1090], R24 ;  /* 0x0010901824007388 */ /* 0x0003e40000000c00 */
[----:B------:R-:W-:-:S13]  /*60e0*/  ISETP.GE.AND P0, PT, R0, UR16, PT ;  /* 0x0000001000007c0c */ /* 0x000fda000bf06270 */
[----:B------:R-:W-:Y:S05]  /*60f0*/  @P0 BRA `(.L_x_1234) ;  /* 0x0000000000180947 */ /* 0x000fea0003800000 */
[----:B------:R-:W-:Y:S01]  /*6100*/  LEA R0, R77, R0, 0x8 ;  /* 0x000000004d007211 */ /* 0x000fe200078e40ff */
[----:B------:R2:W-:Y:S03]  /*6110*/  STS.128 [R36+0x2100], R8 ;  /* 0x0021000824007388 */ /* 0x0005e60000000c00 */
[----:B------:R-:W-:Y:S01]  /*6120*/  ISETP.GE.AND P0, PT, R0, UR16, PT ;  /* 0x0000001000007c0c */ /* 0x000fe2000bf06270 */
[----:B------:R2:W-:-:S12]  /*6130*/  STS.128 [R36+0x2110], R28 ;  /* 0x0021101c24007388 */ /* 0x0005d80000000c00 */
[----:B------:R2:W-:Y:S04]  /*6140*/  @!P0 STS.128 [R36+0x3180], R12 ;  /* 0x0031800c24008388 */ /* 0x0005e80000000c00 */
[----:B------:R2:W-:Y:S02]  /*6150*/  @!P0 STS.128 [R36+0x3190], R32 ;  /* 0x0031902024008388 */ /* 0x0005e40000000c00 */
.L_x_1234:
[----:B------:R-:W-:Y:S05]  /*6160*/  BSYNC.RECONVERGENT B0 ;  /* 0x0000000000007941 */ /* 0x000fea0003800200 */
.L_x_1233:
[----:B------:R-:W-:Y:S01]  /*6170*/  LEA R91, R91, R38, 0x5 ;  /* 0x000000265b5b7211 */ /* 0x000fe200078e28ff */
[----:B------:R-:W-:Y:S01]  /*6180*/  IMAD R2, R92, 0xc60, R3 ;  /* 0x00000c605c027824 */ /* 0x000fe200078e0203 */
[----:B------:R-:W-:Y:S01]  /*6190*/  LOP3.LUT R0, R88, 0x3e0, RZ, 0xc0, !PT ;  /* 0x000003e058007812 */ /* 0x000fe200078ec0ff */
[----:B------:R-:W-:Y:S03]  /*61a0*/  BAR.SYNC.DEFER_BLOCKING 0x0 ;  /* 0x0000000000007b1d */ /* 0x000fe60000010000 */
[----:B------:R-:W-:Y:S01]  /*61b0*/  LEA R2, R38, R2, 0x5 ;  /* 0x0000000226027211 */ /* 0x000fe200078e28ff */
[----:B------:R-:W-:Y:S02]  /*61c0*/  IMAD R0, R0, R77, R91 ;  /* 0x0000004d00007224 */ /* 0x000fe400078e025b */
[----:B------:R-:W-:Y:S02]  /*61d0*/  BSSY.RECONVERGENT B0, `(.L_x_1235) ;  /* 0x000006e000007945 */ /* 0x000fe40003800200 */
[----:B------:R-:W-:-:S05]  /*61e0*/  IMAD.SHL.U32 R0, R0, 0x8, RZ ;  /* 0x0000000800007824 */ /* 0x000fca00078e00ff */
[----:B------:R-:W-:-:S04]  /*61f0*/  ISETP.GE.AND P0, PT, R0, UR16, PT ;  /* 0x0000001000007c0c */ /* 0x000fc8000bf06270 */
[----:B------:R-:W-:-:S13]  /*6200*/  ISETP.LT.U32.AND P0, PT, R88, 0x80, !P0 ;  /* 0x000000805800780c */ /* 0x000fda0004701070 */
[----:B------:R-:W-:Y:S05]  /*6210*/  @!P0 BRA `(.L_x_1236) ;  /* 0x0000000400a48947 */ /* 0x000fea0003800000 */
[----:B------:R-:W-:-:S05]  /*6220*/  LEA R3, R92, UR13, 0x5 ;  /* 0x0000000d5c037c11 */ /* 0x000fca000f8e28ff */
[----:B--2---:R2:W5:Y:S01]  /*6230*/  LDL.128 R8, [R3] ;  /* 0x0000000003087983 */ /* 0x0045620000100c00 */
[----:B------:R-:W-:Y:S01]  /*6240*/  ISETP.GE.U32.AND P2, PT, R88, 0x20, PT ;  /* 0x000000205800780c */ /* 0x000fe20003f46070 */
[----:B------:R-:W-:Y:S01]  /*6250*/  BSSY.RECONVERGENT B1, `(.L_x_1237) ;  /* 0x0000010000017945 */ /* 0x000fe20003800200 */
[----:B------:R-:W-:-:S11]  /*6260*/  ISETP.NE.AND P3, PT, R92, 0x1, PT ;  /* 0x000000015c00780c */ /* 0x000fd60003f65270 */
[----:B--2---:R-:W-:Y:S05]  /*6270*/  @!P2 BRA `(.L_x_1238) ;  /* 0x000000000034a947 */ /* 0x004fea0003800000 */
[----:B0-----:R-:W2:Y:S04]  /*6280*/  LDL.128 R16, [R3+0x10] ;  /* 0x0000100003107983 */ /* 0x001ea80000100c00 */
[----:B------:R-:W-:Y:S04]  /*6290*/  LDS.128 R12, [R2+0x10] ;  /* 0x00001000020c7984 */ /* 0x000fe80000000c00 */
[----:B-1----:R-:W0:Y:S02]  /*62a0*/  LDS.128 R4, [R2] ;  /* 0x0000000002047984 */ /* 0x002e240000000c00 */
[----:B0----5:R-:W-:Y:S01]  /*62b0*/  FADD R8, R8, R4 ;  /* 0x0000000408087221 */ /* 0x021fe20000000000 */
[----:B------:R-:W-:Y:S01]  /*62c0*/  FADD R9, R5, R9 ;  /* 0x0000000905097221 */ /* 0x000fe20000000000 */
[----:B------:R-:W-:Y:S01]  /*62d0*/  FADD R10, R6, R10 ;  /* 0x0000000a060a7221 */ /* 0x000fe20000000000 */
[----:B------:R-:W-:-:S05]  /*62e0*/  FADD R11, R7, R11 ;  /* 0x0000000b070b7221 */ /* 0x000fca0000000000 */
[----:B------:R3:W-:Y:S01]  /*62f0*/  STL.128 [R3], R8 ;  /* 0x0000000803007387 */ /* 0x0007e20000100c00 */
[----:B--2---:R-:W-:Y:S01]  /*6300*/  FADD R12, R12, R16 ;  /* 0x000000100c0c7221 */ /* 0x004fe20000000000 */
[----:B------:R-:W-:Y:S01]  /*6310*/  FADD R13, R13, R17 ;  /* 0x000000110d0d7221 */ /* 0x000fe20000000000 */
[----:B------:R-:W-:Y:S01]  /*6320*/  FADD R14, R14, R18 ;  /* 0x000000120e0e7221 */ /* 0x000fe20000000000 */
[----:B------:R-:W-:-:S05]  /*6330*/  FADD R15, R15, R19 ;  /* 0x000000130f0f7221 */ /* 0x000fca0000000000 */
[----:B------:R3:W-:Y:S02]  /*6340*/  STL.128 [R3+0x10], R12 ;  /* 0x0000100c03007387 */ /* 0x0007e40000100c00 */
.L_x_1238:
[----:B------:R-:W-:Y:S05]  /*6350*/  BSYNC.RECONVERGENT B1 ;  /* 0x0000000000017941 */ /* 0x000fea0003800200 */
.L_x_1237:
[----:B------:R-:W-:Y:S04]  /*6360*/  BSSY.RECONVERGENT B1, `(.L_x_1239) ;  /* 0x0000036000017945 */ /* 0x000fe80003800200 */
[----:B------:R-:W-:Y:S04]  /*6370*/  BSSY.RELIABLE B2, `(.L_x_1240) ;  /* 0x0000026000027945 */ /* 0x000fe80003800100 */
[----:B------:R-:W-:Y:S05]  /*6380*/  @P3 BRA `(.L_x_1241) ;  /* 0x0000000000103947 */ /* 0x000fea0003800000 */
[----:B-1----:R1:W5:Y:S04]  /*6390*/  LDL.64 R6, [R3+0x8] ;  /* 0x0000080003067983 */ /* 0x0023680000100a00 */
[----:B---3-5:R1:W5:Y:S04]  /*63a0*/  LDL R9, [R3+0x4] ;  /* 0x0000040003097983 */ /* 0x0283680000100800 */
[----:B------:R1:W5:Y:S01]  /*63b0*/  LDL.128 R12, [R3+0x10] ;  /* 0x00001000030c7983 */ /* 0x0003620000100c00 */
[----:B------:R-:W-:Y:S05]  /*63c0*/  BRA `(.L_x_1242) ;  /* 0x00000000003c7947 */ /* 0x000fea0003800000 */
.L_x_1241:
[----:B0-----:R-:W2:Y:S04]  /*63d0*/  LDL.128 R20, [R3+0x10] ;  /* 0x0000100003147983 */ /* 0x001ea80000100c00 */
[----:B------:R-:W4:Y:S04]  /*63e0*/  LDL.64 R16, [R3+0x8] ;  /* 0x0000080003107983 */ /* 0x000f280000100a00 */
[----:B---3-5:R-:W3:Y:S01]  /*63f0*/  LDL R10, [R3+0x4] ;  /* 0x00000400030a7983 */ /* 0x028ee20000100800 */
[----:B------:R-:W-:-:S03]  /*6400*/  ISETP.NE.AND P2, PT, R92, 0x2, PT ;  /* 0x000000025c00780c */ /* 0x000fc60003f45270 */
[----:B------:R-:W-:Y:S04]  /*6410*/  LDS.128 R12, [R2+0x430] ;  /* 0x00043000020c7984 */ /* 0x000fe80000000c00 */
[----:B-1----:R-:W0:Y:S02]  /*6420*/  LDS.128 R4, [R2+0x420] ;  /* 0x0004200002047984 */ /* 0x002e240000000c00 */
[----:B0-----:R-:W-:Y:S01]  /*6430*/  FADD R8, R8, R4 ;  /* 0x0000000408087221 */ /* 0x001fe20000000000 */
[----:B--2---:R-:W-:Y:S01]  /*6440*/  FADD R12, R12, R20 ;  /* 0x000000140c0c7221 */ /* 0x004fe20000000000 */
[----:B------:R-:W-:Y:S01]  /*6450*/  FADD R13, R13, R21 ;  /* 0x000000150d0d7221 */ /* 0x000fe20000000000 */
[----:B------:R-:W-:Y:S01]  /*6460*/  FADD R14, R14, R22 ;  /* 0x000000160e0e7221 */ /* 0x000fe20000000000 */
[----:B------:R-:W-:Y:S01]  /*6470*/  FADD R15, R15, R23 ;  /* 0x000000170f0f7221 */ /* 0x000fe20000000000 */
[----:B----4-:R-:W-:Y:S01]  /*6480*/  FADD R6, R6, R16 ;  /* 0x0000001006067221 */ /* 0x010fe20000000000 */
[----:B------:R-:W-:Y:S01]  /*6490*/  FADD R7, R7, R17 ;  /* 0x0000001107077221 */ /* 0x000fe20000000000 */
[----:B---3--:R-:W-:Y:S01]  /*64a0*/  FADD R9, R10, R5 ;  /* 0x000000050a097221 */ /* 0x008fe20000000000 */
[----:B------:R-:W-:Y:S06]  /*64b0*/  @!P2 BRA `(.L_x_1243) ;  /* 0x000000000044a947 */ /* 0x000fec0003800000 */
.L_x_1242:
[----:B0-----:R-:W0:Y:S01]  /*64c0*/  LDS.128 R16, [R2+0x840] ;  /* 0x0008400002107984 */ /* 0x001e220000000c00 */
[----:B------:R-:W-:-:S03]  /*64d0*/  ISETP.NE.AND P2, PT, R92, 0x3, PT ;  /* 0x000000035c00780c */ /* 0x000fc60003f45270 */
[----:B------:R-:W2:Y:S10]  /*64e0*/  LDS.128 R20, [R2+0x850] ;  /* 0x0008500002147984 */ /* 0x000eb40000000c00 */
[----:B------:R-:W-:Y:S05]  /*64f0*/  @!P2 BREAK.RELIABLE B2 ;  /* 0x000000000002a942 */ /* 0x000fea0003800100 */
[----:B0-----:R-:W-:Y:S01]  /*6500*/  FADD R6, R18, R6 ;  /* 0x0000000612067221 */ /* 0x001fe20000000000 */
[----:B------:R-:W-:Y:S01]  /*6510*/  FADD R7, R19, R7 ;  /* 0x0000000713077221 */ /* 0x000fe20000000000 */
[----:B------:R-:W-:Y:S01]  /*6520*/  FADD R8, R16, R8 ;  /* 0x0000000810087221 */ /* 0x000fe20000000000 */
[----:B-----5:R-:W-:Y:S01]  /*6530*/  FADD R9, R17, R9 ;  /* 0x0000000911097221 */ /* 0x020fe20000000000 */
[----:B--2---:R-:W-:Y:S01]  /*6540*/  FADD R12, R20, R12 ;  /* 0x0000000c140c7221 */ /* 0x004fe20000000000 */
[----:B------:R-:W-:Y:S01]  /*6550*/  FADD R13, R21, R13 ;  /* 0x0000000d150d7221 */ /* 0x000fe20000000000 */
[----:B------:R-:W-:Y:S01]  /*6560*/  FADD R14, R22, R14 ;  /* 0x0000000e160e7221 */ /* 0x000fe20000000000 */
[----:B------:R-:W-:Y:S01]  /*6570*/  FADD R15, R23, R15 ;  /* 0x0000000f170f7221 */ /* 0x000fe20000000000 */
[----:B------:R-:W-:Y:S01]  /*6580*/  MOV R10, R6 ;  /* 0x00000006000a7202 */ /* 0x000fe20000000f00 */
[----:B------:R-:W-:-:S03]  /*6590*/  IMAD.MOV.U32 R11, RZ, RZ, R7 ;  /* 0x000000ffff0b7224 */ /* 0x000fc600078e0007 */
[----:B------:R0:W-:Y:S04]  /*65a0*/  STL.128 [R3+0x10], R12 ;  /* 0x0000100c03007387 */ /* 0x0001e80000100c00 */
[----:B------:R0:W-:Y:S01]  /*65b0*/  STL.128 [R3], R8 ;  /* 0x0000000803007387 */ /* 0x0001e20000100c00 */
[----:B------:R-:W-:Y:S05]  /*65c0*/  @!P2 BRA `(.L_x_1244) ;  /* 0x00000000003ca947 */ /* 0x000fea0003800000 */
.L_x_1243:
[----:B------:R-:W-:Y:S05]  /*65d0*/  BSYNC.RELIABLE B2 ;  /* 0x0000000000027941 */ /* 0x000fea0003800100 */
.L_x_1240:
[----:B------:R-:W0:Y:S04]  /*65e0*/  LDS.128 R16, [R2+0xc60] ;  /* 0x000c600002107984 */ /* 0x000e280000000c00 */
[----:B------:R-:W2:Y:S01]  /*65f0*/  LDS.128 R20, [R2+0xc70] ;  /* 0x000c700002147984 */ /* 0x000ea20000000c00 */
[----:B0-----:R-:W-:Y:S01]  /*6600*/  FADD R8, R16, R8 ;  /* 0x0000000810087221 */ /* 0x001fe20000000000 */
[----:B------:R-:W-:Y:S01]  /*6610*/  FADD R9, R17, R9 ;  /* 0x0000000911097221 */ /* 0x000fe20000000000 */
[----:B------:R-:W-:Y:S01]  /*6620*/  FADD R6, R18, R6 ;  /* 0x0000000612067221 */ /* 0x000fe20000000000 */
[----:B------:R-:W-:Y:S01]  /*6630*/  FADD R7, R19, R7 ;  /* 0x0000000713077221 */ /* 0x000fe20000000000 */
[----:B--2---:R-:W-:Y:S01]  /*6640*/  FADD R12, R20, R12 ;  /* 0x0000000c140c7221 */ /* 0x004fe20000000000 */
[----:B------:R-:W-:Y:S01]  /*6650*/  FADD R13, R21, R13 ;  /* 0x0000000d150d7221 */ /* 0x000fe20000000000 */
[----:B------:R-:W-:Y:S01]  /*6660*/  FADD R14, R22, R14 ;  /* 0x0000000e160e7221 */ /* 0x000fe20000000000 */
[----:B------:R-:W-:Y:S01]  /*6670*/  FADD R15, R23, R15 ;  /* 0x0000000f170f7221 */ /* 0x000fe20000000000 */
[----:B------:R-:W-:-:S02]  /*6680*/  MOV R4, R8 ;  /* 0x0000000800047202 */ /* 0x000fc40000000f00 */
[----:B------:R-:W-:Y:S02]  /*6690*/  MOV R5, R9 ;  /* 0x0000000900057202 */ /* 0x000fe40000000f00 */
[----:B------:R2:W-:Y:S04]  /*66a0*/  STL.128 [R3+0x10], R12 ;  /* 0x0000100c03007387 */ /* 0x0005e80000100c00 */
[----:B------:R2:W-:Y:S02]  /*66b0*/  STL.128 [R3], R4 ;  /* 0x0000000403007387 */ /* 0x0005e40000100c00 */
.L_x_1244:
[----:B------:R-:W-:Y:S05]  /*66c0*/  BSYNC.RECONVERGENT B1 ;  /* 0x0000000000017941 */ /* 0x000fea0003800200 */
.L_x_1239:
[----:B--2---:R-:W2:Y:S01]  /*66d0*/  LDC.64 R4, c[0x0][0x3d8] ;  /* 0x0000f600ff047b82 */ /* 0x004ea20000000a00 */
[----:B01----:R-:W-:Y:S01]  /*66e0*/  IMAD.U32 R3, RZ, RZ, UR16 ;  /* 0x00000010ff037e24 */ /* 0x003fe2000f8e00ff */
[----:B------:R-:W-:-:S03]  /*66f0*/  IADD3 R10, PT, PT, -R0, UR16, RZ ;  /* 0x00000010000a7c10 */ /* 0x000fc6000fffe1ff */
[----:B------:R-:W-:Y:S01]  /*6700*/  IMAD R3, R3, UR12, R0 ;  /* 0x0000000c03037c24 */ /* 0x000fe2000f8e0200 */
[----:B------:R-:W-:-:S03]  /*6710*/  ISETP.GT.U32.AND P3, PT, R10, 0x7, PT ;  /* 0x000000070a00780c */ /* 0x000fc60003f64070 */
[----:B--2---:R-:W-:-:S03]  /*6720*/  IMAD.WIDE.U32 R4, R3, 0x4, R4 ;  /* 0x0000000403047825 */ /* 0x004fc600078e0004 */
[----:B------:R-:W-:-:S13]  /*6730*/  LOP3.LUT P2, RZ, R4, 0x1f, RZ, 0xc0, !PT ;  /* 0x0000001f04ff7812 */ /* 0x000fda000784c0ff */
[----:B------:R-:W-:Y:S05]  /*6740*/  @!P2 BRA P3, `(.L_x_1245) ;  /* 0x000000000048a947 */ /* 0x000fea0001800000 */
[C---:B------:R-:W-:Y:S02]  /*6750*/  ISETP.GE.U32.AND P3, PT, R10.reuse, 0x2, PT ;  /* 0x000000020a00780c */ /* 0x040fe40003f66070 */
[C---:B------:R-:W-:Y:S02]  /*6760*/  ISETP.GE.U32.AND P4, PT, R10.reuse, 0x3, PT ;  /* 0x000000030a00780c */ /* 0x040fe40003f86070 */
[C---:B------:R-:W-:Y:S02]  /*6770*/  ISETP.GE.U32.AND P5, PT, R10.reuse, 0x6, PT ;  /* 0x000000060a00780c */ /* 0x040fe40003fa6070 */
[C---:B------:R-:W-:Y:S02]  /*6780*/  ISETP.GE.U32.AND P6, PT, R10.reuse, 0x7, PT ;  /* 0x000000070a00780c */ /* 0x040fe40003fc6070 */
[----:B------:R-:W-:-:S05]  /*6790*/  ISETP.GE.U32.AND P2, PT, R10, 0x4, PT ;  /* 0x000000040a00780c */ /* 0x000fca0003f46070 */
[----:B------:R4:W-:Y:S01]  /*67a0*/  @P3 STG.E desc[UR14][R4.64+0x4], R9 ;  /* 0x0000040904003986 */ /* 0x0009e2000c10190e */
[----:B------:R-:W-:-:S03]  /*67b0*/  ISETP.NE.AND P3, PT, R10, RZ, PT ;  /* 0x000000ff0a00720c */ /* 0x000fc60003f65270 */
[----:B------:R4:W-:Y:S01]  /*67c0*/  @P4 STG.E desc[UR14][R4.64+0x8], R6 ;  /* 0x0000080604004986 */ /* 0x0009e2000c10190e */
[----:B------:R-:W-:-:S03]  /*67d0*/  ISETP.GE.U32.AND P4, PT, R10, 0x5, PT ;  /* 0x000000050a00780c */ /* 0x000fc60003f86070 */
        /* <DEDUP_REMOVED lines=9> */
.L_x_1245:
[----:B------:R-:W-:Y:S01]  /*6870*/  MOV R10, R6 ;  /* 0x00000006000a7202 */ /* 0x000fe20000000f00 */
[----:B------:R3:W-:Y:S01]  /*6880*/  STG.E.128 desc[UR14][R4.64+0x10], R12 ;  /* 0x0000100c04007986 */ /* 0x0007e2000c101d0e */
[----:B------:R-:W-:-:S05]  /*6890*/  MOV R11, R7 ;  /* 0x00000007000b7202 */ /* 0x000fca0000000f00 */
[----:B------:R3:W-:Y:S02]  /*68a0*/  STG.E.128 desc[UR14][R4.64], R8 ;  /* 0x0000000804007986 */ /* 0x0007e4000c101d0e */
.L_x_1236:
[----:B------:R-:W-:Y:S05]  /*68b0*/  BSYNC.RECONVERGENT B0 ;  /* 0x0000000000007941 */ /* 0x000fea0003800200 */
.L_x_1235:
[----:B------:R-:W-:Y:S05]  /*68c0*/  WARPSYNC.ALL ;  /* 0x0000000000007948 */ /* 0x000fea0003800000 */
[----:B------:R-:W-:Y:S06]  /*68d0*/  BAR.SYNC.DEFER_BLOCKING 0x0 ;  /* 0x0000000000007b1d */ /* 0x000fec0000010000 */
[----:B------:R-:W-:Y:S04]  /*68e0*/  BSSY.RECONVERGENT B0, `(.L_x_1246) ;  /* 0x0000024000007945 */ /* 0x000fe80003800200 */
[----:B------:R-:W-:Y:S05]  /*68f0*/  @P1 BRA `(.L_x_1247) ;  /* 0x0000000000881947 */ /* 0x000fea0003800000 */
[----:B------:R-:W-:Y:S01]  /*6900*/  ISETP.GE.U32.AND P1, PT, R88, 0x20, PT ;  /* 0x000000205800780c */ /* 0x000fe20003f26070 */
[----:B------:R-:W-:Y:S01]  /*6910*/  IMAD R90, R77, 0x100, R90 ;  /* 0x000001004d5a7824 */ /* 0x000fe200078e025a */
[----:B------:R-:W-:Y:S04]  /*6920*/  BSSY.RECONVERGENT B1, `(.L_x_1248) ;  /* 0x0000007000017945 */ /* 0x000fe80003800200 */
[----:B------:R-:W-:-:S07]  /*6930*/  ISETP.GE.AND P2, PT, R90, UR16, PT ;  /* 0x000000105a007c0c */ /* 0x000fce000bf46270 */
[----:B------:R-:W-:Y:S06]  /*6940*/  @!P1 BRA `(.L_x_1249) ;  /* 0x0000000000109947 */ /* 0x000fec0003800000 */
[----:B--23--:R-:W2:Y:S04]  /*6950*/  LDL.128 R8, [R1] ;  /* 0x0000000001087983 */ /* 0x00cea80000100c00 */
[----:B-1--4-:R-:W3:Y:S04]  /*6960*/  LDL.128 R4, [R1+0x10] ;  /* 0x0000100001047983 */ /* 0x012ee80000100c00 */
[----:B--2---:R1:W-:Y:S04]  /*6970*/  STS.128 [R36], R8 ;  /* 0x0000000824007388 */ /* 0x0043e80000000c00 */
[----:B---3--:R1:W-:Y:S02]  /*6980*/  STS.128 [R36+0x10], R4 ;  /* 0x0000100424007388 */ /* 0x0083e40000000c00 */
.L_x_1249:
[----:B------:R-:W-:Y:S05]  /*6990*/  BSYNC.RECONVERGENT B1 ;  /* 0x0000000000017941 */ /* 0x000fea0003800200 */
.L_x_1248:
[----:B------:R-:W-:Y:S05]  /*69a0*/  @P2 BRA `(.L_x_1247) ;  /* 0x00000000005c2947 */ /* 0x000fea0003800000 */
[----:B------:R-:W-:Y:S01]  /*69b0*/  ISETP.NE.AND P1, PT, R92, 0x1, PT ;  /* 0x000000015c00780c */ /* 0x000fe20003f25270 */
[----:B------:R-:W-:Y:S01]  /*69c0*/  BSSY.RECONVERGENT B1, `(.L_x_1250) ;  /* 0x0000008000017945 */ /* 0x000fe20003800200 */
[----:B------:R-:W-:-:S04]  /*69d0*/  LEA R90, R77, R90, 0x8 ;  /* 0x0000005a4d5a7211 */ /* 0x000fc800078e40ff */
[----:B------:R-:W-:-:S07]  /*69e0*/  ISETP.GE.AND P2, PT, R90, UR16, PT ;  /* 0x000000105a007c0c */ /* 0x000fce000bf46270 */
[----:B------:R-:W-:Y:S06]  /*69f0*/  @!P1 BRA `(.L_x_1251) ;  /* 0x0000000000109947 */ /* 0x000fec0003800000 */
[----:B-123--:R-:W2:Y:S04]  /*6a00*/  LDL.128 R8, [R1+0x20] ;  /* 0x0000200001087983 */ /* 0x00eea80000100c00 */
[----:B----4-:R-:W3:Y:S04]  /*6a10*/  LDL.128 R4, [R1+0x30] ;  /* 0x0000300001047983 */ /* 0x010ee80000100c00 */
[----:B--2---:R1:W-:Y:S04]  /*6a20*/  STS.128 [R36+0x1080], R8 ;  /* 0x0010800824007388 */ /* 0x0043e80000000c00 */
[----:B---3--:R1:W-:Y:S02]  /*6a30*/  STS.128 [R36+0x1090], R4 ;  /* 0x0010900424007388 */ /* 0x0083e40000000c00 */
.L_x_1251:
[----:B------:R-:W-:Y:S05]  /*6a40*/  BSYNC.RECONVERGENT B1 ;  /* 0x0000000000017941 */ /* 0x000fea0003800200 */
.L_x_1250:
[----:B------:R-:W-:Y:S05]  /*6a50*/  @P2 BRA `(.L_x_1247) ;  /* 0x0000000000302947 */ /* 0x000fea0003800000 */
[----:B------:R-:W-:Y:S02]  /*6a60*/  LEA R77, R77, R90, 0x8 ;  /* 0x0000005a4d4d7211 */ /* 0x000fe400078e40ff */
[C---:B------:R-:W-:Y:S02]  /*6a70*/  ISETP.NE.AND P1, PT, R92.reuse, 0x3, PT ;  /* 0x000000035c00780c */ /* 0x040fe40003f25270 */
[----:B------:R-:W-:Y:S02]  /*6a80*/  ISETP.NE.AND P2, PT, R92, 0x2, PT ;  /* 0x000000025c00780c */ /* 0x000fe40003f45270 */
[----:B------:R-:W-:-:S11]  /*6a90*/  ISETP.GE.OR P1, PT, R77, UR16, !P1 ;  /* 0x000000104d007c0c */ /* 0x000fd6000cf26670 */
[----:B0-----:R-:W2:Y:S04]  /*6aa0*/  @P2 LDL.128 R16, [R1+0x40] ;  /* 0x0000400001102983 */ /* 0x001ea80000100c00 */
[----:B-1-34-:R-:W3:Y:S04]  /*6ab0*/  @P2 LDL.128 R4, [R1+0x50] ;  /* 0x0000500001042983 */ /* 0x01aee80000100c00 */
[----:B--2---:R-:W2:Y:S04]  /*6ac0*/  @!P1 LDL.128 R8, [R1+0x60] ;  /* 0x0000600001089983 */ /* 0x004ea80000100c00 */
[----:B------:R-:W4:Y:S04]  /*6ad0*/  @!P1 LDL.128 R12, [R1+0x70] ;  /* 0x00007000010c9983 */ /* 0x000f280000100c00 */
[----:B------:R0:W-:Y:S04]  /*6ae0*/  @P2 STS.128 [R36+0x2100], R16 ;  /* 0x0021001024002388 */ /* 0x0001e80000000c00 */
[----:B---3--:R0:W-:Y:S04]  /*6af0*/  @P2 STS.128 [R36+0x2110], R4 ;  /* 0x0021100424002388 */ /* 0x0081e80000000c00 */
[----:B--2---:R0:W-:Y:S04]  /*6b00*/  @!P1 STS.128 [R36+0x3180], R8 ;  /* 0x0031800824009388 */ /* 0x0041e80000000c00 */
[----:B----4-:R0:W-:Y:S02]  /*6b10*/  @!P1 STS.128 [R36+0x3190], R12 ;  /* 0x0031900c24009388 */ /* 0x0101e40000000c00 */
.L_x_1247:
[----:B------:R-:W-:Y:S05]  /*6b20*/  BSYNC.RECONVERGENT B0 ;  /* 0x0000000000007941 */ /* 0x000fea0003800200 */
.L_x_1246:
[----:B------:R-:W-:Y:S06]  /*6b30*/  BAR.SYNC.DEFER_BLOCKING 0x0 ;  /* 0x0000000000007b1d */ /* 0x000fec0000010000 */
[----:B------:R-:W-:Y:S05]  /*6b40*/  @!P0 EXIT ;  /* 0x000000000000894d */ /* 0x000fea0003800000 */
[----:B------:R-:W-:-:S05]  /*6b50*/  LEA R3, R92, UR18, 0x5 ;  /* 0x000000125c037c11 */ /* 0x000fca000f8e28ff */
[----:B01-34-:R0:W5:Y:S01]  /*6b60*/  LDL.64 R4, [R3] ;  /* 0x0000000003047983 */ /* 0x01b1620000100a00 */
[----:B------:R-:W-:Y:S01]  /*6b70*/  ISETP.GE.U32.AND P0, PT, R88, 0x20, PT ;  /* 0x000000205800780c */ /* 0x000fe20003f06070 */
[----:B------:R-:W-:Y:S01]  /*6b80*/  BSSY.RECONVERGENT B0, `(.L_x_1252) ;  /* 0x0000012000007945 */ /* 0x000fe20003800200 */
[----:B------:R-:W-:-:S11]  /*6b90*/  ISETP.NE.AND P1, PT, R92, 0x1, PT ;  /* 0x000000015c00780c */ /* 0x000fd60003f25270 */
[----:B0-----:R-:W-:Y:S05]  /*6ba0*/  @!P0 BRA `(.L_x_1253) ;  /* 0x00000000003c8947 */ /* 0x001fea0003800000 */
[----:B------:R-:W3:Y:S04]  /*6bb0*/  LDL.64 R20, [R3+0x8] ;  /* 0x0000080003147983 */ /* 0x000ee80000100a00 */
[----:B------:R-:W4:Y:S04]  /*6bc0*/  LDL.128 R16, [R3+0x10] ;  /* 0x0000100003107983 */ /* 0x000f280000100c00 */
[----:B--2---:R-:W0:Y:S04]  /*6bd0*/  LDS.128 R8, [R2] ;  /* 0x0000000002087984 */ /* 0x004e280000000c00 */
[----:B------:R-:W4:Y:S01]  /*6be0*/  LDS.128 R12, [R2+0x10] ;  /* 0x00001000020c7984 */ /* 0x000f220000000c00 */
[----:B0----5:R-:W-:Y:S01]  /*6bf0*/  FADD R6, R9, R5 ;  /* 0x0000000509067221 */ /* 0x021fe20000000000 */
[----:B------:R-:W-:-:S04]  /*6c00*/  FADD R4, R4, R8 ;  /* 0x0000000804047221 */ /* 0x000fc80000000000 */
[----:B------:R0:W-:Y:S01]  /*6c10*/  STL [R3+0x4], R6 ;  /* 0x0000040603007387 */ /* 0x0001e20000100800 */
[----:B---3--:R-:W-:Y:S01]  /*6c20*/  FADD R10, R10, R20 ;  /* 0x000000140a0a7221 */ /* 0x008fe20000000000 */
[----:B------:R-:W-:Y:S01]  /*6c30*/  FADD R11, R11, R21 ;  /* 0x000000150b0b7221 */ /* 0x000fe20000000000 */
[----:B----4-:R-:W-:Y:S01]  /*6c40*/  FADD R12, R12, R16 ;  /* 0x000000100c0c7221 */ /* 0x010fe20000000000 */
[----:B------:R-:W-:Y:S01]  /*6c50*/  FADD R13, R13, R17 ;  /* 0x000000110d0d7221 */ /* 0x000fe20000000000 */
[----:B------:R-:W-:Y:S01]  /*6c60*/  FADD R14, R14, R18 ;  /* 0x000000120e0e7221 */ /* 0x000fe20000000000 */
[----:B------:R-:W-:Y:S01]  /*6c70*/  FADD R15, R15, R19 ;  /* 0x000000130f0f7221 */ /* 0x000fe20000000000 */
[----:B------:R0:W-:Y:S04]  /*6c80*/  STL.64 [R3+0x8], R10 ;  /* 0x0000080a03007387 */ /* 0x0001e80000100a00 */
[----:B------:R0:W-:Y:S02]  /*6c90*/  STL.128 [R3+0x10], R12 ;  /* 0x0000100c03007387 */ /* 0x0001e40000100c00 */
.L_x_1253:
[----:B------:R-:W-:Y:S05]  /*6ca0*/  BSYNC.RECONVERGENT B0 ;  /* 0x0000000000007941 */ /* 0x000fea0003800200 */
.L_x_1252:
[----:B------:R-:W-:Y:S04]  /*6cb0*/  BSSY.RECONVERGENT B0, `(.L_x_1254) ;  /* 0x000002e000007945 */ /* 0x000fe80003800200 */
[----:B------:R-:W-:Y:S04]  /*6cc0*/  BSSY.RELIABLE B1, `(.L_x_1255) ;  /* 0x0000022000017945 */ /* 0x000fe80003800100 */
[----:B------:R-:W-:Y:S05]  /*6cd0*/  @P1 BRA `(.L_x_1256) ;  /* 0x0000000000101947 */ /* 0x000fea0003800000 */
[----:B0-----:R0:W5:Y:S04]  /*6ce0*/  LDL R6, [R3+0x4] ;  /* 0x0000040003067983 */ /* 0x0011680000100800 */
[----:B--2---:R0:W5:Y:S04]  /*6cf0*/  LDL.64 R8, [R3+0x8] ;  /* 0x0000080003087983 */ /* 0x0041680000100a00 */
[----:B------:R0:W5:Y:S01]  /*6d00*/  LDL.128 R12, [R3+0x10] ;  /* 0x00001000030c7983 */ /* 0x0001620000100c00 */
[----:B------:R-:W-:Y:S05]  /*6d10*/  BRA `(.L_x_1257) ;  /* 0x00000000003c7947 */ /* 0x000fea0003800000 */
.L_x_1256:
[----:B--2---:R-:W2:Y:S04]  /*6d20*/  LDL.64 R8, [R3+0x8] ;  /* 0x0000080003087983 */ /* 0x004ea80000100a00 */
[----:B0-----:R-:W3:Y:S04]  /*6d30*/  LDL R6, [R3+0x4] ;  /* 0x0000040003067983 */ /* 0x001ee80000100800 */
[----:B------:R-:W4:Y:S01]  /*6d40*/  LDL.128 R20, [R3+0x10] ;  /* 0x0000100003147983 */ /* 0x000f220000100c00 */
[----:B------:R-:W-:-:S03]  /*6d50*/  ISETP.NE.AND P0, PT, R92, 0x2, PT ;  /* 0x000000025c00780c */ /* 0x000fc60003f05270 */
[----:B------:R-:W0:Y:S04]  /*6d60*/  LDS.128 R12, [R2+0x420] ;  /* 0x00042000020c7984 */ /* 0x000e280000000c00 */
[----:B------:R-:W4:Y:S01]  /*6d70*/  LDS.128 R16, [R2+0x430] ;  /* 0x0004300002107984 */ /* 0x000f220000000c00 */
[----:B0----5:R-:W-:Y:S01]  /*6d80*/  FADD R4, R4, R12 ;  /* 0x0000000c04047221 */ /* 0x021fe20000000000 */
[----:B--2---:R-:W-:Y:S01]  /*6d90*/  FADD R8, R14, R8 ;  /* 0x000000080e087221 */ /* 0x004fe20000000000 */
[----:B------:R-:W-:Y:S01]  /*6da0*/  FADD R9, R15, R9 ;  /* 0x000000090f097221 */ /* 0x000fe20000000000 */
[----:B---3--:R-:W-:Y:S01]  /*6db0*/  FADD R6, R6, R13 ;  /* 0x0000000d06067221 */ /* 0x008fe20000000000 */
[----:B----4-:R-:W-:Y:S01]  /*6dc0*/  FADD R12, R16, R20 ;  /* 0x00000014100c7221 */ /* 0x010fe20000000000 */
[----:B------:R-:W-:Y:S01]  /*6dd0*/  FADD R13, R17, R21 ;  /* 0x00000015110d7221 */ /* 0x000fe20000000000 */
[----:B------:R-:W-:Y:S01]  /*6de0*/  FADD R14, R18, R22 ;  /* 0x00000016120e7221 */ /* 0x000fe20000000000 */
[----:B------:R-:W-:Y:S01]  /*6df0*/  FADD R15, R19, R23 ;  /* 0x00000017130f7221 */ /* 0x000fe20000000000 */
[----:B------:R-:W-:Y:S06]  /*6e00*/  @!P0 BRA `(.L_x_1258) ;  /* 0x0000000000348947 */ /* 0x000fec0003800000 */
.L_x_1257:
[----:B------:R-:W1:Y:S01]  /*6e10*/  LDS.128 R16, [R2+0x840] ;  /* 0x0008400002107984 */ /* 0x000e620000000c00 */
[----:B------:R-:W-:-:S03]  /*6e20*/  ISETP.NE.AND P0, PT, R92, 0x3, PT ;  /* 0x000000035c00780c */ /* 0x000fc60003f05270 */
[----:B------:R-:W2:Y:S10]  /*6e30*/  LDS.128 R20, [R2+0x850] ;  /* 0x0008500002147984 */ /* 0x000eb40000000c00 */
[----:B------:R-:W-:Y:S05]  /*6e40*/  @!P0 BREAK.RELIABLE B1 ;  /* 0x0000000000018942 */ /* 0x000fea0003800100 */
[----:B-1---5:R-:W-:Y:S01]  /*6e50*/  FADD R6, R17, R6 ;  /* 0x0000000611067221 */ /* 0x022fe20000000000 */
[----:B------:R-:W-:Y:S01]  /*6e60*/  FADD R4, R16, R4 ;  /* 0x0000000410047221 */ /* 0x000fe20000000000 */
[----:B------:R-:W-:Y:S01]  /*6e70*/  FADD R8, R18, R8 ;  /* 0x0000000812087221 */ /* 0x000fe20000000000 */
[----:B------:R-:W-:Y:S01]  /*6e80*/  FADD R9, R19, R9 ;  /* 0x0000000913097221 */ /* 0x000fe20000000000 */
[----:B--2---:R-:W-:Y:S01]  /*6e90*/  FADD R12, R20, R12 ;  /* 0x0000000c140c7221 */ /* 0x004fe20000000000 */
[----:B------:R-:W-:Y:S01]  /*6ea0*/  FADD R13, R21, R13 ;  /* 0x0000000d150d7221 */ /* 0x000fe20000000000 */
[----:B------:R-:W-:Y:S01]  /*6eb0*/  FADD R14, R22, R14 ;  /* 0x0000000e160e7221 */ /* 0x000fe20000000000 */
[----:B------:R-:W-:Y:S01]  /*6ec0*/  FADD R15, R23, R15 ;  /* 0x0000000f170f7221 */ /* 0x000fe20000000000 */
[----:B------:R-:W-:Y:S06]  /*6ed0*/  @!P0 BRA `(.L_x_1259) ;  /* 0x00000000002c8947 */ /* 0x000fec0003800000 */
.L_x_1258:
[----:B------:R-:W-:Y:S05]  /*6ee0*/  BSYNC.RELIABLE B1 ;  /* 0x0000000000017941 */ /* 0x000fea0003800100 */
.L_x_1255:
[----:B------:R-:W1:Y:S04]  /*6ef0*/  LDS.128 R16, [R2+0xc60] ;  /* 0x000c600002107984 */ /* 0x000e680000000c00 */
[----:B------:R-:W2:Y:S01]  /*6f00*/  LDS.128 R20, [R2+0xc70] ;  /* 0x000c700002147984 */ /* 0x000ea20000000c00 */
[----:B-1----:R-:W-:Y:S01]  /*6f10*/  FADD R6, R17, R6 ;  /* 0x0000000611067221 */ /* 0x002fe20000000000 */
[----:B------:R-:W-:Y:S01]  /*6f20*/  FADD R4, R16, R4 ;  /* 0x0000000410047221 */ /* 0x000fe20000000000 */
[----:B------:R-:W-:Y:S01]  /*6f30*/  FADD R8, R18, R8 ;  /* 0x0000000812087221 */ /* 0x000fe20000000000 */
[----:B------:R-:W-:Y:S01]  /*6f40*/  FADD R9, R19, R9 ;  /* 0x0000000913097221 */ /* 0x000fe20000000000 */
[----:B--2---:R-:W-:Y:S01]  /*6f50*/  FADD R12, R20, R12 ;  /* 0x0000000c140c7221 */ /* 0x004fe20000000000 */
[----:B------:R-:W-:Y:S01]  /*6f60*/  FADD R13, R21, R13 ;  /* 0x0000000d150d7221 */ /* 0x000fe20000000000 */
[----:B------:R-:W-:Y:S01]  /*6f70*/  FADD R14, R22, R14 ;  /* 0x0000000e160e7221 */ /* 0x000fe20000000000 */
[----:B------:R-:W-:-:S07]  /*6f80*/  FADD R15, R23, R15 ;  /* 0x0000000f170f7221 */ /* 0x000fce0000000000 */
.L_x_1259:
[----:B------:R-:W-:Y:S05]  /*6f90*/  BSYNC.RECONVERGENT B0 ;  /* 0x0000000000007941 */ /* 0x000fea0003800200 */
.L_x_1254:
[----:B------:R-:W-:Y:S05]  /*6fa0*/  WARPSYNC.ALL ;  /* 0x0000000000007948 */ /* 0x000fea0003800000 */
[----:B0-----:R-:W0:Y:S01]  /*6fb0*/  LDC.64 R2, c[0x0][0x3e0] ;  /* 0x0000f800ff027b82 */ /* 0x001e220000000a00 */
[----:B------:R-:W-:-:S04]  /*6fc0*/  IMAD.U32 R5, RZ, RZ, UR16 ;  /* 0x00000010ff057e24 */ /* 0x000fc8000f8e00ff */
[----:B------:R-:W-:Y:S01]  /*6fd0*/  IMAD R5, R5, UR12, R0 ;  /* 0x0000000c05057c24 */ /* 0x000fe2000f8e0200 */
[----:B------:R-:W-:-:S04]  /*6fe0*/  IADD3 R0, PT, PT, -R0, UR16, RZ ;  /* 0x0000001000007c10 */ /* 0x000fc8000fffe1ff */
[----:B------:R-:W-:Y:S01]  /*6ff0*/  ISETP.GT.U32.AND P1, PT, R0, 0x7, PT ;  /* 0x000000070000780c */ /* 0x000fe20003f24070 */
[----:B0-----:R-:W-:-:S03]  /*7000*/  IMAD.WIDE.U32 R2, R5, 0x4, R2 ;  /* 0x0000000405027825 */ /* 0x001fc600078e0002 */
[----:B------:R-:W-:-:S13]  /*7010*/  LOP3.LUT P0, RZ, R2, 0x1f, RZ, 0xc0, !PT ;  /* 0x0000001f02ff7812 */ /* 0x000fda000780c0ff */
[----:B------:R-:W-:Y:S05]  /*7020*/  @!P0 BRA P1, `(.L_x_1260) ;  /* 0x0000000000488947 */ /* 0x000fea0000800000 */
        /* <DEDUP_REMOVED lines=18> */
.L_x_1260:
[----:B------:R-:W-:Y:S01]  /*7150*/  MOV R5, R6 ;  /* 0x0000000600057202 */ /* 0x000fe20000000f00 */
[----:B------:R-:W-:Y:S01]  /*7160*/  IMAD.MOV.U32 R7, RZ, RZ, R9 ;  /* 0x000000ffff077224 */ /* 0x000fe200078e0009 */
[----:B------:R-:W-:Y:S01]  /*7170*/  MOV R6, R8 ;  /* 0x0000000800067202 */ /* 0x000fe20000000f00 */
[----:B------:R-:W-:Y:S04]  /*7180*/  STG.E.128 desc[UR14][R2.64+0x10], R12 ;  /* 0x0000100c02007986 */ /* 0x000fe8000c101d0e */
[----:B------:R-:W-:Y:S01]  /*7190*/  STG.E.128 desc[UR14][R2.64], R4 ;  /* 0x0000000402007986 */ /* 0x000fe2000c101d0e */
[----:B------:R-:W-:Y:S05]  /*71a0*/  EXIT ;  /* 0x000000000000794d */ /* 0x000fea0003800000 */
        .weak           $__internal_11_$__cuda_sm20_rcp_rn_f32_slowpath
        .type           $__internal_11_$__cuda_sm20_rcp_rn_f32_slowpath,@function
        .size           $__internal_11_$__cuda_sm20_rcp_rn_f32_slowpath,(.L_x_4772 - $__internal_11_$__cuda_sm20_rcp_rn_f32_slowpath)
$__internal_11_$__cuda_sm20_rcp_rn_f32_slowpath:
        /* <DEDUP_REMOVED lines=9> */
[----:B------:R-:W2:Y:S02]  /*7240*/  MUFU.RCP R37, R36 ;  /* 0x0000002400257308 */ /* 0x000ea40000001000 */
[----:B--2---:R-:W-:-:S04]  /*7250*/  FFMA R0, R36, R37, -1 ;  /* 0xbf80000024007423 */ /* 0x004fc80000000025 */
[----:B------:R-:W-:-:S04]  /*7260*/  FADD.FTZ R0, -R0, -RZ ;  /* 0x800000ff00007221 */ /* 0x000fc80000010100 */
[----:B------:R-:W-:-:S04]  /*7270*/  FFMA R0, R37, R0, R37 ;  /* 0x0000000025007223 */ /* 0x000fc80000000025 */
[----:B---3--:R-:W-:Y:S01]  /*7280*/  FFMA R16, R0, 1.84467440737095516160e+19, RZ ;  /* 0x5f80000000107823 */ /* 0x008fe200000000ff */
[----:B------:R-:W-:Y:S06]  /*7290*/  BRA `(.L_x_1262) ;  /* 0x0000000000887947 */ /* 0x000fec0003800000 */
.L_x_1261:
[----:B------:R-:W-:-:S05]  /*72a0*/  VIADD R36, R16, 0xffffff03 ;  /* 0xffffff0310247836 */ /* 0x000fca0000000000 */
        /* <DEDUP_REMOVED lines=25> */
[----:B------:R-:W-:-:S05]  /*7440*/  SEL R36, RZ, 0x1, !P0 ;  /* 0x00000001ff247807 */ /* 0x000fca0004000000 */
[----:B------:R-:W-:-:S05]  /*7450*/  IMAD.MOV R36, RZ, RZ, -R36 ;  /* 0x000000ffff247224 */ /* 0x000fca00078e0a24 */
[----:B------:R-:W-:-:S13]  /*7460*/  ISETP.GE.AND P0, PT, R36, RZ, PT ;  /* 0x000000ff2400720c */ /* 0x000fda0003f06270 */
[----:B------:R-:W-:-:S05]  /*7470*/  @!P0 IADD3 R39, PT, PT, R39, 0x1, RZ ;  /* 0x0000000127278810 */ /* 0x000fca0007ffe0ff */
[----:B------:R-:W-:-:S05]  /*7480*/  @!P1 IMAD.SHL.U32 R39, R39, 0x2, RZ ;  /* 0x0000000227279824 */ /* 0x000fca00078e00ff */
[----:B------:R-:W-:Y:S01]  /*7490*/  LOP3.LUT R16, R39, 0x80000000, R0, 0xf8, !PT ;  /* 0x8000000027107812 */ /* 0x000fe200078ef800 */
[----:B------:R-:W-:Y:S06]  /*74a0*/  BRA `(.L_x_1262) ;  /* 0x0000000000047947 */ /* 0x000fec0003800000 */
.L_x_1263:
[----:B------:R0:W1:Y:S02]  /*74b0*/  MUFU.RCP R16, R0 ;  /* 0x0000000000107308 */ /* 0x0000640000001000 */
.L_x_1262:
[----:B------:R-:W-:Y:S02]  /*74c0*/  MOV R36, R41 ;  /* 0x0000002900247202 */ /* 0x000fe40000000f00 */
[----:B------:R-:W-:-:S04]  /*74d0*/  MOV R37, 0x0 ;  /* 0x0000000000257802 */ /* 0x000fc80000000f00 */
[----:B0123--:R-:W-:Y:S05]  /*74e0*/  RET.REL.NODEC R36 `(_ZN18transformer_engine13normalization21ln_bwd_general_kernelINS0_13Kernel_traitsI13__nv_bfloat16S3_S3_fjLj1024ELj1ELj4ELj1ELj16ENS0_18Kernel_traits_baseILj1024ES3_S3_S3_fjLj128EEEEEEEvNS0_20BackwardKernelParamsE) ;  /* 0xffffff8824c47950 */ /* 0x00ffea0003c3ffff */
.L_x_1264:
        /* <DEDUP_REMOVED lines=9> */
.L_x_4772:


//--------------------- .text._ZN18transformer_engine13normalization21ln_bwd_general_kernelINS0_13Kernel_traitsI6__halffS3_fjLj1024ELj1ELj4ELj1ELj16ENS0_18Kernel_traits_baseILj1024ES3_fS3_fjLj128EEEEEEEvNS0_20BackwardKernelParamsE --------------------------
	.section	.text._ZN18transformer_engine13normalization21ln_bwd_general_kernelINS0_13Kernel_traitsI6__halffS3_fjLj1024ELj1ELj4ELj1ELj16ENS0_18Kernel_traits_baseILj1024ES3_fS3_fjLj128EEEEEEEvNS0_20BackwardKernelParamsE,"ax",@progbits
	.align	128
        .global         _ZN18transformer_engine13normalization21ln_bwd_general_kernelINS0_13Kernel_traitsI6__halffS3_fjLj1024ELj1ELj4ELj1ELj16ENS0_18Kernel_traits_baseILj1024ES3_fS3_fjLj128EEEEEEEvNS0_20BackwardKernelParamsE
        .type           _ZN18transformer_engine13normalization21ln_bwd_general_kernelINS0_13Kernel_traitsI6__halffS3_fjLj1024ELj1ELj4ELj1ELj16ENS0_18Kernel_traits_baseILj1024ES3_fS3_fjLj128EEEEEEEvNS0_20BackwardKernelParamsE,@function
        .size           _ZN18transformer_engine13normalization21ln_bwd_general_kernelINS0_13Kernel_traitsI6__halffS3_fjLj1024ELj1ELj4ELj1ELj16ENS0_18Kernel_traits_baseILj1024ES3_fS3_fjLj128EEEEEEEvNS0_20BackwardKernelParamsE,(.L_x_4773 - _ZN18transformer_engine13normalization21ln_bwd_general_kernelINS0_13Kernel_traitsI6__halffS3_fjLj1024ELj1ELj4ELj1ELj16ENS0_18Kernel_traits_baseILj1024ES3_fS3_fjLj128EEEEEEEvNS0_20BackwardKernelParamsE)
        .other          _ZN18transformer_engine13normalization21ln_bwd_general_kernelINS0_13Kernel_traitsI6__halffS3_fjLj1024ELj1ELj4ELj1ELj16ENS0_18Kernel_traits_baseILj1024ES3_fS3_fjLj128EEEEEEEvNS0_20BackwardKernelParamsE,@"STO_CUDA_ENTRY STV_DEFAULT"
_ZN18transformer_engine13normalization21ln_bwd_general_kernelINS0_13Kernel_traitsI6__halffS3_fjLj1024ELj1ELj4ELj1ELj16ENS0_18Kernel_traits_baseILj1024ES3_fS3_fjLj128EEEEEEEvNS0_20BackwardKernelParamsE:
.text._ZN18transformer_engine13normalization21ln_bwd_general_kernelINS0_13Kernel_traitsI6__halffS3_fjLj1024ELj1ELj4ELj1ELj16ENS0_18Kernel_traits_baseILj1024ES3_fS3_fjLj128EEEEEEEvNS0_20BackwardKernelParamsE:
        /* <DEDUP_REMOVED lines=27> */
[----:B--2---:R-:W-:-:S03]  /*01b0*/  IADD3 R2, PT, PT, R0, 0xffffffe, RZ ;  /* 0x0ffffffe00027810 */ /* 0x004fc60007ffe0ff */
        /* <DEDUP_REMOVED lines=9> */
[----:B-1----:R-:W-:-:S05]  /*0250*/  IMAD.HI.U32 R72, R3, UR4, RZ ;  /* 0x0000000403487c27 */ /* 0x002fca000f8e00ff */
[----:B------:R-:W-:-:S05]  /*0260*/  IADD3 R4, PT, PT, -R72, RZ, RZ ;  /* 0x000000ff48047210 */ /* 0x000fca0007ffe1ff */
[----:B------:R-:W-:-:S05]  /*0270*/  IMAD R4, R155, R4, UR4 ;  /* 0x000000049b047e24 */ /* 0x000fca000f8e0204 */
[----:B------:R-:W-:-:S13]  /*0280*/  ISETP.GE.U32.AND P0, PT, R4, R155, PT ;  /* 0x0000009b0400720c */ /* 0x000fda0003f06070 */
[-C--:B------:R-:W-:Y:S02]  /*0290*/  @P0 IADD3 R4, PT, PT, R4, -R155.reuse, RZ ;  /* 0x8000009b04040210 */ /* 0x080fe40007ffe0ff */
[----:B------:R-:W-:Y:S02]  /*02a0*/  @P0 IADD3 R72, PT, PT, R72, 0x1, RZ ;  /* 0x0000000148480810 */ /* 0x000fe40007ffe0ff */
[----:B------:R-:W-:-:S13]  /*02b0*/  ISETP.GE.U32.AND P1, PT, R4, R155, PT ;  /* 0x0000009b0400720c */ /* 0x000fda0003f26070 */
[----:B------:R-:W-:Y:S02]  /*02c0*/  @P1 IADD3 R72, PT, PT, R72, 0x1, RZ ;  /* 0x0000000148481810 */ /* 0x000fe40007ffe0ff */
[----:B------:R-:W-:-:S04]  /*02d0*/  @!P2 LOP3.LUT R72, RZ, R155, RZ, 0x33, !PT ;  /* 0x0000009bff48a212 */ /* 0x000fc800078e33ff */
[C---:B------:R-:W-:Y:S02]  /*02e0*/  IADD3 R0, PT, PT, -R72.reuse, RZ, RZ ;  /* 0x000000ff48007210 */ /* 0x040fe40007ffe1ff */
[----:B------:R-:W-:-:S03]  /*02f0*/  SHF.L.U32 R69, R72, 0x2, RZ ;  /* 0x0000000248457819 */ /* 0x000fc600000006ff */
[----:B------:R-:W-:Y:S01]  /*0300*/  IMAD R71, R155, R0, UR4 ;  /* 0x000000049b477e24 */ /* 0x000fe2000f8e0200 */
[----:B------:R-:W1:Y:S04]  /*0310*/  LDCU.64 UR4, c[0x0][0x358] ;  /* 0x00006b00ff0477ac */ /* 0x000e680008000a00 */
[----:B------:R-:W-:-:S04]  /*0320*/  LEA R70, R71, R76, 0x5 ;  /* 0x0000004c47467211 */ /* 0x000fc800078e28ff */
[----:B------:R-:W-:-:S04]  /*0330*/  SHF.L.U32 R70, R70, 0x2, RZ ;  /* 0x0000000246467819 */ /* 0x000fc800000006ff */
        /* <DEDUP_REMOVED lines=15> */
.L_x_1268:
        /* <DEDUP_REMOVED lines=12> */
.L_x_1269:
[----:B------:R-:W-:Y:S05]  /*04f0*/  BSYNC.RECONVERGENT B1 ;  /* 0x0000000000017941 */ /* 0x000fea0003800200 */
.L_x_1267:
        /* <DEDUP_REMOVED lines=19> */
.L_x_1271:
        /* <DEDUP_REMOVED lines=12> */
.L_x_1272:
[----:B------:R-:W-:Y:S05]  /*06f0*/  BSYNC.RECONVERGENT B1 ;  /* 0x0000000000017941 */ /* 0x000fea0003800200 */
.L_x_1270:
        /* <DEDUP_REMOVED lines=19> */
.L_x_1274:
        /* <DEDUP_REMOVED lines=12> */
.L_x_1275:
[----:B------:R-:W-:Y:S05]  /*08f0*/  BSYNC.RECONVERGENT B1 ;  /* 0x0000000000017941 */ /* 0x000fea0003800200 */
.L_x_1273:
        /* <DEDUP_REMOVED lines=19> */
.L_x_1277:
        /* <DEDUP_REMOVED lines=12> */
.L_x_1278:
[----:B------:R-:W-:Y:S05]  /*0af0*/  BSYNC.RECONVERGENT B1 ;  /* 0x0000000000017941 */ /* 0x000fea0003800200 */
.L_x_1276:
        /* <DEDUP_REMOVED lines=19> */
.L_x_1280:
        /* <DEDUP_REMOVED lines=12> */
.L_x_1281:
[----:B------:R-:W-:Y:S05]  /*0cf0*/  BSYNC.RECONVERGENT B1 ;  /* 0x0000000000017941 */ /* 0x000fea0003800200 */
.L_x_1279:
        /* <DEDUP_REMOVED lines=19> */
.L_x_1283:
        /* <DEDUP_REMOVED lines=12> */
.L_x_1284:
[----:B------:R-:W-:Y:S05]  /*0ef0*/  BSYNC.RECONVERGENT B1 ;  /* 0x0000000000017941 */ /* 0x000fea0003800200 */
.L_x_1282:
        /* <DEDUP_REMOVED lines=19> */
.L_x_1286:
        /* <DEDUP_REMOVED lines=12> */
.L_x_1287:
[----:B------:R-:W-:Y:S05]  /*10f0*/  BSYNC.RECONVERGENT B1 ;  /* 0x0000000000017941 */ /* 0x000fea0003800200 */
.L_x_1285:
[----:B0-----:R-:W-:Y:S01]  /*1100*/  LEA R5, R155, R0, 0x7 ;  /* 0x000000009b057211 */ /* 0x001fe200078e38ff */
        /* <DEDUP_REMOVED lines=18> */
.L_x_1289:
        /* <DEDUP_REMOVED lines=12> */
.L_x_1290:
[----:B------:R-:W-:Y:S05]  /*12f0*/  BSYNC.RECONVERGENT B1 ;  /* 0x0000000000017941 */ /* 0x000fea0003800200 */
.L_x_1288:
[----:B-----5:R-:W-:Y:S02]  /*1300*/  HADD2.F32 R49, -RZ, R0.H0_H0 ;  /* 0x20000000ff317230 */ /* 0x020fe40000004100 */
[----:B------:R-:W-:Y:S02]  /*1310*/  HADD2.F32 R63, -RZ, R4.H0_H0 ;  /* 0x20000004ff3f7230 */ /* 0x000fe40000004100 */
[----:B------:R-:W-:Y:S02]  /*1320*/  HADD2.F32 R65, -RZ, R5.H0_H0 ;  /* 0x20000005ff417230 */ /* 0x000fe40000004100 */
[----:B------:R-:W-:-:S07]  /*1330*/  HADD2.F32 R73, -RZ, R6.H0_H0 ;  /* 0x20000006ff497230 */ /* 0x000fce0000004100 */
.L_x_1266:
[----:B------:R-:W-:Y:S05]  /*1340*/  BSYNC.RECONVERGENT B0 ;  /* 0x0000000000007941 */ /* 0x000fea0003800200 */
.L_x_1265:
        /* <DEDUP_REMOVED lines=10> */
[----:B------:R-:W-:Y:S05]  /*13f0*/  CALL.REL.NOINC `($__internal_12_$__cuda_sm20_rcp_rn_f32_slowpath) ;  /* 0x0000006400587944 */ /* 0x000fea0003c00000 */
[----:B------:R-:W-:Y:S05]  /*1400*/  BRA `(.L_x_1293) ;  /* 0x0000000000107947 */ /* 0x000fea0003800000 */
.L_x_1292:
[----:B------:R-:W0:Y:S02]  /*1410*/  MUFU.RCP R3, R0 ;  /* 0x0000000000037308 */ /* 0x000e240000001000 */
[----:B0-----:R-:W-:-:S04]  /*1420*/  FFMA R2, R0, R3, -1 ;  /* 0xbf80000000027423 */ /* 0x001fc80000000003 */
[----:B------:R-:W-:-:S04]  /*1430*/  FADD.FTZ R2, -R2, -RZ ;  /* 0x800000ff02027221 */ /* 0x000fc80000010100 */
[----:B------:R-:W-:-:S07]  /*1440*/  FFMA R68, R3, R2, R3 ;  /* 0x0000000203447223 */ /* 0x000fce0000000003 */
.L_x_1293:
        /* <DEDUP_REMOVED lines=23> */
[----:B------:R-:W-:Y:S01]  /*15c0*/  FADD R35, R36, R65 ;  /* 0x0000004124237221 */ /* 0x000fe20000000000 */
[----:B------:R-:W-:Y:S01]  /*15d0*/  LEA R33, R46, R0, 0x7 ;  /* 0x000000002e217211 */ /* 0x000fe200078e38ff */
[----:B------:R-:W-:Y:S01]  /*15e0*/  HFMA2 R63, -RZ, RZ, 0, 0 ;  /* 0x00000000ff3f7431 */ /* 0x000fe200000001ff */
[----:B------:R-:W-:Y:S01]  /*15f0*/  LEA.HI R64, R67, 0x1, RZ, 0x1b ;  /* 0x0000000143407811 */ /* 0x000fe200078fd8ff */
        /* <DEDUP_REMOVED lines=22> */
[----:B------:R-:W-:Y:S01]  /*1760*/  FADD R36, R36, R73 ;  /* 0x0000004924247221 */ /* 0x000fe20000000000 */
[----:B------:R-:W-:-:S02]  /*1770*/  LOP3.LUT R65, R64, 0x7, RZ, 0xc0, !PT ;  /* 0x0000000740417812 */ /* 0x000fc400078ec0ff */
[----:B-1----:R-:W-:Y:S02]  /*1780*/  IADD3 R39, PT, PT, -R70, UR6, RZ ;  /* 0x0000000646277c10 */ /* 0x002fe4000fffe1ff */
[----:B------:R-:W-:Y:S02]  /*1790*/  IADD3 R42, PT, PT, -R0, UR6, RZ ;  /* 0x00000006002a7c10 */ /* 0x000fe4000fffe1ff */
[----:B------:R-:W-:Y:S02]  /*17a0*/  LOP3.LUT R64, R64, 0x3, RZ, 0xc0, !PT ;  /* 0x0000000340407812 */ /* 0x000fe400078ec0ff */
[----:B------:R-:W-:Y:S02]  /*17b0*/  IADD3 R44, PT, PT, -R33, UR6, RZ ;  /* 0x00000006212c7c10 */ /* 0x000fe4000fffe1ff */
[----:B------:R-:W-:Y:S02]  /*17c0*/  IADD3 R45, PT, PT, -R37, UR6, RZ ;  /* 0x00000006252d7c10 */ /* 0x000fe4000fffe1ff */
[----:B------:R-:W-:-:S02]  /*17d0*/  IADD3 R47, PT, PT, -R38, UR6, RZ ;  /* 0x00000006262f7c10 */ /* 0x000fc4000fffe1ff */
[----:B------:R-:W-:Y:S02]  /*17e0*/  IADD3 R48, PT, PT, -R41, UR6, RZ ;  /* 0x0000000629307c10 */ /* 0x000fe4000fffe1ff */
[----:B------:R-:W-:Y:S02]  /*17f0*/  IADD3 R49, PT, PT, -R43, UR6, RZ ;  /* 0x000000062b317c10 */ /* 0x000fe4000fffe1ff */
[----:B------:R-:W-:-:S07]  /*1800*/  IADD3 R50, PT, PT, -R46, UR6, RZ ;  /* 0x000000062e327c10 */ /* 0x000fce000fffe1ff */
.L_x_1367:
[----:B0-----:R-:W0:Y:S01]  /*1810*/  LDCU UR7, c[0x0][0x388] ;  /* 0x00007100ff0777ac */ /* 0x001e220008000800 */
[----:B------:R-:W-:Y:S02]  /*1820*/  IADD3 R101, PT, PT, R74, R69, RZ ;  /* 0x000000454a657210 */ /* 0x000fe40007ffe0ff */
[----:B-----5:R-:W-:Y:S02]  /*1830*/  CS2R R86, SRZ ;  /* 0x0000000000567805 */ /* 0x020fe4000001ff00 */
[----:B------:R-:W-:Y:S01]  /*1840*/  MOV R73, RZ ;  /* 0x000000ff00497202 */ /* 0x000fe20000000f00 */
        /* <DEDUP_REMOVED lines=33> */
.L_x_1297:
[----:B------:R1:W5:Y:S02]  /*1a60*/  LDG.E.128 R8, desc[UR4][R4.64] ;  /* 0x0000000404087981 */ /* 0x000364000c1e1d00 */
.L_x_1298:
[----:B------:R-:W-:Y:S05]  /*1a70*/  BSYNC.RECONVERGENT B1 ;  /* 0x0000000000017941 */ /* 0x000fea0003800200 */
.L_x_1296:
        /* <DEDUP_REMOVED lines=18> */
.L_x_1300:
[----:B------:R-:W2:Y:S02]  /*1ba0*/  LDG.E.64 R4, desc[UR4][R4.64] ;  /* 0x0000000404047981 */ /* 0x000ea4000c1e1b00 */
[C-C-:B--2---:R-:W-:Y:S02]  /*1bb0*/  SHF.R.U64 R88, R4.reuse, 0x10, R5.reuse ;  /* 0x0000001004587819 */ /* 0x144fe40000001205 */
[----:B------:R-:W-:Y:S02]  /*1bc0*/  SHF.R.U32.HI R154, RZ, 0x10, R5 ;  /* 0x00000010ff9a7819 */ /* 0x000fe40000011605 */
[----:B------:R-:W-:Y:S02]  /*1bd0*/  PRMT R85, R4, 0x7610, R85 ;  /* 0x0000761004557816 */ /* 0x000fe40000000055 */
[----:B------:R-:W-:-:S07]  /*1be0*/  PRMT R87, R5, 0x7610, R87 ;  /* 0x0000761005577816 */ /* 0x000fce0000000057 */
.L_x_1301:
[----:B------:R-:W-:Y:S05]  /*1bf0*/  BSYNC.RECONVERGENT B1 ;  /* 0x0000000000017941 */ /* 0x000fea0003800200 */
.L_x_1299:
[----:B------:R-:W2:Y:S04]  /*1c00*/  LDL.128 R4, [R1] ;  /* 0x0000000001047983 */ /* 0x000ea80000100c00 */
[----:B------:R-:W3:Y:S01]  /*1c10*/  LDL.128 R12, [R1+0x80] ;  /* 0x00008000010c7983 */ /* 0x000ee20000100c00 */
[--C-:B-----5:R-:W-:Y:S01]  /*1c20*/  FADD R84, R8, -R86.reuse ;  /* 0x8000005608547221 */ /* 0x120fe20000000000 */
[--C-:B------:R-:W-:Y:S01]  /*1c30*/  FADD R120, R9, -R86.reuse ;  /* 0x8000005609787221 */ /* 0x100fe20000000000 */
[--C-:B------:R-:W-:Y:S01]  /*1c40*/  FADD R94, R10, -R86.reuse ;  /* 0x800000560a5e7221 */ /* 0x100fe20000000000 */
[----:B------:R-:W-:Y:S01]  /*1c50*/  FADD R118, R11, -R86 ;  /* 0x800000560b767221 */ /* 0x000fe20000000000 */
[----:B------:R-:W-:Y:S02]  /*1c60*/  HADD2.F32 R85, -RZ, R85.H0_H0 ;  /* 0x20000055ff557230 */ /* 0x000fe40000004100 */
[----:B------:R-:W-:Y:S01]  /*1c70*/  FMUL R121, R84, R73 ;  /* 0x0000004954797220 */ /* 0x000fe20000400000 */
[----:B------:R-:W-:-:S02]  /*1c80*/  HADD2.F32 R88, -RZ, R88.H0_H0 ;  /* 0x20000058ff587230 */ /* 0x000fc40000004100 */
[-C--:B------:R-:W-:Y:S01]  /*1c90*/  FMUL R120, R120, R73.reuse ;  /* 0x0000004978787220 */ /* 0x080fe20000400000 */
[----:B------:R-:W-:Y:S02]  /*1ca0*/  HADD2.F32 R87, -RZ, R87.H0_H0 ;  /* 0x20000057ff577230 */ /* 0x000fe40000004100 */
[-C--:B------:R-:W-:Y:S01]  /*1cb0*/  FMUL R119, R94, R73.reuse ;  /* 0x000000495e777220 */ /* 0x080fe20000400000 */
[----:B------:R-:W-:Y:S02]  /*1cc0*/  HADD2.F32 R154, -RZ, R154.H0_H0 ;  /* 0x2000009aff9a7230 */ /* 0x000fe40000004100 */
        /* <DEDUP_REMOVED lines=34> */
.L_x_1303:
        /* <DEDUP_REMOVED lines=9> */
.L_x_1304:
[----:B------:R-:W-:Y:S05]  /*1f80*/  BSYNC.RECONVERGENT B1 ;  /* 0x0000000000017941 */ /* 0x000fea0003800200 */
.L_x_1302:
        /* <DEDUP_REMOVED lines=26> */
.L_x_1306:
[----:B------:R-:W-:Y:S05]  /*2130*/  BSYNC.RECONVERGENT B1 ;  /* 0x0000000000017941 */ /* 0x000fea0003800200 */
.L_x_1305:
[----:B-----5:R-:W-:Y:S02]  /*2140*/  HADD2.F32 R89, -RZ, R84.H0_H0 ;  /* 0x20000054ff597230 */ /* 0x020fe40000004100 */
[-C--:B------:R-:W-:Y:S01]  /*2150*/  FMUL R117, R114, R73.reuse ;  /* 0x0000004972757220 */ /* 0x080fe20000400000 */
[----:B------:R-:W-:Y:S02]  /*2160*/  HADD2.F32 R84, -RZ, R8.H0_H0 ;  /* 0x20000008ff547230 */ /* 0x000fe40000004100 */
[-C--:B------:R-:W-:Y:S01]  /*2170*/  FMUL R116, R116, R73.reuse ;  /* 0x0000004974747220 */ /* 0x080fe20000400000 */
[----:B------:R-:W-:Y:S02]  /*2180*/  HADD2.F32 R85, -RZ, R85.H0_H0 ;  /* 0x20000055ff557230 */ /* 0x000fe40000004100 */
[-C--:B------:R-:W-:Y:S01]  /*2190*/  FMUL R115, R10, R73.reuse ;  /* 0x000000490a737220 */ /* 0x080fe20000400000 */
[----:B0-----:R-:W-:Y:S02]  /*21a0*/  HADD2.F32 R94, -RZ, R9.H0_H0 ;  /* 0x20000009ff5e7230 */ /* 0x001fe40000004100 */
        /* <DEDUP_REMOVED lines=34> */
.L_x_1308:
        /* <DEDUP_REMOVED lines=9> */
.L_x_1309:
[----:B------:R-:W-:Y:S05]  /*2460*/  BSYNC.RECONVERGENT B1 ;  /* 0x0000000000017941 */ /* 0x000fea0003800200 */
.L_x_1307:
        /* <DEDUP_REMOVED lines=26> */
.L_x_1311:
[----:B------:R-:W-:Y:S05]  /*2610*/  BSYNC.RECONVERGENT B1 ;  /* 0x0000000000017941 */ /* 0x000fea0003800200 */
.L_x_1310:
        /* <DEDUP_REMOVED lines=41> */
.L_x_1313:
        /* <DEDUP_REMOVED lines=9> */
.L_x_1314:
[----:B------:R-:W-:Y:S05]  /*2940*/  BSYNC.RECONVERGENT B1 ;  /* 0x0000000000017941 */ /* 0x000fea0003800200 */
.L_x_1312:
        /* <DEDUP_REMOVED lines=26> */
.L_x_1316:
[----:B------:R-:W-:Y:S05]  /*2af0*/  BSYNC.RECONVERGENT B1 ;  /* 0x0000000000017941 */ /* 0x000fea0003800200 */
.L_x_1315:
        /* <DEDUP_REMOVED lines=41> */
.L_x_1318:
        /* <DEDUP_REMOVED lines=9> */
.L_x_1319:
[----:B------:R-:W-:Y:S05]  /*2e20*/  BSYNC.RECONVERGENT B1 ;  /* 0x0000000000017941 */ /* 0x000fea0003800200 */
.L_x_1317:
        /* <DEDUP_REMOVED lines=26> */
.L_x_1321:
[----:B------:R-:W-:Y:S05]  /*2fd0*/  BSYNC.RECONVERGENT B1 ;  /* 0x0000000000017941 */ /* 0x000fea0003800200 */
.L_x_1320:
        /* <DEDUP_REMOVED lines=41> */
.L_x_1323:
        /* <DEDUP_REMOVED lines=9> */
.L_x_1324:
[----:B------:R-:W-:Y:S05]  /*3300*/  BSYNC.RECONVERGENT B1 ;  /* 0x0000000000017941 */ /* 0x000fea0003800200 */
.L_x_1322:
        /* <DEDUP_REMOVED lines=26> */
.L_x_1326:
[----:B------:R-:W-:Y:S05]  /*34b0*/  BSYNC.RECONVERGENT B1 ;  /* 0x0000000000017941 */ /* 0x000fea0003800200 */
.L_x_1325:
        /* <DEDUP_REMOVED lines=41> */
.L_x_1328:
        /* <DEDUP_REMOVED lines=9> */
.L_x_1329:
[----:B------:R-:W-:Y:S05]  /*37e0*/  BSYNC.RECONVERGENT B1 ;  /* 0x0000000000017941 */ /* 0x000fea0003800200 */
.L_x_1327:
        /* <DEDUP_REMOVED lines=27> */
.L_x_1331:
[----:B------:R-:W-:Y:S05]  /*39a0*/  BSYNC.RECONVERGENT B1 ;  /* 0x0000000000017941 */ /* 0x000fea0003800200 */
.L_x_1330:
[-C--:B------:R-:W-:Y:S01]  /*39b0*/  FMUL R83, R94, R73.reuse ;  /* 0x000000495e537220 */ /* 0x080fe20000400000 */
[----:B0----5:R-:W-:Y:S02]  /*39c0*/  HADD2.F32 R85, -RZ, R82.H0_H0 ;  /* 0x20000052ff557230 */ /* 0x021fe40000004100 */
[-C--:B------:R-:W-:Y:S01]  /*39d0*/  FMUL R96, R96, R73.reuse ;  /* 0x0000004960607220 */ /* 0x080fe20000400000 */
[----:B------:R-:W-:Y:S02]  /*39e0*/  HADD2.F32 R84, -RZ, R8.H0_H0 ;  /* 0x20000008ff547230 */ /* 0x000fe40000004100 */
[-C--:B------:R-:W-:Y:S01]  /*39f0*/  FMUL R81, R124, R73.reuse ;  /* 0x000000497c517220 */ /* 0x080fe20000400000 */
[----:B------:R-:W-:Y:S02]  /*3a00*/  HADD2.F32 R89, -RZ, R9.H0_H0 ;  /* 0x20000009ff597230 */ /* 0x000fe40000004100 */
[----:B------:R-:W-:Y:S01]  /*3a10*/  FMUL R82, R140, R73 ;  /* 0x000000498c527220 */ /* 0x000fe20000400000 */
[----:B------:R-:W-:-:S02]  /*3a20*/  HADD2.F32 R94, -RZ, R10.H0_H0 ;  /* 0x2000000aff5e7230 */ /* 0x000fc40000004100 */
[----:B------:R-:W-:Y:S01]  /*3a30*/  FFMA R4, R83, R85, R4 ;  /* 0x0000005553047223 */ /* 0x000fe20000000004 */
[----:B------:R-:W-:Y:S01]  /*3a40*/  FFMA R5, R96, R84, R5 ;  /* 0x0000005460057223 */ /* 0x000fe20000000005 */
[----:B------:R-:W-:Y:S01]  /*3a50*/  FFMA R6, R81, R89, R6 ;  /* 0x0000005951067223 */ /* 0x000fe20000000006 */
[----:B------:R-:W-:Y:S01]  /*3a60*/  FMUL R124, R28, R85 ;  /* 0x000000551c7c7220 */ /* 0x000fe20000400000 */
[----:B------:R-:W-:Y:S01]  /*3a70*/  FFMA R7, R82, R94, R7 ;  /* 0x0000005e52077223 */ /* 0x000fe20000000007 */
[----:B------:R-:W-:Y:S01]  /*3a80*/  ISETP.GE.AND P1, PT, R46, UR6, PT ;  /* 0x000000062e007c0c */ /* 0x000fe2000bf26270 */
[----:B------:R-:W-:Y:S01]  /*3a90*/  FADD R8, R85, R12 ;  /* 0x0000000c55087221 */ /* 0x000fe20000000000 */
[----:B------:R-:W-:Y:S01]  /*3aa0*/  FADD R9, R13, R84 ;  /* 0x000000540d097221 */ /* 0x000fe20000000000 */
[----:B------:R-:W-:Y:S01]  /*3ab0*/  FMUL R129, R29, R84 ;  /* 0x000000541d817220 */ /* 0x000fe20000400000 */
[----:B------:R-:W-:Y:S01]  /*3ac0*/  STL.128 [R1+0x60], R4 ;  /* 0x0000600401007387 */ /* 0x000fe20000100c00 */
        /* <DEDUP_REMOVED lines=23> */
.L_x_1333:
        /* <DEDUP_REMOVED lines=9> */
.L_x_1334:
[----:B------:R-:W-:Y:S05]  /*3cd0*/  BSYNC.RECONVERGENT B1 ;  /* 0x0000000000017941 */ /* 0x000fea0003800200 */
.L_x_1332:
        /* <DEDUP_REMOVED lines=27> */
.L_x_1336:
[----:B------:R-:W-:Y:S05]  /*3e90*/  BSYNC.RECONVERGENT B1 ;  /* 0x0000000000017941 */ /* 0x000fea0003800200 */
.L_x_1335:
[-C--:B------:R-:W-:Y:S01]  /*3ea0*/  FMUL R79, R80, R73.reuse ;  /* 0x00000049504f7220 */ /* 0x080fe20000400000 */
[----:B-----5:R-:W-:Y:S02]  /*3eb0*/  HADD2.F32 R11, -RZ, R78.H0_H0 ;  /* 0x2000004eff0b7230 */ /* 0x020fe40000004100 */
[-C--:B------:R-:W-:Y:S01]  /*3ec0*/  FMUL R80, R84, R73.reuse ;  /* 0x0000004954507220 */ /* 0x080fe20000400000 */
[----:B------:R-:W-:Y:S02]  /*3ed0*/  HADD2.F32 R8, -RZ, R8.H0_H0 ;  /* 0x20000008ff087230 */ /* 0x000fe40000004100 */
[-C--:B------:R-:W-:Y:S01]  /*3ee0*/  FMUL R77, R92, R73.reuse ;  /* 0x000000495c4d7220 */ /* 0x080fe20000400000 */
[----:B------:R-:W-:Y:S02]  /*3ef0*/  HADD2.F32 R138, -RZ, R9.H0_H0 ;  /* 0x20000009ff8a7230 */ /* 0x000fe40000004100 */
[----:B------:R-:W-:Y:S01]  /*3f00*/  FMUL R78, R86, R73 ;  /* 0x00000049564e7220 */ /* 0x000fe20000400000 */
[----:B------:R-:W-:-:S02]  /*3f10*/  HADD2.F32 R10, -RZ, R10.H0_H0 ;  /* 0x2000000aff0a7230 */ /* 0x000fc40000004100 */
[----:B------:R-:W-:Y:S01]  /*3f20*/  FADD R12, R11, R12 ;  /* 0x0000000c0b0c7221 */ /* 0x000fe20000000000 */
[----:B------:R-:W-:Y:S01]  /*3f30*/  FADD R13, R13, R8 ;  /* 0x000000080d0d7221 */ /* 0x000fe20000000000 */
[----:B------:R-:W-:Y:S01]  /*3f40*/  FADD R14, R14, R138 ;  /* 0x0000008a0e0e7221 */ /* 0x000fe20000000000 */
[-C--:B------:R-:W-:Y:S01]  /*3f50*/  FFMA R4, R79, R11.reuse, R4 ;  /* 0x0000000b4f047223 */ /* 0x080fe20000000004 */
[----:B------:R-:W-:Y:S01]  /*3f60*/  FADD R15, R15, R10 ;  /* 0x0000000a0f0f7221 */ /* 0x000fe20000000000 */
[----:B------:R-:W-:Y:S01]  /*3f70*/  FFMA R5, R80, R8, R5 ;  /* 0x0000000850057223 */ /* 0x000fe20000000005 */
[----:B------:R-:W-:Y:S01]  /*3f80*/  FFMA R6, R77, R138, R6 ;  /* 0x0000008a4d067223 */ /* 0x000fe20000000006 */
[----:B------:R-:W-:Y:S01]  /*3f90*/  FFMA R7, R78, R10, R7 ;  /* 0x0000000a4e077223 */ /* 0x000fe20000000007 */
[----:B------:R-:W-:Y:S01]  /*3fa0*/  FMUL R122, R32, R11 ;  /* 0x0000000b207a7220 */ /* 0x000fe20000400000 */
[----:B------:R1:W-:Y:S01]  /*3fb0*/  STL.128 [R1+0xf0], R12 ;  /* 0x0000f00c01007387 */ /* 0x0003e20000100c00 */
[----:B------:R-:W-:Y:S01]  /*3fc0*/  FMUL R125, R34, R8 ;  /* 0x00000008227d7220 */ /* 0x000fe20000400000 */
[----:B------:R-:W-:Y:S01]  /*3fd0*/  FMUL R138, R35, R138 ;  /* 0x0000008a238a7220 */ /* 0x000fe20000400000 */
[----:B------:R-:W-:Y:S01]  /*3fe0*/  FADD R8, R87, R122 ;  /* 0x0000007a57087221 */ /* 0x000fe20000000000 */
[----:B------:R1:W-:Y:S01]  /*3ff0*/  STL.128 [R1+0x70], R4 ;  /* 0x0000700401007387 */ /* 0x0003e20000100c00 */
[----:B------:R-:W-:Y:S01]  /*4000*/  FFMA R9, R79, R122, R88 ;  /* 0x0000007a4f097223 */ /* 0x000fe20000000058 */
[----:B------:R-:W-:Y:S01]  /*4010*/  FMUL R123, R36, R10 ;  /* 0x0000000a247b7220 */ /* 0x000fe20000400000 */
[----:B------:R-:W-:-:S02]  /*4020*/  FADD R11, R8, R125 ;  /* 0x0000007d080b7221 */ /* 0x000fc40000000000 */
[----:B------:R-:W-:Y:S02]  /*4030*/  FFMA R8, R80, R125, R9 ;  /* 0x0000007d50087223 */ /* 0x000fe40000000009 */
[----:B------:R-:W-:Y:S02]  /*4040*/  FADD R10, R11, R138 ;  /* 0x0000008a0b0a7221 */ /* 0x000fe40000000000 */
[----:B------:R-:W-:Y:S02]  /*4050*/  FFMA R9, R77, R138, R8 ;  /* 0x0000008a4d097223 */ /* 0x000fe40000000008 */
[----:B------:R-:W-:Y:S02]  /*4060*/  FADD R87, R10, R123 ;  /* 0x0000007b0a577221 */ /* 0x000fe40000000000 */
[----:B------:R-:W-:-:S07]  /*4070*/  FFMA R88, R78, R123, R9 ;  /* 0x0000007b4e587223 */ /* 0x000fce0000000009 */
.L_x_1295:
[----:B------:R-:W-:Y:S05]  /*4080*/  BSYNC.RECONVERGENT B0 ;  /* 0x0000000000007941 */ /* 0x000fea0003800200 */
.L_x_1294:
        /* <DEDUP_REMOVED lines=24> */
.L_x_1337:
[----:B-1----:R-:W1:Y:S01]  /*4210*/  SHFL.DOWN PT, R4, R87, 0x10, 0x1f ;  /* 0x0a001f0057047f89 */ /* 0x002e6200000e0000 */
[----:B------:R-:W2:Y:S01]  /*4220*/  LDC R12, c[0x0][0x380] ;  /* 0x0000e000ff0c7b82 */ /* 0x000ea20000000800 */
[----:B------:R-:W3:Y:S01]  /*4230*/  LDCU.64 UR8, c[0x0][0x3b0] ;  /* 0x00007600ff0877ac */ /* 0x000ee20008000a00 */
[----:B------:R-:W-:Y:S01]  /*4240*/  LOP3.LUT R13, R63, 0x1, RZ, 0xc0, !PT ;  /* 0x000000013f0d7812 */ /* 0x000fe200078ec0ff */
        /* <DEDUP_REMOVED lines=15> */
[----:B------:R-:W-:-:S02]  /*4340*/  IADD3 R6, PT, PT, -R13, RZ, RZ ;  /* 0x000000ff0d067210 */ /* 0x000fc40007ffe1ff */
[----:B------:R-:W-:Y:S01]  /*4350*/  SHF.L.U32 R7, R7, 0x2, RZ ;  /* 0x0000000207077819 */ /* 0x000fe200000006ff */
[----:B------:R-:W2:Y:S03]  /*4360*/  SHFL.DOWN PT, R10, R9, 0x2, 0x1f ;  /* 0x08401f00090a7f89 */ /* 0x000ea600000e0000 */
        /* <DEDUP_REMOVED lines=32> */
.L_x_1340:
[----:B------:R-:W3:Y:S04]  /*4570*/  LDG.E.STRONG.GPU R6, desc[UR4][R4.64] ;  /* 0x0000000404067981 */ /* 0x000ee8000c1ef900 */
[----:B---3--:R-:W-:Y:S01]  /*4580*/  CCTL.IVALL ;  /* 0x00000000ff00798f */ /* 0x008fe20002000000 */
[----:B------:R-:W-:Y:S05]  /*4590*/  YIELD ;  /* 0x0000000000007946 */ /* 0x000fea0003800000 */
[----:B------:R-:W-:-:S13]  /*45a0*/  ISETP.NE.AND P1, PT, R6, R9, PT ;  /* 0x000000090600720c */ /* 0x000fda0003f25270 */
[----:B------:R-:W-:Y:S05]  /*45b0*/  @P1 BRA `(.L_x_1340) ;  /* 0xfffffffc00ec1947 */ /* 0x000fea000383ffff */
.L_x_1339:
        /* <DEDUP_REMOVED lines=9> */
[----:B------:R-:W-:Y:S02]  /*4650*/  CS2R R88, SRZ ;  /* 0x0000000000587805 */ /* 0x000fe4000001ff00 */
[----:B------:R-:W-:-:S07]  /*4660*/  MOV R154, R76 ;  /* 0x0000004c009a7202 */ /* 0x000fce0000000f00 */
[----:B------:R-:W-:Y:S05]  /*4670*/  @!P1 BRA `(.L_x_1344) ;  /* 0x0000000000e89947 */ /* 0x000fea0003800000 */
[----:B------:R-:W-:Y:S01]  /*4680*/  LEA.HI R156, R67, 0x1, RZ, 0x1b ;  /* 0x00000001439c7811 */ /* 0x000fe200078fd8ff */
[----:B------:R-:W-:Y:S01]  /*4690*/  HFMA2 R88, -RZ, RZ, 0, 0 ;  /* 0x00000000ff587431 */ /* 0x000fe200000001ff */
[----:B------:R-:W-:Y:S02]  /*46a0*/  MOV R154, R76 ;  /* 0x0000004c009a7202 */ /* 0x000fe40000000f00 */
[----:B------:R-:W-:-:S04]  /*46b0*/  LOP3.LUT R156, R156, 0xffffff0, RZ, 0xc0, !PT ;  /* 0x0ffffff09c9c7812 */ /* 0x000fc800078ec0ff */
[----:B------:R-:W-:-:S07]  /*46c0*/  IADD3 R156, PT, PT, -R156, RZ, RZ ;  /* 0x000000ff9c9c7210 */ /* 0x000fce0007ffe1ff */
.L_x_1345:
        /* <DEDUP_REMOVED lines=29> */
[----:B------:R-:W-:-:S04]  /*48a0*/  IADD3 R156, PT, PT, R156, 0x10, RZ ;  /* 0x000000109c9c7810 */ /* 0x000fc80007ffe0ff */
        /* <DEDUP_REMOVED lines=23> */
.L_x_1344:
[----:B------:R-:W-:Y:S05]  /*4a20*/  BSYNC.RECONVERGENT B1 ;  /* 0x0000000000017941 */ /* 0x000fea0003800200 */
.L_x_1343:
        /* <DEDUP_REMOVED lines=32> */
.L_x_1347:
[----:B------:R-:W-:Y:S05]  /*4c30*/  BSYNC.RECONVERGENT B1 ;  /* 0x0000000000017941 */ /* 0x000fea0003800200 */
.L_x_1346:
        /* <DEDUP_REMOVED lines=20> */
.L_x_1349:
[----:B------:R-:W-:Y:S05]  /*4d80*/  BSYNC.RECONVERGENT B1 ;  /* 0x0000000000017941 */ /* 0x000fea0003800200 */
.L_x_1348:
        /* <DEDUP_REMOVED lines=14> */
.L_x_1342:
[----:B------:R-:W-:Y:S05]  /*4e70*/  BSYNC.RECONVERGENT B0 ;  /* 0x0000000000007941 */ /* 0x000fea0003800200 */
.L_x_1341:
        /* <DEDUP_REMOVED lines=22> */
.L_x_1338:
        /* <DEDUP_REMOVED lines=33> */
.L_x_1353:
[----:B------:R1:W-:Y:S02]  /*51f0*/  STG.E.128 desc[UR4][R10.64], R4 ;  /* 0x000000040a007986 */ /* 0x0003e4000c101d04 */
.L_x_1354:
[----:B------:R-:W-:Y:S05]  /*5200*/  BSYNC.RECONVERGENT B1 ;  /* 0x0000000000017941 */ /* 0x000fea0003800200 */
.L_x_1352:
        /* <DEDUP_REMOVED lines=30> */
.L_x_1356:
[----:B------:R-:W-:Y:S05]  /*53f0*/  BSYNC.RECONVERGENT B1 ;  /* 0x0000000000017941 */ /* 0x000fea0003800200 */
.L_x_1355:
        /* <DEDUP_REMOVED lines=29> */
.L_x_1358:
[----:B------:R-:W-:Y:S05]  /*55d0*/  BSYNC.RECONVERGENT B1 ;  /* 0x0000000000017941 */ /* 0x000fea0003800200 */
.L_x_1357:
        /* <DEDUP_REMOVED lines=29> */
.L_x_1360:
[----:B------:R-:W-:Y:S05]  /*57b0*/  BSYNC.RECONVERGENT B1 ;  /* 0x0000000000017941 */ /* 0x000fea0003800200 */
.L_x_1359:
        /* <DEDUP_REMOVED lines=29> */
.L_x_1362:
[----:B------:R-:W-:Y:S05]  /*5990*/  BSYNC.RECONVERGENT B1 ;  /* 0x0000000000017941 */ /* 0x000fea0003800200 */
.L_x_1361:
        /* <DEDUP_REMOVED lines=29> */
.L_x_1364:
[----:B------:R-:W-:Y:S05]  /*5b70*/  BSYNC.RECONVERGENT B1 ;  /* 0x0000000000017941 */ /* 0x000fea0003800200 */
.L_x_1363:
        /* <DEDUP_REMOVED lines=29> */
.L_x_1366:
[----:B------:R-:W-:Y:S05]  /*5d50*/  BSYNC.RECONVERGENT B1 ;  /* 0x0000000000017941 */ /* 0x000fea0003800200 */
.L_x_1365:
        /* <DEDUP_REMOVED lines=27> */
.L_x_1351:
[----:B------:R-:W-:Y:S05]  /*5f10*/  BSYNC.RECONVERGENT B0 ;  /* 0x0000000000007941 */ /* 0x000fea0003800200 */
.L_x_1350:
[----:B-1234-:R-:W1:Y:S02]  /*5f20*/  LDC R4, c[0x0][0x380] ;  /* 0x0000e000ff047b82 */ /* 0x01ee640000000800 */
[----:B-1----:R-:W-:-:S04]  /*5f30*/  LEA R69, R4, R69, 0x2 ;  /* 0x0000004504457211 */ /* 0x002fc800078e10ff */
[----:B------:R-:W-:-:S13]  /*5f40*/  ISETP.GE.AND P0, PT, R69, UR7, PT ;  /* 0x0000000745007c0c */ /* 0x000fda000bf06270 */
[----:B------:R-:W-:Y:S05]  /*5f50*/  @!P0 BRA `(.L_x_1367) ;  /* 0xffffffb8002c8947 */ /* 0x000fea000383ffff */
.L_x_1291:
[----:B------:R-:W1:Y:S01]  /*5f60*/  S2R R9, SR_CgaCtaId ;  /* 0x0000000000097919 */ /* 0x000e620000008800 */
[----:B------:R-:W-:Y:S01]  /*5f70*/  ISETP.GE.AND P2, PT, R70, UR6, PT ;  /* 0x0000000646007c0c */ /* 0x000fe2000bf46270 */
[----:B------:R-:W-:Y:S01]  /*5f80*/  BSSY.RECONVERGENT B0, `(.L_x_1368) ;  /* 0x000002a000007945 */ /* 0x000fe20003800200 */
[----:B------:R-:W-:-:S04]  /*5f90*/  MOV R0, 0x400 ;  /* 0x0000040000007802 */ /* 0x000fc80000000f00 */
[----:B-1----:R-:W-:-:S05]  /*5fa0*/  LEA R9, R9, R0, 0x18 ;  /* 0x0000000009097211 */ /* 0x002fca00078ec0ff */
[----:B0-----:R-:W-:-:S05]  /*5fb0*/  IMAD R3, R74, 0x210, R9 ;  /* 0x000002104a037824 */ /* 0x001fca00078e0209 */
[----:B------:R-:W-:Y:S01]  /*5fc0*/  LEA R2, R76, R3, 0x4 ;  /* 0x000000034c027211 */ /* 0x000fe200078e20ff */
        /* <DEDUP_REMOVED lines=17> */
[----:B------:R-:W-:-:S04]  /*60e0*/  LEA R0, R155, R0, 0x7 ;  /* 0x000000009b007211 */ /* 0x000fc800078e38ff */
        /* <DEDUP_REMOVED lines=19> */
.L_x_1369:
[----:B------:R-:W-:Y:S05]  /*6220*/  BSYNC.RECONVERGENT B0 ;  /* 0x0000000000007941 */ /* 0x000fea0003800200 */
.L_x_1368:
[----:B------:R-:W-:Y:S01]  /*6230*/  LEA R71, R71, R76, 0x5 ;  /* 0x0000004c47477211 */ /* 0x000fe200078e28ff */
[----:B------:R-:W-:Y:S01]  /*6240*/  BAR.SYNC.DEFER_BLOCKING 0x0 ;  /* 0x0000000000007b1d */ /* 0x000fe20000010000 */
[----:B------:R-:W-:Y:S02]  /*6250*/  LOP3.LUT R0, R62, 0x3e0, RZ, 0xc0, !PT ;  /* 0x000003e03e007812 */ /* 0x000fe400078ec0ff */
[----:B------:R-:W-:-:S03]  /*6260*/  LEA R9, R76, R9, 0x4 ;  /* 0x000000094c097211 */ /* 0x000fc600078e20ff */
[----:B------:R-:W-:Y:S01]  /*6270*/  IMAD R0, R0, R155, R71 ;  /* 0x0000009b00007224 */ /* 0x000fe200078e0247 */
[----:B------:R-:W-:Y:S04]  /*6280*/  BSSY.RECONVERGENT B0, `(.L_x_1370) ;  /* 0x00000a0000007945 */ /* 0x000fe80003800200 */
        /* <DEDUP_REMOVED lines=19> */
.L_x_1373:
[----:B------:R-:W-:Y:S05]  /*63c0*/  BSYNC.RECONVERGENT B1 ;  /* 0x0000000000017941 */ /* 0x000fea0003800200 */
.L_x_1372:
[----:B------:R-:W-:Y:S04]  /*63d0*/  BSSY.RECONVERGENT B1, `(.L_x_1374) ;  /* 0x0000027000017945 */ /* 0x000fe80003800200 */
[----:B------:R-:W-:Y:S04]  /*63e0*/  BSSY.RELIABLE B2, `(.L_x_1375) ;  /* 0x000001b000027945 */ /* 0x000fe80003800100 */
[----:B------:R-:W-:Y:S05]  /*63f0*/  @P4 BRA `(.L_x_1376) ;  /* 0x00000000000c4947 */ /* 0x000fea0003800000 */
[----:B0-----:R0:W5:Y:S04]  /*6400*/  LDL R10, [R61+0x4] ;  /* 0x000004003d0a7983 */ /* 0x0011680000100800 */
[----:B------:R0:W5:Y:S01]  /*6410*/  LDL.64 R12, [R61+0x8] ;  /* 0x000008003d0c7983 */ /* 0x0001620000100a00 */
[----:B------:R-:W-:Y:S05]  /*6420*/  BRA `(.L_x_1377) ;  /* 0x0000000000247947 */ /* 0x000fea0003800000 */
.L_x_1376:
        /* <DEDUP_REMOVED lines=9> */
.L_x_1377:
        /* <DEDUP_REMOVED lines=8> */
[----:B------:R-:W-:Y:S02]  /*6540*/  MOV R16, R8 ;  /* 0x0000000800107202 */ /* 0x000fe40000000f00 */
[----:B------:R-:W-:Y:S02]  /*6550*/  MOV R18, R12 ;  /* 0x0000000c00127202 */ /* 0x000fe40000000f00 */
[----:B------:R-:W-:-:S05]  /*6560*/  MOV R19, R13 ;  /* 0x0000000d00137202 */ /* 0x000fca0000000f00 */
[----:B------:R1:W-:Y:S01]  /*6570*/  STL.128 [R61], R16 ;  /* 0x000000103d007387 */ /* 0x0003e20000100c00 */
[----:B------:R-:W-:Y:S05]  /*6580*/  @!P1 BRA `(.L_x_1379) ;  /* 0x00000000002c9947 */ /* 0x000fea0003800000 */
.L_x_1378:
[----:B------:R-:W-:Y:S05]  /*6590*/  BSYNC.RELIABLE B2 ;  /* 0x0000000000027941 */ /* 0x000fea0003800100 */
.L_x_1375:
[----:B------:R-:W2:Y:S02]  /*65a0*/  LDS.128 R4, [R0+0x630] ;  /* 0x0006300000047984 */ /* 0x000ea40000000c00 */
[----:B--2---:R-:W-:Y:S01]  /*65b0*/  FADD R10, R5, R10 ;  /* 0x0000000a050a7221 */ /* 0x004fe20000000000 */
[----:B------:R-:W-:Y:S01]  /*65c0*/  FADD R8, R4, R8 ;  /* 0x0000000804087221 */ /* 0x000fe20000000000 */
[----:B------:R-:W-:Y:S01]  /*65d0*/  FADD R12, R6, R12 ;  /* 0x0000000c060c7221 */ /* 0x000fe20000000000 */
[----:B------:R-:W-:Y:S02]  /*65e0*/  FADD R13, R7, R13 ;  /* 0x0000000d070d7221 */ /* 0x000fe40000000000 */
[----:B-1----:R-:W-:Y:S02]  /*65f0*/  MOV R17, R10 ;  /* 0x0000000a00117202 */ /* 0x002fe40000000f00 */
[----:B------:R-:W-:Y:S02]  /*6600*/  MOV R16, R8 ;  /* 0x0000000800107202 */ /* 0x000fe40000000f00 */
[----:B------:R-:W-:-:S02]  /*6610*/  MOV R18, R12 ;  /* 0x0000000c00127202 */ /* 0x000fc40000000f00 */
[----:B------:R-:W-:-:S05]  /*6620*/  MOV R19, R13 ;  /* 0x0000000d00137202 */ /* 0x000fca0000000f00 */
[----:B------:R2:W-:Y:S02]  /*6630*/  STL.128 [R61], R16 ;  /* 0x000000103d007387 */ /* 0x0005e40000100c00 */
.L_x_1379:
[----:B------:R-:W-:Y:S05]  /*6640*/  BSYNC.RECONVERGENT B1 ;  /* 0x0000000000017941 */ /* 0x000fea0003800200 */
.L_x_1374:
        /* <DEDUP_REMOVED lines=18> */
.L_x_1381:
[----:B-12---:R-:W-:Y:S02]  /*6770*/  MOV R17, R10 ;  /* 0x0000000a00117202 */ /* 0x006fe40000000f00 */
[----:B------:R-:W-:Y:S02]  /*6780*/  MOV R10, R12 ;  /* 0x0000000c000a7202 */ /* 0x000fe40000000f00 */
[----:B------:R-:W-:Y:S02]  /*6790*/  MOV R11, R13 ;  /* 0x0000000d000b7202 */ /* 0x000fe40000000f00 */
[----:B------:R-:W-:-:S05]  /*67a0*/  MOV R9, R17 ;  /* 0x0000001100097202 */ /* 0x000fca0000000f00 */
[----:B------:R1:W-:Y:S02]  /*67b0*/  STG.E.128 desc[UR4][R4.64], R8 ;  /* 0x0000000804007986 */ /* 0x0003e4000c101d04 */
.L_x_1382:
[----:B------:R-:W-:Y:S05]  /*67c0*/  BSYNC.RECONVERGENT B1 ;  /* 0x0000000000017941 */ /* 0x000fea0003800200 */
.L_x_1380:
[----:B-1----:R-:W-:-:S04]  /*67d0*/  LEA R9, R155, R3, 0x9 ;  /* 0x000000039b097211 */ /* 0x002fc800078e48ff */
        /* <DEDUP_REMOVED lines=14> */
.L_x_1384:
[----:B------:R-:W-:Y:S05]  /*68c0*/  BSYNC.RECONVERGENT B1 ;  /* 0x0000000000017941 */ /* 0x000fea0003800200 */
.L_x_1383:
[----:B------:R-:W-:Y:S04]  /*68d0*/  BSSY.RECONVERGENT B1, `(.L_x_1385) ;  /* 0x0000027000017945 */ /* 0x000fe80003800200 */
[----:B------:R-:W-:Y:S04]  /*68e0*/  BSSY.RELIABLE B2, `(.L_x_1386) ;  /* 0x000001b000027945 */ /* 0x000fe80003800100 */
[----:B------:R-:W-:Y:S05]  /*68f0*/  @P4 BRA `(.L_x_1387) ;  /* 0x00000000000c4947 */ /* 0x000fea0003800000 */
[----:B------:R0:W5:Y:S04]  /*6900*/  LDL R8, [R61+0x44] ;  /* 0x000044003d087983 */ /* 0x0001680000100800 */
[----:B---3--:R0:W5:Y:S01]  /*6910*/  LDL.64 R12, [R61+0x48] ;  /* 0x000048003d0c7983 */ /* 0x0081620000100a00 */
[----:B------:R-:W-:Y:S05]  /*6920*/  BRA `(.L_x_1388) ;  /* 0x0000000000247947 */ /* 0x000fea0003800000 */
.L_x_1387:
        /* <DEDUP_REMOVED lines=9> */
.L_x_1388:
        /* <DEDUP_REMOVED lines=8> */
[----:B------:R-:W-:Y:S02]  /*6a40*/  MOV R16, R10 ;  /* 0x0000000a00107202 */ /* 0x000fe40000000f00 */
[----:B------:R-:W-:Y:S02]  /*6a50*/  MOV R18, R12 ;  /* 0x0000000c00127202 */ /* 0x000fe40000000f00 */
[----:B------:R-:W-:-:S05]  /*6a60*/  MOV R19, R13 ;  /* 0x0000000d00137202 */ /* 0x000fca0000000f00 */
[----:B------:R2:W-:Y:S01]  /*6a70*/  STL.128 [R61+0x40], R16 ;  /* 0x000040103d007387 */ /* 0x0005e20000100c00 */
[----:B------:R-:W-:Y:S05]  /*6a80*/  @!P1 BRA `(.L_x_1390) ;  /* 0x00000000002c9947 */ /* 0x000fea0003800000 */
.L_x_1389:
[----:B------:R-:W-:Y:S05]  /*6a90*/  BSYNC.RELIABLE B2 ;  /* 0x0000000000027941 */ /* 0x000fea0003800100 */
.L_x_1386:
[----:B--2---:R-:W2:Y:S02]  /*6aa0*/  LDS.128 R16, [R0+0x2730] ;  /* 0x0027300000107984 */ /* 0x004ea40000000c00 */
[----:B--2---:R-:W-:Y:S01]  /*6ab0*/  FADD R8, R17, R8 ;  /* 0x0000000811087221 */ /* 0x004fe20000000000 */
[----:B------:R-:W-:Y:S01]  /*6ac0*/  FADD R10, R16, R10 ;  /* 0x0000000a100a7221 */ /* 0x000fe20000000000 */
[----:B------:R-:W-:Y:S01]  /*6ad0*/  FADD R12, R18, R12 ;  /* 0x0000000c120c7221 */ /* 0x000fe20000000000 */
[----:B------:R-:W-:Y:S02]  /*6ae0*/  FADD R13, R19, R13 ;  /* 0x0000000d130d7221 */ /* 0x000fe40000000000 */
[----:B------:R-:W-:Y:S02]  /*6af0*/  MOV R17, R8 ;  /* 0x0000000800117202 */ /* 0x000fe40000000f00 */
[----:B------:R-:W-:Y:S02]  /*6b00*/  MOV R16, R10 ;  /* 0x0000000a00107202 */ /* 0x000fe40000000f00 */
[----:B------:R-:W-:-:S02]  /*6b10*/  MOV R18, R12 ;  /* 0x0000000c00127202 */ /* 0x000fc40000000f00 */
[----:B------:R-:W-:-:S05]  /*6b20*/  MOV R19, R13 ;  /* 0x0000000d00137202 */ /* 0x000fca0000000f00 */
[----:B------:R3:W-:Y:S02]  /*6b30*/  STL.128 [R61+0x40], R16 ;  /* 0x000040103d007387 */ /* 0x0007e40000100c00 */
.L_x_1390:
[----:B------:R-:W-:Y:S05]  /*6b40*/  BSYNC.RECONVERGENT B1 ;  /* 0x0000000000017941 */ /* 0x000fea0003800200 */
.L_x_1385:
[----:B------:R-:W-:Y:S01]  /*6b50*/  IMAD R5, R72, UR6, R9 ;  /* 0x0000000648057c24 */ /* 0x000fe2000f8e0209 */
[----:B------:R-:W-:Y:S02]  /*6b60*/  IADD3 R9, PT, PT, -R9, UR6, RZ ;  /* 0x0000000609097c10 */ /* 0x000fe4000fffe1ff */
[----:B--23--:R-:W-:Y:S01]  /*6b70*/  MOV R16, R10 ;  /* 0x0000000a00107202 */ /* 0x00cfe20000000f00 */
[----:B----4-:R-:W-:Y:S01]  /*6b80*/  IMAD.WIDE.U32 R4, R5, 0x4, R6 ;  /* 0x0000000405047825 */ /* 0x010fe200078e0006 */
[----:B------:R-:W-:Y:S02]  /*6b90*/  MOV R18, R12 ;  /* 0x0000000c00127202 */ /* 0x000fe40000000f00 */
        /* <DEDUP_REMOVED lines=14> */
.L_x_1371:
[----:B------:R-:W-:Y:S05]  /*6c80*/  BSYNC.RECONVERGENT B0 ;  /* 0x0000000000007941 */ /* 0x000fea0003800200 */
.L_x_1370:
        /* <DEDUP_REMOVED lines=11> */
.L_x_1394:
[----:B------:R-:W-:Y:S05]  /*6d40*/  BSYNC.RECONVERGENT B1 ;  /* 0x0000000000017941 */ /* 0x000fea0003800200 */
.L_x_1393:
        /* <DEDUP_REMOVED lines=8> */
.L_x_1396:
[----:B------:R-:W-:Y:S05]  /*6dd0*/  BSYNC.RECONVERGENT B1 ;  /* 0x0000000000017941 */ /* 0x000fea0003800200 */
.L_x_1395:
        /* <DEDUP_REMOVED lines=8> */
.L_x_1398:
[----:B------:R-:W-:Y:S05]  /*6e60*/  BSYNC.RECONVERGENT B1 ;  /* 0x0000000000017941 */ /* 0x000fea0003800200 */
.L_x_1397:
        /* <DEDUP_REMOVED lines=8> */
.L_x_1400:
[----:B------:R-:W-:Y:S05]  /*6ef0*/  BSYNC.RECONVERGENT B1 ;  /* 0x0000000000017941 */ /* 0x000fea0003800200 */
.L_x_1399:
        /* <DEDUP_REMOVED lines=8> */
.L_x_1402:
[----:B------:R-:W-:Y:S05]  /*6f80*/  BSYNC.RECONVERGENT B1 ;  /* 0x0000000000017941 */ /* 0x000fea0003800200 */
.L_x_1401:
        /* <DEDUP_REMOVED lines=8> */
.L_x_1404:
[----:B------:R-:W-:Y:S05]  /*7010*/  BSYNC.RECONVERGENT B1 ;  /* 0x0000000000017941 */ /* 0x000fea0003800200 */
.L_x_1403:
        /* <DEDUP_REMOVED lines=9> */
.L_x_1392:
[----:B------:R-:W-:Y:S05]  /*70b0*/  BSYNC.RECONVERGENT B0 ;  /* 0x0000000000007941 */ /* 0x000fea0003800200 */
.L_x_1391:
[----:B------:R-:W-:Y:S06]  /*70c0*/  BAR.SYNC.DEFER_BLOCKING 0x0 ;  /* 0x0000000000007b1d */ /* 0x000fec0000010000 */
[----:B------:R-:W-:Y:S05]  /*70d0*/  @!P0 EXIT ;  /* 0x000000000000894d */ /* 0x000fea0003800000 */
[----:B01234-:R-:W-:-:S05]  /*70e0*/  LEA R2, R74, R75, 0x4 ;  /* 0x0000004b4a027211 */ /* 0x01ffca00078e20ff */
        /* <DEDUP_REMOVED lines=13> */
.L_x_1406:
[----:B------:R-:W-:Y:S05]  /*71c0*/  BSYNC.RECONVERGENT B0 ;  /* 0x0000000000007941 */ /* 0x000fea0003800200 */
.L_x_1405:
[----:B------:R-:W-:Y:S04]  /*71d0*/  BSSY.RECONVERGENT B1, `(.L_x_1407) ;  /* 0x000001d000017945 */ /* 0x000fe80003800200 */
[----:B------:R-:W-:Y:S04]  /*71e0*/  BSSY.RELIABLE B0, `(.L_x_1408) ;  /* 0x0000016000007945 */ /* 0x000fe80003800100 */
[----:B------:R-:W-:Y:S05]  /*71f0*/  @P2 BRA `(.L_x_1409) ;  /* 0x00000000000c2947 */ /* 0x000fea0003800000 */
[----:B------:R1:W5:Y:S04]  /*7200*/  LDL R10, [R2+0x4] ;  /* 0x00000400020a7983 */ /* 0x0003680000100800 */
[----:B------:R1:W5:Y:S01]  /*7210*/  LDL.64 R12, [R2+0x8] ;  /* 0x00000800020c7983 */ /* 0x0003620000100a00 */
[----:B------:R-:W-:Y:S05]  /*7220*/  BRA `(.L_x_1410) ;  /* 0x0000000000247947 */ /* 0x000fea0003800000 */
.L_x_1409:
        /* <DEDUP_REMOVED lines=9> */
.L_x_1410:
        /* <DEDUP_REMOVED lines=8> */
.L_x_1411:
[----:B------:R-:W-:Y:S05]  /*7340*/  BSYNC.RELIABLE B0 ;  /* 0x0000000000007941 */ /* 0x000fea0003800100 */
.L_x_1408:
[----:B------:R-:W0:Y:S02]  /*7350*/  LDS.128 R4, [R0+0x630] ;  /* 0x0006300000047984 */ /* 0x000e240000000c00 */
[----:B0-----:R-:W-:Y:S01]  /*7360*/  FADD R10, R5, R10 ;  /* 0x0000000a050a7221 */ /* 0x001fe20000000000 */
[----:B------:R-:W-:Y:S01]  /*7370*/  FADD R8, R4, R8 ;  /* 0x0000000804087221 */ /* 0x000fe20000000000 */
[----:B------:R-:W-:Y:S01]  /*7380*/  FADD R12, R6, R12 ;  /* 0x0000000c060c7221 */ /* 0x000fe20000000000 */
[----:B------:R-:W-:-:S07]  /*7390*/  FADD R13, R7, R13 ;  /* 0x0000000d070d7221 */ /* 0x000fce0000000000 */
.L_x_1412:
[----:B------:R-:W-:Y:S05]  /*73a0*/  BSYNC.RECONVERGENT B1 ;  /* 0x0000000000017941 */ /* 0x000fea0003800200 */
.L_x_1407:
        /* <DEDUP_REMOVED lines=19> */
.L_x_1414:
[----:B------:R-:W-:Y:S02]  /*74e0*/  MOV R9, R10 ;  /* 0x0000000a00097202 */ /* 0x000fe40000000f00 */
[----:B------:R-:W-:Y:S02]  /*74f0*/  MOV R10, R12 ;  /* 0x0000000c000a7202 */ /* 0x000fe40000000f00 */
[----:B------:R-:W-:-:S05]  /*7500*/  MOV R11, R13 ;  /* 0x0000000d000b7202 */ /* 0x000fca0000000f00 */
[----:B------:R0:W-:Y:S02]  /*7510*/  STG.E.128 desc[UR4][R4.64], R8 ;  /* 0x0000000804007986 */ /* 0x0001e4000c101d04 */
.L_x_1415:
[----:B------:R-:W-:Y:S05]  /*7520*/  BSYNC.RECONVERGENT B1 ;  /* 0x0000000000017941 */ /* 0x000fea0003800200 */
.L_x_1413:
[----:B------:R-:W-:-:S04]  /*7530*/  LEA R155, R155, R3, 0x9 ;  /* 0x000000039b9b7211 */ /* 0x000fc800078e48ff */
        /* <DEDUP_REMOVED lines=14> */
.L_x_1417:
[----:B------:R-:W-:Y:S05]  /*7620*/  BSYNC.RECONVERGENT B1 ;  /* 0x0000000000017941 */ /* 0x000fea0003800200 */
.L_x_1416:
[----:B------:R-:W-:Y:S04]  /*7630*/  BSSY.RECONVERGENT B1, `(.L_x_1418) ;  /* 0x000001d000017945 */ /* 0x000fe80003800200 */
[----:B------:R-:W-:Y:S04]  /*7640*/  BSSY.RELIABLE B2, `(.L_x_1419) ;  /* 0x0000016000027945 */ /* 0x000fe80003800100 */
[----:B------:R-:W-:Y:S05]  /*7650*/  @P2 BRA `(.L_x_1420) ;  /* 0x00000000000c2947 */ /* 0x000fea0003800000 */
[----:B------:R2:W5:Y:S04]  /*7660*/  LDL R8, [R2+0x44] ;  /* 0x0000440002087983 */ /* 0x0005680000100800 */
[----:B---3--:R2:W5:Y:S01]  /*7670*/  LDL.64 R10, [R2+0x48] ;  /* 0x00004800020a7983 */ /* 0x0085620000100a00 */
[----:B------:R-:W-:Y:S05]  /*7680*/  BRA `(.L_x_1421) ;  /* 0x0000000000247947 */ /* 0x000fea0003800000 */
.L_x_1420:
        /* <DEDUP_REMOVED lines=9> */
.L_x_1421:
        /* <DEDUP_REMOVED lines=8> */
.L_x_1422:
[----:B------:R-:W-:Y:S05]  /*77a0*/  BSYNC.RELIABLE B2 ;  /* 0x0000000000027941 */ /* 0x000fea0003800100 */
.L_x_1419:
[----:B------:R-:W3:Y:S02]  /*77b0*/  LDS.128 R12, [R0+0x2730] ;  /* 0x00273000000c7984 */ /* 0x000ee40000000c00 */
[----:B---3--:R-:W-:Y:S01]  /*77c0*/  FADD R8, R13, R8 ;  /* 0x000000080d087221 */ /* 0x008fe20000000000 */
[----:B------:R-:W-:Y:S01]  /*77d0*/  FADD R4, R12, R4 ;  /* 0x000000040c047221 */ /* 0x000fe20000000000 */
[----:B------:R-:W-:Y:S01]  /*77e0*/  FADD R10, R14, R10 ;  /* 0x0000000a0e0a7221 */ /* 0x000fe20000000000 */
[----:B------:R-:W-:-:S07]  /*77f0*/  FADD R11, R15, R11 ;  /* 0x0000000b0f0b7221 */ /* 0x000fce0000000000 */
.L_x_1423:
[----:B------:R-:W-:Y:S05]  /*7800*/  BSYNC.RECONVERGENT B1 ;  /* 0x0000000000017941 */ /* 0x000fea0003800200 */
.L_x_1418:
        /* <DEDUP_REMOVED lines=21> */
        .weak           $__internal_12_$__cuda_sm20_rcp_rn_f32_slowpath
        .type           $__internal_12_$__cuda_sm20_rcp_rn_f32_slowpath,@function
        .size           $__internal_12_$__cuda_sm20_rcp_rn_f32_slowpath,(.L_x_4773 - $__internal_12_$__cuda_sm20_rcp_rn_f32_slowpath)
$__internal_12_$__cuda_sm20_rcp_rn_f32_slowpath:
        /* <DEDUP_REMOVED lines=15> */
.L_x_1424:
        /* <DEDUP_REMOVED lines=33> */
.L_x_1426:
[----:B------:R0:W1:Y:S02]  /*7c60*/  MUFU.RCP R2, R0 ;  /* 0x0000000000027308 */ /* 0x0000640000001000 */
.L_x_1425:
[----:B-1-3--:R-:W-:Y:S02]  /*7c70*/  MOV R68, R2 ;  /* 0x0000000200447202 */ /* 0x00afe40000000f00 */
[----:B------:R-:W-:Y:S02]  /*7c80*/  MOV R2, R8 ;  /* 0x0000000800027202 */ /* 0x000fe40000000f00 */
[----:B------:R-:W-:-:S04]  /*7c90*/  MOV R3, 0x0 ;  /* 0x0000000000037802 */ /* 0x000fc80000000f00 */
[----:B0-2---:R-:W-:Y:S05]  /*7ca0*/  RET.REL.NODEC R2 `(_ZN18transformer_engine13normalization21ln_bwd_general_kernelINS0_13Kernel_traitsI6__halffS3_fjLj1024ELj1ELj4ELj1ELj16ENS0_18Kernel_traits_baseILj1024ES3_fS3_fjLj128EEEEEEEvNS0_20BackwardKernelParamsE) ;  /* 0xffffff8002d47950 */ /* 0x005fea0003c3ffff */
.L_x_1427:
        /* <DEDUP_REMOVED lines=13> */
.L_x_4773:


//--------------------- .text._ZN18transformer_engine13normalization21ln_bwd_general_kernelINS0_13Kernel_traitsI6__halfS3_S3_fjLj1024ELj1ELj4ELj1ELj16ENS0_18Kernel_traits_baseILj1024ES3_S3_S3_fjLj128EEEEEEEvNS0_20BackwardKernelParamsE --------------------------
	.section	.text._ZN18transformer_engine13normalization21ln_bwd_general_kernelINS0_13Kernel_traitsI6__halfS3_S3_fjLj1024ELj1ELj4ELj1ELj16ENS0_18Kernel_traits_baseILj1024ES3_S3_S3_fjLj128EEEEEEEvNS0_20BackwardKernelParamsE,"ax",@progbits
	.align	128
        .global         _ZN18transformer_engine13normalization21ln_bwd_general_kernelINS0_13Kernel_traitsI6__halfS3_S3_fjLj1024ELj1ELj4ELj1ELj16ENS0_18Kernel_traits_baseILj1024ES3_S3_S3_fjLj128EEEEEEEvNS0_20BackwardKernelParamsE
        .type           _ZN18transformer_engine13normalization21ln_bwd_general_kernelINS0_13Kernel_traitsI6__halfS3_S3_fjLj1024ELj1ELj4ELj1ELj16ENS0_18Kernel_traits_baseILj1024ES3_S3_S3_fjLj128EEEEEEEvNS0_20BackwardKernelParamsE,@function
        .size           _ZN18transformer_engine13normalization21ln_bwd_general_kernelINS0_13Kernel_traitsI6__halfS3_S3_fjLj1024ELj1ELj4ELj1ELj16ENS0_18Kernel_traits_baseILj1024ES3_S3_S3_fjLj128EEEEEEEvNS0_20BackwardKernelParamsE,(.L_x_4774 - _ZN18transformer_engine13normalization21ln_bwd_general_kernelINS0_13Kernel_traitsI6__halfS3_S3_fjLj1024ELj1ELj4ELj1ELj16ENS0_18Kernel_traits_baseILj1024ES3_S3_S3_fjLj128EEEEEEEvNS0_20BackwardKernelParamsE)
        .other          _ZN18transformer_engine13normalization21ln_bwd_general_kernelINS0_13Kernel_traitsI6__halfS3_S3_fjLj1024ELj1ELj4ELj1ELj16ENS0_18Kernel_traits_baseILj1024ES3_S3_S3_fjLj128EEEEEEEvNS0_20BackwardKernelParamsE,@"STO_CUDA_ENTRY STV_DEFAULT"
_ZN18transformer_engine13normalization21ln_bwd_general_kernelINS0_13Kernel_traitsI6__halfS3_S3_fjLj1024ELj1ELj4ELj1ELj16ENS0_18Kernel_traits_baseILj1024ES3_S3_S3_fjLj128EEEEEEEvNS0_20BackwardKernelParamsE:
.text._ZN18transformer_engine13normalization21ln_bwd_general_kernelINS0_13Kernel_traitsI6__halfS3_S3_fjLj1024ELj1ELj4ELj1ELj16ENS0_18Kernel_traits_baseILj1024ES3_S3_S3_fjLj128EEEEEEEvNS0_20BackwardKernelParamsE:
        /* <DEDUP_REMOVED lines=12> */
[----:B-1----:R-:W-:Y:S01]  /*00c0*/  MOV R77, UR4 ;  /* 0x00000004004d7c02 */ /* 0x002fe20008000f00 */
        /* <DEDUP_REMOVED lines=22> */
[----:B-----5:R-:W-:-:S05]  /*0230*/  IMAD R4, R3, R77, RZ ;  /* 0x0000004d03047224 */ /* 0x020fca00078e02ff */
[----:B------:R-:W-:-:S05]  /*0240*/  IADD3 R5, PT, PT, -R4, RZ, RZ ;  /* 0x000000ff04057210 */ /* 0x000fca0007ffe1ff */
[----:B------:R-:W-:-:S06]  /*0250*/  IMAD.HI.U32 R3, R3, R5, R2 ;  /* 0x0000000503037227 */ /* 0x000fcc00078e0002 */
[----:B-1----:R-:W-:-:S05]  /*0260*/  IMAD.HI.U32 R3, R3, UR4, RZ ;  /* 0x0000000403037c27 */ /* 0x002fca000f8e00ff */
[----:B------:R-:W-:-:S13]  /*0270*/  R2UR UR12, R3 ;  /* 0x00000000030c72ca */ /* 0x000fda00000e0000 */
[----:B------:R-:W-:Y:S02]  /*0280*/  IADD3 R4, PT, PT, RZ, -UR12, RZ ;  /* 0x8000000cff047c10 */ /* 0x000fe4000fffe0ff */
[----:B------:R-:W-:-:S03]  /*0290*/  MOV R2, UR12 ;  /* 0x0000000c00027c02 */ /* 0x000fc60008000f00 */
[----:B------:R-:W-:-:S05]  /*02a0*/  IMAD R0, R77, R4, UR4 ;  /* 0x000000044d007e24 */ /* 0x000fca000f8e0204 */
[----:B------:R-:W-:-:S13]  /*02b0*/  ISETP.GE.U32.AND P0, PT, R0, R77, PT ;  /* 0x0000004d0000720c */ /* 0x000fda0003f06070 */
[----:B------:R-:W-:Y:S02]  /*02c0*/  @P0 IADD3 R2, PT, PT, R2, 0x1, RZ ;  /* 0x0000000102020810 */ /* 0x000fe40007ffe0ff */
[-C--:B------:R-:W-:Y:S02]  /*02d0*/  @P0 IADD3 R0, PT, PT, R0, -R77.reuse, RZ ;  /* 0x8000004d00000210 */ /* 0x080fe40007ffe0ff */
[----:B------:R-:W-:Y:S02]  /*02e0*/  @P0 R2UR UR12, R2 ;  /* 0x00000000020c02ca */ /* 0x000fe400000e0000 */
[-C--:B------:R-:W-:Y:S02]  /*02f0*/  ISETP.GE.U32.AND P0, PT, R0, R77.reuse, PT ;  /* 0x0000004d0000720c */ /* 0x080fe40003f06070 */
[----:B------:R-:W-:-:S09]  /*0300*/  @!P1 LOP3.LUT R2, RZ, R77, RZ, 0x33, !PT ;  /* 0x0000004dff029212 */ /* 0x000fd200078e33ff */
[----:B------:R-:W-:-:S04]  /*0310*/  MOV R0, UR12 ;  /* 0x0000000c00007c02 */ /* 0x000fc80008000f00 */
[----:B------:R-:W-:-:S04]  /*0320*/  @P0 IADD3 R0, PT, PT, R0, 0x1, RZ ;  /* 0x0000000100000810 */ /* 0x000fc80007ffe0ff */
[----:B------:R-:W-:Y:S02]  /*0330*/  @P0 R2UR UR12, R0 ;  /* 0x00000000000c02ca */ /* 0x000fe400000e0000 */
[----:B------:R-:W-:-:S13]  /*0340*/  @!P1 R2UR UR12, R2 ;  /* 0x00000000020c92ca */ /* 0x000fda00000e0000 */
[----:B------:R-:W-:Y:S01]  /*0350*/  IADD3 R0, PT, PT, RZ, -UR12, RZ ;  /* 0x8000000cff007c10 */ /* 0x000fe2000fffe0ff */
[----:B------:R-:W-:-:S04]  /*0360*/  USHF.L.U32 UR5, UR12, 0x2, URZ ;  /* 0x000000020c057899 */ /* 0x000fc800080006ff */
[----:B------:R-:W-:Y:S01]  /*0370*/  IMAD R91, R77, R0, UR4 ;  /* 0x000000044d5b7e24 */ /* 0x000fe2000f8e0200 */
[----:B------:R-:W-:-:S04]  /*0380*/  LOP3.LUT R0, R88, 0x1f, RZ, 0xc0, !PT ;  /* 0x0000001f58007812 */ /* 0x000fc800078ec0ff */
[----:B------:R-:W-:-:S04]  /*0390*/  LEA R0, R91, R0, 0x5 ;  /* 0x000000005b007211 */ /* 0x000fc800078e28ff */
[----:B------:R-:W-:-:S04]  /*03a0*/  SHF.L.U32 R90, R0, 0x3, RZ ;  /* 0x00000003005a7819 */ /* 0x000fc800000006ff */
        /* <DEDUP_REMOVED lines=11> */
.L_x_1431:
        /* <DEDUP_REMOVED lines=28> */
.L_x_1432:
[----:B------:R-:W-:Y:S05]  /*0620*/  BSYNC.RECONVERGENT B1 ;  /* 0x0000000000017941 */ /* 0x000fea0003800200 */
.L_x_1430:
        /* <DEDUP_REMOVED lines=19> */
.L_x_1434:
        /* <DEDUP_REMOVED lines=28> */
.L_x_1435:
[----:B------:R-:W-:Y:S05]  /*0920*/  BSYNC.RECONVERGENT B1 ;  /* 0x0000000000017941 */ /* 0x000fea0003800200 */
.L_x_1433:
        /* <DEDUP_REMOVED lines=19> */
.L_x_1437:
        /* <DEDUP_REMOVED lines=28> */
.L_x_1438:
[----:B------:R-:W-:Y:S05]  /*0c20*/  BSYNC.RECONVERGENT B1 ;  /* 0x0000000000017941 */ /* 0x000fea0003800200 */
.L_x_1436:
[----:B0-----:R-:W-:Y:S01]  /*0c30*/  LEA R3, R77, R0, 0x8 ;  /* 0x000000004d037211 */ /* 0x001fe200078e40ff */
        /* <DEDUP_REMOVED lines=18> */
.L_x_1440:
        /* <DEDUP_REMOVED lines=23> */
[----:B------:R3:W5:Y:S02]  /*0ed0*/  @P6 LDG.E.U16 R11, desc[UR14][R4.64+0xe] ;  /* 0x00000e0e040b6981 */ /* 0x000764000c1e1500 */
[----:B---3--:R-:W-:-:S02]  /*0ee0*/  PRMT R5, R2, 0x5410, R7 ;  /* 0x0000541002057816 */ /* 0x008fc40000000007 */
[----:B--2---:R-:W-:Y:S02]  /*0ef0*/  PRMT R4, R0, 0x5410, R3 ;  /* 0x0000541000047816 */ /* 0x004fe40000000003 */
[----:B----4-:R-:W-:Y:S02]  /*0f00*/  PRMT R6, R6, 0x5410, R9 ;  /* 0x0000541006067816 */ /* 0x010fe40000000009 */
[----:B-----5:R-:W-:-:S07]  /*0f10*/  PRMT R7, R8, 0x5410, R11 ;  /* 0x0000541008077816 */ /* 0x020fce000000000b */
.L_x_1441:
[----:B------:R-:W-:Y:S05]  /*0f20*/  BSYNC.RECONVERGENT B1 ;  /* 0x0000000000017941 */ /* 0x000fea0003800200 */
.L_x_1439:
        /* <DEDUP_REMOVED lines=8> */
.L_x_1429:
[----:B------:R-:W-:Y:S05]  /*0fb0*/  BSYNC.RECONVERGENT B0 ;  /* 0x0000000000007941 */ /* 0x000fea0003800200 */
.L_x_1428:
        /* <DEDUP_REMOVED lines=20> */
[----:B------:R-:W1:Y:S03]  /*1100*/  LDCU.U8 UR4, c[0x0][0x3c0] ;  /* 0x00007800ff0477ac */ /* 0x000e660008000000 */
[----:B0-----:R-:W-:-:S04]  /*1110*/  IADD3 R2, PT, PT, R0, 0x1800000, RZ ;  /* 0x0180000000027810 */ /* 0x001fc80007ffe0ff */
[----:B------:R-:W-:-:S04]  /*1120*/  LOP3.LUT R2, R2, 0x7f800000, RZ, 0xc0, !PT ;  /* 0x7f80000002027812 */ /* 0x000fc800078ec0ff */
[----:B------:R-:W-:-:S13]  /*1130*/  ISETP.GT.U32.AND P0, PT, R2, 0x1ffffff, PT ;  /* 0x01ffffff0200780c */ /* 0x000fda0003f04070 */
[----:B-1----:R-:W-:Y:S05]  /*1140*/  @P0 BRA `(.L_x_1443) ;  /* 0x00000000000c0947 */ /* 0x002fea0003800000 */
[----:B------:R-:W-:-:S07]  /*1150*/  MOV R40, 0x1170 ;  /* 0x0000117000287802 */ /* 0x000fce0000000f00 */
[----:B------:R-:W-:Y:S05]  /*1160*/  CALL.REL.NOINC `($__internal_13_$__cuda_sm20_rcp_rn_f32_slowpath) ;  /* 0x0000005c004c7944 */ /* 0x000fea0003c00000 */
[----:B------:R-:W-:Y:S05]  /*1170*/  BRA `(.L_x_1444) ;  /* 0x0000000000107947 */ /* 0x000fea0003800000 */
.L_x_1443:
[----:B------:R-:W0:Y:S02]  /*1180*/  MUFU.RCP R89, R0 ;  /* 0x0000000000597308 */ /* 0x000e240000001000 */
[----:B0-----:R-:W-:-:S04]  /*1190*/  FFMA R2, R0, R89, -1 ;  /* 0xbf80000000027423 */ /* 0x001fc80000000059 */
[----:B------:R-:W-:-:S04]  /*11a0*/  FADD.FTZ R2, -R2, -RZ ;  /* 0x800000ff02027221 */ /* 0x000fc80000010100 */
[----:B------:R-:W-:-:S07]  /*11b0*/  FFMA R89, R89, R2, R89 ;  /* 0x0000000259597223 */ /* 0x000fce0000000059 */
.L_x_1444:
[----:B------:R-:W0:Y:S01]  /*11c0*/  LDC R37, c[0x0][0x384] ;  /* 0x0000e100ff257b82 */ /* 0x000e220000000800 */
[----:B------:R-:W-:Y:S01]  /*11d0*/  ISETP.NE.AND P0, PT, RZ, UR4, PT ;  /* 0x00000004ff007c0c */ /* 0x000fe2000bf05270 */
[----:B------:R-:W1:Y:S01]  /*11e0*/  LDCU UR4, c[0x0][0x38c] ;  /* 0x00007180ff0477ac */ /* 0x000e620008000800 */
[----:B------:R-:W-:Y:S02]  /*11f0*/  MOV R16, RZ ;  /* 0x000000ff00107202 */ /* 0x000fe40000000f00 */
        /* <DEDUP_REMOVED lines=36> */
[----:B-1----:R-:W-:-:S02]  /*1440*/  IADD3 R65, PT, PT, -R90, UR4, RZ ;  /* 0x000000045a417c10 */ /* 0x002fc4000fffe1ff */
[----:B------:R-:W-:Y:S02]  /*1450*/  IADD3 R66, PT, PT, -R0, UR4, RZ ;  /* 0x0000000400427c10 */ /* 0x000fe4000fffe1ff */
[----:B------:R-:W-:Y:S02]  /*1460*/  IADD3 R67, PT, PT, -R61, UR4, RZ ;  /* 0x000000043d437c10 */ /* 0x000fe4000fffe1ff */
[----:B------:R-:W-:Y:S01]  /*1470*/  IADD3 R68, PT, PT, -R64, UR4, RZ ;  /* 0x0000000440447c10 */ /* 0x000fe2000fffe1ff */
[----:B------:R-:W-:-:S06]  /*1480*/  UMOV UR4, URZ ;  /* 0x000000ff00047c82 */ /* 0x000fcc0008000000 */
.L_x_1493:
[----:B------:R-:W0:Y:S01]  /*1490*/  LDCU UR6, c[0x0][0x388] ;  /* 0x00007100ff0677ac */ /* 0x000e220008000800 */
[----:B------:R-:W-:Y:S01]  /*14a0*/  IADD3 R111, PT, PT, R92, UR5, RZ ;  /* 0x000000055c6f7c10 */ /* 0x000fe2000fffe0ff */
[----:B-1-3-5:R-:W-:Y:S01]  /*14b0*/  HFMA2 R158, -RZ, RZ, 0, 0 ;  /* 0x00000000ff9e7431 */ /* 0x02afe200000001ff */
[----:B------:R-:W-:Y:S01]  /*14c0*/  MOV R109, RZ ;  /* 0x000000ff006d7202 */ /* 0x000fe20000000f00 */
        /* <DEDUP_REMOVED lines=49> */
.L_x_1448:
[----:B------:R-:W5:Y:S02]  /*17e0*/  LDG.E.128 R76, desc[UR14][R76.64] ;  /* 0x0000000e4c4c7981 */ /* 0x000f64000c1e1d00 */
.L_x_1449:
[----:B------:R-:W-:Y:S05]  /*17f0*/  BSYNC.RECONVERGENT B1 ;  /* 0x0000000000017941 */ /* 0x000fea0003800200 */
.L_x_1447:
        /* <DEDUP_REMOVED lines=34> */
.L_x_1451:
[----:B------:R-:W5:Y:S02]  /*1a20*/  LDG.E.128 R72, desc[UR14][R72.64] ;  /* 0x0000000e48487981 */ /* 0x000f64000c1e1d00 */
.L_x_1452:
[----:B------:R-:W-:Y:S05]  /*1a30*/  BSYNC.RECONVERGENT B1 ;  /* 0x0000000000017941 */ /* 0x000fea0003800200 */
.L_x_1450:
[----:B------:R-:W2:Y:S04]  /*1a40*/  LDL.128 R40, [R1] ;  /* 0x0000000001287983 */ /* 0x000ea80000100c00 */
[----:B------:R-:W3:Y:S04]  /*1a50*/  LDL.128 R16, [R1+0x10] ;  /* 0x0000100001107983 */ /* 0x000ee80000100c00 */
[----:B------:R-:W4:Y:S04]  /*1a60*/  LDL.128 R36, [R1+0x80] ;  /* 0x0000800001247983 */ /* 0x000f280000100c00 */
[----:B------:R-:W3:Y:S01]  /*1a70*/  LDL.128 R20, [R1+0x90] ;  /* 0x0000900001147983 */ /* 0x000ee20000100c00 */
[----:B-----5:R-:W-:Y:S01]  /*1a80*/  HADD2.F32 R125, -RZ, R77.H0_H0 ;  /* 0x2000004dff7d7230 */ /* 0x020fe20000004100 */
[----:B------:R-:W-:Y:S01]  /*1a90*/  ISETP.GE.AND P1, PT, R0, UR16, PT ;  /* 0x0000001000007c0c */ /* 0x000fe2000bf26270 */
[----:B------:R-:W-:-:S02]  /*1aa0*/  HADD2.F32 R105, -RZ, R76.H0_H0 ;  /* 0x2000004cff697230 */ /* 0x000fc40000004100 */
[----:B------:R-:W-:Y:S02]  /*1ab0*/  HADD2.F32 R107, -RZ, R76.H1_H1 ;  /* 0x3000004cff6b7230 */ /* 0x000fe40000004100 */
[--C-:B------:R-:W-:Y:S01]  /*1ac0*/  FADD R106, R125, -R158.reuse ;  /* 0x8000009e7d6a7221 */ /* 0x100fe20000000000 */
[----:B------:R-:W-:Y:S02]  /*1ad0*/  HADD2.F32 R77, -RZ, R77.H1_H1 ;  /* 0x3000004dff4d7230 */ /* 0x000fe40000004100 */
[--C-:B------:R-:W-:Y:S01]  /*1ae0*/  FADD R76, R105, -R158.reuse ;  /* 0x8000009e694c7221 */ /* 0x100fe20000000000 */
[--C-:B------:R-:W-:Y:S02]  /*1af0*/  HADD2.F32 R132, -RZ, R72.reuse.H0_H0 ;  /* 0x20000048ff847230 */ /* 0x100fe40000004100 */
[--C-:B------:R-:W-:Y:S01]  /*1b00*/  FADD R108, R107, -R158.reuse ;  /* 0x8000009e6b6c7221 */ /* 0x100fe20000000000 */
[----:B------:R-:W-:Y:S02]  /*1b10*/  HADD2.F32 R156, -RZ, R73.H0_H0 ;  /* 0x20000049ff9c7230 */ /* 0x000fe40000004100 */
[----:B------:R-:W-:Y:S01]  /*1b20*/  FADD R122, R77, -R158 ;  /* 0x8000009e4d7a7221 */ /* 0x000fe20000000000 */
[----:B------:R-:W-:-:S02]  /*1b30*/  HADD2.F32 R72, -RZ, R72.H1_H1 ;  /* 0x30000048ff487230 */ /* 0x000fc40000004100 */
[-C--:B------:R-:W-:Y:S01]  /*1b40*/  FMUL R105, R106, R109.reuse ;  /* 0x0000006d6a697220 */ /* 0x080fe20000400000 */
[----:B------:R-:W-:Y:S02]  /*1b50*/  HADD2.F32 R73, -RZ, R73.H1_H1 ;  /* 0x30000049ff497230 */ /* 0x000fe40000004100 */
[-C--:B------:R-:W-:Y:S01]  /*1b60*/  FMUL R107, R76, R109.reuse ;  /* 0x0000006d4c6b7220 */ /* 0x080fe20000400000 */
[-C--:B------:R-:W-:Y:S01]  /*1b70*/  FMUL R108, R108, R109.reuse ;  /* 0x0000006d6c6c7220 */ /* 0x080fe20000400000 */
[----:B------:R-:W-:Y:S01]  /*1b80*/  FMUL R106, R122, R109 ;  /* 0x0000006d7a6a7220 */ /* 0x000fe20000400000 */
[--C-:B------:R-:W-:Y:S02]  /*1b90*/  HADD2.F32 R77, -RZ, R78.reuse.H0_H0 ;  /* 0x2000004eff4d7230 */ /* 0x100fe40000004100 */
[----:B------:R-:W-:Y:S01]  /*1ba0*/  FMUL R135, R86, R72 ;  /* 0x0000004856877220 */ /* 0x000fe20000400000 */
[----:B------:R-:W-:Y:S02]  /*1bb0*/  HADD2.F32 R127, -RZ, R79.H0_H0 ;  /* 0x2000004fff7f7230 */ /* 0x000fe40000004100 */
[----:B------:R-:W-:Y:S01]  /*1bc0*/  FMUL R159, R84, R73 ;  /* 0x00000049549f7220 */ /* 0x000fe20000400000 */
[----:B------:R-:W-:-:S02]  /*1bd0*/  HADD2.F32 R125, -RZ, R78.H1_H1 ;  /* 0x3000004eff7d7230 */ /* 0x000fc40000004100 */
[--C-:B------:R-:W-:Y:S01]  /*1be0*/  FADD R76, R77, -R158.reuse ;  /* 0x8000009e4d4c7221 */ /* 0x100fe20000000000 */
[----:B------:R-:W-:Y:S02]  /*1bf0*/  HADD2.F32 R79, -RZ, R79.H1_H1 ;  /* 0x3000004fff4f7230 */ /* 0x000fe40000004100 */
[--C-:B------:R-:W-:Y:S02]  /*1c00*/  HADD2.F32 R154, -RZ, R74.reuse.H0_H0 ;  /* 0x2000004aff9a7230 */ /* 0x100fe40000004100 */
[--C-:B------:R-:W-:Y:S01]  /*1c10*/  FADD R124, R125, -R158.reuse ;  /* 0x8000009e7d7c7221 */ /* 0x100fe20000000000 */
[----:B------:R-:W-:Y:S02]  /*1c20*/  HADD2.F32 R74, -RZ, R74.H1_H1 ;  /* 0x3000004aff4a7230 */ /* 0x000fe40000004100 */
[----:B------:R-:W-:Y:S01]  /*1c30*/  FADD R122, R79, -R158 ;  /* 0x8000009e4f7a7221 */ /* 0x000fe20000000000 */
[--C-:B------:R-:W-:Y:S02]  /*1c40*/  HADD2.F32 R152, -RZ, R75.reuse.H0_H0 ;  /* 0x2000004bff987230 */ /* 0x100fe40000004100 */
[----:B------:R-:W-:Y:S01]  /*1c50*/  FMUL R124, R124, R109 ;  /* 0x0000006d7c7c7220 */ /* 0x000fe20000400000 */
[----:B------:R-:W-:-:S02]  /*1c60*/  HADD2.F32 R75, -RZ, R75.H1_H1 ;  /* 0x3000004bff4b7230 */ /* 0x000fc40000004100 */
[----:B------:R-:W-:Y:S01]  /*1c70*/  FMUL R122, R122, R109 ;  /* 0x0000006d7a7a7220 */ /* 0x000fe20000400000 */
[----:B------:R-:W-:Y:S02]  /*1c80*/  FMUL R157, R82, R74 ;  /* 0x0000004a529d7220 */ /* 0x000fe40000400000 */
        /* <DEDUP_REMOVED lines=12> */
[-C--:B------:R-:W-:Y:S01]  /*1d50*/  FMUL R127, R76, R109.reuse ;  /* 0x0000006d4c7f7220 */ /* 0x080fe20000400000 */
[----:B------:R-:W-:Y:S01]  /*1d60*/  FFMA R41, R124, R74, R17 ;  /* 0x0000004a7c297223 */ /* 0x000fe20000000011 */
[----:B----4-:R-:W-:Y:S01]  /*1d70*/  FADD R17, R37, R72 ;  /* 0x0000004825117221 */ /* 0x010fe20000000000 */
[----:B------:R-:W-:Y:S01]  /*1d80*/  FMUL R125, R40, R109 ;  /* 0x0000006d287d7220 */ /* 0x000fe20000400000 */
[----:B------:R-:W-:Y:S01]  /*1d90*/  FFMA R40, R127, R154, R16 ;  /* 0x0000009a7f287223 */ /* 0x000fe20000000010 */
[----:B------:R-:W-:Y:S01]  /*1da0*/  FADD R16, R132, R36 ;  /* 0x0000002484107221 */ /* 0x000fe20000000000 */
[----:B------:R-:W-:Y:S01]  /*1db0*/  FMUL R132, R87, R132 ;  /* 0x0000008457847220 */ /* 0x000fe20000400000 */
[----:B------:R-:W-:Y:S01]  /*1dc0*/  FFMA R42, R125, R152, R18 ;  /* 0x000000987d2a7223 */ /* 0x000fe20000000012 */
[----:B------:R-:W-:Y:S01]  /*1dd0*/  FFMA R43, R122, R75, R19 ;  /* 0x0000004b7a2b7223 */ /* 0x000fe20000000013 */
[----:B------:R-:W-:Y:S01]  /*1de0*/  FADD R18, R38, R156 ;  /* 0x0000009c26127221 */ /* 0x000fe20000000000 */
[----:B------:R-:W-:Y:S01]  /*1df0*/  FADD R36, RZ, R132 ;  /* 0x00000084ff247221 */ /* 0x000fe20000000000 */
[----:B------:R-:W-:Y:S01]  /*1e00*/  FFMA R37, R107, R132, RZ ;  /* 0x000000846b257223 */ /* 0x000fe200000000ff */
[----:B------:R-:W-:Y:S01]  /*1e10*/  FADD R19, R39, R73 ;  /* 0x0000004927137221 */ /* 0x000fe20000000000 */
[----:B------:R-:W-:Y:S01]  /*1e20*/  FMUL R156, R85, R156 ;  /* 0x0000009c559c7220 */ /* 0x000fe20000400000 */
[----:B------:R-:W-:Y:S01]  /*1e30*/  FADD R39, R36, R135 ;  /* 0x0000008724277221 */ /* 0x000fe20000000000 */
[----:B------:R-:W-:Y:S01]  /*1e40*/  FFMA R36, R108, R135, R37 ;  /* 0x000000876c247223 */ /* 0x000fe20000000025 */
[----:B------:R1:W-:Y:S01]  /*1e50*/  STL.128 [R1+0x10], R40 ;  /* 0x0000102801007387 */ /* 0x0003e20000100c00 */
[----:B------:R-:W-:Y:S01]  /*1e60*/  FMUL R154, R83, R154 ;  /* 0x0000009a539a7220 */ /* 0x000fe20000400000 */
[----:B------:R-:W-:Y:S01]  /*1e70*/  FADD R38, R39, R156 ;  /* 0x0000009c27267221 */ /* 0x000fe20000000000 */
[----:B------:R-:W-:Y:S01]  /*1e80*/  FFMA R39, R105, R156, R36 ;  /* 0x0000009c69277223 */ /* 0x000fe20000000024 */
[----:B------:R1:W-:Y:S01]  /*1e90*/  STL.128 [R1+0x80], R16 ;  /* 0x0000801001007387 */ /* 0x0003e20000100c00 */
[----:B------:R-:W-:Y:S01]  /*1ea0*/  FMUL R152, R81, R152 ;  /* 0x0000009851987220 */ /* 0x000fe20000400000 */
[----:B------:R-:W-:Y:S01]  /*1eb0*/  FADD R37, R38, R159 ;  /* 0x0000009f26257221 */ /* 0x000fe20000000000 */
[----:B------:R-:W-:-:S03]  /*1ec0*/  FFMA R36, R106, R159, R39 ;  /* 0x0000009f6a247223 */ /* 0x000fc60000000027 */
        /* <DEDUP_REMOVED lines=17> */
.L_x_1454:
        /* <DEDUP_REMOVED lines=28> */
.L_x_1455:
[----:B------:R-:W-:Y:S05]  /*21a0*/  BSYNC.RECONVERGENT B1 ;  /* 0x0000000000017941 */ /* 0x000fea0003800200 */
.L_x_1453:
[----:B------:R-:W-:Y:S01]  /*21b0*/  IMAD.WIDE R72, R73, 0x2, R162 ;  /* 0x0000000249487825 */ /* 0x000fe200078e02a2 */
[----:B------:R-:W-:Y:S02]  /*21c0*/  BSSY.RECONVERGENT B1, `(.L_x_1456) ;  /* 0x0000022000017945 */ /* 0x000fe40003800200 */
[----:B------:R-:W-:-:S04]  /*21d0*/  LOP3.LUT P1, RZ, R72, 0xf, RZ, 0xc0, !PT ;  /* 0x0000000f48ff7812 */ /* 0x000fc8000782c0ff */
[----:B------:R-:W-:-:S13]  /*21e0*/  ISETP.LT.U32.OR P1, PT, R66, 0x8, P1 ;  /* 0x000000084200780c */ /* 0x000fda0000f21470 */
[----:B------:R-:W-:Y:S05]  /*21f0*/  @P1 BRA `(.L_x_1457) ;  /* 0x0000000000081947 */ /* 0x000fea0003800000 */
[----:B------:R-:W5:Y:S01]  /*2200*/  LDG.E.128 R72, desc[UR14][R72.64] ;  /* 0x0000000e48487981 */ /* 0x000f62000c1e1d00 */
[----:B------:R-:W-:Y:S05]  /*2210*/  BRA `(.L_x_1458) ;  /* 0x0000000000707947 */ /* 0x000fea0003800000 */
.L_x_1457:
        /* <DEDUP_REMOVED lines=28> */
.L_x_1458:
[----:B------:R-:W-:Y:S05]  /*23e0*/  BSYNC.RECONVERGENT B1 ;  /* 0x0000000000017941 */ /* 0x000fea0003800200 */
.L_x_1456:
[----:B------:R-:W2:Y:S04]  /*23f0*/  LDL.128 R40, [R1+0x20] ;  /* 0x0000200001287983 */ /* 0x000ea80000100c00 */
        /* <DEDUP_REMOVED lines=58> */
[----:B------:R-:W-:Y:S01]  /*27a0*/  FADD R36, R161, R130 ;  /* 0x00000082a1247221 */ /* 0x000fe20000000000 */
[----:B------:R-:W-:Y:S01]  /*27b0*/  FFMA R37, R103, R130, R160 ;  /* 0x0000008267257223 */ /* 0x000fe200000000a0 */
        /* <DEDUP_REMOVED lines=29> */
.L_x_1460:
        /* <DEDUP_REMOVED lines=28> */
.L_x_1461:
[----:B------:R-:W-:Y:S05]  /*2b50*/  BSYNC.RECONVERGENT B1 ;  /* 0x0000000000017941 */ /* 0x000fea0003800200 */
.L_x_1459:
[----:B------:R-:W-:Y:S01]  /*2b60*/  IMAD.WIDE R72, R73, 0x2, R162 ;  /* 0x0000000249487825 */ /* 0x000fe200078e02a2 */
[----:B------:R-:W-:Y:S02]  /*2b70*/  BSSY.RECONVERGENT B1, `(.L_x_1462) ;  /* 0x0000022000017945 */ /* 0x000fe40003800200 */
[----:B------:R-:W-:-:S04]  /*2b80*/  LOP3.LUT P1, RZ, R72, 0xf, RZ, 0xc0, !PT ;  /* 0x0000000f48ff7812 */ /* 0x000fc8000782c0ff */
[----:B------:R-:W-:-:S13]  /*2b90*/  ISETP.LT.U32.OR P1, PT, R67, 0x8, P1 ;  /* 0x000000084300780c */ /* 0x000fda0000f21470 */
[----:B------:R-:W-:Y:S05]  /*2ba0*/  @P1 BRA `(.L_x_1463) ;  /* 0x0000000000081947 */ /* 0x000fea0003800000 */
[----:B------:R-:W5:Y:S01]  /*2bb0*/  LDG.E.128 R72, desc[UR14][R72.64] ;  /* 0x0000000e48487981 */ /* 0x000f62000c1e1d00 */
[----:B------:R-:W-:Y:S05]  /*2bc0*/  BRA `(.L_x_1464) ;  /* 0x0000000000707947 */ /* 0x000fea0003800000 */
.L_x_1463:
        /* <DEDUP_REMOVED lines=28> */
.L_x_1464:
[----:B------:R-:W-:Y:S05]  /*2d90*/  BSYNC.RECONVERGENT B1 ;  /* 0x0000000000017941 */ /* 0x000fea0003800200 */
.L_x_1462:
        /* <DEDUP_REMOVED lines=90> */
.L_x_1466:
        /* <DEDUP_REMOVED lines=28> */
.L_x_1467:
[----:B------:R-:W-:Y:S05]  /*3500*/  BSYNC.RECONVERGENT B1 ;  /* 0x0000000000017941 */ /* 0x000fea0003800200 */
.L_x_1465:
[----:B------:R-:W-:Y:S01]  /*3510*/  IMAD.WIDE R76, R77, 0x2, R162 ;  /* 0x000000024d4c7825 */ /* 0x000fe200078e02a2 */
[----:B------:R-:W-:Y:S02]  /*3520*/  BSSY.RECONVERGENT B1, `(.L_x_1468) ;  /* 0x0000022000017945 */ /* 0x000fe40003800200 */
[----:B------:R-:W-:-:S04]  /*3530*/  LOP3.LUT P1, RZ, R76, 0xf, RZ, 0xc0, !PT ;  /* 0x0000000f4cff7812 */ /* 0x000fc8000782c0ff */
[----:B------:R-:W-:-:S13]  /*3540*/  ISETP.LT.U32.OR P1, PT, R68, 0x8, P1 ;  /* 0x000000084400780c */ /* 0x000fda0000f21470 */
[----:B------:R-:W-:Y:S05]  /*3550*/  @P1 BRA `(.L_x_1469) ;  /* 0x0000000000081947 */ /* 0x000fea0003800000 */
[----:B------:R-:W5:Y:S01]  /*3560*/  LDG.E.128 R76, desc[UR14][R76.64] ;  /* 0x0000000e4c4c7981 */ /* 0x000f62000c1e1d00 */
[----:B------:R-:W-:Y:S05]  /*3570*/  BRA `(.L_x_1470) ;  /* 0x0000000000707947 */ /* 0x000fea0003800000 */
.L_x_1469:
        /* <DEDUP_REMOVED lines=28> */
.L_x_1470:
[----:B------:R-:W-:Y:S05]  /*3740*/  BSYNC.RECONVERGENT B1 ;  /* 0x0000000000017941 */ /* 0x000fea0003800200 */
.L_x_1468:
[----:B------:R-:W2:Y:S04]  /*3750*/  LDL.128 R40, [R1+0x60] ;  /* 0x0000600001287983 */ /* 0x000ea80000100c00 */
[----:B------:R-:W3:Y:S04]  /*3760*/  LDL.128 R12, [R1+0x70] ;  /* 0x00007000010c7983 */ /* 0x000ee80000100c00 */
[----:B------:R-:W4:Y:S04]  /*3770*/  LDL.128 R36, [R1+0xe0] ;  /* 0x0000e00001247983 */ /* 0x000f280000100c00 */
[----:B------:R-:W3:Y:S01]  /*3780*/  LDL.128 R32, [R1+0xf0] ;  /* 0x0000f00001207983 */ /* 0x000ee20000100c00 */
[----:B-----5:R-:W-:-:S02]  /*3790*/  HADD2.F32 R113, -RZ, R73.H0_H0 ;  /* 0x20000049ff717230 */ /* 0x020fc40000004100 */
[--C-:B------:R-:W-:Y:S02]  /*37a0*/  HADD2.F32 R93, -RZ, R72.reuse.H0_H0 ;  /* 0x20000048ff5d7230 */ /* 0x100fe40000004100 */
[----:B------:R-:W-:Y:S02]  /*37b0*/  HADD2.F32 R95, -RZ, R72.H1_H1 ;  /* 0x30000048ff5f7230 */ /* 0x000fe40000004100 */
[--C-:B------:R-:W-:Y:S01]  /*37c0*/  FADD R94, R113, -R158.reuse ;  /* 0x8000009e715e7221 */ /* 0x100fe20000000000 */
[----:B------:R-:W-:Y:S02]  /*37d0*/  HADD2.F32 R73, -RZ, R73.H1_H1 ;  /* 0x30000049ff497230 */ /* 0x000fe40000004100 */
[--C-:B------:R-:W-:Y:S01]  /*37e0*/  FADD R72, R93, -R158.reuse ;  /* 0x8000009e5d487221 */ /* 0x100fe20000000000 */
[----:B------:R-:W-:Y:S02]  /*37f0*/  HADD2.F32 R126, -RZ, R76.H0_H0 ;  /* 0x2000004cff7e7230 */ /* 0x000fe40000004100 */
[----:B------:R-:W-:Y:S01]  /*3800*/  FADD R96, R95, -R158 ;  /* 0x8000009e5f607221 */ /* 0x000fe20000000000 */
[----:B------:R-:W-:-:S02]  /*3810*/  HADD2.F32 R138, -RZ, R77.H0_H0 ;  /* 0x2000004dff8a7230 */ /* 0x000fc40000004100 */
[----:B------:R-:W-:Y:S01]  /*3820*/  FADD R110, R73, -R158 ;  /* 0x8000009e496e7221 */ /* 0x000fe20000000000 */
[----:B------:R-:W-:Y:S02]  /*3830*/  HADD2.F32 R76, -RZ, R76.H1_H1 ;  /* 0x3000004cff4c7230 */ /* 0x000fe40000004100 */
[-C--:B------:R-:W-:Y:S01]  /*3840*/  FMUL R93, R94, R109.reuse ;  /* 0x0000006d5e5d7220 */ /* 0x080fe20000400000 */
[----:B------:R-:W-:Y:S02]  /*3850*/  HADD2.F32 R77, -RZ, R77.H1_H1 ;  /* 0x3000004dff4d7230 */ /* 0x000fe40000004100 */
[-C--:B------:R-:W-:Y:S01]  /*3860*/  FMUL R95, R72, R109.reuse ;  /* 0x0000006d485f7220 */ /* 0x080fe20000400000 */
[-C--:B------:R-:W-:Y:S01]  /*3870*/  FMUL R96, R96, R109.reuse ;  /* 0x0000006d60607220 */ /* 0x080fe20000400000 */
[----:B------:R-:W-:Y:S01]  /*3880*/  FMUL R94, R110, R109 ;  /* 0x0000006d6e5e7220 */ /* 0x000fe20000400000 */
[--C-:B------:R-:W-:Y:S02]  /*3890*/  HADD2.F32 R113, -RZ, R74.reuse.H0_H0 ;  /* 0x2000004aff717230 */ /* 0x100fe40000004100 */
[----:B------:R-:W-:Y:S01]  /*38a0*/  FMUL R141, R58, R77 ;  /* 0x0000004d3a8d7220 */ /* 0x000fe20000400000 */
[----:B------:R-:W-:-:S02]  /*38b0*/  HADD2.F32 R115, -RZ, R74.H1_H1 ;  /* 0x3000004aff737230 */ /* 0x000fc40000004100 */
[--C-:B------:R-:W-:Y:S02]  /*38c0*/  HADD2.F32 R129, -RZ, R75.reuse.H0_H0 ;  /* 0x2000004bff817230 */ /* 0x100fe40000004100 */
[--C-:B------:R-:W-:Y:S01]  /*38d0*/  FADD R74, R113, -R158.reuse ;  /* 0x8000009e714a7221 */ /* 0x100fe20000000000 */
[----:B------:R-:W-:Y:S02]  /*38e0*/  HADD2.F32 R75, -RZ, R75.H1_H1 ;  /* 0x3000004bff4b7230 */ /* 0x000fe40000004100 */
[--C-:B------:R-:W-:Y:S01]  /*38f0*/  FADD R112, R115, -R158.reuse ;  /* 0x8000009e73707221 */ /* 0x100fe20000000000 */
[--C-:B------:R-:W-:Y:S02]  /*3900*/  HADD2.F32 R136, -RZ, R78.reuse.H0_H0 ;  /* 0x2000004eff887230 */ /* 0x100fe40000004100 */
[-C--:B------:R-:W-:Y:S01]  /*3910*/  FMUL R115, R74, R109.reuse ;  /* 0x0000006d4a737220 */ /* 0x080fe20000400000 */
[----:B------:R-:W-:Y:S02]  /*3920*/  HADD2.F32 R78, -RZ, R78.H1_H1 ;  /* 0x3000004eff4e7230 */ /* 0x000fe40000004100 */
[----:B------:R-:W-:Y:S01]  /*3930*/  FADD R110, R75, -R158 ;  /* 0x8000009e4b6e7221 */ /* 0x000fe20000000000 */
[----:B------:R-:W-:Y:S01]  /*3940*/  FMUL R112, R112, R109 ;  /* 0x0000006d70707220 */ /* 0x000fe20000400000 */
[----:B------:R-:W-:-:S02]  /*3950*/  HADD2.F32 R73, -RZ, R79.H0_H0 ;  /* 0x2000004fff497230 */ /* 0x000fc40000004100 */
[----:B------:R-:W-:Y:S02]  /*3960*/  HADD2.F32 R72, -RZ, R79.H1_H1 ;  /* 0x3000004fff487230 */ /* 0x000fe40000004100 */
[----:B------:R-:W-:Y:S01]  /*3970*/  FMUL R110, R110, R109 ;  /* 0x0000006d6e6e7220 */ /* 0x000fe20000400000 */
        /* <DEDUP_REMOVED lines=34> */
[----:B------:R1:W-:Y:S02]  /*3ba0*/  STL.128 [R1+0xe0], R12 ;  /* 0x0000e00c01007387 */ /* 0x0003e40000100c00 */
        /* <DEDUP_REMOVED lines=10> */
.L_x_1446:
[----:B------:R-:W-:Y:S05]  /*3c50*/  BSYNC.RECONVERGENT B0 ;  /* 0x0000000000007941 */ /* 0x000fea0003800200 */
.L_x_1445:
        /* <DEDUP_REMOVED lines=24> */
.L_x_1471:
        /* <DEDUP_REMOVED lines=18> */
[----:B------:R-:W-:Y:S01]  /*3f00*/  IADD3 R39, PT, PT, RZ, -UR8, RZ ;  /* 0x80000008ff277c10 */ /* 0x000fe2000fffe0ff */
[----:B--2---:R-:W-:-:S03]  /*3f10*/  FADD R41, R38, R41 ;  /* 0x0000002926297221 */ /* 0x004fc60000000000 */
[----:B------:R-:W0:Y:S01]  /*3f20*/  SHFL.DOWN PT, R43, R40, 0x2, 0x1f ;  /* 0x08401f00282b7f89 */ /* 0x000e2200000e0000 */
[----:B-1----:R-:W-:-:S03]  /*3f30*/  IMAD R38, R77, UR17, RZ ;  /* 0x000000114d267c24 */ /* 0x002fc6000f8e02ff */
[----:B------:R-:W1:Y:S02]  /*3f40*/  SHFL.DOWN PT, R42, R41, 0x2, 0x1f ;  /* 0x08401f00292a7f89 */ /* 0x000e6400000e0000 */
[----:B------:R-:W-:-:S04]  /*3f50*/  SHF.L.U32 R38, R38, 0x2, RZ ;  /* 0x0000000226267819 */ /* 0x000fc800000006ff */
[----:B------:R-:W-:Y:S01]  /*3f60*/  LOP3.LUT R38, R39, R38, RZ, 0xc0, !PT ;  /* 0x0000002627267212 */ /* 0x000fe200078ec0ff */
[----:B0-----:R-:W-:Y:S01]  /*3f70*/  FADD R43, R40, R43 ;  /* 0x0000002b282b7221 */ /* 0x001fe20000000000 */
[----:B------:R-:W-:Y:S01]  /*3f80*/  LEA R40, R73, R92, 0x2 ;  /* 0x0000005c49287211 */ /* 0x000fe200078e10ff */
[----:B-1----:R-:W-:-:S03]  /*3f90*/  FADD R42, R41, R42 ;  /* 0x0000002a292a7221 */ /* 0x002fc60000000000 */
        /* <DEDUP_REMOVED lines=22> */
[----:B------:R-:W-:Y:S02]  /*4100*/  MOV R41, UR6 ;  /* 0x0000000600297c02 */ /* 0x000fe40008000f00 */
[----:B------:R-:W-:Y:S01]  /*4110*/  PLOP3.LUT P1, PT, PT, PT, UP1, 0x80, 0x8 ;  /* 0x000000000008781c */ /* 0x000fe20003f2f018 */
[----:B------:R-:W-:Y:S01]  /*4120*/  ULEA.HI.X UR8, UR10, UR9, UR11, 0x2, UP2 ;  /* 0x000000090a087291 */ /* 0x000fe200090f140b */
[----:B0-----:R-:W-:-:S02]  /*4130*/  MOV R36, UR7 ;  /* 0x0000000700247c02 */ /* 0x001fc40008000f00 */
        /* <DEDUP_REMOVED lines=8> */
.L_x_1474:
[----:B------:R-:W2:Y:S04]  /*41c0*/  LDG.E.STRONG.GPU R38, desc[UR14][R36.64] ;  /* 0x0000000e24267981 */ /* 0x000ea8000c1ef900 */
[----:B--2---:R-:W-:Y:S01]  /*41d0*/  CCTL.IVALL ;  /* 0x00000000ff00798f */ /* 0x004fe20002000000 */
[----:B------:R-:W-:Y:S05]  /*41e0*/  YIELD ;  /* 0x0000000000007946 */ /* 0x000fea0003800000 */
[----:B------:R-:W-:-:S13]  /*41f0*/  ISETP.NE.AND P1, PT, R38, R39, PT ;  /* 0x000000272600720c */ /* 0x000fda0003f25270 */
[----:B------:R-:W-:Y:S05]  /*4200*/  @P1 BRA `(.L_x_1474) ;  /* 0xfffffffc00ec1947 */ /* 0x000fea000383ffff */
.L_x_1473:
[----:B------:R-:W-:Y:S01]  /*4210*/  ISETP.GE.AND P1, PT, R78, R77, PT ;  /* 0x0000004d4e00720c */ /* 0x000fe20003f26270 */
[----:B------:R-:W-:Y:S05]  /*4220*/  WARPSYNC.ALL ;  /* 0x0000000000007948 */ /* 0x000fea0003800000 */
[----:B------:R-:W-:Y:S01]  /*4230*/  BAR.SYNC.DEFER_BLOCKING 0x0 ;  /* 0x0000000000007b1d */ /* 0x000fe20000010000 */
[----:B------:R-:W-:Y:S01]  /*4240*/  HFMA2 R79, -RZ, RZ, 0, 0 ;  /* 0x00000000ff4f7431 */ /* 0x000fe200000001ff */
[----:B------:R-:W-:-:S04]  /*4250*/  MOV R72, RZ ;  /* 0x000000ff00487202 */ /* 0x000fc80000000f00 */
[----:B------:R-:W-:Y:S04]  /*4260*/  BSSY.RECONVERGENT B0, `(.L_x_1475) ;  /* 0x000008c000007945 */ /* 0x000fe80003800200 */
[----:B------:R-:W-:Y:S05]  /*4270*/  @P1 BRA `(.L_x_1476) ;  /* 0x0000000800281947 */ /* 0x000fea0003800000 */
[----:B01----:R-:W-:Y:S01]  /*4280*/  LOP3.LUT R36, RZ, R78, RZ, 0x33, !PT ;  /* 0x0000004eff247212 */ /* 0x003fe200078e33ff */
[----:B------:R-:W-:Y:S01]  /*4290*/  BSSY.RECONVERGENT B1, `(.L_x_1477) ;  /* 0x0000041000017945 */ /* 0x000fe20003800200 */
[----:B------:R-:W-:Y:S02]  /*42a0*/  MOV R72, RZ ;  /* 0x000000ff00487202 */ /* 0x000fe40000000f00 */
[----:B------:R-:W-:Y:S02]  /*42b0*/  IADD3 R36, PT, PT, R36, R77, RZ ;  /* 0x0000004d24247210 */ /* 0x000fe40007ffe0ff */
[----:B------:R-:W-:Y:S02]  /*42c0*/  MOV R79, RZ ;  /* 0x000000ff004f7202 */ /* 0x000fe40000000f00 */
[C---:B------:R-:W-:Y:S02]  /*42d0*/  ISETP.GE.U32.AND P1, PT, R36.reuse, 0x1e0, PT ;  /* 0x000001e02400780c */ /* 0x040fe40003f26070 */
[----:B------:R-:W-:-:S04]  /*42e0*/  LEA.HI R76, R36, 0x1, RZ, 0x1b ;  /* 0x00000001244c7811 */ /* 0x000fc800078fd8ff */
[----:B------:R-:W-:-:S07]  /*42f0*/  LOP3.LUT P2, RZ, R76, 0xf, RZ, 0xc0, !PT ;  /* 0x0000000f4cff7812 */ /* 0x000fce000784c0ff */
[----:B------:R-:W-:Y:S06]  /*4300*/  @!P1 BRA `(.L_x_1478) ;  /* 0x0000000000e49947 */ /* 0x000fec0003800000 */
[----:B------:R-:W-:Y:S01]  /*4310*/  LEA.HI R36, R36, 0x1, RZ, 0x1b ;  /* 0x0000000124247811 */ /* 0x000fe200078fd8ff */
[----:B------:R-:W-:-:S03]  /*4320*/  HFMA2 R72, -RZ, RZ, 0, 0 ;  /* 0x00000000ff487431 */ /* 0x000fc600000001ff */
[----:B------:R-:W-:-:S04]  /*4330*/  LOP3.LUT R36, R36, 0xffffff0, RZ, 0xc0, !PT ;  /* 0x0ffffff024247812 */ /* 0x000fc800078ec0ff */
[----:B------:R-:W-:-:S07]  /*4340*/  IADD3 R74, PT, PT, -R36, RZ, RZ ;  /* 0x000000ff244a7210 */ /* 0x000fce0007ffe1ff */
.L_x_1479:
        /* <DEDUP_REMOVED lines=39> */
[----:B------:R-:W-:-:S04]  /*45c0*/  IADD3 R74, PT, PT, R74, 0x10, RZ ;  /* 0x000000104a4a7810 */ /* 0x000fc80007ffe0ff */
        /* <DEDUP_REMOVED lines=13> */
.L_x_1478:
[----:B------:R-:W-:Y:S05]  /*46a0*/  BSYNC.RECONVERGENT B1 ;  /* 0x0000000000017941 */ /* 0x000fea0003800200 */
.L_x_1477:
[----:B------:R-:W-:Y:S05]  /*46b0*/  @!P2 BRA `(.L_x_1476) ;  /* 0x000000040018a947 */ /* 0x000fea0003800000 */
[C---:B------:R-:W-:Y:S01]  /*46c0*/  LOP3.LUT R36, R76.reuse, 0xf, RZ, 0xc0, !PT ;  /* 0x0000000f4c247812 */ /* 0x040fe200078ec0ff */
[----:B------:R-:W-:Y:S01]  /*46d0*/  BSSY.RECONVERGENT B1, `(.L_x_1480) ;  /* 0x000001f000017945 */ /* 0x000fe20003800200 */
[----:B------:R-:W-:Y:S02]  /*46e0*/  LOP3.LUT P2, RZ, R76, 0x7, RZ, 0xc0, !PT ;  /* 0x000000074cff7812 */ /* 0x000fe4000784c0ff */
[----:B------:R-:W-:-:S04]  /*46f0*/  IADD3 R36, PT, PT, R36, -0x1, RZ ;  /* 0xffffffff24247810 */ /* 0x000fc80007ffe0ff */
        /* <DEDUP_REMOVED lines=28> */
.L_x_1481:
[----:B------:R-:W-:Y:S05]  /*48c0*/  BSYNC.RECONVERGENT B1 ;  /* 0x0000000000017941 */ /* 0x000fea0003800200 */
.L_x_1480:
        /* <DEDUP_REMOVED lines=21> */
.L_x_1483:
[----:B------:R-:W-:Y:S05]  /*4a20*/  BSYNC.RECONVERGENT B1 ;  /* 0x0000000000017941 */ /* 0x000fea0003800200 */
.L_x_1482:
        /* <DEDUP_REMOVED lines=15> */
.L_x_1476:
[----:B------:R-:W-:Y:S05]  /*4b20*/  BSYNC.RECONVERGENT B0 ;  /* 0x0000000000007941 */ /* 0x000fea0003800200 */
.L_x_1475:
        /* <DEDUP_REMOVED lines=22> */
.L_x_1472:
        /* <DEDUP_REMOVED lines=34> */
[----:B------:R-:W-:Y:S02]  /*4eb0*/  F2FP.F16.F32.PACK_AB R36, RZ, R36 ;  /* 0x00000024ff24723e */ /* 0x000fe400000000ff */
[----:B------:R-:W-:Y:S02]  /*4ec0*/  F2FP.F16.F32.PACK_AB R74, RZ, R74 ;  /* 0x0000004aff4a723e */ /* 0x000fe400000000ff */
[----:B------:R-:W-:-:S02]  /*4ed0*/  F2FP.F16.F32.PACK_AB R37, RZ, R37 ;  /* 0x00000025ff25723e */ /* 0x000fc400000000ff */
[----:B------:R-:W-:Y:S02]  /*4ee0*/  F2FP.F16.F32.PACK_AB R75, RZ, R75 ;  /* 0x0000004bff4b723e */ /* 0x000fe400000000ff */
[----:B------:R-:W-:Y:S02]  /*4ef0*/  F2FP.F16.F32.PACK_AB R38, RZ, R38 ;  /* 0x00000026ff26723e */ /* 0x000fe400000000ff */
[----:B------:R-:W-:Y:S02]  /*4f00*/  F2FP.F16.F32.PACK_AB R76, RZ, R76 ;  /* 0x0000004cff4c723e */ /* 0x000fe400000000ff */
[----:B------:R-:W-:Y:S02]  /*4f10*/  F2FP.F16.F32.PACK_AB R39, RZ, R78 ;  /* 0x0000004eff27723e */ /* 0x000fe400000000ff */
[----:B------:R-:W-:Y:S01]  /*4f20*/  F2FP.F16.F32.PACK_AB R158, RZ, R158 ;  /* 0x0000009eff9e723e */ /* 0x000fe200000000ff */
        /* <DEDUP_REMOVED lines=19> */
.L_x_1487:
[----:B------:R-:W-:Y:S02]  /*5060*/  PRMT R39, R39, 0x5410, R158 ;  /* 0x0000541027277816 */ /* 0x000fe4000000009e */
[----:B------:R-:W-:Y:S02]  /*5070*/  PRMT R38, R38, 0x5410, R76 ;  /* 0x0000541026267816 */ /* 0x000fe4000000004c */
[----:B------:R-:W-:Y:S02]  /*5080*/  PRMT R37, R37, 0x5410, R75 ;  /* 0x0000541025257816 */ /* 0x000fe4000000004b */
[----:B------:R-:W-:-:S05]  /*5090*/  PRMT R36, R36, 0x5410, R74 ;  /* 0x0000541024247816 */ /* 0x000fca000000004a */
[----:B------:R0:W-:Y:S02]  /*50a0*/  STG.E.128 desc[UR14][R42.64], R36 ;  /* 0x000000242a007986 */ /* 0x0001e4000c101d0e */
.L_x_1488:
[----:B------:R-:W-:Y:S05]  /*50b0*/  BSYNC.RECONVERGENT B1 ;  /* 0x0000000000017941 */ /* 0x000fea0003800200 */
.L_x_1486:
        /* <DEDUP_REMOVED lines=30> */
[----:B------:R-:W-:Y:S01]  /*52a0*/  F2FP.F16.F32.PACK_AB R37, RZ, R37 ;  /* 0x00000025ff25723e */ /* 0x000fe200000000ff */
[----:B------:R-:W-:Y:S01]  /*52b0*/  BSSY.RECONVERGENT B1, `(.L_x_1489) ;  /* 0x000001e000017945 */ /* 0x000fe20003800200 */
[----:B------:R-:W-:-:S02]  /*52c0*/  F2FP.F16.F32.PACK_AB R36, RZ, R36 ;  /* 0x00000024ff24723e */ /* 0x000fc400000000ff */
[----:B------:R-:W-:Y:S02]  /*52d0*/  F2FP.F16.F32.PACK_AB R38, RZ, R38 ;  /* 0x00000026ff26723e */ /* 0x000fe400000000ff */
[----:B------:R-:W-:Y:S02]  /*52e0*/  F2FP.F16.F32.PACK_AB R39, RZ, R39 ;  /* 0x00000027ff27723e */ /* 0x000fe400000000ff */
[----:B------:R-:W-:Y:S02]  /*52f0*/  F2FP.F16.F32.PACK_AB R74, RZ, R158 ;  /* 0x0000009eff4a723e */ /* 0x000fe400000000ff */
[----:B------:R-:W-:Y:S02]  /*5300*/  F2FP.F16.F32.PACK_AB R75, RZ, R75 ;  /* 0x0000004bff4b723e */ /* 0x000fe400000000ff */
[----:B------:R-:W-:Y:S02]  /*5310*/  F2FP.F16.F32.PACK_AB R78, RZ, R78 ;  /* 0x0000004eff4e723e */ /* 0x000fe400000000ff */
[----:B------:R-:W-:-:S02]  /*5320*/  F2FP.F16.F32.PACK_AB R76, RZ, R76 ;  /* 0x0000004cff4c723e */ /* 0x000fc400000000ff */
        /* <DEDUP_REMOVED lines=22> */
.L_x_1490:
[----:B------:R-:W-:Y:S05]  /*5490*/  BSYNC.RECONVERGENT B1 ;  /* 0x0000000000017941 */ /* 0x000fea0003800200 */
.L_x_1489:
        /* <DEDUP_REMOVED lines=30> */
[----:B------:R-:W-:Y:S01]  /*5680*/  F2FP.F16.F32.PACK_AB R36, RZ, R36 ;  /* 0x00000024ff24723e */ /* 0x000fe200000000ff */
[----:B------:R-:W-:Y:S01]  /*5690*/  BSSY.RECONVERGENT B1, `(.L_x_1491) ;  /* 0x000001f000017945 */ /* 0x000fe20003800200 */
[----:B------:R-:W-:Y:S02]  /*56a0*/  ISETP.LT.U32.OR P0, PT, R67, 0x8, P0 ;  /* 0x000000084300780c */ /* 0x000fe40000701470 */
        /* <DEDUP_REMOVED lines=29> */
.L_x_1492:
[----:B------:R-:W-:Y:S05]  /*5880*/  BSYNC.RECONVERGENT B1 ;  /* 0x0000000000017941 */ /* 0x000fea0003800200 */
.L_x_1491:
[----:B------:R-:W-:-:S13]  /*5890*/  ISETP.GE.AND P0, PT, R64, UR16, PT ;  /* 0x0000001040007c0c */ /* 0x000fda000bf06270 */
[----:B------:R-:W-:Y:S05]  /*58a0*/  @P0 BRA `(.L_x_1485) ;  /* 0x0000000000ec0947 */ /* 0x000fea0003800000 */
[----:B------:R-:W-:Y:S01]  /*58b0*/  IADD3 R79, PT, PT, R92, UR5, RZ ;  /* 0x000000055c4f7c10 */ /* 0x000fe2000fffe0ff */
[-CC-:B01----:R-:W-:Y:S01]  /*58c0*/  FFMA R39, R93, R72.reuse, R73.reuse ;  /* 0x000000485d277223 */ /* 0x183fe20000000049 */
[-CC-:B------:R-:W-:Y:S01]  /*58d0*/  FFMA R37, R95, R72.reuse, R73.reuse ;  /* 0x000000485f257223 */ /* 0x180fe20000000049 */
[-CC-:B------:R-:W-:Y:S01]  /*58e0*/  FFMA R38, R96, R72.reuse, R73.reuse ;  /* 0x0000004860267223 */ /* 0x180fe20000000049 */
[-CC-:B------:R-:W-:Y:S01]  /*58f0*/  FFMA R74, R94, R72.reuse, R73.reuse ;  /* 0x000000485e4a7223 */ /* 0x180fe20000000049 */
[----:B------:R-:W-:Y:S02]  /*5900*/  IMAD R79, R79, UR16, R64 ;  /* 0x000000104f4f7c24 */ /* 0x000fe4000f8e0240 */
        /* <DEDUP_REMOVED lines=53> */
.L_x_1485:
[----:B------:R-:W-:Y:S05]  /*5c60*/  BSYNC.RECONVERGENT B0 ;  /* 0x0000000000007941 */ /* 0x000fea0003800200 */
.L_x_1484:
[----:B------:R-:W4:Y:S01]  /*5c70*/  LDCU UR6, c[0x0][0x380] ;  /* 0x00007000ff0677ac */ /* 0x000f220008000800 */
[----:B------:R-:W0:Y:S01]  /*5c80*/  LDCU UR7, c[0x0][0x388] ;  /* 0x00007100ff0777ac */ /* 0x000e220008000800 */
[----:B----4-:R-:W-:-:S04]  /*5c90*/  ULEA UR5, UR6, UR5, 0x2 ;  /* 0x0000000506057291 */ /* 0x010fc8000f8e10ff */
[----:B0-----:R-:W-:-:S09]  /*5ca0*/  UISETP.GE.AND UP0, UPT, UR5, UR7, UPT ;  /* 0x000000070500728c */ /* 0x001fd2000bf06270 */
[----:B------:R-:W-:Y:S05]  /*5cb0*/  BRA.U !UP0, `(.L_x_1493) ;  /* 0xffffffb508f47547 */ /* 0x000fea000b83ffff */
.L_x_1442:
        /* <DEDUP_REMOVED lines=15> */
[----:B------:R-:W-:-:S03]  /*5db0*/  LEA R0, R77, R0, 0x8 ;  /* 0x000000004d007211 */ /* 0x000fc600078e40ff */
[----:B------:R1:W-:Y:S01]  /*5dc0*/  STS.128 [R36+0x1090], R24 ;  /* 0x0010901824007388 */ /* 0x0003e20000000c00 */
        /* <DEDUP_REMOVED lines=8> */
.L_x_1495:
[----:B------:R-:W-:Y:S05]  /*5e50*/  BSYNC.RECONVERGENT B0 ;  /* 0x0000000000007941 */ /* 0x000fea0003800200 */
.L_x_1494:
[----:B------:R-:W-:Y:S01]  /*5e60*/  LEA R91, R91, R38, 0x5 ;  /* 0x000000265b5b7211 */ /* 0x000fe200078e28ff */
[----:B------:R-:W-:Y:S01]  /*5e70*/  IMAD R2, R92, 0xc60, R3 ;  /* 0x00000c605c027824 */ /* 0x000fe200078e0203 */
[----:B------:R-:W-:Y:S01]  /*5e80*/  LOP3.LUT R0, R88, 0x3e0, RZ, 0xc0, !PT ;  /* 0x000003e058007812 */ /* 0x000fe200078ec0ff */
[----:B------:R-:W-:Y:S03]  /*5e90*/  BAR.SYNC.DEFER_BLOCKING 0x0 ;  /* 0x0000000000007b1d */ /* 0x000fe60000010000 */
[----:B------:R-:W-:Y:S01]  /*5ea0*/  LEA R2, R38, R2, 0x5 ;  /* 0x0000000226027211 */ /* 0x000fe200078e28ff */
[----:B------:R-:W-:Y:S02]  /*5eb0*/  IMAD R0, R0, R77, R91 ;  /* 0x0000004d00007224 */ /* 0x000fe400078e025b */
[----:B------:R-:W-:Y:S03]  /*5ec0*/  BSSY.RECONVERGENT B0, `(.L_x_1496) ;  /* 0x000006e000007945 */ /* 0x000fe60003800200 */
[----:B------:R-:W-:-:S04]  /*5ed0*/  SHF.L.U32 R0, R0, 0x3, RZ ;  /* 0x0000000300007819 */ /* 0x000fc800000006ff */
        /* <DEDUP_REMOVED lines=22> */
.L_x_1499:
[----:B------:R-:W-:Y:S05]  /*6040*/  BSYNC.RECONVERGENT B1 ;  /* 0x0000000000017941 */ /* 0x000fea0003800200 */
.L_x_1498:
[----:B------:R-:W-:Y:S04]  /*6050*/  BSSY.RECONVERGENT B1, `(.L_x_1500) ;  /* 0x0000036000017945 */ /* 0x000fe80003800200 */
[----:B------:R-:W-:Y:S04]  /*6060*/  BSSY.RELIABLE B2, `(.L_x_1501) ;  /* 0x0000026000027945 */ /* 0x000fe80003800100 */
[----:B------:R-:W-:Y:S05]  /*6070*/  @P3 BRA `(.L_x_1502) ;  /* 0x0000000000103947 */ /* 0x000fea0003800000 */
[----:B-1----:R1:W5:Y:S04]  /*6080*/  LDL.64 R6, [R3+0x8] ;  /* 0x0000080003067983 */ /* 0x0023680000100a00 */
[----:B---3-5:R1:W5:Y:S04]  /*6090*/  LDL R9, [R3+0x4] ;  /* 0x0000040003097983 */ /* 0x0283680000100800 */
[----:B------:R1:W5:Y:S01]  /*60a0*/  LDL.128 R12, [R3+0x10] ;  /* 0x00001000030c7983 */ /* 0x0003620000100c00 */
[----:B------:R-:W-:Y:S05]  /*60b0*/  BRA `(.L_x_1503) ;  /* 0x00000000003c7947 */ /* 0x000fea0003800000 */
.L_x_1502:
        /* <DEDUP_REMOVED lines=15> */
.L_x_1503:
        /* <DEDUP_REMOVED lines=12> */
[----:B------:R-:W-:-:S02]  /*6270*/  MOV R10, R6 ;  /* 0x00000006000a7202 */ /* 0x000fc40000000f00 */
[----:B------:R-:W-:Y:S02]  /*6280*/  MOV R11, R7 ;  /* 0x00000007000b7202 */ /* 0x000fe40000000f00 */
[----:B------:R0:W-:Y:S04]  /*6290*/  STL.128 [R3+0x10], R12 ;  /* 0x0000100c03007387 */ /* 0x0001e80000100c00 */
[----:B------:R0:W-:Y:S01]  /*62a0*/  STL.128 [R3], R8 ;  /* 0x0000000803007387 */ /* 0x0001e20000100c00 */
[----:B------:R-:W-:Y:S05]  /*62b0*/  @!P2 BRA `(.L_x_1505) ;  /* 0x00000000003ca947 */ /* 0x000fea0003800000 */
.L_x_1504:
[----:B------:R-:W-:Y:S05]  /*62c0*/  BSYNC.RELIABLE B2 ;  /* 0x0000000000027941 */ /* 0x000fea0003800100 */
.L_x_1501:
        /* <DEDUP_REMOVED lines=14> */
.L_x_1505:
[----:B------:R-:W-:Y:S05]  /*63b0*/  BSYNC.RECONVERGENT B1 ;  /* 0x0000000000017941 */ /* 0x000fea0003800200 */
.L_x_1500:
[----:B--2---:R-:W2:Y:S01]  /*63c0*/  LDC.64 R4, c[0x0][0x3d8] ;  /* 0x0000f600ff047b82 */ /* 0x004ea20000000a00 */
[----:B01----:R-:W-:Y:S02]  /*63d0*/  MOV R3, UR16 ;  /* 0x0000001000037c02 */ /* 0x003fe40008000f00 */
        /* <DEDUP_REMOVED lines=24> */
.L_x_1506:
[----:B------:R-:W-:Y:S01]  /*6560*/  MOV R10, R6 ;  /* 0x00000006000a7202 */ /* 0x000fe20000000f00 */
[----:B------:R3:W-:Y:S01]  /*6570*/  STG.E.128 desc[UR14][R4.64+0x10], R12 ;  /* 0x0000100c04007986 */ /* 0x0007e2000c101d0e */
[----:B------:R-:W-:-:S05]  /*6580*/  MOV R11, R7 ;  /* 0x00000007000b7202 */ /* 0x000fca0000000f00 */
[----:B------:R3:W-:Y:S02]  /*6590*/  STG.E.128 desc[UR14][R4.64], R8 ;  /* 0x0000000804007986 */ /* 0x0007e4000c101d0e */
.L_x_1497:
[----:B------:R-:W-:Y:S05]  /*65a0*/  BSYNC.RECONVERGENT B0 ;  /* 0x0000000000007941 */ /* 0x000fea0003800200 */
.L_x_1496:
        /* <DEDUP_REMOVED lines=9> */
[----:B--23--:R-:W2:Y:S04]  /*6640*/  LDL.128 R8, [R1] ;  /* 0x0000000001087983 */ /* 0x00cea80000100c00 */
[----:B-1--4-:R-:W3:Y:S04]  /*6650*/  LDL.128 R4, [R1+0x10] ;  /* 0x0000100001047983 */ /* 0x012ee80000100c00 */
[----:B--2---:R1:W-:Y:S04]  /*6660*/  STS.128 [R36], R8 ;  /* 0x0000000824007388 */ /* 0x0043e80000000c00 */
[----:B---3--:R1:W-:Y:S02]  /*6670*/  STS.128 [R36+0x10], R4 ;  /* 0x0000100424007388 */ /* 0x0083e40000000c00 */
.L_x_1510:
[----:B------:R-:W-:Y:S05]  /*6680*/  BSYNC.RECONVERGENT B1 ;  /* 0x0000000000017941 */ /* 0x000fea0003800200 */
.L_x_1509:
        /* <DEDUP_REMOVED lines=10> */
.L_x_1512:
[----:B------:R-:W-:Y:S05]  /*6730*/  BSYNC.RECONVERGENT B1 ;  /* 0x0000000000017941 */ /* 0x000fea0003800200 */
.L_x_1511:
        /* <DEDUP_REMOVED lines=13> */
.L_x_1508:
[----:B------:R-:W-:Y:S05]  /*6810*/  BSYNC.RECONVERGENT B0 ;  /* 0x0000000000007941 */ /* 0x000fea0003800200 */
.L_x_1507:
        /* <DEDUP_REMOVED lines=23> */
.L_x_1514:
[----:B------:R-:W-:Y:S05]  /*6990*/  BSYNC.RECONVERGENT B0 ;  /* 0x0000000000007941 */ /* 0x000fea0003800200 */
.L_x_1513:
[----:B------:R-:W-:Y:S04]  /*69a0*/  BSSY.RECONVERGENT B0, `(.L_x_1515) ;  /* 0x000002e000007945 */ /* 0x000fe80003800200 */
[----:B------:R-:W-:Y:S04]  /*69b0*/  BSSY.RELIABLE B1, `(.L_x_1516) ;  /* 0x0000022000017945 */ /* 0x000fe80003800100 */
[----:B------:R-:W-:Y:S05]  /*69c0*/  @P1 BRA `(.L_x_1517) ;  /* 0x0000000000101947 */ /* 0x000fea0003800000 */
[----:B0-----:R0:W5:Y:S04]  /*69d0*/  LDL R6, [R3+0x4] ;  /* 0x0000040003067983 */ /* 0x0011680000100800 */
[----:B--2---:R0:W5:Y:S04]  /*69e0*/  LDL.64 R8, [R3+0x8] ;  /* 0x0000080003087983 */ /* 0x0041680000100a00 */
[----:B------:R0:W5:Y:S01]  /*69f0*/  LDL.128 R12, [R3+0x10] ;  /* 0x00001000030c7983 */ /* 0x0001620000100c00 */
[----:B------:R-:W-:Y:S05]  /*6a00*/  BRA `(.L_x_1518) ;  /* 0x00000000003c7947 */ /* 0x000fea0003800000 */
.L_x_1517:
        /* <DEDUP_REMOVED lines=15> */
.L_x_1518:
        /* <DEDUP_REMOVED lines=13> */
.L_x_1519:
[----:B------:R-:W-:Y:S05]  /*6bd0*/  BSYNC.RELIABLE B1 ;  /* 0x0000000000017941 */ /* 0x000fea0003800100 */
.L_x_1516:
        /* <DEDUP_REMOVED lines=10> */
.L_x_1520:
[----:B------:R-:W-:Y:S05]  /*6c80*/  BSYNC.RECONVERGENT B0 ;  /* 0x0000000000007941 */ /* 0x000fea0003800200 */
.L_x_1515:
[----:B------:R-:W-:Y:S05]  /*6c90*/  WARPSYNC.ALL ;  /* 0x0000000000007948 */ /* 0x000fea0003800000 */
[----:B0-----:R-:W0:Y:S01]  /*6ca0*/  LDC.64 R2, c[0x0][0x3e0] ;  /* 0x0000f800ff027b82 */ /* 0x001e220000000a00 */
[----:B------:R-:W-:-:S05]  /*6cb0*/  MOV R5, UR16 ;  /* 0x0000001000057c02 */ /* 0x000fca0008000f00 */
        /* <DEDUP_REMOVED lines=24> */
.L_x_1521:
[----:B------:R-:W-:Y:S01]  /*6e40*/  MOV R5, R6 ;  /* 0x0000000600057202 */ /* 0x000fe20000000f00 */
[----:B------:R-:W-:Y:S01]  /*6e50*/  STG.E.128 desc[UR14][R2.64+0x10], R12 ;  /* 0x0000100c02007986 */ /* 0x000fe2000c101d0e */
[----:B------:R-:W-:Y:S02]  /*6e60*/  MOV R6, R8 ;  /* 0x0000000800067202 */ /* 0x000fe40000000f00 */
[----:B------:R-:W-:-:S05]  /*6e70*/  MOV R7, R9 ;  /* 0x0000000900077202 */ /* 0x000fca0000000f00 */
[----:B------:R-:W-:Y:S01]  /*6e80*/  STG.E.128 desc[UR14][R2.64], R4 ;  /* 0x0000000402007986 */ /* 0x000fe2000c101d0e */
[----:B------:R-:W-:Y:S05]  /*6e90*/  EXIT ;  /* 0x000000000000794d */ /* 0x000fea0003800000 */
        .weak           $__internal_13_$__cuda_sm20_rcp_rn_f32_slowpath
        .type           $__internal_13_$__cuda_sm20_rcp_rn_f32_slowpath,@function
        .size           $__internal_13_$__cuda_sm20_rcp_rn_f32_slowpath,(.L_x_4774 - $__internal_13_$__cuda_sm20_rcp_rn_f32_slowpath)
$__internal_13_$__cuda_sm20_rcp_rn_f32_slowpath:
        /* <DEDUP_REMOVED lines=15> */
.L_x_1522:
        /* <DEDUP_REMOVED lines=33> */
.L_x_1524:
[----:B------:R0:W1:Y:S02]  /*71a0*/  MUFU.RCP R2, R0 ;  /* 0x0000000000027308 */ /* 0x0000640000001000 */
.L_x_1523:
[----:B-1-3--:R-:W-:Y:S02]  /*71b0*/  MOV R89, R2 ;  /* 0x0000000200597202 */ /* 0x00afe40000000f00 */
[----:B------:R-:W-:Y:S02]  /*71c0*/  MOV R2, R40 ;  /* 0x0000002800027202 */ /* 0x000fe40000000f00 */
[----:B------:R-:W-:-:S04]  /*71d0*/  MOV R3, 0x0 ;  /* 0x0000000000037802 */ /* 0x000fc80000000f00 */
[----:B0-2---:R-:W-:Y:S05]  /*71e0*/  RET.REL.NODEC R2 `(_ZN18transformer_engine13normalization21ln_bwd_general_kernelINS0_13Kernel_traitsI6__halfS3_S3_fjLj1024ELj1ELj4ELj1ELj16ENS0_18Kernel_traits_baseILj1024ES3_S3_S3_fjLj128EEEEEEEvNS0_20BackwardKernelParamsE) ;  /* 0xffffff8c02847950 */ /* 0x005fea0003c3ffff */
.L_x_1525:
        /* <DEDUP_REMOVED lines=9> */
.L_x_4774:


//--------------------- .text._ZN18transformer_engine13normalization21ln_bwd_general_kernelINS0_13Kernel_traitsIffffjLj1024ELj1ELj4ELj1ELj16ENS0_18Kernel_traits_baseILj1024EffffjLj128EEEEEEEvNS0_20BackwardKernelParamsE --------------------------
	.section	.text._ZN18transformer_engine13normalization21ln_bwd_general_kernelINS0_13Kernel_traitsIffffjLj1024ELj1ELj4ELj1ELj16ENS0_18Kernel_traits_baseILj1024EffffjLj128EEEEEEEvNS0_20BackwardKernelParamsE,"ax",@progbits
	.align	128
        .global         _ZN18transformer_engine13normalization21ln_bwd_general_kernelINS0_13Kernel_traitsIffffjLj1024ELj1ELj4ELj1ELj16ENS0_18Kernel_traits_baseILj1024EffffjLj128EEEEEEEvNS0_20BackwardKernelParamsE
        .type           _ZN18transformer_engine13normalization21ln_bwd_general_kernelINS0_13Kernel_traitsIffffjLj1024ELj1ELj4ELj1ELj16ENS0_18Kernel_traits_baseILj1024EffffjLj128EEEEEEEvNS0_20BackwardKernelParamsE,@function
        .size           _ZN18transformer_engine13normalization21ln_bwd_general_kernelINS0_13Kernel_traitsIffffjLj1024ELj1ELj4ELj1ELj16ENS0_18Kernel_traits_baseILj1024EffffjLj128EEEEEEEvNS0_20BackwardKernelParamsE,(.L_x_4775 - _ZN18transformer_engine13normalization21ln_bwd_general_kernelINS0_13Kernel_traitsIffffjLj1024ELj1ELj4ELj1ELj16ENS0_18Kernel_traits_baseILj1024EffffjLj128EEEEEEEvNS0_20BackwardKernelParamsE)
        .other          _ZN18transformer_engine13normalization21ln_bwd_general_kernelINS0_13Kernel_traitsIffffjLj1024ELj1ELj4ELj1ELj16ENS0_18Kernel_traits_baseILj1024EffffjLj128EEEEEEEvNS0_20BackwardKernelParamsE,@"STO_CUDA_ENTRY STV_DEFAULT"
_ZN18transformer_engine13normalization21ln_bwd_general_kernelINS0_13Kernel_traitsIffffjLj1024ELj1ELj4ELj1ELj16ENS0_18Kernel_traits_baseILj1024EffffjLj128EEEEEEEvNS0_20BackwardKernelParamsE:
.text._ZN18transformer_engine13normalization21ln_bwd_general_kernelINS0_13Kernel_traitsIffffjLj1024ELj1ELj4ELj1ELj16ENS0_18Kernel_traits_baseILj1024EffffjLj128EEEEEEEvNS0_20BackwardKernelParamsE:
[----:B------:R-:W0:Y:S01]  /*0000*/  LDC R1, c[0x0][0x37c] ;  /* 0x0000df00ff017b82 */ /* 0x000e220000000800 */
[----:B------:R-:W1:Y:S01]  /*0010*/  LDCU UR4, c[0x0][0x384] ;  /* 0x00007080ff0477ac */ /* 0x000e620008000800 */
[----:B------:R-:W2:Y:S01]  /*0020*/  S2R R72, SR_TID.X ;  /* 0x0000000000487919 */ /* 0x000ea20000002100 */
[----:B0-----:R-:W-:Y:S01]  /*0030*/  IADD3 R1, PT, PT, R1, -0x100, RZ ;  /* 0xffffff0001017810 */ /* 0x001fe20007ffe0ff */
[----:B------:R-:W-:Y:S01]  /*0040*/  BSSY.RECONVERGENT B0, `(.L_x_1526) ;  /* 0x00000de000007945 */ /* 0x000fe20003800200 */
[----:B------:R-:W0:Y:S02]  /*0050*/  LDCU UR6, c[0x0][0x38c] ;  /* 0x00007180ff0677ac */ /* 0x000e240008000800 */
[----:B------:R-:W-:Y:S01]  /*0060*/  MOV R179, R1 ;  /* 0x0000000100b37202 */ /* 0x000fe20000000f00 */
[----:B------:R3:W-:Y:S04]  /*0070*/  STL.128 [R1], RZ ;  /* 0x000000ff01007387 */ /* 0x0007e80000100c00 */
        /* <DEDUP_REMOVED lines=20> */
[----:B------:R-:W-:Y:S01]  /*01c0*/  IADD3 R0, PT, PT, R1, 0x80, RZ ;  /* 0x0000008001007810 */ /* 0x000fe20007ffe0ff */
[----:B------:R2:W4:Y:S02]  /*01d0*/  F2I.FTZ.U32.TRUNC.NTZ R3, R2 ;  /* 0x0000000200037305 */ /* 0x000524000021f000 */
        /* <DEDUP_REMOVED lines=11> */
[----:B------:R-:W-:Y:S01]  /*0290*/  @P0 IADD3 R4, PT, PT, R4, -R247, RZ ;  /* 0x800000f704040210 */ /* 0x000fe20007ffe0ff */
[----:B------:R-:W-:-:S03]  /*02a0*/  @P0 VIADD R175, R175, 0x1 ;  /* 0x00000001afaf0836 */ /* 0x000fc60000000000 */
        /* <DEDUP_REMOVED lines=20> */
.L_x_1529:
        /* <DEDUP_REMOVED lines=10> */
.L_x_1530:
[----:B------:R-:W-:Y:S05]  /*0490*/  BSYNC.RECONVERGENT B1 ;  /* 0x0000000000017941 */ /* 0x000fea0003800200 */
.L_x_1528:
[----:B------:R-:W-:-:S05]  /*04a0*/  IMAD R6, R247, 0x80, R172 ;  /* 0x00000080f7067824 */ /* 0x000fca00078e02ac */
        /* <DEDUP_REMOVED lines=10> */
.L_x_1532:
        /* <DEDUP_REMOVED lines=10> */
.L_x_1533:
[----:B------:R-:W-:Y:S05]  /*05f0*/  BSYNC.RECONVERGENT B1 ;  /* 0x0000000000017941 */ /* 0x000fea0003800200 */
.L_x_1531:
        /* <DEDUP_REMOVED lines=11> */
.L_x_1535:
        /* <DEDUP_REMOVED lines=10> */
.L_x_1536:
[----:B------:R-:W-:Y:S05]  /*0750*/  BSYNC.RECONVERGENT B1 ;  /* 0x0000000000017941 */ /* 0x000fea0003800200 */
.L_x_1534:
        /* <DEDUP_REMOVED lines=11> */
.L_x_1538:
        /* <DEDUP_REMOVED lines=10> */
.L_x_1539:
[----:B------:R-:W-:Y:S05]  /*08b0*/  BSYNC.RECONVERGENT B1 ;  /* 0x0000000000017941 */ /* 0x000fea0003800200 */
.L_x_1537:
        /* <DEDUP_REMOVED lines=11> */
.L_x_1541:
        /* <DEDUP_REMOVED lines=10> */
.L_x_1542:
[----:B------:R-:W-:Y:S05]  /*0a10*/  BSYNC.RECONVERGENT B1 ;  /* 0x0000000000017941 */ /* 0x000fea0003800200 */
.L_x_1540:
        /* <DEDUP_REMOVED lines=11> */
.L_x_1544:
        /* <DEDUP_REMOVED lines=10> */
.L_x_1545:
[----:B------:R-:W-:Y:S05]  /*0b70*/  BSYNC.RECONVERGENT B1 ;  /* 0x0000000000017941 */ /* 0x000fea0003800200 */
.L_x_1543:
        /* <DEDUP_REMOVED lines=11> */
.L_x_1547:
        /* <DEDUP_REMOVED lines=10> */
.L_x_1548:
[----:B------:R-:W-:Y:S05]  /*0cd0*/  BSYNC.RECONVERGENT B1 ;  /* 0x0000000000017941 */ /* 0x000fea0003800200 */
.L_x_1546:
        /* <DEDUP_REMOVED lines=10> */
.L_x_1549:
        /* <DEDUP_REMOVED lines=10> */
.L_x_1527:
[----:B------:R-:W-:Y:S05]  /*0e20*/  BSYNC.RECONVERGENT B0 ;  /* 0x0000000000007941 */ /* 0x000fea0003800200 */
.L_x_1526:
        /* <DEDUP_REMOVED lines=19> */
[----:B------:R-:W-:-:S11]  /*0f60*/  CS2R R32, SRZ ;  /* 0x0000000000207805 */ /* 0x000fd6000001ff00 */
        /* <DEDUP_REMOVED lines=8> */
[----:B-----5:R-:W-:Y:S05]  /*0ff0*/  CALL.REL.NOINC `($__internal_14_$__cuda_sm20_rcp_rn_f32_slowpath) ;  /* 0x0000006400047944 */ /* 0x020fea0003c00000 */
[----:B------:R-:W-:Y:S05]  /*1000*/  BRA `(.L_x_1552) ;  /* 0x0000000000107947 */ /* 0x000fea0003800000 */
.L_x_1551:
[----:B------:R-:W0:Y:S02]  /*1010*/  MUFU.RCP R3, R2 ;  /* 0x0000000200037308 */ /* 0x000e240000001000 */
[----:B0-----:R-:W-:-:S04]  /*1020*/  FFMA R64, R2, R3, -1 ;  /* 0xbf80000002407423 */ /* 0x001fc80000000003 */
[----:B------:R-:W-:-:S04]  /*1030*/  FADD.FTZ R64, -R64, -RZ ;  /* 0x800000ff40407221 */ /* 0x000fc80000010100 */
[----:B------:R-:W-:-:S07]  /*1040*/  FFMA R170, R3, R64, R3 ;  /* 0x0000004003aa7223 */ /* 0x000fce0000000003 */
.L_x_1552:
[----:B------:R-:W0:Y:S01]  /*1050*/  LDC R149, c[0x0][0x384] ;  /* 0x0000e100ff957b82 */ /* 0x000e220000000800 */
[----:B------:R-:W-:Y:S01]  /*1060*/  ISETP.NE.AND P0, PT, RZ, UR6, PT ;  /* 0x00000006ff007c0c */ /* 0x000fe2000bf05270 */
[----:B------:R-:W1:Y:S01]  /*1070*/  LDCU UR6, c[0x0][0x38c] ;  /* 0x00007180ff0677ac */ /* 0x000e620008000800 */
[----:B------:R-:W-:Y:S02]  /*1080*/  HFMA2 R105, -RZ, RZ, 0, 0 ;  /* 0x00000000ff697431 */ /* 0x000fe400000001ff */
[----:B------:R-:W-:Y:S01]  /*1090*/  IMAD.MOV.U32 R166, RZ, RZ, RZ ;  /* 0x000000ffffa67224 */ /* 0x000fe200078e00ff */
[----:B------:R-:W-:Y:S01]  /*10a0*/  FSEL R104, RZ, 1, !P0 ;  /* 0x3f800000ff687808 */ /* 0x000fe20004000000 */
[----:B------:R-:W-:Y:S01]  /*10b0*/  HFMA2 R64, -RZ, RZ, 0, 0 ;  /* 0x00000000ff407431 */ /* 0x000fe200000001ff */
[----:B------:R-:W-:Y:S02]  /*10c0*/  CS2R R2, SRZ ;  /* 0x0000000000027805 */ /* 0x000fe4000001ff00 */
[----:B------:R-:W-:-:S02]  /*10d0*/  CS2R R106, SRZ ;  /* 0x00000000006a7805 */ /* 0x000fc4000001ff00 */
[----:B------:R-:W-:Y:S01]  /*10e0*/  CS2R R108, SRZ ;  /* 0x00000000006c7805 */ /* 0x000fe2000001ff00 */
[C---:B-----5:R-:W-:Y:S01]  /*10f0*/  FADD R101, R104.reuse, R4 ;  /* 0x0000000468657221 */ /* 0x060fe20000000000 */
        /* <DEDUP_REMOVED lines=13> */
[C---:B0-----:R-:W-:Y:S01]  /*11d0*/  LEA R139, R149.reuse, R172, 0x7 ;  /* 0x000000ac958b7211 */ /* 0x041fe200078e38ff */
[----:B------:R-:W-:Y:S01]  /*11e0*/  FADD R85, R104, R20 ;  /* 0x0000001468557221 */ /* 0x000fe20000000000 */
[----:B------:R-:W-:Y:S01]  /*11f0*/  IADD3 R112, PT, PT, R4, R149, RZ ;  /* 0x0000009504707210 */ /* 0x000fe20007ffe0ff */
[C---:B------:R-:W-:Y:S01]  /*1200*/  FADD R86, R104.reuse, R21 ;  /* 0x0000001568567221 */ /* 0x040fe20000000000 */
[C---:B------:R-:W-:Y:S01]  /*1210*/  LEA R140, R149.reuse, R139, 0x7 ;  /* 0x0000008b958c7211 */ /* 0x040fe200078e38ff */
[----:B------:R-:W-:Y:S01]  /*1220*/  FADD R87, R104, R22 ;  /* 0x0000001668577221 */ /* 0x000fe20000000000 */
[----:B------:R-:W-:Y:S01]  /*1230*/  LEA.HI R112, R112, 0x1, RZ, 0x1b ;  /* 0x0000000170707811 */ /* 0x000fe200078fd8ff */
[C---:B------:R-:W-:Y:S01]  /*1240*/  FADD R88, R104.reuse, R23 ;  /* 0x0000001768587221 */ /* 0x040fe20000000000 */
[C---:B------:R-:W-:Y:S01]  /*1250*/  LEA R141, R149.reuse, R140, 0x7 ;  /* 0x0000008c958d7211 */ /* 0x040fe200078e38ff */
[C---:B------:R-:W-:Y:S01]  /*1260*/  FADD R89, R104.reuse, R16 ;  /* 0x0000001068597221 */ /* 0x040fe20000000000 */
[C---:B------:R-:W-:Y:S01]  /*1270*/  FADD R90, R104.reuse, R17 ;  /* 0x00000011685a7221 */ /* 0x040fe20000000000 */
[C---:B------:R-:W-:Y:S01]  /*1280*/  FADD R91, R104.reuse, R18 ;  /* 0x00000012685b7221 */ /* 0x040fe20000000000 */
[----:B------:R-:W-:Y:S01]  /*1290*/  FADD R92, R104, R19 ;  /* 0x00000013685c7221 */ /* 0x000fe20000000000 */
[----:B------:R-:W-:-:S02]  /*12a0*/  IMAD R142, R149, 0x80, R141 ;  /* 0x00000080958e7824 */ /* 0x000fc400078e028d */
[C---:B------:R-:W-:Y:S01]  /*12b0*/  FADD R93, R104.reuse, R12 ;  /* 0x0000000c685d7221 */ /* 0x040fe20000000000 */
[C---:B------:R-:W-:Y:S01]  /*12c0*/  FADD R94, R104.reuse, R13 ;  /* 0x0000000d685e7221 */ /* 0x040fe20000000000 */
[C---:B------:R-:W-:Y:S01]  /*12d0*/  FADD R95, R104.reuse, R14 ;  /* 0x0000000e685f7221 */ /* 0x040fe20000000000 */
[C---:B------:R-:W-:Y:S01]  /*12e0*/  FADD R96, R104.reuse, R15 ;  /* 0x0000000f68607221 */ /* 0x040fe20000000000 */
[C---:B------:R-:W-:Y:S01]  /*12f0*/  LEA R144, R149.reuse, R142, 0x7 ;  /* 0x0000008e95907211 */ /* 0x040fe200078e38ff */
[C---:B------:R-:W-:Y:S01]  /*1300*/  FADD R97, R104.reuse, R8 ;  /* 0x0000000868617221 */ /* 0x040fe20000000000 */
[C---:B------:R-:W-:Y:S01]  /*1310*/  FADD R98, R104.reuse, R9 ;  /* 0x0000000968627221 */ /* 0x040fe20000000000 */
[C---:B------:R-:W-:Y:S01]  /*1320*/  FADD R99, R104.reuse, R10 ;  /* 0x0000000a68637221 */ /* 0x040fe20000000000 */
[C---:B------:R-:W-:Y:S01]  /*1330*/  LEA R146, R149.reuse, R144, 0x7 ;  /* 0x0000009095927211 */ /* 0x040fe200078e38ff */
[C---:B------:R-:W-:Y:S01]  /*1340*/  FADD R100, R104.reuse, R11 ;  /* 0x0000000b68647221 */ /* 0x040fe20000000000 */
[C---:B------:R-:W-:Y:S01]  /*1350*/  FADD R102, R104.reuse, R5 ;  /* 0x0000000568667221 */ /* 0x040fe20000000000 */
[C---:B------:R-:W-:Y:S01]  /*1360*/  FADD R103, R104.reuse, R6 ;  /* 0x0000000668677221 */ /* 0x040fe20000000000 */
[----:B------:R-:W-:Y:S01]  /*1370*/  LEA R149, R149, R146, 0x7 ;  /* 0x0000009295957211 */ /* 0x000fe200078e38ff */
[----:B------:R-:W-:Y:S01]  /*1380*/  FADD R104, R104, R7 ;  /* 0x0000000768687221 */ /* 0x000fe20000000000 */
        /* <DEDUP_REMOVED lines=14> */
[----:B------:R-:W-:Y:S02]  /*1470*/  MOV R138, RZ ;  /* 0x000000ff008a7202 */ /* 0x000fe40000000f00 */
        /* <DEDUP_REMOVED lines=14> */
[----:B-1----:R-:W-:Y:S02]  /*1560*/  IADD3 R143, PT, PT, -R172, UR6, RZ ;  /* 0x00000006ac8f7c10 */ /* 0x002fe4000fffe1ff */
[----:B------:R-:W-:-:S02]  /*1570*/  IADD3 R145, PT, PT, -R139, UR6, RZ ;  /* 0x000000068b917c10 */ /* 0x000fc4000fffe1ff */
[C---:B------:R-:W-:Y:S02]  /*1580*/  LOP3.LUT R169, R112.reuse, 0xf, RZ, 0xc0, !PT ;  /* 0x0000000f70a97812 */ /* 0x040fe400078ec0ff */
[C---:B------:R-:W-:Y:S02]  /*1590*/  LOP3.LUT R168, R112.reuse, 0x7, RZ, 0xc0, !PT ;  /* 0x0000000770a87812 */ /* 0x040fe400078ec0ff */
[----:B------:R-:W-:Y:S02]  /*15a0*/  LOP3.LUT R167, R112, 0x3, RZ, 0xc0, !PT ;  /* 0x0000000370a77812 */ /* 0x000fe400078ec0ff */
[----:B------:R-:W-:Y:S02]  /*15b0*/  IADD3 R147, PT, PT, -R140, UR6, RZ ;  /* 0x000000068c937c10 */ /* 0x000fe4000fffe1ff */
[----:B------:R-:W-:Y:S02]  /*15c0*/  IADD3 R148, PT, PT, -R141, UR6, RZ ;  /* 0x000000068d947c10 */ /* 0x000fe4000fffe1ff */
[----:B------:R-:W-:-:S02]  /*15d0*/  IADD3 R150, PT, PT, -R142, UR6, RZ ;  /* 0x000000068e967c10 */ /* 0x000fc4000fffe1ff */
[----:B------:R-:W-:Y:S02]  /*15e0*/  IADD3 R151, PT, PT, -R144, UR6, RZ ;  /* 0x0000000690977c10 */ /* 0x000fe4000fffe1ff */
[----:B------:R-:W-:Y:S02]  /*15f0*/  IADD3 R152, PT, PT, -R146, UR6, RZ ;  /* 0x0000000692987c10 */ /* 0x000fe4000fffe1ff */
[----:B------:R-:W-:-:S07]  /*1600*/  IADD3 R153, PT, PT, -R149, UR6, RZ ;  /* 0x0000000695997c10 */ /* 0x000fce000fffe1ff */
.L_x_1633:
[----:B------:R-:W0:Y:S01]  /*1610*/  LDCU UR7, c[0x0][0x388] ;  /* 0x00007100ff0777ac */ /* 0x000e220008000800 */
[----:B------:R-:W-:Y:S02]  /*1620*/  IADD3 R209, PT, PT, R176, R171, RZ ;  /* 0x000000abb0d17210 */ /* 0x000fe40007ffe0ff */
[----:B------:R-:W-:Y:S02]  /*1630*/  CS2R R154, SRZ ;  /* 0x00000000009a7805 */ /* 0x000fe4000001ff00 */
[----:B------:R-:W-:Y:S01]  /*1640*/  MOV R178, RZ ;  /* 0x000000ff00b27202 */ /* 0x000fe20000000f00 */
[----:B------:R-:W1:Y:S01]  /*1650*/  LDCU UR6, c[0x0][0x38c] ;  /* 0x00007180ff0677ac */ /* 0x000e620008000800 */
[----:B0-----:R-:W-:-:S13]  /*1660*/  ISETP.GE.AND P0, PT, R209, UR7, PT ;  /* 0x00000007d1007c0c */ /* 0x001fda000bf06270 */
[----:B------:R-:W0:Y:S08]  /*1670*/  @!P0 LDC.64 R114, c[0x0][0x398] ;  /* 0x0000e600ff728b82 */ /* 0x000e300000000a00 */
[----:B--2---:R-:W2:Y:S01]  /*1680*/  @!P0 LDC.64 R112, c[0x0][0x3a0] ;  /* 0x0000e800ff708b82 */ /* 0x004ea20000000a00 */
        /* <DEDUP_REMOVED lines=11> */
[----:B------:R-:W-:Y:S01]  /*1740*/  ISETP.GT.U32.AND P2, PT, R143, 0x3, PT ;  /* 0x000000038f00780c */ /* 0x000fe20003f44070 */
[----:B------:R-:W-:Y:S02]  /*1750*/  BSSY.RECONVERGENT B1, `(.L_x_1555) ;  /* 0x0000011000017945 */ /* 0x000fe40003800200 */
[----:B0-----:R-:W-:-:S03]  /*1760*/  IMAD.WIDE R64, R67, 0x4, R160 ;  /* 0x0000000443407825 */ /* 0x001fc600078e02a0 */
[----:B------:R-:W-:-:S13]  /*1770*/  LOP3.LUT P1, RZ, R64, 0xf, RZ, 0xc0, !PT ;  /* 0x0000000f40ff7812 */ /* 0x000fda000782c0ff */
[----:B------:R-:W-:Y:S05]  /*1780*/  @!P1 BRA P2, `(.L_x_1556) ;  /* 0x0000000000309947 */ /* 0x000fea0001000000 */
        /* <DEDUP_REMOVED lines=12> */
.L_x_1556:
[----:B------:R0:W5:Y:S02]  /*1850*/  LDG.E.128 R32, desc[UR4][R64.64] ;  /* 0x0000000440207981 */ /* 0x000164000c1e1d00 */
.L_x_1557:
[----:B------:R-:W-:Y:S05]  /*1860*/  BSYNC.RECONVERGENT B1 ;  /* 0x0000000000017941 */ /* 0x000fea0003800200 */
.L_x_1555:
[----:B------:R-:W0:Y:S01]  /*1870*/  LDC.64 R158, c[0x0][0x3c8] ;  /* 0x0000f200ff9e7b82 */ /* 0x000e220000000a00 */
[----:B------:R-:W-:Y:S01]  /*1880*/  ISETP.GT.U32.AND P2, PT, R143, 0x3, PT ;  /* 0x000000038f00780c */ /* 0x000fe20003f44070 */
[----:B------:R-:W-:Y:S01]  /*1890*/  BSSY.RECONVERGENT B1, `(.L_x_1558) ;  /* 0x0000011000017945 */ /* 0x000fe20003800200 */
[----:B01----:R-:W-:-:S03]  /*18a0*/  IMAD.WIDE R64, R67, 0x4, R158 ;  /* 0x0000000443407825 */ /* 0x003fc600078e029e */
        /* <DEDUP_REMOVED lines=14> */
.L_x_1559:
[----:B------:R0:W5:Y:S02]  /*1990*/  LDG.E.128 R112, desc[UR4][R64.64] ;  /* 0x0000000440707981 */ /* 0x000164000c1e1d00 */
.L_x_1560:
[----:B------:R-:W-:Y:S05]  /*19a0*/  BSYNC.RECONVERGENT B1 ;  /* 0x0000000000017941 */ /* 0x000fea0003800200 */
.L_x_1558:
[--C-:B01---5:R-:W-:Y:S01]  /*19b0*/  FADD R65, R32, -R154.reuse ;  /* 0x8000009a20417221 */ /* 0x123fe20000000000 */
[--C-:B------:R-:W-:Y:S01]  /*19c0*/  FADD R213, R33, -R154.reuse ;  /* 0x8000009a21d57221 */ /* 0x100fe20000000000 */
[----:B------:R-:W-:Y:S01]  /*19d0*/  FADD R35, R35, -R154 ;  /* 0x8000009a23237221 */ /* 0x000fe20000000000 */
[----:B------:R-:W-:Y:S01]  /*19e0*/  FADD R32, R71, R112 ;  /* 0x0000007047207221 */ /* 0x000fe20000000000 */
[-C--:B------:R-:W-:Y:S01]  /*19f0*/  FMUL R180, R65, R178.reuse ;  /* 0x000000b241b47220 */ /* 0x080fe20000400000 */
[----:B------:R-:W-:Y:S01]  /*1a00*/  FADD R65, R34, -R154 ;  /* 0x8000009a22417221 */ /* 0x000fe20000000000 */
[-C--:B------:R-:W-:Y:S01]  /*1a10*/  FMUL R213, R213, R178.reuse ;  /* 0x000000b2d5d57220 */ /* 0x080fe20000400000 */
[----:B------:R-:W-:Y:S01]  /*1a20*/  FMUL R211, R35, R178 ;  /* 0x000000b223d37220 */ /* 0x000fe20000400000 */
[----:B------:R-:W-:Y:S01]  /*1a30*/  FFMA R64, R180, R112, R137 ;  /* 0x00000070b4407223 */ /* 0x000fe20000000089 */
[----:B------:R-:W-:Y:S01]  /*1a40*/  FMUL R224, R65, R178 ;  /* 0x000000b241e07220 */ /* 0x000fe20000400000 */
[----:B------:R-:W-:Y:S01]  /*1a50*/  FADD R33, R70, R113 ;  /* 0x0000007146217221 */ /* 0x000fe20000000000 */
[----:B------:R-:W-:Y:S01]  /*1a60*/  FADD R34, R69, R114 ;  /* 0x0000007245227221 */ /* 0x000fe20000000000 */
[----:B------:R-:W-:Y:S01]  /*1a70*/  FADD R35, R68, R115 ;  /* 0x0000007344237221 */ /* 0x000fe20000000000 */
[----:B------:R-:W-:Y:S01]  /*1a80*/  FFMA R65, R213, R113, R136 ;  /* 0x00000071d5417223 */ /* 0x000fe20000000088 */
[----:B------:R-:W-:Y:S01]  /*1a90*/  FFMA R66, R224, R114, R135 ;  /* 0x00000072e0427223 */ /* 0x000fe20000000087 */
[----:B------:R-:W-:Y:S01]  /*1aa0*/  FFMA R67, R211, R115, R134 ;  /* 0x00000073d3437223 */ /* 0x000fe20000000086 */
[----:B------:R-:W-:Y:S01]  /*1ab0*/  FMUL R215, R73, R112 ;  /* 0x0000007049d77220 */ /* 0x000fe20000400000 */
[----:B------:R0:W-:Y:S01]  /*1ac0*/  STL.128 [R1+0x80], R32 ;  /* 0x0000802001007387 */ /* 0x0001e20000100c00 */
[----:B------:R-:W-:Y:S01]  /*1ad0*/  ISETP.GE.AND P1, PT, R139, UR6, PT ;  /* 0x000000068b007c0c */ /* 0x000fe2000bf26270 */
[----:B------:R-:W-:Y:S01]  /*1ae0*/  FMUL R226, R74, R113 ;  /* 0x000000714ae27220 */ /* 0x000fe20000400000 */
[----:B------:R-:W-:Y:S01]  /*1af0*/  FADD R69, RZ, R215 ;  /* 0x000000d7ff457221 */ /* 0x000fe20000000000 */
[----:B------:R0:W-:Y:S01]  /*1b00*/  STL.128 [R1], R64 ;  /* 0x0000004001007387 */ /* 0x0001e20000100c00 */
[----:B------:R-:W-:Y:S01]  /*1b10*/  FFMA R68, R180, R215, RZ ;  /* 0x000000d7b4447223 */ /* 0x000fe200000000ff */
[----:B------:R-:W-:Y:S01]  /*1b20*/  FMUL R231, R75, R114 ;  /* 0x000000724be77220 */ /* 0x000fe20000400000 */
[----:B------:R-:W-:Y:S01]  /*1b30*/  FADD R112, R69, R226 ;  /* 0x000000e245707221 */ /* 0x000fe20000000000 */
[----:B------:R-:W-:Y:S01]  /*1b40*/  FMUL R242, R76, R115 ;  /* 0x000000734cf27220 */ /* 0x000fe20000400000 */
[----:B------:R-:W-:Y:S01]  /*1b50*/  FFMA R113, R213, R226, R68 ;  /* 0x000000e2d5717223 */ /* 0x000fe20000000044 */
[----:B------:R-:W-:Y:S01]  /*1b60*/  MOV R71, R32 ;  /* 0x0000002000477202 */ /* 0x000fe20000000f00 */
[----:B------:R-:W-:Y:S01]  /*1b70*/  FADD R155, R112, R231 ;  /* 0x000000e7709b7221 */ /* 0x000fe20000000000 */
[----:B------:R-:W-:-:S02]  /*1b80*/  IMAD.MOV.U32 R70, RZ, RZ, R33 ;  /* 0x000000ffff467224 */ /* 0x000fc400078e0021 */
[----:B------:R-:W-:Y:S01]  /*1b90*/  FFMA R156, R224, R231, R113 ;  /* 0x000000e7e09c7223 */ /* 0x000fe20000000071 */
[----:B------:R-:W-:Y:S01]  /*1ba0*/  MOV R69, R34 ;  /* 0x0000002200457202 */ /* 0x000fe20000000f00 */
[----:B------:R-:W-:Y:S01]  /*1bb0*/  FADD R155, R155, R242 ;  /* 0x000000f29b9b7221 */ /* 0x000fe20000000000 */
[----:B------:R-:W-:Y:S01]  /*1bc0*/  MOV R68, R35 ;  /* 0x0000002300447202 */ /* 0x000fe20000000f00 */
[----:B------:R-:W-:Y:S01]  /*1bd0*/  FFMA R156, R211, R242, R156 ;  /* 0x000000f2d39c7223 */ /* 0x000fe2000000009c */
[----:B------:R-:W-:Y:S02]  /*1be0*/  MOV R137, R64 ;  /* 0x0000004000897202 */ /* 0x000fe40000000f00 */
[----:B------:R-:W-:Y:S02]  /*1bf0*/  MOV R136, R65 ;  /* 0x0000004100887202 */ /* 0x000fe40000000f00 */
[----:B------:R-:W-:Y:S02]  /*1c00*/  MOV R135, R66 ;  /* 0x0000004200877202 */ /* 0x000fe40000000f00 */
[----:B------:R-:W-:Y:S01]  /*1c10*/  MOV R134, R67 ;  /* 0x0000004300867202 */ /* 0x000fe20000000f00 */
[----:B0-----:R-:W-:Y:S06]  /*1c20*/  @P1 BRA `(.L_x_1554) ;  /* 0x0000001c00d81947 */ /* 0x001fec0003800000 */
        /* <DEDUP_REMOVED lines=9> */
.L_x_1562:
        /* <DEDUP_REMOVED lines=9> */
.L_x_1563:
[----:B------:R-:W-:Y:S05]  /*1d50*/  BSYNC.RECONVERGENT B1 ;  /* 0x0000000000017941 */ /* 0x000fea0003800200 */
.L_x_1561:
[----:B------:R-:W-:Y:S01]  /*1d60*/  IMAD.WIDE R162, R163, 0x4, R158 ;  /* 0x00000004a3a27825 */ /* 0x000fe200078e029e */
[----:B------:R-:W-:Y:S02]  /*1d70*/  BSSY.RECONVERGENT B1, `(.L_x_1564) ;  /* 0x000000f000017945 */ /* 0x000fe40003800200 */
[----:B------:R-:W-:-:S04]  /*1d80*/  LOP3.LUT P1, RZ, R162, 0xf, RZ, 0xc0, !PT ;  /* 0x0000000fa2ff7812 */ /* 0x000fc8000782c0ff */
[----:B------:R-:W-:-:S13]  /*1d90*/  ISETP.LT.U32.OR P1, PT, R145, 0x4, P1 ;  /* 0x000000049100780c */ /* 0x000fda0000f21470 */
[----:B------:R-:W-:Y:S05]  /*1da0*/  @P1 BRA `(.L_x_1565) ;  /* 0x0000000000081947 */ /* 0x000fea0003800000 */
[----:B01----:R0:W5:Y:S01]  /*1db0*/  LDG.E.128 R112, desc[UR4][R162.64] ;  /* 0x00000004a2707981 */ /* 0x003162000c1e1d00 */
[----:B------:R-:W-:Y:S05]  /*1dc0*/  BRA `(.L_x_1566) ;  /* 0x0000000000247947 */ /* 0x000fea0003800000 */
.L_x_1565:
        /* <DEDUP_REMOVED lines=9> */
.L_x_1566:
[----:B------:R-:W-:Y:S05]  /*1e60*/  BSYNC.RECONVERGENT B1 ;  /* 0x0000000000017941 */ /* 0x000fea0003800200 */
.L_x_1564:
[--C-:B-----5:R-:W-:Y:S01]  /*1e70*/  FADD R207, R36, -R154.reuse ;  /* 0x8000009a24cf7221 */ /* 0x120fe20000000000 */
[--C-:B------:R-:W-:Y:S01]  /*1e80*/  FADD R157, R37, -R154.reuse ;  /* 0x8000009a259d7221 */ /* 0x100fe20000000000 */
[--C-:B------:R-:W-:Y:S01]  /*1e90*/  FADD R205, R38, -R154.reuse ;  /* 0x8000009a26cd7221 */ /* 0x100fe20000000000 */
[----:B01----:R-:W-:Y:S01]  /*1ea0*/  FADD R163, R39, -R154 ;  /* 0x8000009a27a37221 */ /* 0x003fe20000000000 */
[-C--:B------:R-:W-:Y:S01]  /*1eb0*/  FMUL R207, R207, R178.reuse ;  /* 0x000000b2cfcf7220 */ /* 0x080fe20000400000 */
[-C--:B------:R-:W-:Y:S01]  /*1ec0*/  FMUL R208, R157, R178.reuse ;  /* 0x000000b29dd07220 */ /* 0x080fe20000400000 */
[-C--:B------:R-:W-:Y:S01]  /*1ed0*/  FMUL R205, R205, R178.reuse ;  /* 0x000000b2cdcd7220 */ /* 0x080fe20000400000 */
[----:B------:R-:W-:Y:S01]  /*1ee0*/  FMUL R206, R163, R178 ;  /* 0x000000b2a3ce7220 */ /* 0x000fe20000400000 */
[----:B------:R-:W-:Y:S01]  /*1ef0*/  FADD R36, R133, R112 ;  /* 0x0000007085247221 */ /* 0x000fe20000000000 */
[----:B------:R-:W-:Y:S01]  /*1f00*/  FADD R37, R132, R113 ;  /* 0x0000007184257221 */ /* 0x000fe20000000000 */
[----:B------:R-:W-:Y:S01]  /*1f10*/  FADD R38, R131, R114 ;  /* 0x0000007283267221 */ /* 0x000fe20000000000 */
[----:B------:R-:W-:Y:S01]  /*1f20*/  FADD R39, R130, R115 ;  /* 0x0000007382277221 */ /* 0x000fe20000000000 */
[----:B------:R-:W-:Y:S01]  /*1f30*/  FFMA R4, R207, R112, R4 ;  /* 0x00000070cf047223 */ /* 0x000fe20000000004 */
[----:B------:R-:W-:Y:S01]  /*1f40*/  FFMA R5, R208, R113, R5 ;  /* 0x00000071d0057223 */ /* 0x000fe20000000005 */
[----:B------:R-:W-:Y:S01]  /*1f50*/  FFMA R6, R205, R114, R6 ;  /* 0x00000072cd067223 */ /* 0x000fe20000000006 */
[----:B------:R-:W-:Y:S01]  /*1f60*/  FFMA R7, R206, R115, R7 ;  /* 0x00000073ce077223 */ /* 0x000fe20000000007 */
[----:B------:R0:W-:Y:S01]  /*1f70*/  STL.128 [R1+0x90], R36 ;  /* 0x0000902401007387 */ /* 0x0001e20000100c00 */
[----:B------:R-:W-:Y:S01]  /*1f80*/  FMUL R222, R77, R112 ;  /* 0x000000704dde7220 */ /* 0x000fe20000400000 */
[----:B------:R-:W-:Y:S01]  /*1f90*/  ISETP.GE.AND P1, PT, R140, UR6, PT ;  /* 0x000000068c007c0c */ /* 0x000fe2000bf26270 */
[----:B------:R-:W-:Y:S01]  /*1fa0*/  FMUL R229, R78, R113 ;  /* 0x000000714ee57220 */ /* 0x000fe20000400000 */
[----:B------:R0:W-:Y:S01]  /*1fb0*/  STL.128 [R1+0x10], R4 ;  /* 0x0000100401007387 */ /* 0x0001e20000100c00 */
[----:B------:R-:W-:Y:S01]  /*1fc0*/  FADD R112, R155, R222 ;  /* 0x000000de9b707221 */ /* 0x000fe20000000000 */
[----:B------:R-:W-:Y:S01]  /*1fd0*/  FFMA R113, R207, R222, R156 ;  /* 0x000000decf717223 */ /* 0x000fe2000000009c */
[----:B------:R-:W-:Y:S01]  /*1fe0*/  FMUL R240, R79, R114 ;  /* 0x000000724ff07220 */ /* 0x000fe20000400000 */
[----:B------:R-:W-:Y:S01]  /*1ff0*/  FMUL R245, R80, R115 ;  /* 0x0000007350f57220 */ /* 0x000fe20000400000 */
[----:B------:R-:W-:Y:S01]  /*2000*/  FADD R131, R112, R229 ;  /* 0x000000e570837221 */ /* 0x000fe20000000000 */
[----:B------:R-:W-:Y:S01]  /*2010*/  FFMA R112, R208, R229, R113 ;  /* 0x000000e5d0707223 */ /* 0x000fe20000000071 */
[----:B------:R-:W-:Y:S01]  /*2020*/  MOV R133, R36 ;  /* 0x0000002400857202 */ /* 0x000fe20000000f00 */
[----:B------:R-:W-:-:S02]  /*2030*/  IMAD.MOV.U32 R132, RZ, RZ, R37 ;  /* 0x000000ffff847224 */ /* 0x000fc400078e0025 */
[----:B------:R-:W-:Y:S01]  /*2040*/  FADD R114, R131, R240 ;  /* 0x000000f083727221 */ /* 0x000fe20000000000 */
[----:B------:R-:W-:Y:S01]  /*2050*/  FFMA R113, R205, R240, R112 ;  /* 0x000000f0cd717223 */ /* 0x000fe20000000070 */
[----:B------:R-:W-:Y:S02]  /*2060*/  MOV R131, R38 ;  /* 0x0000002600837202 */ /* 0x000fe40000000f00 */
[----:B------:R-:W-:Y:S01]  /*2070*/  FADD R155, R114, R245 ;  /* 0x000000f5729b7221 */ /* 0x000fe20000000000 */
[----:B------:R-:W-:Y:S01]  /*2080*/  FFMA R156, R206, R245, R113 ;  /* 0x000000f5ce9c7223 */ /* 0x000fe20000000071 */
        /* <DEDUP_REMOVED lines=11> */
.L_x_1568:
        /* <DEDUP_REMOVED lines=9> */
.L_x_1569:
[----:B------:R-:W-:Y:S05]  /*21d0*/  BSYNC.RECONVERGENT B1 ;  /* 0x0000000000017941 */ /* 0x000fea0003800200 */
.L_x_1567:
[----:B------:R-:W-:Y:S01]  /*21e0*/  IMAD.WIDE R162, R163, 0x4, R158 ;  /* 0x00000004a3a27825 */ /* 0x000fe200078e029e */
[----:B------:R-:W-:Y:S02]  /*21f0*/  BSSY.RECONVERGENT B1, `(.L_x_1570) ;  /* 0x000000f000017945 */ /* 0x000fe40003800200 */
[----:B------:R-:W-:-:S04]  /*2200*/  LOP3.LUT P1, RZ, R162, 0xf, RZ, 0xc0, !PT ;  /* 0x0000000fa2ff7812 */ /* 0x000fc8000782c0ff */
[----:B------:R-:W-:-:S13]  /*2210*/  ISETP.LT.U32.OR P1, PT, R147, 0x4, P1 ;  /* 0x000000049300780c */ /* 0x000fda0000f21470 */
[----:B------:R-:W-:Y:S05]  /*2220*/  @P1 BRA `(.L_x_1571) ;  /* 0x0000000000081947 */ /* 0x000fea0003800000 */
[----:B01----:R1:W5:Y:S01]  /*2230*/  LDG.E.128 R112, desc[UR4][R162.64] ;  /* 0x00000004a2707981 */ /* 0x003362000c1e1d00 */
[----:B------:R-:W-:Y:S05]  /*2240*/  BRA `(.L_x_1572) ;  /* 0x0000000000247947 */ /* 0x000fea0003800000 */
.L_x_1571:
        /* <DEDUP_REMOVED lines=9> */
.L_x_1572:
[----:B------:R-:W-:Y:S05]  /*22e0*/  BSYNC.RECONVERGENT B1 ;  /* 0x0000000000017941 */ /* 0x000fea0003800200 */
.L_x_1570:
        /* <DEDUP_REMOVED lines=27> */
[----:B------:R-:W-:-:S02]  /*24a0*/  MOV R129, R40 ;  /* 0x0000002800817202 */ /* 0x000fc40000000f00 */
[----:B------:R-:W-:Y:S01]  /*24b0*/  FADD R114, R127, R238 ;  /* 0x000000ee7f727221 */ /* 0x000fe20000000000 */
[----:B------:R-:W-:Y:S01]  /*24c0*/  FFMA R113, R201, R238, R112 ;  /* 0x000000eec9717223 */ /* 0x000fe20000000070 */
[----:B------:R-:W-:Y:S02]  /*24d0*/  MOV R128, R41 ;  /* 0x0000002900807202 */ /* 0x000fe40000000f00 */
[----:B------:R-:W-:Y:S01]  /*24e0*/  FADD R155, R114, R243 ;  /* 0x000000f3729b7221 */ /* 0x000fe20000000000 */
[----:B------:R-:W-:Y:S01]  /*24f0*/  FFMA R156, R202, R243, R113 ;  /* 0x000000f3ca9c7223 */ /* 0x000fe20000000071 */
        /* <DEDUP_REMOVED lines=12> */
.L_x_1574:
        /* <DEDUP_REMOVED lines=9> */
.L_x_1575:
[----:B------:R-:W-:Y:S05]  /*2650*/  BSYNC.RECONVERGENT B1 ;  /* 0x0000000000017941 */ /* 0x000fea0003800200 */
.L_x_1573:
[----:B------:R-:W-:Y:S01]  /*2660*/  IMAD.WIDE R162, R163, 0x4, R158 ;  /* 0x00000004a3a27825 */ /* 0x000fe200078e029e */
[----:B------:R-:W-:Y:S02]  /*2670*/  BSSY.RECONVERGENT B1, `(.L_x_1576) ;  /* 0x000000f000017945 */ /* 0x000fe40003800200 */
[----:B------:R-:W-:-:S04]  /*2680*/  LOP3.LUT P1, RZ, R162, 0xf, RZ, 0xc0, !PT ;  /* 0x0000000fa2ff7812 */ /* 0x000fc8000782c0ff */
[----:B------:R-:W-:-:S13]  /*2690*/  ISETP.LT.U32.OR P1, PT, R148, 0x4, P1 ;  /* 0x000000049400780c */ /* 0x000fda0000f21470 */
[----:B------:R-:W-:Y:S05]  /*26a0*/  @P1 BRA `(.L_x_1577) ;  /* 0x0000000000081947 */ /* 0x000fea0003800000 */
[----:B01----:R0:W5:Y:S01]  /*26b0*/  LDG.E.128 R112, desc[UR4][R162.64] ;  /* 0x00000004a2707981 */ /* 0x003162000c1e1d00 */
[----:B------:R-:W-:Y:S05]  /*26c0*/  BRA `(.L_x_1578) ;  /* 0x0000000000247947 */ /* 0x000fea0003800000 */
.L_x_1577:
        /* <DEDUP_REMOVED lines=9> */
.L_x_1578:
[----:B------:R-:W-:Y:S05]  /*2760*/  BSYNC.RECONVERGENT B1 ;  /* 0x0000000000017941 */ /* 0x000fea0003800200 */
.L_x_1576:
        /* <DEDUP_REMOVED lines=45> */
.L_x_1580:
        /* <DEDUP_REMOVED lines=9> */
.L_x_1581:
[----:B------:R-:W-:Y:S05]  /*2ad0*/  BSYNC.RECONVERGENT B1 ;  /* 0x0000000000017941 */ /* 0x000fea0003800200 */
.L_x_1579:
[----:B------:R-:W-:Y:S01]  /*2ae0*/  IMAD.WIDE R162, R163, 0x4, R158 ;  /* 0x00000004a3a27825 */ /* 0x000fe200078e029e */
[----:B------:R-:W-:Y:S02]  /*2af0*/  BSSY.RECONVERGENT B1, `(.L_x_1582) ;  /* 0x000000f000017945 */ /* 0x000fe40003800200 */
[----:B------:R-:W-:-:S04]  /*2b00*/  LOP3.LUT P1, RZ, R162, 0xf, RZ, 0xc0, !PT ;  /* 0x0000000fa2ff7812 */ /* 0x000fc8000782c0ff */
[----:B------:R-:W-:-:S13]  /*2b10*/  ISETP.LT.U32.OR P1, PT, R150, 0x4, P1 ;  /* 0x000000049600780c */ /* 0x000fda0000f21470 */
[----:B------:R-:W-:Y:S05]  /*2b20*/  @P1 BRA `(.L_x_1583) ;  /* 0x0000000000081947 */ /* 0x000fea0003800000 */
[----:B01----:R0:W5:Y:S01]  /*2b30*/  LDG.E.128 R112, desc[UR4][R162.64] ;  /* 0x00000004a2707981 */ /* 0x003162000c1e1d00 */
[----:B------:R-:W-:Y:S05]  /*2b40*/  BRA `(.L_x_1584) ;  /* 0x0000000000247947 */ /* 0x000fea0003800000 */
.L_x_1583:
        /* <DEDUP_REMOVED lines=9> */
.L_x_1584:
[----:B------:R-:W-:Y:S05]  /*2be0*/  BSYNC.RECONVERGENT B1 ;  /* 0x0000000000017941 */ /* 0x000fea0003800200 */
.L_x_1582:
        /* <DEDUP_REMOVED lines=45> */
.L_x_1586:
        /* <DEDUP_REMOVED lines=9> */
.L_x_1587:
[----:B------:R-:W-:Y:S05]  /*2f50*/  BSYNC.RECONVERGENT B1 ;  /* 0x0000000000017941 */ /* 0x000fea0003800200 */
.L_x_1585:
[----:B------:R-:W-:Y:S01]  /*2f60*/  IMAD.WIDE R162, R163, 0x4, R158 ;  /* 0x00000004a3a27825 */ /* 0x000fe200078e029e */
[----:B------:R-:W-:Y:S02]  /*2f70*/  BSSY.RECONVERGENT B1, `(.L_x_1588) ;  /* 0x000000f000017945 */ /* 0x000fe40003800200 */
[----:B------:R-:W-:-:S04]  /*2f80*/  LOP3.LUT P1, RZ, R162, 0xf, RZ, 0xc0, !PT ;  /* 0x0000000fa2ff7812 */ /* 0x000fc8000782c0ff */
[----:B------:R-:W-:-:S13]  /*2f90*/  ISETP.LT.U32.OR P1, PT, R151, 0x4, P1 ;  /* 0x000000049700780c */ /* 0x000fda0000f21470 */
[----:B------:R-:W-:Y:S05]  /*2fa0*/  @P1 BRA `(.L_x_1589) ;  /* 0x0000000000081947 */ /* 0x000fea0003800000 */
[----:B01----:R0:W5:Y:S01]  /*2fb0*/  LDG.E.128 R112, desc[UR4][R162.64] ;  /* 0x00000004a2707981 */ /* 0x003162000c1e1d00 */
[----:B------:R-:W-:Y:S05]  /*2fc0*/  BRA `(.L_x_1590) ;  /* 0x0000000000247947 */ /* 0x000fea0003800000 */
.L_x_1589:
        /* <DEDUP_REMOVED lines=9> */
.L_x_1590:
[----:B------:R-:W-:Y:S05]  /*3060*/  BSYNC.RECONVERGENT B1 ;  /* 0x0000000000017941 */ /* 0x000fea0003800200 */
.L_x_1588:
        /* <DEDUP_REMOVED lines=45> */
.L_x_1592:
        /* <DEDUP_REMOVED lines=9> */
.L_x_1593:
[----:B------:R-:W-:Y:S05]  /*33d0*/  BSYNC.RECONVERGENT B1 ;  /* 0x0000000000017941 */ /* 0x000fea0003800200 */
.L_x_1591:
[----:B------:R-:W-:Y:S01]  /*33e0*/  IMAD.WIDE R162, R163, 0x4, R158 ;  /* 0x00000004a3a27825 */ /* 0x000fe200078e029e */
[----:B------:R-:W-:Y:S02]  /*33f0*/  BSSY.RECONVERGENT B1, `(.L_x_1594) ;  /* 0x000000f000017945 */ /* 0x000fe40003800200 */
[----:B------:R-:W-:-:S04]  /*3400*/  LOP3.LUT P1, RZ, R162, 0xf, RZ, 0xc0, !PT ;  /* 0x0000000fa2ff7812 */ /* 0x000fc8000782c0ff */
[----:B------:R-:W-:-:S13]  /*3410*/  ISETP.LT.U32.OR P1, PT, R152, 0x4, P1 ;  /* 0x000000049800780c */ /* 0x000fda0000f21470 */
[----:B------:R-:W-:Y:S05]  /*3420*/  @P1 BRA `(.L_x_1595) ;  /* 0x0000000000081947 */ /* 0x000fea0003800000 */
[----:B01----:R1:W5:Y:S01]  /*3430*/  LDG.E.128 R112, desc[UR4][R162.64] ;  /* 0x00000004a2707981 */ /* 0x003362000c1e1d00 */
[----:B------:R-:W-:Y:S05]  /*3440*/  BRA `(.L_x_1596) ;  /* 0x0000000000247947 */ /* 0x000fea0003800000 */
.L_x_1595:
        /* <DEDUP_REMOVED lines=9> */
.L_x_1596:
[----:B------:R-:W-:Y:S05]  /*34e0*/  BSYNC.RECONVERGENT B1 ;  /* 0x0000000000017941 */ /* 0x000fea0003800200 */
.L_x_1594:
        /* <DEDUP_REMOVED lines=45> */
.L_x_1598:
        /* <DEDUP_REMOVED lines=9> */
.L_x_1599:
[----:B------:R-:W-:Y:S05]  /*3850*/  BSYNC.RECONVERGENT B1 ;  /* 0x0000000000017941 */ /* 0x000fea0003800200 */
.L_x_1597:
[----:B------:R-:W-:Y:S01]  /*3860*/  IMAD.WIDE R158, R113, 0x4, R158 ;  /* 0x00000004719e7825 */ /* 0x000fe200078e029e */
[----:B------:R-:W-:Y:S02]  /*3870*/  BSSY.RECONVERGENT B1, `(.L_x_1600) ;  /* 0x000000f000017945 */ /* 0x000fe40003800200 */
[----:B------:R-:W-:-:S04]  /*3880*/  LOP3.LUT P1, RZ, R158, 0xf, RZ, 0xc0, !PT ;  /* 0x0000000f9eff7812 */ /* 0x000fc8000782c0ff */
[----:B------:R-:W-:-:S13]  /*3890*/  ISETP.LT.U32.OR P1, PT, R153, 0x4, P1 ;  /* 0x000000049900780c */ /* 0x000fda0000f21470 */
[----:B------:R-:W-:Y:S05]  /*38a0*/  @P1 BRA `(.L_x_1601) ;  /* 0x0000000000081947 */ /* 0x000fea0003800000 */
[----:B------:R2:W5:Y:S01]  /*38b0*/  LDG.E.128 R112, desc[UR4][R158.64] ;  /* 0x000000049e707981 */ /* 0x000562000c1e1d00 */
[----:B------:R-:W-:Y:S05]  /*38c0*/  BRA `(.L_x_1602) ;  /* 0x0000000000247947 */ /* 0x000fea0003800000 */
.L_x_1601:
        /* <DEDUP_REMOVED lines=9> */
.L_x_1602:
[----:B------:R-:W-:Y:S05]  /*3960*/  BSYNC.RECONVERGENT B1 ;  /* 0x0000000000017941 */ /* 0x000fea0003800200 */
.L_x_1600:
[--C-:B-----5:R-:W-:Y:S01]  /*3970*/  FADD R183, R60, -R154.reuse ;  /* 0x8000009a3cb77221 */ /* 0x120fe20000000000 */
[--C-:B------:R-:W-:Y:S01]  /*3980*/  FADD R157, R61, -R154.reuse ;  /* 0x8000009a3d9d7221 */ /* 0x100fe20000000000 */
[--C-:B------:R-:W-:Y:S01]  /*3990*/  FADD R181, R62, -R154.reuse ;  /* 0x8000009a3eb57221 */ /* 0x100fe20000000000 */
[----:B--23--:R-:W-:Y:S01]  /*39a0*/  FADD R159, R63, -R154 ;  /* 0x8000009a3f9f7221 */ /* 0x00cfe20000000000 */
        /* <DEDUP_REMOVED lines=19> */
[----:B------:R-:W-:Y:S01]  /*3ae0*/  FMUL R233, R104, R115 ;  /* 0x0000007368e97220 */ /* 0x000fe20000400000 */
[----:B------:R-:W-:Y:S01]  /*3af0*/  MOV R166, R63 ;  /* 0x0000003f00a67202 */ /* 0x000fe20000000f00 */
        /* <DEDUP_REMOVED lines=8> */
[----:B------:R-:W-:-:S07]  /*3b80*/  FFMA R156, R182, R233, R113 ;  /* 0x000000e9b69c7223 */ /* 0x000fce0000000071 */
.L_x_1554:
[----:B------:R-:W-:Y:S05]  /*3b90*/  BSYNC.RECONVERGENT B0 ;  /* 0x0000000000007941 */ /* 0x000fea0003800200 */
.L_x_1553:
[----:B------:R-:W3:Y:S02]  /*3ba0*/  LDC R247, c[0x0][0x384] ;  /* 0x0000e100fff77b82 */ /* 0x000ee40000000800 */
[----:B---3--:R-:W-:-:S13]  /*3bb0*/  ISETP.NE.AND P1, PT, R247, 0x1, PT ;  /* 0x00000001f700780c */ /* 0x008fda0003f25270 */
[----:B------:R-:W-:Y:S05]  /*3bc0*/  @P1 BRA `(.L_x_1603) ;  /* 0x0000000000541947 */ /* 0x000fea0003800000 */
[----:B------:R-:W3:Y:S04]  /*3bd0*/  SHFL.BFLY PT, R112, R155, 0x1, 0x1f ;  /* 0x0c201f009b707f89 */ /* 0x000ee800000e0000 */
[----:B------:R-:W4:Y:S01]  /*3be0*/  SHFL.BFLY PT, R113, R156, 0x1, 0x1f ;  /* 0x0c201f009c717f89 */ /* 0x000f2200000e0000 */
[----:B---3--:R-:W-:Y:S01]  /*3bf0*/  FADD R112, R112, R155 ;  /* 0x0000009b70707221 */ /* 0x008fe20000000000 */
[----:B----4-:R-:W-:-:S04]  /*3c00*/  FADD R113, R113, R156 ;  /* 0x0000009c71717221 */ /* 0x010fc80000000000 */
[----:B------:R-:W3:Y:S04]  /*3c10*/  SHFL.BFLY PT, R115, R112, 0x2, 0x1f ;  /* 0x0c401f0070737f89 */ /* 0x000ee800000e0000 */
[----:B------:R-:W4:Y:S01]  /*3c20*/  SHFL.BFLY PT, R114, R113, 0x2, 0x1f ;  /* 0x0c401f0071727f89 */ /* 0x000f2200000e0000 */
[----:B---3--:R-:W-:Y:S01]  /*3c30*/  FADD R115, R112, R115 ;  /* 0x0000007370737221 */ /* 0x008fe20000000000 */
[----:B----4-:R-:W-:-:S04]  /*3c40*/  FADD R114, R113, R114 ;  /* 0x0000007271727221 */ /* 0x010fc80000000000 */
[----:B-----5:R-:W3:Y:S04]  /*3c50*/  SHFL.BFLY PT, R154, R115, 0x4, 0x1f ;  /* 0x0c801f00739a7f89 */ /* 0x020ee800000e0000 */
[----:B------:R-:W4:Y:S01]  /*3c60*/  SHFL.BFLY PT, R157, R114, 0x4, 0x1f ;  /* 0x0c801f00729d7f89 */ /* 0x000f2200000e0000 */
[----:B---3--:R-:W-:Y:S01]  /*3c70*/  FADD R154, R115, R154 ;  /* 0x0000009a739a7221 */ /* 0x008fe20000000000 */
[----:B----4-:R-:W-:-:S04]  /*3c80*/  FADD R157, R114, R157 ;  /* 0x0000009d729d7221 */ /* 0x010fc80000000000 */
[----:B------:R-:W3:Y:S04]  /*3c90*/  SHFL.BFLY PT, R155, R154, 0x8, 0x1f ;  /* 0x0d001f009a9b7f89 */ /* 0x000ee800000e0000 */
[----:B------:R-:W4:Y:S01]  /*3ca0*/  SHFL.BFLY PT, R156, R157, 0x8, 0x1f ;  /* 0x0d001f009d9c7f89 */ /* 0x000f2200000e0000 */
[----:B---3--:R-:W-:Y:S01]  /*3cb0*/  FADD R155, R154, R155 ;  /* 0x0000009b9a9b7221 */ /* 0x008fe20000000000 */
[----:B----4-:R-:W-:-:S04]  /*3cc0*/  FADD R156, R157, R156 ;  /* 0x0000009c9d9c7221 */ /* 0x010fc80000000000 */
[----:B------:R-:W3:Y:S04]  /*3cd0*/  SHFL.BFLY PT, R112, R155, 0x10, 0x1f ;  /* 0x0e001f009b707f89 */ /* 0x000ee800000e0000 */
[----:B------:R-:W4:Y:S01]  /*3ce0*/  SHFL.BFLY PT, R113, R156, 0x10, 0x1f ;  /* 0x0e001f009c717f89 */ /* 0x000f2200000e0000 */
[----:B---3--:R-:W-:Y:S01]  /*3cf0*/  FADD R159, R155, R112 ;  /* 0x000000709b9f7221 */ /* 0x008fe20000000000 */
[----:B----4-:R-:W-:Y:S01]  /*3d00*/  FADD R113, R156, R113 ;  /* 0x000000719c717221 */ /* 0x010fe20000000000 */
[----:B------:R-:W-:Y:S06]  /*3d10*/  BRA `(.L_x_1604) ;  /* 0x0000000c008c7947 */ /* 0x000fec0003800000 */
.L_x_1603:
[----:B------:R-:W3:Y:S01]  /*3d20*/  SHFL.DOWN PT, R112, R155, 0x10, 0x1f ;  /* 0x0a001f009b707f89 */ /* 0x000ee200000e0000 */
[----:B------:R-:W4:Y:S01]  /*3d30*/  LDCU.64 UR8, c[0x0][0x3b0] ;  /* 0x00007600ff0877ac */ /* 0x000f220008000a00 */
[----:B------:R-:W-:Y:S02]  /*3d40*/  LOP3.LUT R159, R138, 0x1, RZ, 0xc0, !PT ;  /* 0x000000018a9f7812 */ /* 0x000fe400078ec0ff */
[----:B------:R-:W0:Y:S01]  /*3d50*/  SHFL.DOWN PT, R113, R156, 0x10, 0x1f ;  /* 0x0a001f009c717f89 */ /* 0x000e2200000e0000 */
[----:B------:R-:W-:Y:S01]  /*3d60*/  ISETP.NE.AND P1, PT, R177, RZ, PT ;  /* 0x000000ffb100720c */ /* 0x000fe20003f25270 */
[----:B---3--:R-:W-:Y:S01]  /*3d70*/  FADD R112, R112, R155 ;  /* 0x0000009b70707221 */ /* 0x008fe20000000000 */
[----:B0-----:R-:W-:-:S04]  /*3d80*/  FADD R113, R113, R156 ;  /* 0x0000009c71717221 */ /* 0x001fc80000000000 */
[----:B------:R-:W0:Y:S04]  /*3d90*/  SHFL.DOWN PT, R115, R112, 0x8, 0x1f ;  /* 0x09001f0070737f89 */ /* 0x000e2800000e0000 */
[----:B------:R-:W3:Y:S01]  /*3da0*/  SHFL.DOWN PT, R114, R113, 0x8, 0x1f ;  /* 0x09001f0071727f89 */ /* 0x000ee200000e0000 */
[----:B0-----:R-:W-:Y:S01]  /*3db0*/  FADD R115, R112, R115 ;  /* 0x0000007370737221 */ /* 0x001fe20000000000 */
[----:B---3--:R-:W-:-:S04]  /*3dc0*/  FADD R114, R113, R114 ;  /* 0x0000007271727221 */ /* 0x008fc80000000000 */
[----:B-----5:R-:W0:Y:S04]  /*3dd0*/  SHFL.DOWN PT, R154, R115, 0x4, 0x1f ;  /* 0x08801f00739a7f89 */ /* 0x020e2800000e0000 */
[----:B------:R-:W3:Y:S01]  /*3de0*/  SHFL.DOWN PT, R157, R114, 0x4, 0x1f ;  /* 0x08801f00729d7f89 */ /* 0x000ee200000e0000 */
[----:B0-----:R-:W-:Y:S02]  /*3df0*/  FADD R158, R115, R154 ;  /* 0x0000009a739e7221 */ /* 0x001fe40000000000 */
[----:B------:R-:W0:Y:S01]  /*3e00*/  LDC R154, c[0x0][0x380] ;  /* 0x0000e000ff9a7b82 */ /* 0x000e220000000800 */
[----:B---3--:R-:W-:Y:S02]  /*3e10*/  FADD R157, R114, R157 ;  /* 0x0000009d729d7221 */ /* 0x008fe40000000000 */
[----:B------:R-:W3:Y:S01]  /*3e20*/  SHFL.DOWN PT, R155, R158, 0x2, 0x1f ;  /* 0x08401f009e9b7f89 */ /* 0x000ee200000e0000 */
[----:B------:R-:W-:-:S03]  /*3e30*/  LEA R114, R175, R176, 0x2 ;  /* 0x000000b0af727211 */ /* 0x000fc600078e10ff */
[----:B------:R-:W1:Y:S02]  /*3e40*/  SHFL.DOWN PT, R156, R157, 0x2, 0x1f ;  /* 0x08401f009d9c7f89 */ /* 0x000e6400000e0000 */
[----:B------:R-:W-:Y:S02]  /*3e50*/  IMAD R114, R114, R247, RZ ;  /* 0x000000f772727224 */ /* 0x000fe400078e02ff */
[----:B0-----:R-:W-:Y:S02]  /*3e60*/  IMAD R112, R247, R154, RZ ;  /* 0x0000009af7707224 */ /* 0x001fe400078e02ff */
[----:B---3--:R-:W-:Y:S01]  /*3e70*/  FADD R155, R158, R155 ;  /* 0x0000009b9e9b7221 */ /* 0x008fe20000000000 */
[----:B------:R-:W-:Y:S02]  /*3e80*/  IADD3 R158, PT, PT, -R159, RZ, RZ ;  /* 0x000000ff9f9e7210 */ /* 0x000fe40007ffe1ff */
[----:B------:R-:W-:Y:S01]  /*3e90*/  SHF.L.U32 R115, R112, 0x2, RZ ;  /* 0x0000000270737819 */ /* 0x000fe200000006ff */
[----:B-1----:R-:W-:Y:S01]  /*3ea0*/  FADD R156, R157, R156 ;  /* 0x0000009c9d9c7221 */ /* 0x002fe20000000000 */
[----:B------:R-:W0:Y:S02]  /*3eb0*/  SHFL.DOWN PT, R112, R155, 0x1, 0x1f ;  /* 0x08201f009b707f89 */ /* 0x000e2400000e0000 */
[----:B------:R-:W-:-:S02]  /*3ec0*/  LOP3.LUT R115, R158, R115, RZ, 0xc0, !PT ;  /* 0x000000739e737212 */ /* 0x000fc400078ec0ff */
[----:B------:R-:W1:Y:S02]  /*3ed0*/  SHFL.DOWN PT, R113, R156, 0x1, 0x1f ;  /* 0x08201f009c717f89 */ /* 0x000e6400000e0000 */
[----:B------:R-:W-:-:S04]  /*3ee0*/  IADD3 R115, P2, PT, R114, R115, RZ ;  /* 0x0000007372737210 */ /* 0x000fc80007f5e0ff */
[----:B------:R-:W-:Y:S02]  /*3ef0*/  IADD3.X R114, PT, PT, RZ, RZ, RZ, P2, !PT ;  /* 0x000000ffff727210 */ /* 0x000fe400017fe4ff */
[----:B----4-:R-:W-:-:S04]  /*3f00*/  LEA R248, P2, R115, UR8, 0x3 ;  /* 0x0000000873f87c11 */ /* 0x010fc8000f8418ff */
[----:B------:R-:W-:Y:S02]  /*3f10*/  LEA.HI.X R249, R115, UR9, R114, 0x3, P2 ;  /* 0x0000000973f97c11 */ /* 0x000fe400090f1c72 */
[----:B------:R-:W-:Y:S01]  /*3f20*/  ISETP.NE.AND P2, PT, R72, RZ, PT ;  /* 0x000000ff4800720c */ /* 0x000fe20003f45270 */
[----:B------:R-:W-:-:S04]  /*3f30*/  @!P1 IMAD.WIDE.U32 R114, R174, 0x8, R248 ;  /* 0x00000008ae729825 */ /* 0x000fc800078e00f8 */
[----:B0-----:R-:W-:Y:S01]  /*3f40*/  FADD R112, R155, R112 ;  /* 0x000000709b707221 */ /* 0x001fe20000000000 */
[----:B-1----:R-:W-:-:S05]  /*3f50*/  FADD R113, R156, R113 ;  /* 0x000000719c717221 */ /* 0x002fca0000000000 */
[----:B------:R0:W-:Y:S01]  /*3f60*/  @!P1 STG.E.64 desc[UR4][R114.64], R112 ;  /* 0x0000007072009986 */ /* 0x0001e2000c101b04 */
[----:B------:R-:W-:Y:S01]  /*3f70*/  ISETP.NE.AND P1, PT, R159, RZ, PT ;  /* 0x000000ff9f00720c */ /* 0x000fe20003f25270 */
[----:B------:R-:W-:-:S12]  /*3f80*/  @P2 BRA `(.L_x_1605) ;  /* 0x0000000000582947 */ /* 0x000fd80003800000 */
[----:B0-----:R-:W0:Y:S01]  /*3f90*/  LDC.64 R112, c[0x0][0x3b8] ;  /* 0x0000ee00ff707b82 */ /* 0x001e220000000a00 */
[----:B------:R-:W-:Y:S02]  /*3fa0*/  SEL R154, R154, RZ, P1 ;  /* 0x000000ff9a9a7207 */ /* 0x000fe40000800000 */
[----:B------:R-:W-:Y:S02]  /*3fb0*/  MOV R115, 0xffffffff ;  /* 0xffffffff00737802 */ /* 0x000fe40000000f00 */
[----:B------:R-:W-:-:S04]  /*3fc0*/  IADD3 R114, P1, PT, R175, R154, RZ ;  /* 0x0000009aaf727210 */ /* 0x000fc80007f3e0ff */
[----:B------:R-:W-:Y:S02]  /*3fd0*/  LEA.HI.X.SX32 R154, R154, RZ, 0x1, P1 ;  /* 0x000000ff9a9a7211 */ /* 0x000fe400008f0eff */
[----:B0-----:R-:W-:-:S04]  /*3fe0*/  LEA R112, P1, R114, R112, 0x2 ;  /* 0x0000007072707211 */ /* 0x001fc800078210ff */
[----:B------:R-:W-:Y:S02]  /*3ff0*/  LEA.HI.X R113, R114, R113, R154, 0x2, P1 ;  /* 0x0000007172717211 */ /* 0x000fe400008f149a */
[----:B------:R-:W-:-:S04]  /*4000*/  ISETP.GT.U32.AND P1, PT, R138, 0x1, PT ;  /* 0x000000018a00780c */ /* 0x000fc80003f24070 */
[----:B------:R-:W-:Y:S02]  /*4010*/  SEL R115, R115, 0x1, P1 ;  /* 0x0000000173737807 */ /* 0x000fe40000800000 */
[----:B------:R-:W-:Y:S01]  /*4020*/  ISETP.GE.U32.AND P1, PT, R138, 0x2, PT ;  /* 0x000000028a00780c */ /* 0x000fe20003f26070 */
[----:B------:R-:W-:Y:S06]  /*4030*/  MEMBAR.ALL.GPU ;  /* 0x0000000000007992 */ /* 0x000fec000000a000 */
[----:B------:R-:W-:-:S00]  /*4040*/  ERRBAR ;  /* 0x00000000000079ab */ /* 0x000fc00000000000 */
[----:B------:R-:W-:Y:S06]  /*4050*/  CGAERRBAR ;  /* 0x00000000000075ab */ /* 0x000fec0000000000 */
[----:B------:R1:W-:Y:S01]  /*4060*/  REDG.E.ADD.S32.STRONG.GPU desc[UR4][R112.64], R115 ;  /* 0x000000737000798e */ /* 0x0003e2000c12e304 */
[----:B------:R-:W-:-:S04]  /*4070*/  SEL R155, R247, RZ, !P1 ;  /* 0x000000fff79b7207 */ /* 0x000fc80004800000 */
[----:B------:R-:W-:-:S13]  /*4080*/  ISETP.NE.AND P1, PT, R155, -0x1, PT ;  /* 0xffffffff9b00780c */ /* 0x000fda0003f25270 */
[----:B-1----:R-:W-:Y:S05]  /*4090*/  @!P1 BRA `(.L_x_1605) ;  /* 0x0000000000149947 */ /* 0x002fea0003800000 */
.L_x_1606:
[----:B------:R-:W3:Y:S04]  /*40a0*/  LDG.E.STRONG.GPU R114, desc[UR4][R112.64] ;  /* 0x0000000470727981 */ /* 0x000ee8000c1ef900 */
[----:B---3--:R-:W-:Y:S01]  /*40b0*/  CCTL.IVALL ;  /* 0x00000000ff00798f */ /* 0x008fe20002000000 */
[----:B------:R-:W-:Y:S05]  /*40c0*/  YIELD ;  /* 0x0000000000007946 */ /* 0x000fea0003800000 */
[----:B------:R-:W-:-:S13]  /*40d0*/  ISETP.NE.AND P1, PT, R114, R155, PT ;  /* 0x0000009b7200720c */ /* 0x000fda0003f25270 */
[----:B------:R-:W-:Y:S05]  /*40e0*/  @P1 BRA `(.L_x_1606) ;  /* 0xfffffffc00ec1947 */ /* 0x000fea000383ffff */
.L_x_1605:
[----:B------:R-:W-:Y:S01]  /*40f0*/  ISETP.GE.AND P1, PT, R177, R247, PT ;  /* 0x000000f7b100720c */ /* 0x000fe20003f26270 */
[----:B------:R-:W-:Y:S05]  /*4100*/  WARPSYNC.ALL ;  /* 0x0000000000007948 */ /* 0x000fea0003800000 */
[----:B------:R-:W-:Y:S01]  /*4110*/  BAR.SYNC.DEFER_BLOCKING 0x0 ;  /* 0x0000000000007b1d */ /* 0x000fe20000010000 */
[----:B------:R-:W-:Y:S02]  /*4120*/  HFMA2 R246, -RZ, RZ, 0, 0 ;  /* 0x00000000fff67431 */ /* 0x000fe400000001ff */
[----:B------:R-:W-:-:S03]  /*4130*/  IMAD.MOV.U32 R159, RZ, RZ, RZ ;  /* 0x000000ffff9f7224 */ /* 0x000fc600078e00ff */
[----:B------:R-:W-:Y:S04]  /*4140*/  BSSY.RECONVERGENT B0, `(.L_x_1607) ;  /* 0x000008a000007945 */ /* 0x000fe80003800200 */
[----:B------:R-:W-:Y:S05]  /*4150*/  @P1 BRA `(.L_x_1608) ;  /* 0x0000000800201947 */ /* 0x000fea0003800000 */
[----:B0-----:R-:W-:Y:S01]  /*4160*/  LOP3.LUT R112, RZ, R177, RZ, 0x33, !PT ;  /* 0x000000b1ff707212 */ /* 0x001fe200078e33ff */
[----:B------:R-:W-:Y:S01]  /*4170*/  BSSY.RECONVERGENT B1, `(.L_x_1609) ;  /* 0x0000042000017945 */ /* 0x000fe20003800200 */
[----:B------:R-:W-:Y:S02]  /*4180*/  ISETP.NE.AND P2, PT, R169, RZ, PT ;  /* 0x000000ffa900720c */ /* 0x000fe40003f45270 */
[----:B------:R-:W-:Y:S02]  /*4190*/  IADD3 R112, PT, PT, R112, R247, RZ ;  /* 0x000000f770707210 */ /* 0x000fe40007ffe0ff */
[----:B------:R-:W-:Y:S02]  /*41a0*/  MOV R246, RZ ;  /* 0x000000ff00f67202 */ /* 0x000fe40000000f00 */
[----:B------:R-:W-:Y:S02]  /*41b0*/  ISETP.GE.U32.AND P1, PT, R112, 0x1e0, PT ;  /* 0x000001e07000780c */ /* 0x000fe40003f26070 */
[----:B------:R-:W-:-:S02]  /*41c0*/  MOV R244, R177 ;  /* 0x000000b100f47202 */ /* 0x000fc40000000f00 */
[----:B------:R-:W-:-:S09]  /*41d0*/  MOV R159, RZ ;  /* 0x000000ff009f7202 */ /* 0x000fd20000000f00 */
[----:B------:R-:W-:Y:S05]  /*41e0*/  @!P1 BRA `(.L_x_1610) ;  /* 0x0000000000e89947 */ /* 0x000fea0003800000 */
[----:B------:R-:W-:Y:S02]  /*41f0*/  LEA.HI R164, R112, 0x1, RZ, 0x1b ;  /* 0x0000000170a47811 */ /* 0x000fe400078fd8ff */
[----:B------:R-:W-:Y:S02]  /*4200*/  MOV R246, RZ ;  /* 0x000000ff00f67202 */ /* 0x000fe40000000f00 */
[----:B------:R-:W-:Y:S02]  /*4210*/  LOP3.LUT R164, R164, 0xffffff0, RZ, 0xc0, !PT ;  /* 0x0ffffff0a4a47812 */ /* 0x000fe400078ec0ff */
[----:B------:R-:W-:Y:S02]  /*4220*/  MOV R244, R177 ;  /* 0x000000b100f47202 */ /* 0x000fe40000000f00 */
[----:B------:R-:W-:-:S07]  /*4230*/  IADD3 R164, PT, PT, -R164, RZ, RZ ;  /* 0x000000ffa4a47210 */ /* 0x000fce0007ffe1ff */
.L_x_1611:
[----:B------:R-:W-:-:S05]  /*4240*/  IMAD.WIDE.U32 R250, R244, 0x8, R248 ;  /* 0x00000008f4fa7825 */ /* 0x000fca00078e00f8 */
[----:B------:R-:W3:Y:S04]  /*4250*/  LDG.E.64 R112, desc[UR4][R250.64] ;  /* 0x00000004fa707981 */ /* 0x000ee8000c1e1b00 */
[----:B------:R-:W4:Y:S04]  /*4260*/  LDG.E.64 R114, desc[UR4][R250.64+0x100] ;  /* 0x00010004fa727981 */ /* 0x000f28000c1e1b00 */
[----:B------:R-:W5:Y:S04]  /*4270*/  LDG.E.64 R154, desc[UR4][R250.64+0x200] ;  /* 0x00020004fa9a7981 */ /* 0x000f68000c1e1b00 */
        /* <DEDUP_REMOVED lines=8> */
[----:B-----5:R-:W-:Y:S01]  /*4300*/  FADD R163, R159, R154 ;  /* 0x0000009a9fa37221 */ /* 0x020fe20000000000 */
[----:B------:R-:W-:Y:S02]  /*4310*/  FADD R246, R246, R155 ;  /* 0x0000009bf6f67221 */ /* 0x000fe40000000000 */
[----:B------:R-:W5:Y:S04]  /*4320*/  LDG.E.64 R154, desc[UR4][R250.64+0x500] ;  /* 0x00050004fa9a7981 */ /* 0x000f68000c1e1b00 */
        /* <DEDUP_REMOVED lines=9> */
[----:B------:R-:W5:Y:S01]  /*43c0*/  LDG.E.64 R154, desc[UR4][R250.64+0xb00] ;  /* 0x000b0004fa9a7981 */ /* 0x000f62000c1e1b00 */
[----:B--2---:R-:W-:Y:S01]  /*43d0*/  FADD R163, R163, R156 ;  /* 0x0000009ca3a37221 */ /* 0x004fe20000000000 */
[----:B------:R-:W-:-:S02]  /*43e0*/  FADD R246, R246, R157 ;  /* 0x0000009df6f67221 */ /* 0x000fc40000000000 */
[----:B------:R-:W2:Y:S01]  /*43f0*/  LDG.E.64 R156, desc[UR4][R250.64+0xc00] ;  /* 0x000c0004fa9c7981 */ /* 0x000ea2000c1e1b00 */
[----:B------:R-:W-:Y:S01]  /*4400*/  FADD R163, R163, R158 ;  /* 0x0000009ea3a37221 */ /* 0x000fe20000000000 */
[----:B------:R-:W-:Y:S02]  /*4410*/  FADD R246, R246, R159 ;  /* 0x0000009ff6f67221 */ /* 0x000fe40000000000 */
[----:B------:R-:W2:Y:S01]  /*4420*/  LDG.E.64 R158, desc[UR4][R250.64+0xd00] ;  /* 0x000d0004fa9e7981 */ /* 0x000ea2000c1e1b00 */
[----:B------:R-:W-:Y:S01]  /*4430*/  FADD R165, R163, R160 ;  /* 0x000000a0a3a57221 */ /* 0x000fe20000000000 */
[----:B------:R-:W-:Y:S02]  /*4440*/  FADD R246, R246, R161 ;  /* 0x000000a1f6f67221 */ /* 0x000fe40000000000 */
[----:B------:R-:W2:Y:S04]  /*4450*/  LDG.E.64 R160, desc[UR4][R250.64+0xe00] ;  /* 0x000e0004faa07981 */ /* 0x000ea8000c1e1b00 */
[----:B------:R-:W2:Y:S01]  /*4460*/  LDG.E.64 R162, desc[UR4][R250.64+0xf00] ;  /* 0x000f0004faa27981 */ /* 0x000ea2000c1e1b00 */
[----:B------:R-:W-:-:S05]  /*4470*/  VIADD R164, R164, 0x10 ;  /* 0x00000010a4a47836 */ /* 0x000fca0000000000 */
[----:B------:R-:W-:Y:S02]  /*4480*/  ISETP.NE.AND P1, PT, R164, RZ, PT ;  /* 0x000000ffa400720c */ /* 0x000fe40003f25270 */
[----:B------:R-:W-:Y:S01]  /*4490*/  IADD3 R244, PT, PT, R244, 0x200, RZ ;  /* 0x00000200f4f47810 */ /* 0x000fe20007ffe0ff */
[----:B---3--:R-:W-:Y:S01]  /*44a0*/  FADD R165, R165, R112 ;  /* 0x00000070a5a57221 */ /* 0x008fe20000000000 */
[----:B------:R-:W-:-:S03]  /*44b0*/  FADD R246, R246, R113 ;  /* 0x00000071f6f67221 */ /* 0x000fc60000000000 */
[----:B----4-:R-:W-:Y:S01]  /*44c0*/  FADD R165, R165, R114 ;  /* 0x00000072a5a57221 */ /* 0x010fe20000000000 */
[----:B------:R-:W-:-:S03]  /*44d0*/  FADD R246, R246, R115 ;  /* 0x00000073f6f67221 */ /* 0x000fc60000000000 */
[----:B-----5:R-:W-:Y:S01]  /*44e0*/  FADD R165, R165, R154 ;  /* 0x0000009aa5a57221 */ /* 0x020fe20000000000 */
[----:B------:R-:W-:-:S03]  /*44f0*/  FADD R246, R246, R155 ;  /* 0x0000009bf6f67221 */ /* 0x000fc60000000000 */
[----:B--2---:R-:W-:Y:S01]  /*4500*/  FADD R165, R165, R156 ;  /* 0x0000009ca5a57221 */ /* 0x004fe20000000000 */
        /* <DEDUP_REMOVED lines=8> */
.L_x_1610:
[----:B------:R-:W-:Y:S05]  /*4590*/  BSYNC.RECONVERGENT B1 ;  /* 0x0000000000017941 */ /* 0x000fea0003800200 */
.L_x_1609:
[----:B------:R-:W-:Y:S05]  /*45a0*/  @!P2 BRA `(.L_x_1608) ;  /* 0x00000004000ca947 */ /* 0x000fea0003800000 */
[----:B------:R-:W-:Y:S01]  /*45b0*/  IADD3 R112, PT, PT, R169, -0x1, RZ ;  /* 0xffffffffa9707810 */ /* 0x000fe20007ffe0ff */
[----:B------:R-:W-:Y:S01]  /*45c0*/  BSSY.RECONVERGENT B1, `(.L_x_1612) ;  /* 0x000001e000017945 */ /* 0x000fe20003800200 */
[----:B------:R-:W-:Y:S02]  /*45d0*/  ISETP.NE.AND P2, PT, R168, RZ, PT ;  /* 0x000000ffa800720c */ /* 0x000fe40003f45270 */
[----:B------:R-:W-:-:S13]  /*45e0*/  ISETP.GE.U32.AND P1, PT, R112, 0x7, PT ;  /* 0x000000077000780c */ /* 0x000fda0003f26070 */
[----:B------:R-:W-:Y:S05]  /*45f0*/  @!P1 BRA `(.L_x_1613) ;  /* 0x0000000000689947 */ /* 0x000fea0003800000 */
[----:B------:R-:W-:-:S05]  /*4600*/  IMAD.WIDE R250, R244, 0x8, R248 ;  /* 0x00000008f4fa7825 */ /* 0x000fca00078e02f8 */
[----:B------:R-:W3:Y:S04]  /*4610*/  LDG.E.64 R112, desc[UR4][R250.64] ;  /* 0x00000004fa707981 */ /* 0x000ee8000c1e1b00 */
[----:B------:R-:W4:Y:S04]  /*4620*/  LDG.E.64 R114, desc[UR4][R250.64+0x100] ;  /* 0x00010004fa727981 */ /* 0x000f28000c1e1b00 */
[----:B------:R-:W5:Y:S04]  /*4630*/  LDG.E.64 R154, desc[UR4][R250.64+0x200] ;  /* 0x00020004fa9a7981 */ /* 0x000f68000c1e1b00 */
[----:B------:R-:W2:Y:S04]  /*4640*/  LDG.E.64 R156, desc[UR4][R250.64+0x300] ;  /* 0x00030004fa9c7981 */ /* 0x000ea8000c1e1b00 */
[----:B------:R-:W2:Y:S04]  /*4650*/  LDG.E.64 R160, desc[UR4][R250.64+0x500] ;  /* 0x00050004faa07981 */ /* 0x000ea8000c1e1b00 */
[----:B------:R-:W2:Y:S04]  /*4660*/  LDG.E.64 R162, desc[UR4][R250.64+0x600] ;  /* 0x00060004faa27981 */ /* 0x000ea8000c1e1b00 */
[----:B------:R-:W2:Y:S01]  /*4670*/  LDG.E.64 R164, desc[UR4][R250.64+0x700] ;  /* 0x00070004faa47981 */ /* 0x000ea2000c1e1b00 */
[----:B---3--:R-:W-:-:S03]  /*4680*/  FADD R112, R159, R112 ;  /* 0x000000709f707221 */ /* 0x008fc60000000000 */
[----:B------:R-:W3:Y:S01]  /*4690*/  LDG.E.64 R158, desc[UR4][R250.64+0x400] ;  /* 0x00040004fa9e7981 */ /* 0x000ee2000c1e1b00 */
[----:B------:R-:W-:Y:S01]  /*46a0*/  FADD R246, R246, R113 ;  /* 0x00000071f6f67221 */ /* 0x000fe20000000000 */
[----:B----4-:R-:W-:-:S03]  /*46b0*/  FADD R113, R112, R114 ;  /* 0x0000007270717221 */ /* 0x010fc60000000000 */
[----:B------:R-:W-:Y:S01]  /*46c0*/  FADD R246, R246, R115 ;  /* 0x00000073f6f67221 */ /* 0x000fe20000000000 */
[----:B-----5:R-:W-:-:S03]  /*46d0*/  FADD R113, R113, R154 ;  /* 0x0000009a71717221 */ /* 0x020fc60000000000 */
[----:B------:R-:W-:Y:S01]  /*46e0*/  FADD R246, R246, R155 ;  /* 0x0000009bf6f67221 */ /* 0x000fe20000000000 */
[----:B--2---:R-:W-:-:S03]  /*46f0*/  FADD R113, R113, R156 ;  /* 0x0000009c71717221 */ /* 0x004fc60000000000 */
[----:B------:R-:W-:Y:S01]  /*4700*/  FADD R246, R246, R157 ;  /* 0x0000009df6f67221 */ /* 0x000fe20000000000 */
[----:B------:R-:W-:Y:S01]  /*4710*/  IADD3 R244, PT, PT, R244, 0x100, RZ ;  /* 0x00000100f4f47810 */ /* 0x000fe20007ffe0ff */
[----:B---3--:R-:W-:Y:S02]  /*4720*/  FADD R113, R113, R158 ;  /* 0x0000009e71717221 */ /* 0x008fe40000000000 */
[----:B------:R-:W-:Y:S02]  /*4730*/  FADD R246, R246, R159 ;  /* 0x0000009ff6f67221 */ /* 0x000fe40000000000 */
[----:B------:R-:W-:Y:S02]  /*4740*/  FADD R113, R113, R160 ;  /* 0x000000a071717221 */ /* 0x000fe40000000000 */
[----:B------:R-:W-:Y:S02]  /*4750*/  FADD R246, R246, R161 ;  /* 0x000000a1f6f67221 */ /* 0x000fe40000000000 */
[----:B------:R-:W-:-:S02]  /*4760*/  FADD R113, R113, R162 ;  /* 0x000000a271717221 */ /* 0x000fc40000000000 */
[----:B------:R-:W-:Y:S02]  /*4770*/  FADD R246, R246, R163 ;  /* 0x000000a3f6f67221 */ /* 0x000fe40000000000 */
[----:B------:R-:W-:Y:S02]  /*4780*/  FADD R159, R113, R164 ;  /* 0x000000a4719f7221 */ /* 0x000fe40000000000 */
[----:B------:R-:W-:-:S07]  /*4790*/  FADD R246, R246, R165 ;  /* 0x000000a5f6f67221 */ /* 0x000fce0000000000 */
.L_x_1613:
[----:B------:R-:W-:Y:S05]  /*47a0*/  BSYNC.RECONVERGENT B1 ;  /* 0x0000000000017941 */ /* 0x000fea0003800200 */
.L_x_1612:
        /* <DEDUP_REMOVED lines=10> */
[----:B------:R-:W2:Y:S01]  /*4850*/  LDG.E.64 R156, desc[UR4][R160.64+0x300] ;  /* 0x00030004a09c7981 */ /* 0x000ea2000c1e1b00 */
        /* <DEDUP_REMOVED lines=8> */
[----:B------:R-:W-:-:S07]  /*48e0*/  FADD R246, R246, R157 ;  /* 0x0000009df6f67221 */ /* 0x000fce0000000000 */
.L_x_1615:
[----:B------:R-:W-:Y:S05]  /*48f0*/  BSYNC.RECONVERGENT B1 ;  /* 0x0000000000017941 */ /* 0x000fea0003800200 */
.L_x_1614:
[----:B------:R-:W-:Y:S05]  /*4900*/  @!P2 BRA `(.L_x_1608) ;  /* 0x000000000034a947 */ /* 0x000fea0003800000 */
[----:B------:R-:W-:-:S05]  /*4910*/  IMAD.WIDE R248, R244, 0x8, R248 ;  /* 0x00000008f4f87825 */ /* 0x000fca00078e02f8 */
[----:B------:R-:W3:Y:S01]  /*4920*/  LDG.E.64 R112, desc[UR4][R248.64] ;  /* 0x00000004f8707981 */ /* 0x000ee2000c1e1b00 */
[----:B------:R-:W-:Y:S01]  /*4930*/  ISETP.NE.AND P1, PT, R167, 0x1, PT ;  /* 0x00000001a700780c */ /* 0x000fe20003f25270 */
[----:B---3--:R-:W-:Y:S01]  /*4940*/  FADD R159, R159, R112 ;  /* 0x000000709f9f7221 */ /* 0x008fe20000000000 */
[----:B------:R-:W-:-:S11]  /*4950*/  FADD R246, R246, R113 ;  /* 0x00000071f6f67221 */ /* 0x000fd60000000000 */
[----:B------:R-:W-:Y:S05]  /*4960*/  @!P1 BRA `(.L_x_1608) ;  /* 0x00000000001c9947 */ /* 0x000fea0003800000 */
[----:B------:R-:W-:Y:S01]  /*4970*/  ISETP.NE.AND P1, PT, R167, 0x2, PT ;  /* 0x00000002a700780c */ /* 0x000fe20003f25270 */
[----:B------:R-:W3:-:S12]  /*4980*/  LDG.E.64 R112, desc[UR4][R248.64+0x100] ;  /* 0x00010004f8707981 */ /* 0x000ed8000c1e1b00 */
[----:B------:R-:W4:Y:S01]  /*4990*/  @P1 LDG.E.64 R114, desc[UR4][R248.64+0x200] ;  /* 0x00020004f8721981 */ /* 0x000f22000c1e1b00 */
[----:B---3--:R-:W-:Y:S01]  /*49a0*/  FADD R159, R159, R112 ;  /* 0x000000709f9f7221 */ /* 0x008fe20000000000 */
[----:B------:R-:W-:-:S03]  /*49b0*/  FADD R246, R246, R113 ;  /* 0x00000071f6f67221 */ /* 0x000fc60000000000 */
[----:B----4-:R-:W-:Y:S01]  /*49c0*/  @P1 FADD R159, R159, R114 ;  /* 0x000000729f9f1221 */ /* 0x010fe20000000000 */
[----:B------:R-:W-:-:S07]  /*49d0*/  @P1 FADD R246, R246, R115 ;  /* 0x00000073f6f61221 */ /* 0x000fce0000000000 */
.L_x_1608:
[----:B------:R-:W-:Y:S05]  /*49e0*/  BSYNC.RECONVERGENT B0 ;  /* 0x0000000000007941 */ /* 0x000fea0003800200 */
.L_x_1607:
        /* <DEDUP_REMOVED lines=22> */
.L_x_1604:
[----:B------:R-:W-:Y:S04]  /*4b50*/  BSSY.RECONVERGENT B0, `(.L_x_1616) ;  /* 0x00000f3000007945 */ /* 0x000fe80003800200 */
[----:B------:R-:W-:Y:S05]  /*4b60*/  @!P0 BRA `(.L_x_1617) ;  /* 0x0000000c00c48947 */ /* 0x000fea0003800000 */
[----:B------:R-:W3:Y:S01]  /*4b70*/  LDC.64 R156, c[0x0][0x3e8] ;  /* 0x0000fa00ff9c7b82 */ /* 0x000ee20000000a00 */
[-C--:B------:R-:W-:Y:S01]  /*4b80*/  FMUL R155, R159, R170.reuse ;  /* 0x000000aa9f9b7220 */ /* 0x080fe20000400000 */
[----:B------:R-:W-:Y:S02]  /*4b90*/  IMAD R159, R209, UR6, R172 ;  /* 0x00000006d19f7c24 */ /* 0x000fe4000f8e02ac */
[----:B------:R-:W-:Y:S01]  /*4ba0*/  FMUL R154, R113, R170 ;  /* 0x000000aa719a7220 */ /* 0x000fe20000400000 */
[----:B------:R-:W-:Y:S01]  /*4bb0*/  ISETP.GT.U32.AND P1, PT, R143, 0x3, PT ;  /* 0x000000038f00780c */ /* 0x000fe20003f24070 */
[----:B------:R-:W-:Y:S02]  /*4bc0*/  BSSY.RECONVERGENT B1, `(.L_x_1618) ;  /* 0x000001b000017945 */ /* 0x000fe40003800200 */
[-CC-:B------:R-:W-:Y:S01]  /*4bd0*/  FFMA R112, R180, R154.reuse, R155.reuse ;  /* 0x0000009ab4707223 */ /* 0x180fe2000000009b */
[-CC-:B------:R-:W-:Y:S01]  /*4be0*/  FFMA R115, R213, R154.reuse, R155.reuse ;  /* 0x0000009ad5737223 */ /* 0x180fe2000000009b */
[----:B------:R-:W-:-:S02]  /*4bf0*/  FFMA R163, R211, R154, R155 ;  /* 0x0000009ad3a37223 */ /* 0x000fc4000000009b */
[----:B------:R-:W-:Y:S01]  /*4c00*/  FADD R113, R215, -R112 ;  /* 0x80000070d7717221 */ /* 0x000fe20000000000 */
[----:B------:R-:W-:Y:S01]  /*4c10*/  FFMA R112, R224, R154, R155 ;  /* 0x0000009ae0707223 */ /* 0x000fe2000000009b */
[----:B------:R-:W-:Y:S01]  /*4c20*/  FADD R115, R226, -R115 ;  /* 0x80000073e2737221 */ /* 0x000fe20000000000 */
[----:B------:R-:W-:Y:S02]  /*4c30*/  FADD R163, R242, -R163 ;  /* 0x800000a3f2a37221 */ /* 0x000fe40000000000 */
[----:B01----:R-:W-:Y:S01]  /*4c40*/  FADD R161, R231, -R112 ;  /* 0x80000070e7a17221 */ /* 0x003fe20000000000 */
[-C--:B------:R-:W-:Y:S01]  /*4c50*/  FMUL R112, R113, R178.reuse ;  /* 0x000000b271707220 */ /* 0x080fe20000400000 */
[-C--:B------:R-:W-:Y:S01]  /*4c60*/  FMUL R113, R115, R178.reuse ;  /* 0x000000b273717220 */ /* 0x080fe20000400000 */
[-C--:B------:R-:W-:Y:S01]  /*4c70*/  FMUL R115, R163, R178.reuse ;  /* 0x000000b2a3737220 */ /* 0x080fe20000400000 */
[----:B------:R-:W-:Y:S01]  /*4c80*/  FMUL R114, R161, R178 ;  /* 0x000000b2a1727220 */ /* 0x000fe20000400000 */
[----:B---3--:R-:W-:-:S03]  /*4c90*/  IMAD.WIDE R158, R159, 0x4, R156 ;  /* 0x000000049f9e7825 */ /* 0x008fc600078e029c */
        /* <DEDUP_REMOVED lines=12> */
.L_x_1619:
[----:B------:R0:W-:Y:S02]  /*4d60*/  STG.E.128 desc[UR4][R158.64], R112 ;  /* 0x000000709e007986 */ /* 0x0001e4000c101d04 */
.L_x_1620:
[----:B------:R-:W-:Y:S05]  /*4d70*/  BSYNC.RECONVERGENT B1 ;  /* 0x0000000000017941 */ /* 0x000fea0003800200 */
.L_x_1618:
        /* <DEDUP_REMOVED lines=18> */
[----:B------:R-:W-:Y:S10]  /*4ea0*/  BSSY.RECONVERGENT B1, `(.L_x_1621) ;  /* 0x000000b000017945 */ /* 0x000ff40003800200 */
        /* <DEDUP_REMOVED lines=10> */
.L_x_1622:
[----:B------:R-:W-:Y:S05]  /*4f50*/  BSYNC.RECONVERGENT B1 ;  /* 0x0000000000017941 */ /* 0x000fea0003800200 */
.L_x_1621:
        /* <DEDUP_REMOVED lines=29> */
.L_x_1624:
[----:B------:R-:W-:Y:S05]  /*5130*/  BSYNC.RECONVERGENT B1 ;  /* 0x0000000000017941 */ /* 0x000fea0003800200 */
.L_x_1623:
        /* <DEDUP_REMOVED lines=29> */
.L_x_1626:
[----:B------:R-:W-:Y:S05]  /*5310*/  BSYNC.RECONVERGENT B1 ;  /* 0x0000000000017941 */ /* 0x000fea0003800200 */
.L_x_1625:
        /* <DEDUP_REMOVED lines=29> */
.L_x_1628:
[----:B------:R-:W-:Y:S05]  /*54f0*/  BSYNC.RECONVERGENT B1 ;  /* 0x0000000000017941 */ /* 0x000fea0003800200 */
.L_x_1627:
        /* <DEDUP_REMOVED lines=29> */
.L_x_1630:
[----:B------:R-:W-:Y:S05]  /*56d0*/  BSYNC.RECONVERGENT B1 ;  /* 0x0000000000017941 */ /* 0x000fea0003800200 */
.L_x_1629:
        /* <DEDUP_REMOVED lines=29> */
.L_x_1632:
[----:B------:R-:W-:Y:S05]  /*58b0*/  BSYNC.RECONVERGENT B1 ;  /* 0x0000000000017941 */ /* 0x000fea0003800200 */
.L_x_1631:
[----:B------:R-:W-:-:S13]  /*58c0*/  ISETP.GE.AND P0, PT, R149, UR6, PT ;  /* 0x0000000695007c0c */ /* 0x000fda000bf06270 */
[----:B------:R-:W-:Y:S05]  /*58d0*/  @P0 BRA `(.L_x_1617) ;  /* 0x0000000000680947 */ /* 0x000fea0003800000 */
[----:B------:R-:W-:Y:S02]  /*58e0*/  IMAD R209, R209, UR6, R149 ;  /* 0x00000006d1d17c24 */ /* 0x000fe4000f8e0295 */
[-CC-:B01----:R-:W-:Y:S01]  /*58f0*/  FFMA R113, R183, R154.reuse, R155.reuse ;  /* 0x0000009ab7717223 */ /* 0x183fe2000000009b */
        /* <DEDUP_REMOVED lines=24> */
.L_x_1617:
[----:B------:R-:W-:Y:S05]  /*5a80*/  BSYNC.RECONVERGENT B0 ;  /* 0x0000000000007941 */ /* 0x000fea0003800200 */
.L_x_1616:
[----:B01-34-:R-:W0:Y:S02]  /*5a90*/  LDC R112, c[0x0][0x380] ;  /* 0x0000e000ff707b82 */ /* 0x01be240000000800 */
[----:B0-----:R-:W-:-:S04]  /*5aa0*/  LEA R171, R112, R171, 0x2 ;  /* 0x000000ab70ab7211 */ /* 0x001fc800078e10ff */
[----:B------:R-:W-:-:S13]  /*5ab0*/  ISETP.GE.AND P0, PT, R171, UR7, PT ;  /* 0x00000007ab007c0c */ /* 0x000fda000bf06270 */
[----:B------:R-:W-:Y:S05]  /*5ac0*/  @!P0 BRA `(.L_x_1633) ;  /* 0xffffffb800d08947 */ /* 0x000fea000383ffff */
.L_x_1550:
[----:B0123--:R-:W0:Y:S01]  /*5ad0*/  S2R R3, SR_CgaCtaId ;  /* 0x0000000000037919 */ /* 0x00fe220000008800 */
[----:B------:R-:W-:Y:S01]  /*5ae0*/  ISETP.GE.AND P2, PT, R172, UR6, PT ;  /* 0x00000006ac007c0c */ /* 0x000fe2000bf46270 */
[----:B------:R-:W-:Y:S01]  /*5af0*/  BSSY.RECONVERGENT B0, `(.L_x_1634) ;  /* 0x0000022000007945 */ /* 0x000fe20003800200 */
[----:B------:R-:W-:-:S04]  /*5b00*/  MOV R2, 0x400 ;  /* 0x0000040000027802 */ /* 0x000fc80000000f00 */
[----:B0-----:R-:W-:-:S05]  /*5b10*/  LEA R2, R3, R2, 0x18 ;  /* 0x0000000203027211 */ /* 0x001fca00078ec0ff */
[----:B-----5:R-:W-:-:S05]  /*5b20*/  IMAD R4, R176, 0x210, R2 ;  /* 0x00000210b0047824 */ /* 0x020fca00078e0202 */
[----:B------:R-:W-:Y:S01]  /*5b30*/  LEA R8, R177, R4, 0x4 ;  /* 0x00000004b1087211 */ /* 0x000fe200078e20ff */
[----:B------:R-:W-:Y:S06]  /*5b40*/  @P2 BRA `(.L_x_1635) ;  /* 0x0000000000702947 */ /* 0x000fec0003800000 */
[----:B------:R0:W-:Y:S01]  /*5b50*/  STS.128 [R8], R32 ;  /* 0x0000002008007388 */ /* 0x0001e20000000c00 */
[----:B------:R-:W-:-:S05]  /*5b60*/  IMAD R4, R247, 0x80, R172 ;  /* 0x00000080f7047824 */ /* 0x000fca00078e02ac */
[----:B------:R-:W-:-:S13]  /*5b70*/  ISETP.GE.AND P0, PT, R4, UR6, PT ;  /* 0x0000000604007c0c */ /* 0x000fda000bf06270 */
[----:B0-----:R-:W-:Y:S05]  /*5b80*/  @P0 BRA `(.L_x_1635) ;  /* 0x0000000000600947 */ /* 0x001fea0003800000 */
[----:B------:R0:W-:Y:S01]  /*5b90*/  STS.128 [R8+0x840], R36 ;  /* 0x0008402408007388 */ /* 0x0001e20000000c00 */
[----:B------:R-:W-:-:S04]  /*5ba0*/  LEA R4, R247, R4, 0x7 ;  /* 0x00000004f7047211 */ /* 0x000fc800078e38ff */
        /* <DEDUP_REMOVED lines=18> */
[----:B------:R-:W-:Y:S01]  /*5cd0*/  LEA R4, R247, R4, 0x7 ;  /* 0x00000004f7047211 */ /* 0x000fe200078e38ff */
[----:B------:R0:W-:Y:S03]  /*5ce0*/  STS.128 [R8+0x3180], R56 ;  /* 0x0031803808007388 */ /* 0x0001e60000000c00 */
[----:B------:R-:W-:-:S13]  /*5cf0*/  ISETP.GE.AND P0, PT, R4, UR6, PT ;  /* 0x0000000604007c0c */ /* 0x000fda000bf06270 */
[----:B------:R0:W-:Y:S02]  /*5d00*/  @!P0 STS.128 [R8+0x39c0], R60 ;  /* 0x0039c03c08008388 */ /* 0x0001e40000000c00 */
.L_x_1635:
[----:B------:R-:W-:Y:S05]  /*5d10*/  BSYNC.RECONVERGENT B0 ;  /* 0x0000000000007941 */ /* 0x000fea0003800200 */
.L_x_1634:
[----:B------:R-:W-:Y:S01]  /*5d20*/  LOP3.LUT R4, R72, 0x3e0, RZ, 0xc0, !PT ;  /* 0x000003e048047812 */ /* 0x000fe200078ec0ff */
[----:B------:R-:W-:Y:S01]  /*5d30*/  BAR.SYNC.DEFER_BLOCKING 0x0 ;  /* 0x0000000000007b1d */ /* 0x000fe20000010000 */
[----:B------:R-:W-:-:S03]  /*5d40*/  LEA R177, R177, R2, 0x4 ;  /* 0x00000002b1b17211 */ /* 0x000fc600078e20ff */
[----:B------:R-:W-:Y:S02]  /*5d50*/  IMAD R4, R4, R247, R173 ;  /* 0x000000f704047224 */ /* 0x000fe400078e02ad */
[----:B------:R-:W-:Y:S01]  /*5d60*/  BSSY.RECONVERGENT B0, `(.L_x_1636) ;  /* 0x000009f000007945 */ /* 0x000fe20003800200 */
[----:B------:R-:W-:Y:S02]  /*5d70*/  IMAD R177, R176, 0x840, R177 ;  /* 0x00000840b0b17824 */ /* 0x000fe400078e02b1 */
[----:B------:R-:W-:-:S04]  /*5d80*/  SHF.L.U32 R10, R4, 0x2, RZ ;  /* 0x00000002040a7819 */ /* 0x000fc800000006ff */
[----:B------:R-:W-:-:S04]  /*5d90*/  ISETP.GE.AND P0, PT, R10, UR6, PT ;  /* 0x000000060a007c0c */ /* 0x000fc8000bf06270 */
[----:B------:R-:W-:-:S13]  /*5da0*/  ISETP.LT.U32.AND P0, PT, R72, 0x100, !P0 ;  /* 0x000001004800780c */ /* 0x000fda0004701070 */
[----:B------:R-:W-:Y:S05]  /*5db0*/  @!P0 BRA `(.L_x_1637) ;  /* 0x0000000800648947 */ /* 0x000fea0003800000 */
[----:B------:R-:W-:-:S05]  /*5dc0*/  IMAD R0, R176, 0x10, R0 ;  /* 0x00000010b0007824 */ /* 0x000fca00078e0200 */
[----:B------:R1:W5:Y:S01]  /*5dd0*/  LDL.64 R6, [R0] ;  /* 0x0000000000067983 */ /* 0x0003620000100a00 */
[----:B------:R-:W-:Y:S01]  /*5de0*/  ISETP.GE.U32.AND P3, PT, R72, 0x20, PT ;  /* 0x000000204800780c */ /* 0x000fe20003f66070 */
[----:B------:R-:W-:Y:S01]  /*5df0*/  BSSY.RECONVERGENT B1, `(.L_x_1638) ;  /* 0x000000b000017945 */ /* 0x000fe20003800200 */
[----:B------:R-:W-:-:S11]  /*5e00*/  ISETP.NE.AND P4, PT, R176, 0x1, PT ;  /* 0x00000001b000780c */ /* 0x000fd60003f85270 */
[----:B-1----:R-:W-:Y:S05]  /*5e10*/  @!P3 BRA `(.L_x_1639) ;  /* 0x000000000020b947 */ /* 0x002fea0003800000 */
[----:B------:R-:W2:Y:S04]  /*5e20*/  LDL.64 R2, [R0+0x8] ;  /* 0x0000080000027983 */ /* 0x000ea80000100a00 */
[----:B------:R-:W1:Y:S02]  /*5e30*/  LDS.128 R12, [R177] ;  /* 0x00000000b10c7984 */ /* 0x000e640000000c00 */
[----:B-1---5:R-:W-:Y:S01]  /*5e40*/  FADD R7, R13, R7 ;  /* 0x000000070d077221 */ /* 0x022fe20000000000 */
[----:B------:R-:W-:-:S04]  /*5e50*/  FADD R6, R6, R12 ;  /* 0x0000000c06067221 */ /* 0x000fc80000000000 */
[----:B------:R1:W-:Y:S01]  /*5e60*/  STL [R0+0x4], R7 ;  /* 0x0000040700007387 */ /* 0x0003e20000100800 */
[----:B--2---:R-:W-:Y:S01]  /*5e70*/  FADD R14, R14, R2 ;  /* 0x000000020e0e7221 */ /* 0x004fe20000000000 */
[----:B------:R-:W-:-:S05]  /*5e80*/  FADD R15, R15, R3 ;  /* 0x000000030f0f7221 */ /* 0x000fca0000000000 */
[----:B------:R1:W-:Y:S02]  /*5e90*/  STL.64 [R0+0x8], R14 ;  /* 0x0000080e00007387 */ /* 0x0003e40000100a00 */
.L_x_1639:
[----:B------:R-:W-:Y:S05]  /*5ea0*/  BSYNC.RECONVERGENT B1 ;  /* 0x0000000000017941 */ /* 0x000fea0003800200 */
.L_x_1638:
[----:B------:R-:W-:Y:S04]  /*5eb0*/  BSSY.RECONVERGENT B1, `(.L_x_1640) ;  /* 0x0000027000017945 */ /* 0x000fe80003800200 */
[----:B------:R-:W-:Y:S04]  /*5ec0*/  BSSY.RELIABLE B2, `(.L_x_1641) ;  /* 0x000001b000027945 */ /* 0x000fe80003800100 */
[----:B------:R-:W-:Y:S05]  /*5ed0*/  @P4 BRA `(.L_x_1642) ;  /* 0x00000000000c4947 */ /* 0x000fea0003800000 */
[----:B------:R2:W5:Y:S04]  /*5ee0*/  LDL R12, [R0+0x4] ;  /* 0x00000400000c7983 */ /* 0x0005680000100800 */
[----:B-1----:R2:W5:Y:S01]  /*5ef0*/  LDL.64 R14, [R0+0x8] ;  /* 0x00000800000e7983 */ /* 0x0025620000100a00 */
[----:B------:R-:W-:Y:S05]  /*5f00*/  BRA `(.L_x_1643) ;  /* 0x0000000000247947 */ /* 0x000fea0003800000 */
.L_x_1642:
[----:B------:R-:W2:Y:S04]  /*5f10*/  LDL.64 R4, [R0+0x8] ;  /* 0x0000080000047983 */ /* 0x000ea80000100a00 */
[----:B------:R-:W3:Y:S01]  /*5f20*/  LDL R2, [R0+0x4] ;  /* 0x0000040000027983 */ /* 0x000ee20000100800 */
[----:B------:R-:W-:-:S03]  /*5f30*/  ISETP.NE.AND P1, PT, R176, 0x2, PT ;  /* 0x00000002b000780c */ /* 0x000fc60003f25270 */
[----:B-1----:R-:W1:Y:S02]  /*5f40*/  LDS.128 R12, [R177+0x210] ;  /* 0x00021000b10c7984 */ /* 0x002e640000000c00 */
[----:B-1---5:R-:W-:Y:S01]  /*5f50*/  FADD R6, R6, R12 ;  /* 0x0000000c06067221 */ /* 0x022fe20000000000 */
[----:B--2---:R-:W-:Y:S01]  /*5f60*/  FADD R14, R14, R4 ;  /* 0x000000040e0e7221 */ /* 0x004fe20000000000 */
[----:B------:R-:W-:Y:S01]  /*5f70*/  FADD R15, R15, R5 ;  /* 0x000000050f0f7221 */ /* 0x000fe20000000000 */
[----:B---3--:R-:W-:-:S05]  /*5f80*/  FADD R12, R13, R2 ;  /* 0x000000020d0c7221 */ /* 0x008fca0000000000 */
[----:B------:R-:W-:Y:S05]  /*5f90*/  @!P1 BRA `(.L_x_1644) ;  /* 0x0000000000349947 */ /* 0x000fea0003800000 */
.L_x_1643:
[----:B------:R-:W1:Y:S01]  /*5fa0*/  LDS.128 R16, [R177+0x420] ;  /* 0x00042000b1107984 */ /* 0x000e620000000c00 */
        /* <DEDUP_REMOVED lines=12> */
.L_x_1644:
[----:B------:R-:W-:Y:S05]  /*6070*/  BSYNC.RELIABLE B2 ;  /* 0x0000000000027941 */ /* 0x000fea0003800100 */
.L_x_1641:
[----:B-1----:R-:W1:Y:S02]  /*6080*/  LDS.128 R16, [R177+0x630] ;  /* 0x00063000b1107984 */ /* 0x002e640000000c00 */
[----:B-1----:R-:W-:Y:S01]  /*6090*/  FADD R12, R17, R12 ;  /* 0x0000000c110c7221 */ /* 0x002fe20000000000 */
[----:B------:R-:W-:Y:S01]  /*60a0*/  FADD R6, R16, R6 ;  /* 0x0000000610067221 */ /* 0x000fe20000000000 */
[----:B------:R-:W-:Y:S01]  /*60b0*/  FADD R14, R18, R14 ;  /* 0x0000000e120e7221 */ /* 0x000fe20000000000 */
[----:B------:R-:W-:Y:S02]  /*60c0*/  FADD R15, R19, R15 ;  /* 0x0000000f130f7221 */ /* 0x000fe40000000000 */
[----:B------:R-:W-:Y:S02]  /*60d0*/  MOV R17, R12 ;  /* 0x0000000c00117202 */ /* 0x000fe40000000f00 */
[----:B------:R-:W-:Y:S02]  /*60e0*/  MOV R16, R6 ;  /* 0x0000000600107202 */ /* 0x000fe40000000f00 */
[----:B------:R-:W-:-:S02]  /*60f0*/  MOV R18, R14 ;  /* 0x0000000e00127202 */ /* 0x000fc40000000f00 */
[----:B------:R-:W-:-:S05]  /*6100*/  MOV R19, R15 ;  /* 0x0000000f00137202 */ /* 0x000fca0000000f00 */
[----:B------:R3:W-:Y:S02]  /*6110*/  STL.128 [R0], R16 ;  /* 0x0000001000007387 */ /* 0x0007e40000100c00 */
.L_x_1645:
[----:B------:R-:W-:Y:S05]  /*6120*/  BSYNC.RECONVERGENT B1 ;  /* 0x0000000000017941 */ /* 0x000fea0003800200 */
.L_x_1640:
[----:B------:R-:W4:Y:S01]  /*6130*/  LDC.64 R4, c[0x0][0x3d8] ;  /* 0x0000f600ff047b82 */ /* 0x000f220000000a00 */
[----:B------:R-:W-:Y:S01]  /*6140*/  IMAD R3, R175, UR6, R10 ;  /* 0x00000006af037c24 */ /* 0x000fe2000f8e020a */
[----:B------:R-:W-:Y:S01]  /*6150*/  IADD3 R7, PT, PT, -R10, UR6, RZ ;  /* 0x000000060a077c10 */ /* 0x000fe2000fffe1ff */
[----:B------:R-:W-:Y:S03]  /*6160*/  BSSY.RECONVERGENT B1, `(.L_x_1646) ;  /* 0x0000013000017945 */ /* 0x000fe60003800200 */
[----:B------:R-:W-:Y:S01]  /*6170*/  ISETP.GT.U32.AND P5, PT, R7, 0x3, PT ;  /* 0x000000030700780c */ /* 0x000fe20003fa4070 */
[----:B----4-:R-:W-:-:S03]  /*6180*/  IMAD.WIDE.U32 R2, R3, 0x4, R4 ;  /* 0x0000000403027825 */ /* 0x010fc600078e0004 */
        /* <DEDUP_REMOVED lines=12> */
.L_x_1647:
[----:B-1-3--:R-:W-:Y:S01]  /*6250*/  IMAD.MOV.U32 R17, RZ, RZ, R12 ;  /* 0x000000ffff117224 */ /* 0x00afe200078e000c */
[----:B------:R-:W-:-:S04]  /*6260*/  MOV R12, R6 ;  /* 0x00000006000c7202 */ /* 0x000fc80000000f00 */
[----:B------:R-:W-:-:S05]  /*6270*/  MOV R13, R17 ;  /* 0x00000011000d7202 */ /* 0x000fca0000000f00 */
[----:B------:R1:W-:Y:S02]  /*6280*/  STG.E.128 desc[UR4][R2.64], R12 ;  /* 0x0000000c02007986 */ /* 0x0003e4000c101d04 */
.L_x_1648:
[----:B------:R-:W-:Y:S05]  /*6290*/  BSYNC.RECONVERGENT B1 ;  /* 0x0000000000017941 */ /* 0x000fea0003800200 */
.L_x_1646:
[----:B------:R-:W-:-:S04]  /*62a0*/  LEA R6, R247, R10, 0x9 ;  /* 0x0000000af7067211 */ /* 0x000fc800078e48ff */
[----:B------:R-:W-:-:S04]  /*62b0*/  ISETP.GE.AND P1, PT, R6, UR6, PT ;  /* 0x0000000606007c0c */ /* 0x000fc8000bf26270 */
[----:B------:R-:W-:-:S13]  /*62c0*/  ISETP.GT.U32.OR P1, PT, R72, 0x7f, P1 ;  /* 0x0000007f4800780c */ /* 0x000fda0000f24470 */
[----:B------:R-:W-:Y:S05]  /*62d0*/  @P1 BRA `(.L_x_1637) ;  /* 0x00000004001c1947 */ /* 0x000fea0003800000 */
[----:B-1----:R1:W5:Y:S01]  /*62e0*/  LDL.64 R12, [R0+0x40] ;  /* 0x00004000000c7983 */ /* 0x0023620000100a00 */
[----:B------:R-:W-:Y:S04]  /*62f0*/  BSSY.RECONVERGENT B1, `(.L_x_1649) ;  /* 0x000000a000017945 */ /* 0x000fe80003800200 */
[----:B------:R-:W-:Y:S05]  /*6300*/  @!P3 BRA `(.L_x_1650) ;  /* 0x000000000020b947 */ /* 0x000fea0003800000 */
[----:B----4-:R-:W4:Y:S04]  /*6310*/  LDL.64 R2, [R0+0x48] ;  /* 0x0000480000027983 */ /* 0x010f280000100a00 */
[----:B---3--:R-:W3:Y:S02]  /*6320*/  LDS.128 R16, [R177+0x2100] ;  /* 0x00210000b1107984 */ /* 0x008ee40000000c00 */
[----:B---3-5:R-:W-:Y:S01]  /*6330*/  FADD R13, R17, R13 ;  /* 0x0000000d110d7221 */ /* 0x028fe20000000000 */
[----:B------:R-:W-:-:S04]  /*6340*/  FADD R12, R12, R16 ;  /* 0x000000100c0c7221 */ /* 0x000fc80000000000 */
[----:B------:R3:W-:Y:S01]  /*6350*/  STL [R0+0x44], R13 ;  /* 0x0000440d00007387 */ /* 0x0007e20000100800 */
[----:B----4-:R-:W-:Y:S01]  /*6360*/  FADD R18, R18, R2 ;  /* 0x0000000212127221 */ /* 0x010fe20000000000 */
[----:B------:R-:W-:-:S05]  /*6370*/  FADD R19, R19, R3 ;  /* 0x0000000313137221 */ /* 0x000fca0000000000 */
[----:B------:R3:W-:Y:S02]  /*6380*/  STL.64 [R0+0x48], R18 ;  /* 0x0000481200007387 */ /* 0x0007e40000100a00 */
.L_x_1650:
[----:B------:R-:W-:Y:S05]  /*6390*/  BSYNC.RECONVERGENT B1 ;  /* 0x0000000000017941 */ /* 0x000fea0003800200 */
.L_x_1649:
[----:B------:R-:W-:Y:S04]  /*63a0*/  BSSY.RECONVERGENT B1, `(.L_x_1651) ;  /* 0x0000027000017945 */ /* 0x000fe80003800200 */
[----:B------:R-:W-:Y:S04]  /*63b0*/  BSSY.RELIABLE B2, `(.L_x_1652) ;  /* 0x000001b000027945 */ /* 0x000fe80003800100 */
[----:B------:R-:W-:Y:S05]  /*63c0*/  @P4 BRA `(.L_x_1653) ;  /* 0x00000000000c4947 */ /* 0x000fea0003800000 */
[----:B------:R0:W5:Y:S04]  /*63d0*/  LDL R14, [R0+0x44] ;  /* 0x00004400000e7983 */ /* 0x0001680000100800 */
[----:B---3--:R0:W5:Y:S01]  /*63e0*/  LDL.64 R16, [R0+0x48] ;  /* 0x0000480000107983 */ /* 0x0081620000100a00 */
[----:B------:R-:W-:Y:S05]  /*63f0*/  BRA `(.L_x_1654) ;  /* 0x0000000000247947 */ /* 0x000fea0003800000 */
.L_x_1653:
[----:B---3--:R-:W3:Y:S04]  /*6400*/  LDL.64 R16, [R0+0x48] ;  /* 0x0000480000107983 */ /* 0x008ee80000100a00 */
[----:B------:R-:W2:Y:S01]  /*6410*/  LDL R14, [R0+0x44] ;  /* 0x00004400000e7983 */ /* 0x000ea20000100800 */
[----:B------:R-:W-:-:S03]  /*6420*/  ISETP.NE.AND P1, PT, R176, 0x2, PT ;  /* 0x00000002b000780c */ /* 0x000fc60003f25270 */
[----:B------:R-:W0:Y:S02]  /*6430*/  LDS.128 R20, [R177+0x2310] ;  /* 0x00231000b1147984 */ /* 0x000e240000000c00 */
[----:B0----5:R-:W-:Y:S01]  /*6440*/  FADD R12, R12, R20 ;  /* 0x000000140c0c7221 */ /* 0x021fe20000000000 */
[----:B---3--:R-:W-:Y:S01]  /*6450*/  FADD R16, R22, R16 ;  /* 0x0000001016107221 */ /* 0x008fe20000000000 */
[----:B------:R-:W-:Y:S01]  /*6460*/  FADD R17, R23, R17 ;  /* 0x0000001117117221 */ /* 0x000fe20000000000 */
[----:B--2---:R-:W-:-:S05]  /*6470*/  FADD R14, R21, R14 ;  /* 0x0000000e150e7221 */ /* 0x004fca0000000000 */
[----:B------:R-:W-:Y:S05]  /*6480*/  @!P1 BRA `(.L_x_1655) ;  /* 0x0000000000349947 */ /* 0x000fea0003800000 */
.L_x_1654:
[----:B------:R-:W3:Y:S01]  /*6490*/  LDS.128 R20, [R177+0x2520] ;  /* 0x00252000b1147984 */ /* 0x000ee20000000c00 */
[----:B------:R-:W-:-:S13]  /*64a0*/  ISETP.NE.AND P1, PT, R176, 0x3, PT ;  /* 0x00000003b000780c */ /* 0x000fda0003f25270 */
[----:B------:R-:W-:Y:S05]  /*64b0*/  @!P1 BREAK.RELIABLE B2 ;  /* 0x0000000000029942 */ /* 0x000fea0003800100 */
[----:B---3-5:R-:W-:Y:S01]  /*64c0*/  FADD R14, R21, R14 ;  /* 0x0000000e150e7221 */ /* 0x028fe20000000000 */
        /* <DEDUP_REMOVED lines=9> */
.L_x_1655:
[----:B------:R-:W-:Y:S05]  /*6560*/  BSYNC.RELIABLE B2 ;  /* 0x0000000000027941 */ /* 0x000fea0003800100 */
.L_x_1652:
[----:B---3--:R-:W3:Y:S02]  /*6570*/  LDS.128 R20, [R177+0x2730] ;  /* 0x00273000b1147984 */ /* 0x008ee40000000c00 */
[----:B---3--:R-:W-:Y:S01]  /*6580*/  FADD R14, R21, R14 ;  /* 0x0000000e150e7221 */ /* 0x008fe20000000000 */
[----:B------:R-:W-:Y:S01]  /*6590*/  FADD R16, R22, R16 ;  /* 0x0000001016107221 */ /* 0x000fe20000000000 */
[----:B------:R-:W-:Y:S01]  /*65a0*/  FADD R17, R23, R17 ;  /* 0x0000001117117221 */ /* 0x000fe20000000000 */
[----:B------:R-:W-:Y:S02]  /*65b0*/  FADD R12, R20, R12 ;  /* 0x0000000c140c7221 */ /* 0x000fe40000000000 */
[----:B------:R-:W-:Y:S02]  /*65c0*/  MOV R21, R14 ;  /* 0x0000000e00157202 */ /* 0x000fe40000000f00 */
[----:B------:R-:W-:Y:S01]  /*65d0*/  IMAD.MOV.U32 R20, RZ, RZ, R12 ;  /* 0x000000ffff147224 */ /* 0x000fe200078e000c */
[----:B------:R-:W-:-:S02]  /*65e0*/  MOV R22, R16 ;  /* 0x0000001000167202 */ /* 0x000fc40000000f00 */
[----:B------:R-:W-:-:S05]  /*65f0*/  MOV R23, R17 ;  /* 0x0000001100177202 */ /* 0x000fca0000000f00 */
[----:B------:R3:W-:Y:S02]  /*6600*/  STL.128 [R0+0x40], R20 ;  /* 0x0000401400007387 */ /* 0x0007e40000100c00 */
.L_x_1656:
[----:B------:R-:W-:Y:S05]  /*6610*/  BSYNC.RECONVERGENT B1 ;  /* 0x0000000000017941 */ /* 0x000fea0003800200 */
.L_x_1651:
[----:B----4-:R-:W-:Y:S01]  /*6620*/  IMAD R3, R175, UR6, R6 ;  /* 0x00000006af037c24 */ /* 0x010fe2000f8e0206 */
[----:B------:R-:W-:Y:S02]  /*6630*/  IADD3 R6, PT, PT, -R6, UR6, RZ ;  /* 0x0000000606067c10 */ /* 0x000fe4000fffe1ff */
[----:B---3--:R-:W-:Y:S01]  /*6640*/  MOV R20, R12 ;  /* 0x0000000c00147202 */ /* 0x008fe20000000f00 */
[----:B------:R-:W-:Y:S01]  /*6650*/  IMAD.WIDE.U32 R2, R3, 0x4, R4 ;  /* 0x0000000403027825 */ /* 0x000fe200078e0004 */
        /* <DEDUP_REMOVED lines=15> */
.L_x_1637:
[----:B------:R-:W-:Y:S05]  /*6750*/  BSYNC.RECONVERGENT B0 ;  /* 0x0000000000007941 */ /* 0x000fea0003800200 */
.L_x_1636:
[----:B------:R-:W-:Y:S05]  /*6760*/  WARPSYNC.ALL ;  /* 0x0000000000007948 */ /* 0x000fea0003800000 */
[----:B------:R-:W-:Y:S06]  /*6770*/  BAR.SYNC.DEFER_BLOCKING 0x0 ;  /* 0x0000000000007b1d */ /* 0x000fec0000010000 */
[----:B------:R-:W-:Y:S04]  /*6780*/  BSSY.RECONVERGENT B0, `(.L_x_1657) ;  /* 0x000003c000007945 */ /* 0x000fe80003800200 */
[----:B------:R-:W-:Y:S05]  /*6790*/  @P2 BRA `(.L_x_1658) ;  /* 0x0000000000e82947 */ /* 0x000fea0003800000 */
[----:B------:R-:W-:Y:S02]  /*67a0*/  ISETP.GE.U32.AND P1, PT, R72, 0x20, PT ;  /* 0x000000204800780c */ /* 0x000fe40003f26070 */
[----:B------:R-:W-:-:S11]  /*67b0*/  LEA R172, R247, R172, 0x7 ;  /* 0x000000acf7ac7211 */ /* 0x000fd600078e38ff */
[----:B------:R0:W-:Y:S01]  /*67c0*/  @P1 STS.128 [R8], R64 ;  /* 0x0000004008001388 */ /* 0x0001e20000000c00 */
[----:B------:R-:W-:-:S13]  /*67d0*/  ISETP.GE.AND P1, PT, R172, UR6, PT ;  /* 0x00000006ac007c0c */ /* 0x000fda000bf26270 */
[----:B------:R-:W-:Y:S05]  /*67e0*/  @P1 BRA `(.L_x_1658) ;  /* 0x0000000000d41947 */ /* 0x000fea0003800000 */
[----:B------:R-:W-:Y:S01]  /*67f0*/  ISETP.NE.AND P1, PT, R176, 0x1, PT ;  /* 0x00000001b000780c */ /* 0x000fe20003f25270 */
[----:B------:R-:W-:Y:S01]  /*6800*/  BSSY.RECONVERGENT B1, `(.L_x_1659) ;  /* 0x0000006000017945 */ /* 0x000fe20003800200 */
[----:B------:R-:W-:-:S04]  /*6810*/  LEA R172, R247, R172, 0x7 ;  /* 0x000000acf7ac7211 */ /* 0x000fc800078e38ff */
[----:B------:R-:W-:-:S07]  /*6820*/  ISETP.GE.AND P2, PT, R172, UR6, PT ;  /* 0x00000006ac007c0c */ /* 0x000fce000bf46270 */
[----:B------:R-:W-:Y:S06]  /*6830*/  @!P1 BRA `(.L_x_1660) ;  /* 0x0000000000089947 */ /* 0x000fec0003800000 */
[----:B------:R-:W5:Y:S04]  /*6840*/  LDL.128 R4, [R1+0x10] ;  /* 0x0000100001047983 */ /* 0x000f680000100c00 */
[----:B-----5:R0:W-:Y:S02]  /*6850*/  STS.128 [R8+0x840], R4 ;  /* 0x0008400408007388 */ /* 0x0201e40000000c00 */
.L_x_1660:
[----:B------:R-:W-:Y:S05]  /*6860*/  BSYNC.RECONVERGENT B1 ;  /* 0x0000000000017941 */ /* 0x000fea0003800200 */
.L_x_1659:
[----:B------:R-:W-:Y:S05]  /*6870*/  @P2 BRA `(.L_x_1658) ;  /* 0x0000000000b02947 */ /* 0x000fea0003800000 */
[----:B------:R-:W-:Y:S01]  /*6880*/  ISETP.NE.AND P1, PT, R176, 0x2, PT ;  /* 0x00000002b000780c */ /* 0x000fe20003f25270 */
[----:B------:R-:W-:Y:S01]  /*6890*/  IMAD R172, R247, 0x80, R172 ;  /* 0x00000080f7ac7824 */ /* 0x000fe200078e02ac */
[----:B------:R-:W-:Y:S04]  /*68a0*/  BSSY.RECONVERGENT B1, `(.L_x_1661) ;  /* 0x0000005000017945 */ /* 0x000fe80003800200 */
[----:B------:R-:W-:-:S07]  /*68b0*/  ISETP.GE.AND P2, PT, R172, UR6, PT ;  /* 0x00000006ac007c0c */ /* 0x000fce000bf46270 */
[----:B------:R-:W-:Y:S06]  /*68c0*/  @!P1 BRA `(.L_x_1662) ;  /* 0x0000000000089947 */ /* 0x000fec0003800000 */
[----:B0-----:R-:W5:Y:S04]  /*68d0*/  LDL.128 R4, [R1+0x20] ;  /* 0x0000200001047983 */ /* 0x001f680000100c00 */
[----:B-----5:R0:W-:Y:S02]  /*68e0*/  STS.128 [R8+0x1080], R4 ;  /* 0x0010800408007388 */ /* 0x0201e40000000c00 */
.L_x_1662:
[----:B------:R-:W-:Y:S05]  /*68f0*/  BSYNC.RECONVERGENT B1 ;  /* 0x0000000000017941 */ /* 0x000fea0003800200 */
.L_x_1661:
[----:B------:R-:W-:Y:S05]  /*6900*/  @P2 BRA `(.L_x_1658) ;  /* 0x00000000008c2947 */ /* 0x000fea0003800000 */
[----:B------:R-:W-:Y:S01]  /*6910*/  ISETP.NE.AND P1, PT, R176, 0x3, PT ;  /* 0x00000003b000780c */ /* 0x000fe20003f25270 */
[----:B------:R-:W-:Y:S01]  /*6920*/  BSSY.RECONVERGENT B1, `(.L_x_1663) ;  /* 0x0000006000017945 */ /* 0x000fe20003800200 */
[----:B------:R-:W-:-:S04]  /*6930*/  LEA R172, R247, R172, 0x7 ;  /* 0x000000acf7ac7211 */ /* 0x000fc800078e38ff */
[----:B------:R-:W-:-:S07]  /*6940*/  ISETP.GE.AND P2, PT, R172, UR6, PT ;  /* 0x00000006ac007c0c */ /* 0x000fce000bf46270 */
[----:B------:R-:W-:Y:S06]  /*6950*/  @!P1 BRA `(.L_x_1664) ;  /* 0x0000000000089947 */ /* 0x000fec0003800000 */
[----:B0-----:R-:W5:Y:S04]  /*6960*/  LDL.128 R4, [R1+0x30] ;  /* 0x0000300001047983 */ /* 0x001f680000100c00 */
[----:B-----5:R0:W-:Y:S02]  /*6970*/  STS.128 [R8+0x18c0], R4 ;  /* 0x0018c00408007388 */ /* 0x0201e40000000c00 */
.L_x_1664:
[----:B------:R-:W-:Y:S05]  /*6980*/  BSYNC.RECONVERGENT B1 ;  /* 0x0000000000017941 */ /* 0x000fea0003800200 */
.L_x_1663:
        /* <DEDUP_REMOVED lines=8> */
.L_x_1666:
[----:B------:R-:W-:Y:S05]  /*6a10*/  BSYNC.RECONVERGENT B1 ;  /* 0x0000000000017941 */ /* 0x000fea0003800200 */
.L_x_1665:
        /* <DEDUP_REMOVED lines=8> */
.L_x_1668:
[----:B------:R-:W-:Y:S05]  /*6aa0*/  BSYNC.RECONVERGENT B1 ;  /* 0x0000000000017941 */ /* 0x000fea0003800200 */
.L_x_1667:
[----:B------:R-:W-:Y:S05]  /*6ab0*/  @P2 BRA `(.L_x_1658) ;  /* 0x0000000000202947 */ /* 0x000fea0003800000 */
[----:B------:R-:W-:Y:S02]  /*6ac0*/  LEA R172, R247, R172, 0x7 ;  /* 0x000000acf7ac7211 */ /* 0x000fe400078e38ff */
[C---:B------:R-:W-:Y:S02]  /*6ad0*/  ISETP.NE.AND P1, PT, R176.reuse, 0x7, PT ;  /* 0x00000007b000780c */ /* 0x040fe40003f25270 */
[----:B------:R-:W-:Y:S02]  /*6ae0*/  ISETP.NE.AND P2, PT, R176, 0x6, PT ;  /* 0x00000006b000780c */ /* 0x000fe40003f45270 */
[----:B------:R-:W-:-:S11]  /*6af0*/  ISETP.GE.OR P1, PT, R172, UR6, !P1 ;  /* 0x00000006ac007c0c */ /* 0x000fd6000cf26670 */
[----:B-1--4-:R-:W4:Y:S04]  /*6b00*/  @P2 LDL.128 R12, [R1+0x60] ;  /* 0x00006000010c2983 */ /* 0x012f280000100c00 */
[----:B0-----:R-:W5:Y:S04]  /*6b10*/  @!P1 LDL.128 R4, [R1+0x70] ;  /* 0x0000700001049983 */ /* 0x001f680000100c00 */
[----:B----4-:R0:W-:Y:S04]  /*6b20*/  @P2 STS.128 [R8+0x3180], R12 ;  /* 0x0031800c08002388 */ /* 0x0101e80000000c00 */
[----:B-----5:R0:W-:Y:S02]  /*6b30*/  @!P1 STS.128 [R8+0x39c0], R4 ;  /* 0x0039c00408009388 */ /* 0x0201e40000000c00 */
.L_x_1658:
[----:B------:R-:W-:Y:S05]  /*6b40*/  BSYNC.RECONVERGENT B0 ;  /* 0x0000000000007941 */ /* 0x000fea0003800200 */
.L_x_1657:
[----:B------:R-:W-:Y:S06]  /*6b50*/  BAR.SYNC.DEFER_BLOCKING 0x0 ;  /* 0x0000000000007b1d */ /* 0x000fec0000010000 */
[----:B------:R-:W-:Y:S05]  /*6b60*/  @!P0 EXIT ;  /* 0x000000000000894d */ /* 0x000fea0003800000 */
[----:B0123--:R-:W-:-:S05]  /*6b70*/  LEA R0, R176, R179, 0x4 ;  /* 0x000000b3b0007211 */ /* 0x00ffca00078e20ff */
[----:B------:R0:W5:Y:S01]  /*6b80*/  LDL.64 R6, [R0] ;  /* 0x0000000000067983 */ /* 0x0001620000100a00 */
[----:B------:R-:W-:Y:S01]  /*6b90*/  ISETP.GE.U32.AND P1, PT, R72, 0x20, PT ;  /* 0x000000204800780c */ /* 0x000fe20003f26070 */
[----:B------:R-:W-:Y:S01]  /*6ba0*/  BSSY.RECONVERGENT B0, `(.L_x_1669) ;  /* 0x000000b000007945 */ /* 0x000fe20003800200 */
[----:B------:R-:W-:-:S11]  /*6bb0*/  ISETP.NE.AND P2, PT, R176, 0x1, PT ;  /* 0x00000001b000780c */ /* 0x000fd60003f45270 */
[----:B0-----:R-:W-:Y:S05]  /*6bc0*/  @!P1 BRA `(.L_x_1670) ;  /* 0x0000000000209947 */ /* 0x001fea0003800000 */
[----:B----4-:R-:W2:Y:S04]  /*6bd0*/  LDL.64 R2, [R0+0x8] ;  /* 0x0000080000027983 */ /* 0x010ea80000100a00 */
[----:B------:R-:W0:Y:S02]  /*6be0*/  LDS.128 R12, [R177] ;  /* 0x00000000b10c7984 */ /* 0x000e240000000c00 */
[----:B0----5:R-:W-:Y:S01]  /*6bf0*/  FADD R7, R13, R7 ;  /* 0x000000070d077221 */ /* 0x021fe20000000000 */
[----:B------:R-:W-:-:S04]  /*6c00*/  FADD R6, R6, R12 ;  /* 0x0000000c06067221 */ /* 0x000fc80000000000 */
[----:B------:R0:W-:Y:S01]  /*6c10*/  STL [R0+0x4], R7 ;  /* 0x0000040700007387 */ /* 0x0001e20000100800 */
[----:B--2---:R-:W-:Y:S01]  /*6c20*/  FADD R14, R14, R2 ;  /* 0x000000020e0e7221 */ /* 0x004fe20000000000 */
[----:B------:R-:W-:-:S05]  /*6c30*/  FADD R15, R15, R3 ;  /* 0x000000030f0f7221 */ /* 0x000fca0000000000 */
[----:B------:R0:W-:Y:S02]  /*6c40*/  STL.64 [R0+0x8], R14 ;  /* 0x0000080e00007387 */ /* 0x0001e40000100a00 */
.L_x_1670:
[----:B------:R-:W-:Y:S05]  /*6c50*/  BSYNC.RECONVERGENT B0 ;  /* 0x0000000000007941 */ /* 0x000fea0003800200 */
.L_x_1669:
[----:B------:R-:W-:Y:S04]  /*6c60*/  BSSY.RECONVERGENT B1, `(.L_x_1671) ;  /* 0x000001d000017945 */ /* 0x000fe80003800200 */
[----:B------:R-:W-:Y:S04]  /*6c70*/  BSSY.RELIABLE B0, `(.L_x_1672) ;  /* 0x0000016000007945 */ /* 0x000fe80003800100 */
[----:B------:R-:W-:Y:S05]  /*6c80*/  @P2 BRA `(.L_x_1673) ;  /* 0x00000000000c2947 */ /* 0x000fea0003800000 */
[----:B------:R1:W5:Y:S04]  /*6c90*/  LDL R8, [R0+0x4] ;  /* 0x0000040000087983 */ /* 0x0003680000100800 */
[----:B----4-:R1:W5:Y:S01]  /*6ca0*/  LDL.64 R12, [R0+0x8] ;  /* 0x00000800000c7983 */ /* 0x0103620000100a00 */
[----:B------:R-:W-:Y:S05]  /*6cb0*/  BRA `(.L_x_1674) ;  /* 0x0000000000247947 */ /* 0x000fea0003800000 */
.L_x_1673:
[----:B----4-:R-:W2:Y:S04]  /*6cc0*/  LDL.64 R12, [R0+0x8] ;  /* 0x00000800000c7983 */ /* 0x010ea80000100a00 */
[----:B------:R-:W3:Y:S01]  /*6cd0*/  LDL R8, [R0+0x4] ;  /* 0x0000040000087983 */ /* 0x000ee20000100800 */
[----:B------:R-:W-:-:S03]  /*6ce0*/  ISETP.NE.AND P0, PT, R176, 0x2, PT ;  /* 0x00000002b000780c */ /* 0x000fc60003f05270 */
[----:B------:R-:W1:Y:S02]  /*6cf0*/  LDS.128 R16, [R177+0x210] ;  /* 0x00021000b1107984 */ /* 0x000e640000000c00 */
[----:B-1---5:R-:W-:Y:S01]  /*6d00*/  FADD R6, R6, R16 ;  /* 0x0000001006067221 */ /* 0x022fe20000000000 */
[----:B--2---:R-:W-:Y:S01]  /*6d10*/  FADD R12, R18, R12 ;  /* 0x0000000c120c7221 */ /* 0x004fe20000000000 */
[----:B------:R-:W-:Y:S01]  /*6d20*/  FADD R13, R19, R13 ;  /* 0x0000000d130d7221 */ /* 0x000fe20000000000 */
[----:B---3--:R-:W-:-:S05]  /*6d30*/  FADD R8, R17, R8 ;  /* 0x0000000811087221 */ /* 0x008fca0000000000 */
[----:B------:R-:W-:Y:S05]  /*6d40*/  @!P0 BRA `(.L_x_1675) ;  /* 0x0000000000208947 */ /* 0x000fea0003800000 */
.L_x_1674:
[----:B------:R-:W2:Y:S01]  /*6d50*/  LDS.128 R16, [R177+0x420] ;  /* 0x00042000b1107984 */ /* 0x000ea20000000c00 */
[----:B------:R-:W-:-:S13]  /*6d60*/  ISETP.NE.AND P0, PT, R176, 0x3, PT ;  /* 0x00000003b000780c */ /* 0x000fda0003f05270 */
[----:B------:R-:W-:Y:S05]  /*6d70*/  @!P0 BREAK.RELIABLE B0 ;  /* 0x0000000000008942 */ /* 0x000fea0003800100 */
[----:B--2--5:R-:W-:Y:S01]  /*6d80*/  FADD R8, R17, R8 ;  /* 0x0000000811087221 */ /* 0x024fe20000000000 */
[----:B------:R-:W-:Y:S01]  /*6d90*/  FADD R6, R16, R6 ;  /* 0x0000000610067221 */ /* 0x000fe20000000000 */
[----:B------:R-:W-:Y:S01]  /*6da0*/  FADD R12, R18, R12 ;  /* 0x0000000c120c7221 */ /* 0x000fe20000000000 */
[----:B------:R-:W-:Y:S01]  /*6db0*/  FADD R13, R19, R13 ;  /* 0x0000000d130d7221 */ /* 0x000fe20000000000 */
[----:B------:R-:W-:Y:S06]  /*6dc0*/  @!P0 BRA `(.L_x_1676) ;  /* 0x0000000000188947 */ /* 0x000fec0003800000 */
.L_x_1675:
[----:B------:R-:W-:Y:S05]  /*6dd0*/  BSYNC.RELIABLE B0 ;  /* 0x0000000000007941 */ /* 0x000fea0003800100 */
.L_x_1672:
[----:B------:R-:W2:Y:S02]  /*6de0*/  LDS.128 R16, [R177+0x630] ;  /* 0x00063000b1107984 */ /* 0x000ea40000000c00 */
[----:B--2---:R-:W-:Y:S01]  /*6df0*/  FADD R8, R17, R8 ;  /* 0x0000000811087221 */ /* 0x004fe20000000000 */
[----:B------:R-:W-:Y:S01]  /*6e00*/  FADD R6, R16, R6 ;  /* 0x0000000610067221 */ /* 0x000fe20000000000 */
[----:B------:R-:W-:Y:S01]  /*6e10*/  FADD R12, R18, R12 ;  /* 0x0000000c120c7221 */ /* 0x000fe20000000000 */
[----:B------:R-:W-:-:S07]  /*6e20*/  FADD R13, R19, R13 ;  /* 0x0000000d130d7221 */ /* 0x000fce0000000000 */
.L_x_1676:
[----:B------:R-:W-:Y:S05]  /*6e30*/  BSYNC.RECONVERGENT B1 ;  /* 0x0000000000017941 */ /* 0x000fea0003800200 */
.L_x_1671:
[----:B------:R-:W-:Y:S05]  /*6e40*/  WARPSYNC.ALL ;  /* 0x0000000000007948 */ /* 0x000fea0003800000 */
[----:B------:R-:W2:Y:S01]  /*6e50*/  LDC.64 R4, c[0x0][0x3e0] ;  /* 0x0000f800ff047b82 */ /* 0x000ea20000000a00 */
[----:B------:R-:W-:Y:S01]  /*6e60*/  IMAD R3, R175, UR6, R10 ;  /* 0x00000006af037c24 */ /* 0x000fe2000f8e020a */
[----:B0-----:R-:W-:Y:S01]  /*6e70*/  IADD3 R7, PT, PT, -R10, UR6, RZ ;  /* 0x000000060a077c10 */ /* 0x001fe2000fffe1ff */
[----:B------:R-:W-:Y:S03]  /*6e80*/  BSSY.RECONVERGENT B1, `(.L_x_1677) ;  /* 0x0000014000017945 */ /* 0x000fe60003800200 */
[----:B------:R-:W-:Y:S01]  /*6e90*/  ISETP.GT.U32.AND P3, PT, R7, 0x3, PT ;  /* 0x000000030700780c */ /* 0x000fe20003f64070 */
[----:B--2---:R-:W-:-:S03]  /*6ea0*/  IMAD.WIDE.U32 R2, R3, 0x4, R4 ;  /* 0x0000000403027825 */ /* 0x004fc600078e0004 */
        /* <DEDUP_REMOVED lines=12> */
.L_x_1678:
[----:B------:R-:W-:Y:S01]  /*6f70*/  MOV R17, R8 ;  /* 0x0000000800117202 */ /* 0x000fe20000000f00 */
[----:B------:R-:W-:Y:S01]  /*6f80*/  IMAD.MOV.U32 R19, RZ, RZ, R13 ;  /* 0x000000ffff137224 */ /* 0x000fe200078e000d */
[----:B------:R-:W-:Y:S02]  /*6f90*/  MOV R16, R6 ;  /* 0x0000000600107202 */ /* 0x000fe40000000f00 */
[----:B------:R-:W-:-:S05]  /*6fa0*/  MOV R18, R12 ;  /* 0x0000000c00127202 */ /* 0x000fca0000000f00 */
[----:B------:R0:W-:Y:S02]  /*6fb0*/  STG.E.128 desc[UR4][R2.64], R16 ;  /* 0x0000001002007986 */ /* 0x0001e4000c101d04 */
.L_x_1679:
[----:B------:R-:W-:Y:S05]  /*6fc0*/  BSYNC.RECONVERGENT B1 ;  /* 0x0000000000017941 */ /* 0x000fea0003800200 */
.L_x_1677:
[----:B0-----:R-:W-:-:S04]  /*6fd0*/  LEA R16, R247, R10, 0x9 ;  /* 0x0000000af7107211 */ /* 0x001fc800078e48ff */
[----:B------:R-:W-:-:S04]  /*6fe0*/  ISETP.GE.AND P0, PT, R16, UR6, PT ;  /* 0x0000000610007c0c */ /* 0x000fc8000bf06270 */
[----:B------:R-:W-:-:S13]  /*6ff0*/  ISETP.GT.U32.OR P0, PT, R72, 0x7f, P0 ;  /* 0x0000007f4800780c */ /* 0x000fda0000704470 */
[----:B------:R-:W-:Y:S05]  /*7000*/  @P0 EXIT ;  /* 0x000000000000094d */ /* 0x000fea0003800000 */
[----:B------:R0:W5:Y:S01]  /*7010*/  LDL.64 R6, [R0+0x40] ;  /* 0x0000400000067983 */ /* 0x0001620000100a00 */
[----:B------:R-:W-:Y:S04]  /*7020*/  BSSY.RECONVERGENT B1, `(.L_x_1680) ;  /* 0x000000a000017945 */ /* 0x000fe80003800200 */
[----:B------:R-:W-:Y:S05]  /*7030*/  @!P1 BRA `(.L_x_1681) ;  /* 0x0000000000209947 */ /* 0x000fea0003800000 */
[----:B--2---:R-:W2:Y:S04]  /*7040*/  LDL.64 R2, [R0+0x48] ;  /* 0x0000480000027983 */ /* 0x004ea80000100a00 */
[----:B------:R-:W3:Y:S02]  /*7050*/  LDS.128 R8, [R177+0x2100] ;  /* 0x00210000b1087984 */ /* 0x000ee40000000c00 */
[----:B---3-5:R-:W-:Y:S01]  /*7060*/  FADD R7, R9, R7 ;  /* 0x0000000709077221 */ /* 0x028fe20000000000 */
[----:B------:R-:W-:-:S04]  /*7070*/  FADD R6, R6, R8 ;  /* 0x0000000806067221 */ /* 0x000fc80000000000 */
[----:B------:R3:W-:Y:S01]  /*7080*/  STL [R0+0x44], R7 ;  /* 0x0000440700007387 */ /* 0x0007e20000100800 */
[----:B--2---:R-:W-:Y:S01]  /*7090*/  FADD R10, R10, R2 ;  /* 0x000000020a0a7221 */ /* 0x004fe20000000000 */
[----:B------:R-:W-:-:S05]  /*70a0*/  FADD R11, R11, R3 ;  /* 0x000000030b0b7221 */ /* 0x000fca0000000000 */
[----:B------:R3:W-:Y:S02]  /*70b0*/  STL.64 [R0+0x48], R10 ;  /* 0x0000480a00007387 */ /* 0x0007e40000100a00 */
.L_x_1681:
[----:B------:R-:W-:Y:S05]  /*70c0*/  BSYNC.RECONVERGENT B1 ;  /* 0x0000000000017941 */ /* 0x000fea0003800200 */
.L_x_1680:
[----:B------:R-:W-:Y:S04]  /*70d0*/  BSSY.RECONVERGENT B1, `(.L_x_1682) ;  /* 0x000001d000017945 */ /* 0x000fe80003800200 */
[----:B------:R-:W-:Y:S04]  /*70e0*/  BSSY.RELIABLE B2, `(.L_x_1683) ;  /* 0x0000016000027945 */ /* 0x000fe80003800100 */
[----:B------:R-:W-:Y:S05]  /*70f0*/  @P2 BRA `(.L_x_1684) ;  /* 0x00000000000c2947 */ /* 0x000fea0003800000 */
[----:B------:R4:W5:Y:S04]  /*7100*/  LDL R8, [R0+0x44] ;  /* 0x0000440000087983 */ /* 0x0009680000100800 */
[----:B---3--:R4:W5:Y:S01]  /*7110*/  LDL.64 R10, [R0+0x48] ;  /* 0x00004800000a7983 */ /* 0x0089620000100a00 */
[----:B------:R-:W-:Y:S05]  /*7120*/  BRA `(.L_x_1685) ;  /* 0x0000000000247947 */ /* 0x000fea0003800000 */
.L_x_1684:
[----:B------:R-:W4:Y:S04]  /*7130*/  LDL R8, [R0+0x44] ;  /* 0x0000440000087983 */ /* 0x000f280000100800 */
[----:B---3--:R-:W3:Y:S01]  /*7140*/  LDL.64 R10, [R0+0x48] ;  /* 0x00004800000a7983 */ /* 0x008ee20000100a00 */
[----:B------:R-:W-:-:S03]  /*7150*/  ISETP.NE.AND P0, PT, R176, 0x2, PT ;  /* 0x00000002b000780c */ /* 0x000fc60003f05270 */
[----:B--2---:R-:W2:Y:S02]  /*7160*/  LDS.128 R12, [R177+0x2310] ;  /* 0x00231000b10c7984 */ /* 0x004ea40000000c00 */
[----:B--2--5:R-:W-:Y:S01]  /*7170*/  FADD R6, R6, R12 ;  /* 0x0000000c06067221 */ /* 0x024fe20000000000 */
[----:B----4-:R-:W-:Y:S01]  /*7180*/  FADD R8, R13, R8 ;  /* 0x000000080d087221 */ /* 0x010fe20000000000 */
[----:B---3--:R-:W-:Y:S01]  /*7190*/  FADD R10, R14, R10 ;  /* 0x0000000a0e0a7221 */ /* 0x008fe20000000000 */
[----:B------:R-:W-:-:S05]  /*71a0*/  FADD R11, R15, R11 ;  /* 0x0000000b0f0b7221 */ /* 0x000fca0000000000 */
[----:B------:R-:W-:Y:S05]  /*71b0*/  @!P0 BRA `(.L_x_1686) ;  /* 0x0000000000208947 */ /* 0x000fea0003800000 */
.L_x_1685:
[----:B--2---:R-:W2:Y:S01]  /*71c0*/  LDS.128 R12, [R177+0x2520] ;  /* 0x00252000b10c7984 */ /* 0x004ea20000000c00 */
[----:B------:R-:W-:-:S13]  /*71d0*/  ISETP.NE.AND P0, PT, R176, 0x3, PT ;  /* 0x00000003b000780c */ /* 0x000fda0003f05270 */
[----:B------:R-:W-:Y:S05]  /*71e0*/  @!P0 BREAK.RELIABLE B2 ;  /* 0x0000000000028942 */ /* 0x000fea0003800100 */
[----:B--2--5:R-:W-:Y:S01]  /*71f0*/  FADD R8, R13, R8 ;  /* 0x000000080d087221 */ /* 0x024fe20000000000 */
[----:B------:R-:W-:Y:S01]  /*7200*/  FADD R6, R12, R6 ;  /* 0x000000060c067221 */ /* 0x000fe20000000000 */
[----:B------:R-:W-:Y:S01]  /*7210*/  FADD R10, R14, R10 ;  /* 0x0000000a0e0a7221 */ /* 0x000fe20000000000 */
[----:B------:R-:W-:Y:S01]  /*7220*/  FADD R11, R15, R11 ;  /* 0x0000000b0f0b7221 */ /* 0x000fe20000000000 */
[----:B------:R-:W-:Y:S06]  /*7230*/  @!P0 BRA `(.L_x_1687) ;  /* 0x0000000000188947 */ /* 0x000fec0003800000 */
.L_x_1686:
[----:B------:R-:W-:Y:S05]  /*7240*/  BSYNC.RELIABLE B2 ;  /* 0x0000000000027941 */ /* 0x000fea0003800100 */
.L_x_1683:
[----:B------:R-:W2:Y:S02]  /*7250*/  LDS.128 R176, [R177+0x2730] ;  /* 0x00273000b1b07984 */ /* 0x000ea40000000c00 */
[----:B--2---:R-:W-:Y:S01]  /*7260*/  FADD R8, R177, R8 ;  /* 0x00000008b1087221 */ /* 0x004fe20000000000 */
[----:B------:R-:W-:Y:S01]  /*7270*/  FADD R6, R176, R6 ;  /* 0x00000006b0067221 */ /* 0x000fe20000000000 */
[----:B------:R-:W-:Y:S01]  /*7280*/  FADD R10, R178, R10 ;  /* 0x0000000ab20a7221 */ /* 0x000fe20000000000 */
[----:B------:R-:W-:-:S07]  /*7290*/  FADD R11, R179, R11 ;  /* 0x0000000bb30b7221 */ /* 0x000fce0000000000 */
.L_x_1687:
[----:B------:R-:W-:Y:S05]  /*72a0*/  BSYNC.RECONVERGENT B1 ;  /* 0x0000000000017941 */ /* 0x000fea0003800200 */
.L_x_1682:
[----:B------:R-:W-:Y:S05]  /*72b0*/  WARPSYNC.ALL ;  /* 0x0000000000007948 */ /* 0x000fea0003800000 */
[----:B------:R-:W-:Y:S01]  /*72c0*/  IMAD R3, R175, UR6, R16 ;  /* 0x00000006af037c24 */ /* 0x000fe2000f8e0210 */
[----:B------:R-:W-:Y:S02]  /*72d0*/  IADD3 R16, PT, PT, -R16, UR6, RZ ;  /* 0x0000000610107c10 */ /* 0x000fe4000fffe1ff */
[----:B------:R-:W-:Y:S01]  /*72e0*/  MOV R12, R6 ;  /* 0x00000006000c7202 */ /* 0x000fe20000000f00 */
[----:B------:R-:W-:Y:S01]  /*72f0*/  IMAD.WIDE.U32 R2, R3, 0x4, R4 ;  /* 0x0000000403027825 */ /* 0x000fe200078e0004 */
[----:B------:R-:W-:-:S02]  /*7300*/  MOV R14, R10 ;  /* 0x0000000a000e7202 */ /* 0x000fc40000000f00 */
        /* <DEDUP_REMOVED lines=16> */
        .weak           $__internal_14_$__cuda_sm20_rcp_rn_f32_slowpath
        .type           $__internal_14_$__cuda_sm20_rcp_rn_f32_slowpath,@function
        .size           $__internal_14_$__cuda_sm20_rcp_rn_f32_slowpath,(.L_x_4775 - $__internal_14_$__cuda_sm20_rcp_rn_f32_slowpath)
$__internal_14_$__cuda_sm20_rcp_rn_f32_slowpath:
        /* <DEDUP_REMOVED lines=15> */
.L_x_1688:
        /* <DEDUP_REMOVED lines=33> */
.L_x_1690:
[----:B------:R0:W1:Y:S02]  /*7710*/  MUFU.RCP R3, R2 ;  /* 0x0000000200037308 */ /* 0x0000640000001000 */
.L_x_1689:
[----:B-1-3--:R-:W-:Y:S01]  /*7720*/  MOV R170, R3 ;  /* 0x0000000300aa7202 */ /* 0x00afe20000000f00 */
[----:B------:R-:W-:Y:S01]  /*7730*/  HFMA2 R3, -RZ, RZ, 0, 0 ;  /* 0x00000000ff037431 */ /* 0x000fe200000001ff */
[----:B0-2---:R-:W-:-:S04]  /*7740*/  MOV R2, R77 ;  /* 0x0000004d00027202 */ /* 0x005fc80000000f00 */
[----:B------:R-:W-:Y:S05]  /*7750*/  RET.REL.NODEC R2 `(_ZN18transformer_engine13normalization21ln_bwd_general_kernelINS0_13Kernel_traitsIffffjLj1024ELj1ELj4ELj1ELj16ENS0_18Kernel_traits_baseILj1024EffffjLj128EEEEEEEvNS0_20BackwardKernelParamsE) ;  /* 0xffffff8802287950 */ /* 0x000fea0003c3ffff */
.L_x_1691:
        /* <DEDUP_REMOVED lines=10> */
.L_x_4775:


//--------------------- .text._ZN18transformer_engine13normalization21ln_bwd_general_kernelINS0_13Kernel_traitsI13__nv_bfloat16fS3_fjLj512ELj1ELj4ELj1ELj16ENS0_18Kernel_traits_baseILj512ES3_fS3_fjLj128EEEEEEEvNS0_20BackwardKernelParamsE --------------------------
	.section	.text._ZN18transformer_engine13normalization21ln_bwd_general_kernelINS0_13Kernel_traitsI13__nv_bfloat16fS3_fjLj512ELj1ELj4ELj1ELj16ENS0_18Kernel_traits_baseILj512ES3_fS3_fjLj128EEEEEEEvNS0_20BackwardKernelParamsE,"ax",@progbits
	.align	128
        .global         _ZN18transformer_engine13normalization21ln_bwd_general_kernelINS0_13Kernel_traitsI13__nv_bfloat16fS3_fjLj512ELj1ELj4ELj1ELj16ENS0_18Kernel_traits_baseILj512ES3_fS3_fjLj128EEEEEEEvNS0_20BackwardKernelParamsE
        .type           _ZN18transformer_engine13normalization21ln_bwd_general_kernelINS0_13Kernel_traitsI13__nv_bfloat16fS3_fjLj512ELj1ELj4ELj1ELj16ENS0_18Kernel_traits_baseILj512ES3_fS3_fjLj128EEEEEEEvNS0_20BackwardKernelParamsE,@function
        .size           _ZN18transformer_engine13normalization21ln_bwd_general_kernelINS0_13Kernel_traitsI13__nv_bfloat16fS3_fjLj512ELj1ELj4ELj1ELj16ENS0_18Kernel_traits_baseILj512ES3_fS3_fjLj128EEEEEEEvNS0_20BackwardKernelParamsE,(.L_x_4776 - _ZN18transformer_engine13normalization21ln_bwd_general_kernelINS0_13Kernel_traitsI13__nv_bfloat16fS3_fjLj512ELj1ELj4ELj1ELj16ENS0_18Kernel_traits_baseILj512ES3_fS3_fjLj128EEEEEEEvNS0_20BackwardKernelParamsE)
        .other          _ZN18transformer_engine13normalization21ln_bwd_general_kernelINS0_13Kernel_traitsI13__nv_bfloat16fS3_fjLj512ELj1ELj4ELj1ELj16ENS0_18Kernel_traits_baseILj512ES3_fS3_fjLj128EEEEEEEvNS0_20BackwardKernelParamsE,@"STO_CUDA_ENTRY STV_DEFAULT"
_ZN18transformer_engine13normalization21ln_bwd_general_kernelINS0_13Kernel_traitsI13__nv_bfloat16fS3_fjLj512ELj1ELj4ELj1ELj16ENS0_18Kernel_traits_baseILj512ES3_fS3_fjLj128EEEEEEEvNS0_20BackwardKernelParamsE:
.text._ZN18transformer_engine13normalization21ln_bwd_general_kernelINS0_13Kernel_traitsI13__nv_bfloat16fS3_fjLj512ELj1ELj4ELj1ELj16ENS0_18Kernel_traits_baseILj512ES3_fS3_fjLj128EEEEEEEvNS0_20BackwardKernelParamsE:
[----:B------:R-:W-:Y:S01]  /*0000*/  LDC R1, c[0x0][0x37c] ;  /* 0x0000df00ff017b82 */ /* 0x000fe20000000800 */
[----:B------:R-:W0:Y:S07]  /*0010*/  LDCU UR4, c[0x0][0x384] ;  /* 0x00007080ff0477ac */ /* 0x000e2e0008000800 */
[----:B------:R-:W1:Y:S01]  /*0020*/  S2UR UR6, SR_CTAID.X ;  /* 0x00000000000679c3 */ /* 0x000e620000002500 */
[----:B------:R-:W-:Y:S01]  /*0030*/  IMAD.MOV.U32 R2, RZ, RZ, RZ ;  /* 0x000000ffff027224 */ /* 0x000fe200078e00ff */
[----:B------:R-:W-:Y:S01]  /*0040*/  BSSY.RECONVERGENT B0, `(.L_x_1692) ;  /* 0x00000ae000007945 */ /* 0x000fe20003800200 */
[----:B------:R-:W2:Y:S01]  /*0050*/  LDCU UR7, c[0x0][0x38c] ;  /* 0x00007180ff0777ac */ /* 0x000ea20008000800 */
        /* <DEDUP_REMOVED lines=12> */
[----:B------:R-:W-:Y:S01]  /*0120*/  CS2R R30, SRZ ;  /* 0x00000000001e7805 */ /* 0x000fe2000001ff00 */
[----:B0-----:R-:W-:Y:S01]  /*0130*/  IMAD.U32 R153, RZ, RZ, UR4 ;  /* 0x00000004ff997e24 */ /* 0x001fe2000f8e00ff */
[----:B------:R-:W0:Y:S01]  /*0140*/  LDCU.64 UR4, c[0x0][0x358] ;  /* 0x00006b00ff0477ac */ /* 0x000e220008000a00 */
[----:B------:R-:W-:-:S02]  /*0150*/  CS2R R28, SRZ ;  /* 0x00000000001c7805 */ /* 0x000fc4000001ff00 */
[----:B------:R-:W-:Y:S01]  /*0160*/  CS2R R26, SRZ ;  /* 0x00000000001a7805 */ /* 0x000fe2000001ff00 */
[----:B------:R-:W3:Y:S01]  /*0170*/  I2F.U32.RP R4, R153 ;  /* 0x0000009900047306 */ /* 0x000ee20000209000 */
[----:B------:R-:W-:Y:S01]  /*0180*/  ISETP.NE.U32.AND P2, PT, R153, RZ, PT ;  /* 0x000000ff9900720c */ /* 0x000fe20003f45070 */
[----:B------:R-:W-:Y:S02]  /*0190*/  IMAD.MOV.U32 R25, RZ, RZ, RZ ;  /* 0x000000ffff197224 */ /* 0x000fe400078e00ff */
[----:B------:R-:W-:-:S04]  /*01a0*/  IMAD.MOV.U32 R118, RZ, RZ, RZ ;  /* 0x000000ffff767224 */ /* 0x000fc800078e00ff */
[----:B---3--:R-:W3:Y:S02]  /*01b0*/  MUFU.RCP R4, R4 ;  /* 0x0000000400047308 */ /* 0x008ee40000001000 */
[----:B---3--:R-:W-:-:S06]  /*01c0*/  VIADD R3, R4, 0xffffffe ;  /* 0x0ffffffe04037836 */ /* 0x008fcc0000000000 */
[----:B------:R-:W3:Y:S02]  /*01d0*/  F2I.FTZ.U32.TRUNC.NTZ R3, R3 ;  /* 0x0000000300037305 */ /* 0x000ee4000021f000 */
[----:B---3--:R-:W-:-:S05]  /*01e0*/  IMAD R0, R3, R153, RZ ;  /* 0x0000009903007224 */ /* 0x008fca00078e02ff */
[----:B------:R-:W-:-:S05]  /*01f0*/  IADD3 R5, PT, PT, -R0, RZ, RZ ;  /* 0x000000ff00057210 */ /* 0x000fca0007ffe1ff */
[----:B------:R-:W-:Y:S02]  /*0200*/  IMAD.HI.U32 R0, R3, R5, R2 ;  /* 0x0000000503007227 */ /* 0x000fe400078e0002 */
[----:B------:R-:W3:Y:S02]  /*0210*/  S2R R2, SR_TID.X ;  /* 0x0000000000027919 */ /* 0x000ee40000002100 */
[----:B--2---:R-:W-:Y:S02]  /*0220*/  IMAD.U32 R5, RZ, RZ, UR7 ;  /* 0x00000007ff057e24 */ /* 0x004fe4000f8e00ff */
[----:B-1----:R-:W-:-:S04]  /*0230*/  IMAD.HI.U32 R0, R0, UR6, RZ ;  /* 0x0000000600007c27 */ /* 0x002fc8000f8e00ff */
[----:B------:R-:W-:-:S04]  /*0240*/  IMAD.MOV R6, RZ, RZ, -R0 ;  /* 0x000000ffff067224 */ /* 0x000fc800078e0a00 */
[----:B------:R-:W-:-:S05]  /*0250*/  IMAD R6, R153, R6, UR6 ;  /* 0x0000000699067e24 */ /* 0x000fca000f8e0206 */
[----:B------:R-:W-:-:S13]  /*0260*/  ISETP.GE.U32.AND P0, PT, R6, R153, PT ;  /* 0x000000990600720c */ /* 0x000fda0003f06070 */
[----:B------:R-:W-:Y:S01]  /*0270*/  @P0 IADD3 R6, PT, PT, R6, -R153, RZ ;  /* 0x8000009906060210 */ /* 0x000fe20007ffe0ff */
[----:B------:R-:W-:-:S03]  /*0280*/  @P0 VIADD R0, R0, 0x1 ;  /* 0x0000000100000836 */ /* 0x000fc60000000000 */
[----:B------:R-:W-:-:S13]  /*0290*/  ISETP.GE.U32.AND P1, PT, R6, R153, PT ;  /* 0x000000990600720c */ /* 0x000fda0003f26070 */
[----:B------:R-:W-:Y:S01]  /*02a0*/  @P1 VIADD R0, R0, 0x1 ;  /* 0x0000000100001836 */ /* 0x000fe20000000000 */
[----:B------:R-:W-:-:S04]  /*02b0*/  @!P2 LOP3.LUT R0, RZ, R153, RZ, 0x33, !PT ;  /* 0x00000099ff00a212 */ /* 0x000fc800078e33ff */
[C---:B------:R-:W-:Y:S02]  /*02c0*/  IADD3 R4, PT, PT, -R0.reuse, RZ, RZ ;  /* 0x000000ff00047210 */ /* 0x040fe40007ffe1ff */
[----:B------:R-:W-:-:S03]  /*02d0*/  SHF.L.U32 R7, R0, 0x2, RZ ;  /* 0x0000000200077819 */ /* 0x000fc600000006ff */
[----:B------:R-:W-:Y:S01]  /*02e0*/  IMAD R3, R153, R4, UR6 ;  /* 0x0000000699037e24 */ /* 0x000fe2000f8e0204 */
[----:B---3--:R-:W-:-:S04]  /*02f0*/  LOP3.LUT R4, R2, 0x1f, RZ, 0xc0, !PT ;  /* 0x0000001f02047812 */ /* 0x008fc800078ec0ff */
[----:B------:R-:W-:-:S05]  /*0300*/  LEA R4, R3, R4, 0x5 ;  /* 0x0000000403047211 */ /* 0x000fca00078e28ff */
[----:B------:R-:W-:-:S05]  /*0310*/  IMAD.SHL.U32 R6, R4, 0x4, RZ ;  /* 0x0000000404067824 */ /* 0x000fca00078e00ff */
[----:B------:R-:W-:-:S13]  /*0320*/  ISETP.GE.AND P0, PT, R6, R5, PT ;  /* 0x000000050600720c */ /* 0x000fda0003f06270 */
[----:B0-----:R-:W-:Y:S05]  /*0330*/  @P0 BRA `(.L_x_1693) ;  /* 0x0000000400f80947 */ /* 0x001fea0003800000 */
[----:B------:R-:W0:Y:S01]  /*0340*/  LDC.64 R14, c[0x0][0x3a8] ;  /* 0x0000ea00ff0e7b82 */ /* 0x000e220000000a00 */
[----:B------:R-:W-:Y:S01]  /*0350*/  IMAD.IADD R10, R5, 0x1, -R6 ;  /* 0x00000001050a7824 */ /* 0x000fe200078e0a06 */
        /* <DEDUP_REMOVED lines=11> */
.L_x_1695:
        /* <DEDUP_REMOVED lines=12> */
.L_x_1696:
[----:B------:R-:W-:Y:S05]  /*04d0*/  BSYNC.RECONVERGENT B1 ;  /* 0x0000000000017941 */ /* 0x000fea0003800200 */
.L_x_1694:
[----:B------:R-:W-:Y:S01]  /*04e0*/  IMAD R8, R153, 0x80, R6 ;  /* 0x0000008099087824 */ /* 0x000fe200078e0206 */
[----:B-----5:R-:W-:Y:S01]  /*04f0*/  SHF.L.U32 R9, R10, 0x10, RZ ;  /* 0x000000100a097819 */ /* 0x020fe200000006ff */
[----:B------:R-:W-:Y:S02]  /*0500*/  IMAD.U32 R10, R11, 0x10000, RZ ;  /* 0x000100000b0a7824 */ /* 0x000fe400078e00ff */
[----:B------:R-:W-:Y:S01]  /*0510*/  IMAD.U32 R11, R12, 0x10000, RZ ;  /* 0x000100000c0b7824 */ /* 0x000fe200078e00ff */
[----:B------:R-:W-:Y:S02]  /*0520*/  ISETP.GE.AND P0, PT, R8, R5, PT ;  /* 0x000000050800720c */ /* 0x000fe40003f06270 */
[----:B------:R-:W-:-:S11]  /*0530*/  SHF.L.U32 R12, R13, 0x10, RZ ;  /* 0x000000100d0c7819 */ /* 0x000fd600000006ff */
[----:B------:R-:W-:Y:S05]  /*0540*/  @P0 BRA `(.L_x_1693) ;  /* 0x0000000400740947 */ /* 0x000fea0003800000 */
[----:B------:R-:W-:Y:S01]  /*0550*/  IMAD.WIDE R16, R8, 0x2, R14 ;  /* 0x0000000208107825 */ /* 0x000fe200078e020e */
[----:B------:R-:W-:Y:S03]  /*0560*/  BSSY.RECONVERGENT B1, `(.L_x_1697) ;  /* 0x0000017000017945 */ /* 0x000fe60003800200 */
[----:B------:R-:W-:Y:S01]  /*0570*/  IMAD.IADD R13, R5, 0x1, -R8 ;  /* 0x00000001050d7824 */ /* 0x000fe200078e0a08 */
        /* <DEDUP_REMOVED lines=9> */
.L_x_1698:
        /* <DEDUP_REMOVED lines=12> */
.L_x_1699:
[----:B------:R-:W-:Y:S05]  /*06d0*/  BSYNC.RECONVERGENT B1 ;  /* 0x0000000000017941 */ /* 0x000fea0003800200 */
.L_x_1697:
[----:B------:R-:W-:Y:S01]  /*06e0*/  IMAD R8, R153, 0x80, R8 ;  /* 0x0000008099087824 */ /* 0x000fe200078e0208 */
[----:B-----5:R-:W-:Y:S01]  /*06f0*/  SHF.L.U32 R21, R13, 0x10, RZ ;  /* 0x000000100d157819 */ /* 0x020fe200000006ff */
[----:B------:R-:W-:Y:S01]  /*0700*/  IMAD.U32 R23, R18, 0x10000, RZ ;  /* 0x0001000012177824 */ /* 0x000fe200078e00ff */
[----:B------:R-:W-:Y:S01]  /*0710*/  SHF.L.U32 R67, R20, 0x10, RZ ;  /* 0x0000001014437819 */ /* 0x000fe200000006ff */
[----:B------:R-:W-:Y:S01]  /*0720*/  IMAD.U32 R65, R19, 0x10000, RZ ;  /* 0x0001000013417824 */ /* 0x000fe200078e00ff */
[----:B------:R-:W-:-:S13]  /*0730*/  ISETP.GE.AND P0, PT, R8, R5, PT ;  /* 0x000000050800720c */ /* 0x000fda0003f06270 */
[----:B------:R-:W-:Y:S05]  /*0740*/  @P0 BRA `(.L_x_1693) ;  /* 0x0000000000f40947 */ /* 0x000fea0003800000 */
[----:B0-----:R-:W-:Y:S01]  /*0750*/  IMAD.WIDE R16, R8, 0x2, R14 ;  /* 0x0000000208107825 */ /* 0x001fe200078e020e */
        /* <DEDUP_REMOVED lines=11> */
.L_x_1701:
        /* <DEDUP_REMOVED lines=12> */
.L_x_1702:
[----:B------:R-:W-:Y:S05]  /*08d0*/  BSYNC.RECONVERGENT B1 ;  /* 0x0000000000017941 */ /* 0x000fea0003800200 */
.L_x_1700:
[----:B------:R-:W-:Y:S01]  /*08e0*/  IMAD R8, R153, 0x80, R8 ;  /* 0x0000008099087824 */ /* 0x000fe200078e0208 */
[----:B-----5:R-:W-:Y:S01]  /*08f0*/  SHF.L.U32 R89, R13, 0x10, RZ ;  /* 0x000000100d597819 */ /* 0x020fe200000006ff */
[----:B------:R-:W-:Y:S01]  /*0900*/  IMAD.U32 R91, R18, 0x10000, RZ ;  /* 0x00010000125b7824 */ /* 0x000fe200078e00ff */
[----:B------:R-:W-:Y:S01]  /*0910*/  SHF.L.U32 R95, R20, 0x10, RZ ;  /* 0x00000010145f7819 */ /* 0x000fe200000006ff */
[----:B------:R-:W-:Y:S01]  /*0920*/  IMAD.U32 R93, R19, 0x10000, RZ ;  /* 0x00010000135d7824 */ /* 0x000fe200078e00ff */
[----:B------:R-:W-:-:S13]  /*0930*/  ISETP.GE.AND P0, PT, R8, R5, PT ;  /* 0x000000050800720c */ /* 0x000fda0003f06270 */
        /* <DEDUP_REMOVED lines=9> */
[----:B0-----:R-:W-:Y:S02]  /*09d0*/  SHF.R.U32.HI R17, RZ, 0x10, R15 ;  /* 0x00000010ff117819 */ /* 0x001fe4000001160f */
[----:B------:R-:W-:Y:S02]  /*09e0*/  PRMT R8, R14, 0x7610, R8 ;  /* 0x000076100e087816 */ /* 0x000fe40000000008 */
[----:B------:R-:W-:Y:S01]  /*09f0*/  PRMT R16, R15, 0x7610, R16 ;  /* 0x000076100f107816 */ /* 0x000fe20000000010 */
[----:B------:R-:W-:Y:S06]  /*0a00*/  BRA `(.L_x_1705) ;  /* 0x0000000000307947 */ /* 0x000fec0003800000 */
.L_x_1704:
[C---:B------:R-:W-:Y:S02]  /*0a10*/  ISETP.NE.AND P0, PT, R8.reuse, RZ, PT ;  /* 0x000000ff0800720c */ /* 0x040fe40003f05270 */
[C---:B------:R-:W-:Y:S02]  /*0a20*/  ISETP.GT.U32.AND P1, PT, R8.reuse, 0x1, PT ;  /* 0x000000010800780c */ /* 0x040fe40003f24070 */
[C---:B------:R-:W-:Y:S02]  /*0a30*/  ISETP.GT.U32.AND P2, PT, R8.reuse, 0x2, PT ;  /* 0x000000020800780c */ /* 0x040fe40003f44070 */
[----:B------:R-:W-:-:S07]  /*0a40*/  ISETP.GT.U32.AND P3, PT, R8, 0x3, PT ;  /* 0x000000030800780c */ /* 0x000fce0003f64070 */
[----:B------:R-:W-:Y:S02]  /*0a50*/  @!P0 PRMT R8, RZ, 0x7610, R8 ;  /* 0x00007610ff088816 */ /* 0x000fe40000000008 */
[----:B------:R-:W-:Y:S02]  /*0a60*/  @!P1 PRMT R13, RZ, 0x7610, R13 ;  /* 0x00007610ff0d9816 */ /* 0x000fe4000000000d */
[----:B0-----:R-:W-:Y:S02]  /*0a70*/  @!P2 PRMT R16, RZ, 0x7610, R16 ;  /* 0x00007610ff10a816 */ /* 0x001fe40000000010 */
[----:B------:R-:W-:Y:S01]  /*0a80*/  @!P3 PRMT R17, RZ, 0x7610, R17 ;  /* 0x00007610ff11b816 */ /* 0x000fe20000000011 */
[----:B------:R0:W5:Y:S04]  /*0a90*/  @P0 LDG.E.U16 R8, desc[UR4][R14.64] ;  /* 0x000000040e080981 */ /* 0x000168000c1e1500 */
[----:B------:R0:W5:Y:S04]  /*0aa0*/  @P1 LDG.E.U16 R13, desc[UR4][R14.64+0x2] ;  /* 0x000002040e0d1981 */ /* 0x000168000c1e1500 */
[----:B------:R0:W5:Y:S04]  /*0ab0*/  @P2 LDG.E.U16 R16, desc[UR4][R14.64+0x4] ;  /* 0x000004040e102981 */ /* 0x000168000c1e1500 */
[----:B------:R0:W5:Y:S02]  /*0ac0*/  @P3 LDG.E.U16 R17, desc[UR4][R14.64+0x6] ;  /* 0x000006040e113981 */ /* 0x000164000c1e1500 */
.L_x_1705:
[----:B------:R-:W-:Y:S05]  /*0ad0*/  BSYNC.RECONVERGENT B1 ;  /* 0x0000000000017941 */ /* 0x000fea0003800200 */
.L_x_1703:
[----:B-----5:R-:W-:Y:S01]  /*0ae0*/  IMAD.U32 R97, R8, 0x10000, RZ ;  /* 0x0001000008617824 */ /* 0x020fe200078e00ff */
[----:B------:R-:W-:Y:S01]  /*0af0*/  SHF.L.U32 R99, R13, 0x10, RZ ;  /* 0x000000100d637819 */ /* 0x000fe200000006ff */
[----:B------:R-:W-:Y:S02]  /*0b00*/  IMAD.U32 R101, R16, 0x10000, RZ ;  /* 0x0001000010657824 */ /* 0x000fe400078e00ff */
[----:B------:R-:W-:-:S07]  /*0b10*/  IMAD.U32 R103, R17, 0x10000, RZ ;  /* 0x0001000011677824 */ /* 0x000fce00078e00ff */
.L_x_1693:
[----:B------:R-:W-:Y:S05]  /*0b20*/  BSYNC.RECONVERGENT B0 ;  /* 0x0000000000007941 */ /* 0x000fea0003800200 */
.L_x_1692:
        /* <DEDUP_REMOVED lines=19> */
[----:B------:R-:W-:Y:S01]  /*0c60*/  I2FP.F32.S32 R5, R5 ;  /* 0x0000000500057245 */ /* 0x000fe20000201400 */
[----:B------:R-:W1:Y:S03]  /*0c70*/  LDCU.U8 UR6, c[0x0][0x3c0] ;  /* 0x00007800ff0677ac */ /* 0x000e660008000000 */
[----:B------:R-:W-:-:S04]  /*0c80*/  IADD3 R6, PT, PT, R5, 0x1800000, RZ ;  /* 0x0180000005067810 */ /* 0x000fc80007ffe0ff */
[----:B------:R-:W-:-:S04]  /*0c90*/  LOP3.LUT R6, R6, 0x7f800000, RZ, 0xc0, !PT ;  /* 0x7f80000006067812 */ /* 0x000fc800078ec0ff */
[----:B------:R-:W-:-:S13]  /*0ca0*/  ISETP.GT.U32.AND P0, PT, R6, 0x1ffffff, PT ;  /* 0x01ffffff0600780c */ /* 0x000fda0003f04070 */
[----:B-1----:R-:W-:Y:S05]  /*0cb0*/  @P0 BRA `(.L_x_1707) ;  /* 0x0000000000100947 */ /* 0x002fea0003800000 */
[----:B0-----:R-:W-:-:S07]  /*0cc0*/  MOV R17, 0xce0 ;  /* 0x00000ce000117802 */ /* 0x001fce0000000f00 */
[----:B------:R-:W-:Y:S05]  /*0cd0*/  CALL.REL.NOINC `($__internal_15_$__cuda_sm20_rcp_rn_f32_slowpath) ;  /* 0x00000050000c7944 */ /* 0x000fea0003c00000 */
[----:B------:R-:W-:Y:S01]  /*0ce0*/  IMAD.MOV.U32 R8, RZ, RZ, R6 ;  /* 0x000000ffff087224 */ /* 0x000fe200078e0006 */
[----:B------:R-:W-:Y:S06]  /*0cf0*/  BRA `(.L_x_1708) ;  /* 0x0000000000107947 */ /* 0x000fec0003800000 */
.L_x_1707:
[----:B------:R-:W1:Y:S02]  /*0d00*/  MUFU.RCP R8, R5 ;  /* 0x0000000500087308 */ /* 0x000e640000001000 */
[----:B-1----:R-:W-:-:S04]  /*0d10*/  FFMA R6, R5, R8, -1 ;  /* 0xbf80000005067423 */ /* 0x002fc80000000008 */
[----:B------:R-:W-:-:S04]  /*0d20*/  FADD.FTZ R13, -R6, -RZ ;  /* 0x800000ff060d7221 */ /* 0x000fc80000010100 */
[----:B------:R-:W-:-:S07]  /*0d30*/  FFMA R8, R8, R13, R8 ;  /* 0x0000000d08087223 */ /* 0x000fce0000000008 */
.L_x_1708:
[----:B------:R-:W-:Y:S01]  /*0d40*/  ISETP.NE.AND P0, PT, RZ, UR6, PT ;  /* 0x00000006ff007c0c */ /* 0x000fe2000bf05270 */
[----:B------:R-:W-:Y:S02]  /*0d50*/  HFMA2 R35, -RZ, RZ, 0, 0 ;  /* 0x00000000ff237431 */ /* 0x000fe400000001ff */
[----:B------:R-:W-:Y:S01]  /*0d60*/  IMAD.MOV.U32 R25, RZ, RZ, RZ ;  /* 0x000000ffff197224 */ /* 0x000fe200078e00ff */
[----:B------:R-:W-:Y:S02]  /*0d70*/  CS2R R26, SRZ ;  /* 0x00000000001a7805 */ /* 0x000fe4000001ff00 */
[----:B------:R-:W-:Y:S02]  /*0d80*/  FSEL R24, RZ, 1, !P0 ;  /* 0x3f800000ff187808 */ /* 0x000fe40004000000 */
[----:B------:R-:W-:Y:S02]  /*0d90*/  CS2R R28, SRZ ;  /* 0x00000000001c7805 */ /* 0x000fe4000001ff00 */
[----:B------:R-:W-:-:S02]  /*0da0*/  CS2R R30, SRZ ;  /* 0x00000000001e7805 */ /* 0x000fc4000001ff00 */
[----:B------:R-:W-:Y:S02]  /*0db0*/  CS2R R68, SRZ ;  /* 0x0000000000447805 */ /* 0x000fe4000001ff00 */
[----:B------:R-:W-:Y:S01]  /*0dc0*/  CS2R R70, SRZ ;  /* 0x0000000000467805 */ /* 0x000fe2000001ff00 */
[C---:B------:R-:W-:Y:S01]  /*0dd0*/  FADD R13, R24.reuse, R21 ;  /* 0x00000015180d7221 */ /* 0x040fe20000000000 */
[C---:B0-----:R-:W-:Y:S01]  /*0de0*/  FADD R14, R24.reuse, R23 ;  /* 0x00000017180e7221 */ /* 0x041fe20000000000 */
        /* <DEDUP_REMOVED lines=24> */
[----:B------:R-:W-:-:S07]  /*0f70*/  CS2R R118, SRZ ;  /* 0x0000000000767805 */ /* 0x000fce000001ff00 */
.L_x_1754:
[----:B0-----:R-:W0:Y:S01]  /*0f80*/  LDCU UR7, c[0x0][0x388] ;  /* 0x00007100ff0777ac */ /* 0x001e220008000800 */
[----:B-1----:R-:W-:Y:S01]  /*0f90*/  LEA.HI R90, R2, R7, RZ, 0x1b ;  /* 0x00000007025a7211 */ /* 0x002fe200078fd8ff */
[----:B------:R-:W1:Y:S01]  /*0fa0*/  LDC R5, c[0x0][0x38c] ;  /* 0x0000e300ff057b82 */ /* 0x000e620000000800 */
[----:B------:R-:W-:Y:S01]  /*0fb0*/  CS2R R88, SRZ ;  /* 0x0000000000587805 */ /* 0x000fe2000001ff00 */
[----:B------:R-:W-:Y:S01]  /*0fc0*/  IMAD.MOV.U32 R120, RZ, RZ, RZ ;  /* 0x000000ffff787224 */ /* 0x000fe200078e00ff */
[----:B0-----:R-:W-:-:S13]  /*0fd0*/  ISETP.GE.AND P0, PT, R90, UR7, PT ;  /* 0x000000075a007c0c */ /* 0x001fda000bf06270 */
[----:B------:R-:W0:Y:S08]  /*0fe0*/  @!P0 LDC.64 R66, c[0x0][0x398] ;  /* 0x0000e600ff428b82 */ /* 0x000e300000000a00 */
[----:B------:R-:W2:Y:S01]  /*0ff0*/  @!P0 LDC.64 R64, c[0x0][0x3a0] ;  /* 0x0000e800ff408b82 */ /* 0x000ea20000000a00 */
[----:B------:R-:W-:Y:S01]  /*1000*/  IMAD.SHL.U32 R6, R4, 0x4, RZ ;  /* 0x0000000404067824 */ /* 0x000fe200078e00ff */
[----:B------:R-:W3:Y:S01]  /*1010*/  S2R R2, SR_TID.X ;  /* 0x0000000000027919 */ /* 0x000ee20000002100 */
[----:B0-----:R-:W-:-:S05]  /*1020*/  @!P0 IMAD.WIDE R66, R90, 0x4, R66 ;  /* 0x000000045a428825 */ /* 0x001fca00078e0242 */
[----:B------:R0:W5:Y:S01]  /*1030*/  @!P0 LDG.E R88, desc[UR4][R66.64] ;  /* 0x0000000442588981 */ /* 0x000162000c1e1900 */
[----:B--2---:R-:W-:-:S05]  /*1040*/  @!P0 IMAD.WIDE R64, R90, 0x4, R64 ;  /* 0x000000045a408825 */ /* 0x004fca00078e0240 */
[----:B------:R0:W5:Y:S01]  /*1050*/  @!P0 LDG.E R120, desc[UR4][R64.64] ;  /* 0x0000000440788981 */ /* 0x000162000c1e1900 */
[----:B-1----:R-:W-:-:S04]  /*1060*/  ISETP.GE.AND P0, PT, R6, R5, PT ;  /* 0x000000050600720c */ /* 0x002fc80003f06270 */
[----:B------:R-:W-:Y:S01]  /*1070*/  ISETP.LT.AND P0, PT, R90, UR7, !P0 ;  /* 0x000000075a007c0c */ /* 0x000fe2000c701270 */
[----:B------:R-:W-:Y:S01]  /*1080*/  BSSY.RECONVERGENT B0, `(.L_x_1709) ;  /* 0x0000158000007945 */ /* 0x000fe20003800200 */
[----:B------:R-:W-:-:S11]  /*1090*/  MOV R92, RZ ;  /* 0x000000ff005c7202 */ /* 0x000fd60000000f00 */
[----:B0--3--:R-:W-:Y:S05]  /*10a0*/  @!P0 BRA `(.L_x_1710) ;  /* 0x0000001400548947 */ /* 0x009fea0003800000 */
[----:B------:R-:W0:Y:S01]  /*10b0*/  LDC.64 R66, c[0x0][0x390] ;  /* 0x0000e400ff427b82 */ /* 0x000e220000000a00 */
[--C-:B------:R-:W-:Y:S01]  /*10c0*/  IMAD R63, R90, R5, R6.reuse ;  /* 0x000000055a3f7224 */ /* 0x100fe200078e0206 */
[----:B------:R-:W-:Y:S01]  /*10d0*/  BSSY.RECONVERGENT B1, `(.L_x_1711) ;  /* 0x0000014000017945 */ /* 0x000fe20003800200 */
[----:B------:R-:W-:-:S05]  /*10e0*/  IMAD.IADD R62, R5, 0x1, -R6 ;  /* 0x00000001053e7824 */ /* 0x000fca00078e0a06 */
[C---:B------:R-:W-:Y:S02]  /*10f0*/  ISETP.GT.U32.AND P3, PT, R62.reuse, 0x3, PT ;  /* 0x000000033e00780c */ /* 0x040fe40003f64070 */
        /* <DEDUP_REMOVED lines=16> */
.L_x_1712:
[----:B------:R0:W5:Y:S02]  /*1200*/  LDG.E.128 R44, desc[UR4][R60.64] ;  /* 0x000000043c2c7981 */ /* 0x000164000c1e1d00 */
.L_x_1713:
[----:B------:R-:W-:Y:S05]  /*1210*/  BSYNC.RECONVERGENT B1 ;  /* 0x0000000000017941 */ /* 0x000fea0003800200 */
.L_x_1711:
        /* <DEDUP_REMOVED lines=18> */
.L_x_1715:
[----:B------:R-:W2:Y:S02]  /*1340*/  LDG.E.64 R60, desc[UR4][R60.64] ;  /* 0x000000043c3c7981 */ /* 0x000ea4000c1e1b00 */
[C-C-:B--2---:R-:W-:Y:S02]  /*1350*/  SHF.R.U64 R63, R60.reuse, 0x10, R61.reuse ;  /* 0x000000103c3f7819 */ /* 0x144fe4000000123d */
[----:B------:R-:W-:Y:S02]  /*1360*/  SHF.R.U32.HI R91, RZ, 0x10, R61 ;  /* 0x00000010ff5b7819 */ /* 0x000fe4000001163d */
[----:B------:R-:W-:Y:S02]  /*1370*/  PRMT R62, R60, 0x7610, R62 ;  /* 0x000076103c3e7816 */ /* 0x000fe4000000003e */
[----:B------:R-:W-:-:S07]  /*1380*/  PRMT R89, R61, 0x7610, R89 ;  /* 0x000076103d597816 */ /* 0x000fce0000000059 */
.L_x_1716:
[----:B------:R-:W-:Y:S05]  /*1390*/  BSYNC.RECONVERGENT B1 ;  /* 0x0000000000017941 */ /* 0x000fea0003800200 */
.L_x_1714:
[----:B------:R-:W0:Y:S01]  /*13a0*/  LDC R60, c[0x0][0x384] ;  /* 0x0000e100ff3c7b82 */ /* 0x000e220000000800 */
[----:B-----5:R-:W-:Y:S02]  /*13b0*/  IMAD.U32 R145, R91, 0x10000, RZ ;  /* 0x000100005b917824 */ /* 0x020fe400078e00ff */
[--C-:B------:R-:W-:Y:S01]  /*13c0*/  FADD R61, R44, -R88.reuse ;  /* 0x800000582c3d7221 */ /* 0x100fe20000000000 */
[----:B------:R-:W-:Y:S02]  /*13d0*/  IMAD.U32 R62, R62, 0x10000, RZ ;  /* 0x000100003e3e7824 */ /* 0x000fe400078e00ff */
[--C-:B------:R-:W-:Y:S01]  /*13e0*/  FADD R45, R45, -R88.reuse ;  /* 0x800000582d2d7221 */ /* 0x100fe20000000000 */
[----:B------:R-:W-:Y:S01]  /*13f0*/  SHF.L.U32 R63, R63, 0x10, RZ ;  /* 0x000000103f3f7819 */ /* 0x000fe200000006ff */
[----:B------:R-:W-:Y:S01]  /*1400*/  FMUL R152, R61, R120 ;  /* 0x000000783d987220 */ /* 0x000fe20000400000 */
[----:B------:R-:W-:Y:S01]  /*1410*/  FMUL R151, R9, R62 ;  /* 0x0000003e09977220 */ /* 0x000fe20000400000 */
[--C-:B------:R-:W-:Y:S01]  /*1420*/  FADD R93, R46, -R88.reuse ;  /* 0x800000582e5d7221 */ /* 0x100fe20000000000 */
[----:B------:R-:W-:Y:S01]  /*1430*/  FADD R47, R47, -R88 ;  /* 0x800000582f2f7221 */ /* 0x000fe20000000000 */
[----:B------:R-:W-:Y:S01]  /*1440*/  FMUL R150, R45, R120 ;  /* 0x000000782d967220 */ /* 0x000fe20000400000 */
[----:B------:R-:W-:-:S02]  /*1450*/  IMAD.U32 R89, R89, 0x10000, RZ ;  /* 0x0001000059597824 */ /* 0x000fc400078e00ff */
[----:B------:R-:W-:Y:S01]  /*1460*/  FMUL R149, R10, R63 ;  /* 0x0000003f0a957220 */ /* 0x000fe20000400000 */
[----:B------:R-:W-:Y:S01]  /*1470*/  FADD R44, RZ, R151 ;  /* 0x00000097ff2c7221 */ /* 0x000fe20000000000 */
[----:B------:R-:W-:Y:S01]  /*1480*/  FFMA R45, R152, R151, RZ ;  /* 0x00000097982d7223 */ /* 0x000fe200000000ff */
[-C--:B------:R-:W-:Y:S01]  /*1490*/  FMUL R148, R93, R120.reuse ;  /* 0x000000785d947220 */ /* 0x080fe20000400000 */
[----:B------:R-:W-:Y:S01]  /*14a0*/  FMUL R146, R47, R120 ;  /* 0x000000782f927220 */ /* 0x000fe20000400000 */
[----:B------:R-:W-:Y:S01]  /*14b0*/  FMUL R147, R11, R89 ;  /* 0x000000590b937220 */ /* 0x000fe20000400000 */
[----:B------:R-:W-:Y:S01]  /*14c0*/  FADD R46, R44, R149 ;  /* 0x000000952c2e7221 */ /* 0x000fe20000000000 */
[----:B------:R-:W-:Y:S01]  /*14d0*/  FFMA R47, R150, R149, R45 ;  /* 0x00000095962f7223 */ /* 0x000fe2000000002d */
[----:B------:R-:W-:Y:S01]  /*14e0*/  FADD R116, R116, R63 ;  /* 0x0000003f74747221 */ /* 0x000fe20000000000 */
[----:B------:R-:W-:Y:S01]  /*14f0*/  FADD R114, R114, R89 ;  /* 0x0000005972727221 */ /* 0x000fe20000000000 */
[----:B------:R-:W-:Y:S01]  /*1500*/  FADD R86, R86, R145 ;  /* 0x0000009156567221 */ /* 0x000fe20000000000 */
[----:B------:R-:W-:Y:S01]  /*1510*/  FFMA R117, R152, R62, R117 ;  /* 0x0000003e98757223 */ /* 0x000fe20000000075 */
[----:B0-----:R-:W-:Y:S01]  /*1520*/  SHF.L.U32 R91, R60, 0x7, RZ ;  /* 0x000000073c5b7819 */ /* 0x001fe200000006ff */
[----:B------:R-:W-:Y:S01]  /*1530*/  FFMA R87, R148, R89, R87 ;  /* 0x0000005994577223 */ /* 0x000fe20000000057 */
[----:B------:R-:W-:Y:S01]  /*1540*/  FFMA R85, R146, R145, R85 ;  /* 0x0000009192557223 */ /* 0x000fe20000000055 */
[----:B------:R-:W-:Y:S01]  /*1550*/  FADD R118, R118, R62 ;  /* 0x0000003e76767221 */ /* 0x000fe20000000000 */
[----:B------:R-:W-:Y:S01]  /*1560*/  FFMA R115, R150, R63, R115 ;  /* 0x0000003f96737223 */ /* 0x000fe20000000073 */
[----:B------:R-:W-:-:S02]  /*1570*/  IMAD R94, R4, 0x4, R91 ;  /* 0x00000004045e7824 */ /* 0x000fc400078e025b */
[----:B------:R-:W-:Y:S01]  /*1580*/  FMUL R145, R12, R145 ;  /* 0x000000910c917220 */ /* 0x000fe20000400000 */
[----:B------:R-:W-:Y:S01]  /*1590*/  FADD R92, R46, R147 ;  /* 0x000000932e5c7221 */ /* 0x000fe20000000000 */
[----:B------:R-:W-:Y:S01]  /*15a0*/  FFMA R89, R148, R147, R47 ;  /* 0x0000009394597223 */ /* 0x000fe2000000002f */
[----:B------:R-:W-:Y:S01]  /*15b0*/  IMAD.MOV.U32 R60, RZ, RZ, R118 ;  /* 0x000000ffff3c7224 */ /* 0x000fe200078e0076 */
[----:B------:R-:W-:Y:S01]  /*15c0*/  ISETP.GE.AND P1, PT, R94, R5, PT ;  /* 0x000000055e00720c */ /* 0x000fe20003f26270 */
[----:B------:R-:W-:Y:S01]  /*15d0*/  IMAD.MOV.U32 R62, RZ, RZ, R114 ;  /* 0x000000ffff3e7224 */ /* 0x000fe200078e0072 */
[----:B------:R-:W-:Y:S01]  /*15e0*/  MOV R61, R116 ;  /* 0x00000074003d7202 */ /* 0x000fe20000000f00 */
[----:B------:R-:W-:Y:S01]  /*15f0*/  IMAD.MOV.U32 R63, RZ, RZ, R86 ;  /* 0x000000ffff3f7224 */ /* 0x000fe200078e0056 */
[----:B------:R-:W-:Y:S01]  /*1600*/  MOV R44, R117 ;  /* 0x00000075002c7202 */ /* 0x000fe20000000f00 */
[----:B------:R-:W-:Y:S01]  /*1610*/  IMAD.MOV.U32 R45, RZ, RZ, R115 ;  /* 0x000000ffff2d7224 */ /* 0x000fe200078e0073 */
[----:B------:R-:W-:Y:S01]  /*1620*/  MOV R46, R87 ;  /* 0x00000057002e7202 */ /* 0x000fe20000000f00 */
[----:B------:R-:W-:-:S02]  /*1630*/  IMAD.MOV.U32 R47, RZ, RZ, R85 ;  /* 0x000000ffff2f7224 */ /* 0x000fc400078e0055 */
[----:B------:R-:W-:Y:S01]  /*1640*/  FADD R92, R92, R145 ;  /* 0x000000915c5c7221 */ /* 0x000fe20000000000 */
[----:B------:R-:W-:-:S03]  /*1650*/  FFMA R89, R146, R145, R89 ;  /* 0x0000009192597223 */ /* 0x000fc60000000059 */
[----:B------:R-:W-:Y:S05]  /*1660*/  @P1 BRA `(.L_x_1710) ;  /* 0x0000000c00e41947 */ /* 0x000fea0003800000 */
[-C--:B------:R-:W-:Y:S01]  /*1670*/  IMAD R59, R90, R5.reuse, R94 ;  /* 0x000000055a3b7224 */ /* 0x080fe200078e025e */
[----:B------:R-:W-:Y:S01]  /*1680*/  IADD3 R96, PT, PT, -R94, R5, RZ ;  /* 0x000000055e607210 */ /* 0x000fe20007ffe1ff */
[----:B------:R-:W-:Y:S02]  /*1690*/  BSSY.RECONVERGENT B1, `(.L_x_1717) ;  /* 0x0000011000017945 */ /* 0x000fe40003800200 */
[----:B------:R-:W-:Y:S01]  /*16a0*/  IMAD.WIDE R56, R59, 0x4, R66 ;  /* 0x000000043b387825 */ /* 0x000fe200078e0242 */
[----:B------:R-:W-:Y:S02]  /*16b0*/  ISETP.GE.U32.AND P4, PT, R96, 0x4, PT ;  /* 0x000000046000780c */ /* 0x000fe40003f86070 */
[----:B------:R-:W-:-:S04]  /*16c0*/  LOP3.LUT P1, RZ, R56, 0xf, RZ, 0xc0, !PT ;  /* 0x0000000f38ff7812 */ /* 0x000fc8000782c0ff */
[----:B------:R-:W-:-:S13]  /*16d0*/  ISETP.LT.U32.OR P1, PT, R96, 0x4, P1 ;  /* 0x000000046000780c */ /* 0x000fda0000f21470 */
[----:B------:R-:W-:Y:S05]  /*16e0*/  @P1 BRA `(.L_x_1718) ;  /* 0x0000000000081947 */ /* 0x000fea0003800000 */
[----:B------:R1:W5:Y:S01]  /*16f0*/  LDG.E.128 R40, desc[UR4][R56.64] ;  /* 0x0000000438287981 */ /* 0x000362000c1e1d00 */
[----:B------:R-:W-:Y:S05]  /*1700*/  BRA `(.L_x_1719) ;  /* 0x0000000000247947 */ /* 0x000fea0003800000 */
.L_x_1718:
        /* <DEDUP_REMOVED lines=9> */
.L_x_1719:
[----:B------:R-:W-:Y:S05]  /*17a0*/  BSYNC.RECONVERGENT B1 ;  /* 0x0000000000017941 */ /* 0x000fea0003800200 */
.L_x_1717:
[----:B------:R-:W-:-:S03]  /*17b0*/  IMAD.WIDE R58, R59, 0x2, R64 ;  /* 0x000000023b3a7825 */ /* 0x000fc600078e0240 */
[----:B------:R-:W-:-:S04]  /*17c0*/  LOP3.LUT P1, RZ, R58, 0x7, RZ, 0xc0, !PT ;  /* 0x000000073aff7812 */ /* 0x000fc8000782c0ff */
[----:B------:R-:W-:-:S13]  /*17d0*/  ISETP.LT.U32.OR P1, PT, R96, 0x4, P1 ;  /* 0x000000046000780c */ /* 0x000fda0000f21470 */
[----:B01----:R-:W2:Y:S01]  /*17e0*/  @!P1 LDG.E.64 R56, desc[UR4][R58.64] ;  /* 0x000000043a389981 */ /* 0x003ea2000c1e1b00 */
[----:B------:R-:W-:Y:S01]  /*17f0*/  BSSY.RECONVERGENT B1, `(.L_x_1720) ;  /* 0x0000015000017945 */ /* 0x000fe20003800200 */
[--C-:B-----5:R-:W-:Y:S01]  /*1800*/  FADD R93, R40, -R88.reuse ;  /* 0x80000058285d7221 */ /* 0x120fe20000000000 */
[--C-:B------:R-:W-:Y:S01]  /*1810*/  FADD R95, R41, -R88.reuse ;  /* 0x80000058295f7221 */ /* 0x100fe20000000000 */
[--C-:B------:R-:W-:Y:S01]  /*1820*/  FADD R97, R42, -R88.reuse ;  /* 0x800000582a617221 */ /* 0x100fe20000000000 */
[----:B------:R-:W-:Y:S01]  /*1830*/  FADD R43, R43, -R88 ;  /* 0x800000582b2b7221 */ /* 0x000fe20000000000 */
[----:B------:R-:W-:Y:S01]  /*1840*/  IMAD.IADD R94, R91, 0x1, R94 ;  /* 0x000000015b5e7824 */ /* 0x000fe200078e025e */
        /* <DEDUP_REMOVED lines=15> */
.L_x_1721:
[----:B------:R-:W-:Y:S05]  /*1940*/  BSYNC.RECONVERGENT B1 ;  /* 0x0000000000017941 */ /* 0x000fea0003800200 */
.L_x_1720:
[----:B-----5:R-:W-:Y:S01]  /*1950*/  SHF.L.U32 R56, R56, 0x10, RZ ;  /* 0x0000001038387819 */ /* 0x020fe200000006ff */
[-C--:B------:R-:W-:Y:S01]  /*1960*/  FMUL R142, R95, R120.reuse ;  /* 0x000000785f8e7220 */ /* 0x080fe20000400000 */
[----:B------:R-:W-:Y:S02]  /*1970*/  IMAD.U32 R141, R40, 0x10000, RZ ;  /* 0x00010000288d7824 */ /* 0x000fe400078e00ff */
[----:B------:R-:W-:Y:S01]  /*1980*/  FMUL R144, R93, R120 ;  /* 0x000000785d907220 */ /* 0x000fe20000400000 */
[----:B------:R-:W-:Y:S01]  /*1990*/  ISETP.GE.AND P1, PT, R94, R5, PT ;  /* 0x000000055e00720c */ /* 0x000fe20003f26270 */
[----:B------:R-:W-:Y:S01]  /*19a0*/  FMUL R143, R13, R56 ;  /* 0x000000380d8f7220 */ /* 0x000fe20000400000 */
[----:B------:R-:W-:Y:S01]  /*19b0*/  SHF.L.U32 R57, R57, 0x10, RZ ;  /* 0x0000001039397819 */ /* 0x000fe200000006ff */
[----:B------:R-:W-:Y:S01]  /*19c0*/  FADD R82, R82, R141 ;  /* 0x0000008d52527221 */ /* 0x000fe20000000000 */
[-C--:B------:R-:W-:Y:S01]  /*19d0*/  FFMA R81, R142, R141.reuse, R81 ;  /* 0x0000008d8e517223 */ /* 0x080fe20000000051 */
        /* <DEDUP_REMOVED lines=9> */
[----:B------:R-:W-:Y:S01]  /*1a70*/  FADD R84, R84, R56 ;  /* 0x0000003854547221 */ /* 0x000fe20000000000 */
[----:B------:R-:W-:Y:S01]  /*1a80*/  FADD R80, R80, R57 ;  /* 0x0000003950507221 */ /* 0x000fe20000000000 */
[----:B------:R-:W-:Y:S01]  /*1a90*/  FFMA R83, R144, R56, R83 ;  /* 0x0000003890537223 */ /* 0x000fe20000000053 */
[----:B------:R-:W-:Y:S01]  /*1aa0*/  FFMA R79, R140, R57, R79 ;  /* 0x000000398c4f7223 */ /* 0x000fe2000000004f */
[----:B------:R-:W-:Y:S01]  /*1ab0*/  FADD R78, R78, R41 ;  /* 0x000000294e4e7221 */ /* 0x000fe20000000000 */
[-C--:B------:R-:W-:Y:S01]  /*1ac0*/  FFMA R77, R138, R41.reuse, R77 ;  /* 0x000000298a4d7223 */ /* 0x080fe2000000004d */
[----:B------:R-:W-:Y:S01]  /*1ad0*/  FMUL R137, R16, R41 ;  /* 0x0000002910897220 */ /* 0x000fe20000400000 */
[----:B------:R-:W-:Y:S01]  /*1ae0*/  FADD R92, R92, R139 ;  /* 0x0000008b5c5c7221 */ /* 0x000fe20000000000 */
[----:B------:R-:W-:Y:S01]  /*1af0*/  FFMA R89, R140, R139, R89 ;  /* 0x0000008b8c597223 */ /* 0x000fe20000000059 */
[----:B------:R-:W-:Y:S01]  /*1b00*/  MOV R56, R84 ;  /* 0x0000005400387202 */ /* 0x000fe20000000f00 */
[----:B------:R-:W-:Y:S01]  /*1b10*/  IMAD.MOV.U32 R57, RZ, RZ, R82 ;  /* 0x000000ffff397224 */ /* 0x000fe200078e0052 */
[----:B0-----:R-:W-:Y:S01]  /*1b20*/  MOV R58, R80 ;  /* 0x00000050003a7202 */ /* 0x001fe20000000f00 */
[----:B------:R-:W-:Y:S01]  /*1b30*/  IMAD.MOV.U32 R59, RZ, RZ, R78 ;  /* 0x000000ffff3b7224 */ /* 0x000fe200078e004e */
[----:B------:R-:W-:Y:S01]  /*1b40*/  MOV R40, R83 ;  /* 0x0000005300287202 */ /* 0x000fe20000000f00 */
[----:B------:R-:W-:Y:S01]  /*1b50*/  IMAD.MOV.U32 R41, RZ, RZ, R81 ;  /* 0x000000ffff297224 */ /* 0x000fe200078e0051 */
[----:B------:R-:W-:Y:S01]  /*1b60*/  MOV R42, R79 ;  /* 0x0000004f002a7202 */ /* 0x000fe20000000f00 */
[----:B------:R-:W-:-:S02]  /*1b70*/  IMAD.MOV.U32 R43, RZ, RZ, R77 ;  /* 0x000000ffff2b7224 */ /* 0x000fc400078e004d */
[----:B------:R-:W-:Y:S01]  /*1b80*/  FADD R92, R92, R137 ;  /* 0x000000895c5c7221 */ /* 0x000fe20000000000 */
[----:B------:R-:W-:Y:S01]  /*1b90*/  FFMA R89, R138, R137, R89 ;  /* 0x000000898a597223 */ /* 0x000fe20000000059 */
[----:B------:R-:W-:Y:S06]  /*1ba0*/  @P1 BRA `(.L_x_1710) ;  /* 0x0000000800941947 */ /* 0x000fec0003800000 */
        /* <DEDUP_REMOVED lines=10> */
.L_x_1723:
        /* <DEDUP_REMOVED lines=9> */
.L_x_1724:
[----:B------:R-:W-:Y:S05]  /*1ce0*/  BSYNC.RECONVERGENT B1 ;  /* 0x0000000000017941 */ /* 0x000fea0003800200 */
.L_x_1722:
        /* <DEDUP_REMOVED lines=24> */
.L_x_1726:
[----:B------:R-:W-:Y:S05]  /*1e70*/  BSYNC.RECONVERGENT B1 ;  /* 0x0000000000017941 */ /* 0x000fea0003800200 */
.L_x_1725:
[----:B-----5:R-:W-:Y:S01]  /*1e80*/  SHF.L.U32 R52, R52, 0x10, RZ ;  /* 0x0000001034347819 */ /* 0x020fe200000006ff */
[----:B------:R-:W-:Y:S02]  /*1e90*/  IMAD.IADD R96, R91, 0x1, R94 ;  /* 0x000000015b607824 */ /* 0x000fe400078e025e */
[-C--:B------:R-:W-:Y:S01]  /*1ea0*/  FMUL R134, R95, R120.reuse ;  /* 0x000000785f867220 */ /* 0x080fe20000400000 */
[----:B------:R-:W-:Y:S02]  /*1eb0*/  IMAD.U32 R133, R36, 0x10000, RZ ;  /* 0x0001000024857824 */ /* 0x000fe400078e00ff */
[----:B------:R-:W-:Y:S01]  /*1ec0*/  FMUL R136, R93, R120 ;  /* 0x000000785d887220 */ /* 0x000fe20000400000 */
[----:B------:R-:W-:Y:S01]  /*1ed0*/  FMUL R135, R17, R52 ;  /* 0x0000003411877220 */ /* 0x000fe20000400000 */
[----:B------:R-:W-:Y:S01]  /*1ee0*/  ISETP.GE.AND P1, PT, R96, R5, PT ;  /* 0x000000056000720c */ /* 0x000fe20003f26270 */
[----:B------:R-:W-:Y:S01]  /*1ef0*/  FADD R74, R74, R133 ;  /* 0x000000854a4a7221 */ /* 0x000fe20000000000 */
[----:B------:R-:W-:Y:S01]  /*1f00*/  SHF.L.U32 R53, R53, 0x10, RZ ;  /* 0x0000001035357819 */ /* 0x000fe200000006ff */
[-C--:B------:R-:W-:Y:S01]  /*1f10*/  FFMA R73, R134, R133.reuse, R73 ;  /* 0x0000008586497223 */ /* 0x080fe20000000049 */
[----:B------:R-:W-:Y:S01]  /*1f20*/  FMUL R133, R18, R133 ;  /* 0x0000008512857220 */ /* 0x000fe20000400000 */
[----:B------:R-:W-:Y:S01]  /*1f30*/  FADD R92, R92, R135 ;  /* 0x000000875c5c7221 */ /* 0x000fe20000000000 */
[----:B------:R-:W-:Y:S01]  /*1f40*/  FFMA R89, R136, R135, R89 ;  /* 0x0000008788597223 */ /* 0x000fe20000000059 */
[-C--:B------:R-:W-:Y:S01]  /*1f50*/  FMUL R132, R97, R120.reuse ;  /* 0x0000007861847220 */ /* 0x080fe20000400000 */
[----:B------:R-:W-:Y:S01]  /*1f60*/  FMUL R130, R39, R120 ;  /* 0x0000007827827220 */ /* 0x000fe20000400000 */
[----:B------:R-:W-:-:S02]  /*1f70*/  IMAD.U32 R37, R37, 0x10000, RZ ;  /* 0x0001000025257824 */ /* 0x000fc400078e00ff */
        /* <DEDUP_REMOVED lines=24> */
[----:B------:R-:W-:Y:S01]  /*2100*/  IADD3 R91, PT, PT, -R94, R5, -R91 ;  /* 0x000000055e5b7210 */ /* 0x000fe20007ffe95b */
        /* <DEDUP_REMOVED lines=8> */
.L_x_1728:
        /* <DEDUP_REMOVED lines=9> */
.L_x_1729:
[----:B------:R-:W-:Y:S05]  /*2220*/  BSYNC.RECONVERGENT B1 ;  /* 0x0000000000017941 */ /* 0x000fea0003800200 */
.L_x_1727:
[----:B------:R-:W-:-:S03]  /*2230*/  IMAD.WIDE R64, R49, 0x2, R64 ;  /* 0x0000000231407825 */ /* 0x000fc600078e0240 */
[----:B------:R-:W-:-:S04]  /*2240*/  LOP3.LUT P1, RZ, R64, 0x7, RZ, 0xc0, !PT ;  /* 0x0000000740ff7812 */ /* 0x000fc8000782c0ff */
[----:B------:R-:W-:-:S13]  /*2250*/  ISETP.LT.U32.OR P1, PT, R91, 0x4, P1 ;  /* 0x000000045b00780c */ /* 0x000fda0000f21470 */
[----:B------:R-:W2:Y:S01]  /*2260*/  @!P1 LDG.E.64 R48, desc[UR4][R64.64] ;  /* 0x0000000440309981 */ /* 0x000ea2000c1e1b00 */
[----:B------:R-:W-:Y:S01]  /*2270*/  BSSY.RECONVERGENT B1, `(.L_x_1730) ;  /* 0x0000014000017945 */ /* 0x000fe20003800200 */
[--C-:B-----5:R-:W-:Y:S01]  /*2280*/  FADD R51, R32, -R88.reuse ;  /* 0x8000005820337221 */ /* 0x120fe20000000000 */
[--C-:B01----:R-:W-:Y:S01]  /*2290*/  FADD R67, R33, -R88.reuse ;  /* 0x8000005821437221 */ /* 0x103fe20000000000 */
        /* <DEDUP_REMOVED lines=17> */
.L_x_1731:
[----:B------:R-:W-:Y:S05]  /*23b0*/  BSYNC.RECONVERGENT B1 ;  /* 0x0000000000017941 */ /* 0x000fea0003800200 */
.L_x_1730:
[----:B-----5:R-:W-:Y:S01]  /*23c0*/  SHF.L.U32 R48, R48, 0x10, RZ ;  /* 0x0000001030307819 */ /* 0x020fe200000006ff */
[-C--:B------:R-:W-:Y:S01]  /*23d0*/  FMUL R126, R67, R120.reuse ;  /* 0x00000078437e7220 */ /* 0x080fe20000400000 */
[----:B------:R-:W-:Y:S02]  /*23e0*/  IMAD.U32 R125, R32, 0x10000, RZ ;  /* 0x00010000207d7824 */ /* 0x000fe400078e00ff */
[----:B------:R-:W-:Y:S01]  /*23f0*/  FMUL R128, R51, R120 ;  /* 0x0000007833807220 */ /* 0x000fe20000400000 */
[----:B------:R-:W-:Y:S01]  /*2400*/  SHF.L.U32 R49, R49, 0x10, RZ ;  /* 0x0000001031317819 */ /* 0x000fe200000006ff */
[----:B------:R-:W-:Y:S01]  /*2410*/  FMUL R127, R21, R48 ;  /* 0x00000030157f7220 */ /* 0x000fe20000400000 */
        /* <DEDUP_REMOVED lines=29> */
[----:B------:R-:W-:-:S07]  /*25f0*/  FFMA R89, R122, R121, R89 ;  /* 0x000000797a597223 */ /* 0x000fce0000000059 */
.L_x_1710:
[----:B------:R-:W-:Y:S05]  /*2600*/  BSYNC.RECONVERGENT B0 ;  /* 0x0000000000007941 */ /* 0x000fea0003800200 */
.L_x_1709:
[----:B------:R-:W1:Y:S02]  /*2610*/  LDC R153, c[0x0][0x384] ;  /* 0x0000e100ff997b82 */ /* 0x000e640000000800 */
[----:B-1----:R-:W-:-:S13]  /*2620*/  ISETP.NE.AND P1, PT, R153, 0x1, PT ;  /* 0x000000019900780c */ /* 0x002fda0003f25270 */
[----:B------:R-:W-:Y:S05]  /*2630*/  @P1 BRA `(.L_x_1732) ;  /* 0x0000000000541947 */ /* 0x000fea0003800000 */
[----:B0-----:R-:W0:Y:S04]  /*2640*/  SHFL.BFLY PT, R65, R92, 0x1, 0x1f ;  /* 0x0c201f005c417f89 */ /* 0x001e2800000e0000 */
        /* <DEDUP_REMOVED lines=8> */
[----:B-----5:R-:W1:Y:S01]  /*26d0*/  SHFL.BFLY PT, R88, R67, 0x4, 0x1f ;  /* 0x0c801f0043587f89 */ /* 0x020e6200000e0000 */
        /* <DEDUP_REMOVED lines=11> */
.L_x_1732:
[----:B0-----:R-:W0:Y:S01]  /*2790*/  SHFL.DOWN PT, R65, R92, 0x10, 0x1f ;  /* 0x0a001f005c417f89 */ /* 0x001e2200000e0000 */
[----:B------:R-:W1:Y:S01]  /*27a0*/  LDCU UR6, c[0x0][0x380] ;  /* 0x00007000ff0677ac */ /* 0x000e620008000800 */
[----:B------:R-:W-:Y:S02]  /*27b0*/  SHF.R.U32.HI R93, RZ, 0x5, R2 ;  /* 0x00000005ff5d7819 */ /* 0x000fe40000011602 */
[----:B------:R-:W2:Y:S01]  /*27c0*/  SHFL.DOWN PT, R64, R89, 0x10, 0x1f ;  /* 0x0a001f0059407f89 */ /* 0x000ea200000e0000 */
[----:B------:R-:W3:Y:S01]  /*27d0*/  LDCU.64 UR8, c[0x0][0x3b0] ;  /* 0x00007600ff0877ac */ /* 0x000ee20008000a00 */
[----:B------:R-:W-:Y:S01]  /*27e0*/  LOP3.LUT P1, RZ, R2, 0x1f, RZ, 0xc0, !PT ;  /* 0x0000001f02ff7812 */ /* 0x000fe2000782c0ff */
[----:B0-----:R-:W-:Y:S01]  /*27f0*/  FADD R65, R65, R92 ;  /* 0x0000005c41417221 */ /* 0x001fe20000000000 */
[----:B------:R-:W-:Y:S01]  /*2800*/  LEA R92, R0, R93, 0x2 ;  /* 0x0000005d005c7211 */ /* 0x000fe200078e10ff */
[----:B--2---:R-:W-:-:S03]  /*2810*/  FADD R64, R64, R89 ;  /* 0x0000005940407221 */ /* 0x004fc60000000000 */
[----:B------:R-:W0:Y:S01]  /*2820*/  SHFL.DOWN PT, R66, R65, 0x8, 0x1f ;  /* 0x09001f0041427f89 */ /* 0x000e2200000e0000 */
[----:B------:R-:W-:-:S03]  /*2830*/  IMAD R92, R92, R153, RZ ;  /* 0x000000995c5c7224 */ /* 0x000fc600078e02ff */
[----:B------:R-:W2:Y:S01]  /*2840*/  SHFL.DOWN PT, R67, R64, 0x8, 0x1f ;  /* 0x09001f0040437f89 */ /* 0x000ea200000e0000 */
[----:B0-----:R-:W-:Y:S01]  /*2850*/  FADD R66, R65, R66 ;  /* 0x0000004241427221 */ /* 0x001fe20000000000 */
[----:B--2---:R-:W-:-:S04]  /*2860*/  FADD R67, R64, R67 ;  /* 0x0000004340437221 */ /* 0x004fc80000000000 */
[----:B------:R-:W0:Y:S01]  /*2870*/  SHFL.DOWN PT, R91, R66, 0x4, 0x1f ;  /* 0x08801f00425b7f89 */ /* 0x000e2200000e0000 */
[----:B------:R-:W-:-:S03]  /*2880*/  LOP3.LUT R64, R119, 0x1, RZ, 0xc0, !PT ;  /* 0x0000000177407812 */ /* 0x000fc600078ec0ff */
[----:B-----5:R-:W2:Y:S01]  /*2890*/  SHFL.DOWN PT, R88, R67, 0x4, 0x1f ;  /* 0x08801f0043587f89 */ /* 0x020ea200000e0000 */
[----:B0-----:R-:W-:Y:S01]  /*28a0*/  FADD R91, R66, R91 ;  /* 0x0000005b425b7221 */ /* 0x001fe20000000000 */
[----:B--2---:R-:W-:-:S04]  /*28b0*/  FADD R88, R67, R88 ;  /* 0x0000005843587221 */ /* 0x004fc80000000000 */
[----:B------:R-:W0:Y:S01]  /*28c0*/  SHFL.DOWN PT, R90, R91, 0x2, 0x1f ;  /* 0x08401f005b5a7f89 */ /* 0x000e2200000e0000 */
[----:B-1----:R-:W-:-:S03]  /*28d0*/  IMAD R67, R153, UR6, RZ ;  /* 0x0000000699437c24 */ /* 0x002fc6000f8e02ff */
[----:B------:R-:W1:Y:S02]  /*28e0*/  SHFL.DOWN PT, R89, R88, 0x2, 0x1f ;  /* 0x08401f0058597f89 */ /* 0x000e6400000e0000 */
[----:B------:R-:W-:Y:S01]  /*28f0*/  SHF.L.U32 R67, R67, 0x2, RZ ;  /* 0x0000000243437819 */ /* 0x000fe200000006ff */
[----:B0-----:R-:W-:Y:S01]  /*2900*/  FADD R90, R91, R90 ;  /* 0x0000005a5b5a7221 */ /* 0x001fe20000000000 */
[----:B-1----:R-:W-:-:S04]  /*2910*/  FADD R89, R88, R89 ;  /* 0x0000005958597221 */ /* 0x002fc80000000000 */
[----:B------:R-:W0:Y:S01]  /*2920*/  SHFL.DOWN PT, R65, R90, 0x1, 0x1f ;  /* 0x08201f005a417f89 */ /* 0x000e2200000e0000 */
[----:B------:R-:W-:-:S03]  /*2930*/  IMAD.MOV R88, RZ, RZ, -R64 ;  /* 0x000000ffff587224 */ /* 0x000fc600078e0a40 */
[----:B------:R-:W1:Y:S02]  /*2940*/  SHFL.DOWN PT, R66, R89, 0x1, 0x1f ;  /* 0x08201f0059427f89 */ /* 0x000e6400000e0000 */
[----:B------:R-:W-:-:S04]  /*2950*/  LOP3.LUT R67, R88, R67, RZ, 0xc0, !PT ;  /* 0x0000004358437212 */ /* 0x000fc800078ec0ff */
[----:B------:R-:W-:-:S05]  /*2960*/  IADD3 R67, P2, PT, R92, R67, RZ ;  /* 0x000000435c437210 */ /* 0x000fca0007f5e0ff */
[----:B------:R-:W-:Y:S01]  /*2970*/  IMAD.X R64, RZ, RZ, RZ, P2 ;  /* 0x000000ffff407224 */ /* 0x000fe200010e06ff */
[----:B---3--:R-:W-:-:S04]  /*2980*/  LEA R156, P2, R67, UR8, 0x3 ;  /* 0x00000008439c7c11 */ /* 0x008fc8000f8418ff */
[----:B------:R-:W-:Y:S02]  /*2990*/  LEA.HI.X R157, R67, UR9, R64, 0x3, P2 ;  /* 0x00000009439d7c11 */ /* 0x000fe400090f1c40 */
[----:B------:R-:W-:Y:S01]  /*29a0*/  ISETP.NE.AND P2, PT, R2, RZ, PT ;  /* 0x000000ff0200720c */ /* 0x000fe20003f45270 */
[----:B0-----:R-:W-:Y:S01]  /*29b0*/  FADD R64, R90, R65 ;  /* 0x000000415a407221 */ /* 0x001fe20000000000 */
[----:B-1----:R-:W-:Y:S01]  /*29c0*/  FADD R65, R89, R66 ;  /* 0x0000004259417221 */ /* 0x002fe20000000000 */
[----:B------:R-:W-:-:S05]  /*29d0*/  @!P1 IMAD.WIDE.U32 R66, R3, 0x8, R156 ;  /* 0x0000000803429825 */ /* 0x000fca00078e009c */
[----:B------:R0:W-:Y:S05]  /*29e0*/  @!P1 STG.E.64 desc[UR4][R66.64], R64 ;  /* 0x0000004042009986 */ /* 0x0001ea000c101b04 */
[----:B------:R-:W-:Y:S05]  /*29f0*/  @P2 BRA `(.L_x_1734) ;  /* 0x0000000000582947 */ /* 0x000fea0003800000 */
[----:B0-----:R-:W0:Y:S01]  /*2a00*/  LDC.64 R64, c[0x0][0x3b8] ;  /* 0x0000ee00ff407b82 */ /* 0x001e220000000a00 */
[----:B------:R-:W-:Y:S02]  /*2a10*/  LOP3.LUT R67, R88, UR6, RZ, 0xc0, !PT ;  /* 0x0000000658437c12 */ /* 0x000fe4000f8ec0ff */
[----:B------:R-:W-:Y:S02]  /*2a20*/  ISETP.GT.U32.AND P1, PT, R119, 0x1, PT ;  /* 0x000000017700780c */ /* 0x000fe40003f24070 */
[----:B------:R-:W-:Y:S02]  /*2a30*/  IADD3 R66, P2, PT, R0, R67, RZ ;  /* 0x0000004300427210 */ /* 0x000fe40007f5e0ff */
[----:B------:R-:W-:Y:S02]  /*2a40*/  MOV R88, 0xffffffff ;  /* 0xffffffff00587802 */ /* 0x000fe40000000f00 */
[----:B------:R-:W-:Y:S02]  /*2a50*/  LEA.HI.X.SX32 R67, R67, RZ, 0x1, P2 ;  /* 0x000000ff43437211 */ /* 0x000fe400010f0eff */
[----:B0-----:R-:W-:-:S04]  /*2a60*/  LEA R64, P2, R66, R64, 0x2 ;  /* 0x0000004042407211 */ /* 0x001fc800078410ff */
[----:B------:R-:W-:Y:S02]  /*2a70*/  LEA.HI.X R65, R66, R65, R67, 0x2, P2 ;  /* 0x0000004142417211 */ /* 0x000fe400010f1443 */
        /* <DEDUP_REMOVED lines=9> */
.L_x_1735:
[----:B------:R-:W2:Y:S04]  /*2b10*/  LDG.E.STRONG.GPU R67, desc[UR4][R64.64] ;  /* 0x0000000440437981 */ /* 0x000ea8000c1ef900 */
[----:B--2---:R-:W-:Y:S01]  /*2b20*/  CCTL.IVALL ;  /* 0x00000000ff00798f */ /* 0x004fe20002000000 */
[----:B------:R-:W-:Y:S05]  /*2b30*/  YIELD ;  /* 0x0000000000007946 */ /* 0x000fea0003800000 */
[----:B------:R-:W-:-:S13]  /*2b40*/  ISETP.NE.AND P1, PT, R67, R66, PT ;  /* 0x000000424300720c */ /* 0x000fda0003f25270 */
[----:B------:R-:W-:Y:S05]  /*2b50*/  @P1 BRA `(.L_x_1735) ;  /* 0xfffffffc00ec1947 */ /* 0x000fea000383ffff */
.L_x_1734:
[----:B------:R-:W-:Y:S01]  /*2b60*/  LOP3.LUT R154, R2, 0x1f, RZ, 0xc0, !PT ;  /* 0x0000001f029a7812 */ /* 0x000fe200078ec0ff */
[----:B------:R-:W-:Y:S05]  /*2b70*/  WARPSYNC.ALL ;  /* 0x0000000000007948 */ /* 0x000fea0003800000 */
[----:B------:R-:W-:Y:S01]  /*2b80*/  BAR.SYNC.DEFER_BLOCKING 0x0 ;  /* 0x0000000000007b1d */ /* 0x000fe20000010000 */
[----:B------:R-:W-:Y:S02]  /*2b90*/  ISETP.GE.AND P1, PT, R154, R153, PT ;  /* 0x000000999a00720c */ /* 0x000fe40003f26270 */
[----:B------:R-:W-:-:S03]  /*2ba0*/  CS2R R102, SRZ ;  /* 0x0000000000667805 */ /* 0x000fc6000001ff00 */
[----:B------:R-:W-:Y:S08]  /*2bb0*/  BSSY.RECONVERGENT B0, `(.L_x_1736) ;  /* 0x0000090000007945 */ /* 0x000ff00003800200 */
[----:B------:R-:W-:Y:S05]  /*2bc0*/  @P1 BRA `(.L_x_1737) ;  /* 0x0000000800381947 */ /* 0x000fea0003800000 */
[----:B0-----:R-:W-:Y:S01]  /*2bd0*/  LOP3.LUT R64, RZ, R154, RZ, 0x33, !PT ;  /* 0x0000009aff407212 */ /* 0x001fe200078e33ff */
[----:B------:R-:W-:Y:S01]  /*2be0*/  BSSY.RECONVERGENT B1, `(.L_x_1738) ;  /* 0x0000042000017945 */ /* 0x000fe20003800200 */
[----:B------:R-:W-:Y:S02]  /*2bf0*/  LOP3.LUT R66, R2, 0x1e0, RZ, 0xcf, !PT ;  /* 0x000001e002427812 */ /* 0x000fe400078ecfff */
[----:B------:R-:W-:Y:S02]  /*2c00*/  CS2R R102, SRZ ;  /* 0x0000000000667805 */ /* 0x000fe4000001ff00 */
[----:B------:R-:W-:Y:S01]  /*2c10*/  IADD3 R64, PT, PT, R64, R153, RZ ;  /* 0x0000009940407210 */ /* 0x000fe20007ffe0ff */
[----:B------:R-:W-:-:S03]  /*2c20*/  IMAD.IADD R66, R66, 0x1, R153 ;  /* 0x0000000142427824 */ /* 0x000fc600078e0299 */
[----:B------:R-:W-:Y:S02]  /*2c30*/  ISETP.GE.U32.AND P1, PT, R64, 0x1e0, PT ;  /* 0x000001e04000780c */ /* 0x000fe40003f26070 */
[----:B------:R-:W-:-:S04]  /*2c40*/  LEA.HI R155, R66, 0x1, RZ, 0x1b ;  /* 0x00000001429b7811 */ /* 0x000fc800078fd8ff */
[----:B------:R-:W-:-:S07]  /*2c50*/  LOP3.LUT P2, RZ, R155, 0xf, RZ, 0xc0, !PT ;  /* 0x0000000f9bff7812 */ /* 0x000fce000784c0ff */
[----:B------:R-:W-:Y:S06]  /*2c60*/  @!P1 BRA `(.L_x_1739) ;  /* 0x0000000000e49947 */ /* 0x000fec0003800000 */
[----:B------:R-:W-:Y:S01]  /*2c70*/  LEA.HI R64, R64, 0x1, RZ, 0x1b ;  /* 0x0000000140407811 */ /* 0x000fe200078fd8ff */
[----:B------:R-:W-:-:S03]  /*2c80*/  IMAD.MOV.U32 R102, RZ, RZ, RZ ;  /* 0x000000ffff667224 */ /* 0x000fc600078e00ff */
[----:B------:R-:W-:-:S04]  /*2c90*/  LOP3.LUT R64, R64, 0xffffff0, RZ, 0xc0, !PT ;  /* 0x0ffffff040407812 */ /* 0x000fc800078ec0ff */
[----:B------:R-:W-:-:S07]  /*2ca0*/  IADD3 R160, PT, PT, -R64, RZ, RZ ;  /* 0x000000ff40a07210 */ /* 0x000fce0007ffe1ff */
.L_x_1740:
[----:B------:R-:W-:-:S05]  /*2cb0*/  IMAD.WIDE.U32 R158, R154, 0x8, R156 ;  /* 0x000000089a9e7825 */ /* 0x000fca00078e009c */
[----:B------:R-:W2:Y:S04]  /*2cc0*/  LDG.E.64 R100, desc[UR4][R158.64] ;  /* 0x000000049e647981 */ /* 0x000ea8000c1e1b00 */
[----:B------:R-:W3:Y:S04]  /*2cd0*/  LDG.E.64 R64, desc[UR4][R158.64+0x100] ;  /* 0x000100049e407981 */ /* 0x000ee8000c1e1b00 */
[----:B------:R-:W4:Y:S04]  /*2ce0*/  LDG.E.64 R66, desc[UR4][R158.64+0x200] ;  /* 0x000200049e427981 */ /* 0x000f28000c1e1b00 */
[----:B------:R-:W5:Y:S04]  /*2cf0*/  LDG.E.64 R88, desc[UR4][R158.64+0x300] ;  /* 0x000300049e587981 */ /* 0x000f68000c1e1b00 */
        /* <DEDUP_REMOVED lines=9> */
[----:B------:R-:W5:Y:S01]  /*2d90*/  LDG.E.64 R112, desc[UR4][R158.64+0xf00] ;  /* 0x000f00049e707981 */ /* 0x000f62000c1e1b00 */
[----:B--2---:R-:W-:Y:S01]  /*2da0*/  FADD R161, R100, R103 ;  /* 0x0000006764a17221 */ /* 0x004fe20000000000 */
[----:B------:R-:W-:-:S02]  /*2db0*/  FADD R162, R101, R102 ;  /* 0x0000006665a27221 */ /* 0x000fc40000000000 */
[----:B------:R-:W2:Y:S04]  /*2dc0*/  LDG.E.64 R100, desc[UR4][R158.64+0x900] ;  /* 0x000900049e647981 */ /* 0x000ea8000c1e1b00 */
[----:B------:R-:W2:Y:S01]  /*2dd0*/  LDG.E.64 R102, desc[UR4][R158.64+0xa00] ;  /* 0x000a00049e667981 */ /* 0x000ea2000c1e1b00 */
[----:B---3--:R-:W-:Y:S01]  /*2de0*/  FADD R161, R161, R64 ;  /* 0x00000040a1a17221 */ /* 0x008fe20000000000 */
[----:B------:R-:W-:-:S03]  /*2df0*/  FADD R162, R162, R65 ;  /* 0x00000041a2a27221 */ /* 0x000fc60000000000 */
[----:B----4-:R-:W-:Y:S01]  /*2e00*/  FADD R161, R161, R66 ;  /* 0x00000042a1a17221 */ /* 0x010fe20000000000 */
[----:B------:R-:W-:-:S03]  /*2e10*/  FADD R162, R162, R67 ;  /* 0x00000043a2a27221 */ /* 0x000fc60000000000 */
[----:B-----5:R-:W-:Y:S01]  /*2e20*/  FADD R161, R161, R88 ;  /* 0x00000058a1a17221 */ /* 0x020fe20000000000 */
        /* <DEDUP_REMOVED lines=11> */
[----:B------:R-:W-:-:S05]  /*2ee0*/  VIADD R160, R160, 0x10 ;  /* 0x00000010a0a07836 */ /* 0x000fca0000000000 */
[----:B------:R-:W-:Y:S02]  /*2ef0*/  ISETP.NE.AND P1, PT, R160, RZ, PT ;  /* 0x000000ffa000720c */ /* 0x000fe40003f25270 */
[----:B------:R-:W-:Y:S01]  /*2f00*/  IADD3 R154, PT, PT, R154, 0x200, RZ ;  /* 0x000002009a9a7810 */ /* 0x000fe20007ffe0ff */
[----:B--2---:R-:W-:Y:S01]  /*2f10*/  FADD R161, R161, R100 ;  /* 0x00000064a1a17221 */ /* 0x004fe20000000000 */
        /* <DEDUP_REMOVED lines=14> */
.L_x_1739:
[----:B------:R-:W-:Y:S05]  /*3000*/  BSYNC.RECONVERGENT B1 ;  /* 0x0000000000017941 */ /* 0x000fea0003800200 */
.L_x_1738:
        /* <DEDUP_REMOVED lines=10> */
[----:B------:R-:W-:-:S05]  /*30b0*/  IMAD.WIDE R100, R154, 0x8, R156 ;  /* 0x000000089a647825 */ /* 0x000fca00078e029c */
[----:B------:R-:W2:Y:S04]  /*30c0*/  LDG.E.64 R64, desc[UR4][R100.64] ;  /* 0x0000000464407981 */ /* 0x000ea8000c1e1b00 */
[----:B------:R-:W3:Y:S04]  /*30d0*/  LDG.E.64 R66, desc[UR4][R100.64+0x100] ;  /* 0x0001000464427981 */ /* 0x000ee8000c1e1b00 */
[----:B------:R-:W4:Y:S04]  /*30e0*/  LDG.E.64 R88, desc[UR4][R100.64+0x200] ;  /* 0x0002000464587981 */ /* 0x000f28000c1e1b00 */
[----:B------:R-:W5:Y:S04]  /*30f0*/  LDG.E.64 R90, desc[UR4][R100.64+0x300] ;  /* 0x00030004645a7981 */ /* 0x000f68000c1e1b00 */
[----:B------:R-:W5:Y:S04]  /*3100*/  LDG.E.64 R92, desc[UR4][R100.64+0x400] ;  /* 0x00040004645c7981 */ /* 0x000f68000c1e1b00 */
[----:B------:R-:W5:Y:S04]  /*3110*/  LDG.E.64 R94, desc[UR4][R100.64+0x500] ;  /* 0x00050004645e7981 */ /* 0x000f68000c1e1b00 */
[----:B------:R-:W5:Y:S04]  /*3120*/  LDG.E.64 R96, desc[UR4][R100.64+0x600] ;  /* 0x0006000464607981 */ /* 0x000f68000c1e1b00 */
[----:B------:R-:W5:Y:S01]  /*3130*/  LDG.E.64 R98, desc[UR4][R100.64+0x700] ;  /* 0x0007000464627981 */ /* 0x000f62000c1e1b00 */
[----:B------:R-:W-:-:S02]  /*3140*/  VIADD R154, R154, 0x100 ;  /* 0x000001009a9a7836 */ /* 0x000fc40000000000 */
[----:B--2---:R-:W-:Y:S01]  /*3150*/  FADD R103, R103, R64 ;  /* 0x0000004067677221 */ /* 0x004fe20000000000 */
[----:B------:R-:W-:-:S03]  /*3160*/  FADD R102, R102, R65 ;  /* 0x0000004166667221 */ /* 0x000fc60000000000 */
        /* <DEDUP_REMOVED lines=14> */
.L_x_1742:
[----:B------:R-:W-:Y:S05]  /*3250*/  BSYNC.RECONVERGENT B1 ;  /* 0x0000000000017941 */ /* 0x000fea0003800200 */
.L_x_1741:
[----:B------:R-:W-:Y:S05]  /*3260*/  @!P2 BRA `(.L_x_1737) ;  /* 0x000000000090a947 */ /* 0x000fea0003800000 */
[----:B------:R-:W-:-:S04]  /*3270*/  LOP3.LUT R104, R104, 0x7, RZ, 0xc0, !PT ;  /* 0x0000000768687812 */ /* 0x000fc800078ec0ff */
[----:B------:R-:W-:-:S04]  /*3280*/  IADD3 R104, PT, PT, R104, -0x1, RZ ;  /* 0xffffffff68687810 */ /* 0x000fc80007ffe0ff */
[----:B------:R-:W-:-:S13]  /*3290*/  ISETP.GE.U32.AND P1, PT, R104, 0x3, PT ;  /* 0x000000036800780c */ /* 0x000fda0003f26070 */
[----:B------:R-:W-:-:S05]  /*32a0*/  @P1 IMAD.WIDE R92, R154, 0x8, R156 ;  /* 0x000000089a5c1825 */ /* 0x000fca00078e029c */
[----:B------:R-:W2:Y:S04]  /*32b0*/  @P1 LDG.E.64 R64, desc[UR4][R92.64] ;  /* 0x000000045c401981 */ /* 0x000ea8000c1e1b00 */
[----:B------:R-:W3:Y:S04]  /*32c0*/  @P1 LDG.E.64 R66, desc[UR4][R92.64+0x100] ;  /* 0x000100045c421981 */ /* 0x000ee8000c1e1b00 */
[----:B------:R-:W4:Y:S04]  /*32d0*/  @P1 LDG.E.64 R88, desc[UR4][R92.64+0x200] ;  /* 0x000200045c581981 */ /* 0x000f28000c1e1b00 */
[----:B------:R-:W5:Y:S01]  /*32e0*/  @P1 LDG.E.64 R90, desc[UR4][R92.64+0x300] ;  /* 0x000300045c5a1981 */ /* 0x000f62000c1e1b00 */
[----:B------:R-:W-:-:S02]  /*32f0*/  LOP3.LUT R94, R2, 0x60, RZ, 0xcf, !PT ;  /* 0x00000060025e7812 */ /* 0x000fc400078ecfff */
[----:B------:R-:W-:-:S03]  /*3300*/  @P1 IADD3 R154, PT, PT, R154, 0x80, RZ ;  /* 0x000000809a9a1810 */ /* 0x000fc60007ffe0ff */
[----:B------:R-:W-:-:S05]  /*3310*/  IMAD.IADD R94, R94, 0x1, R153 ;  /* 0x000000015e5e7824 */ /* 0x000fca00078e0299 */
[----:B------:R-:W-:-:S04]  /*3320*/  LEA.HI R94, R94, 0x1, RZ, 0x1b ;  /* 0x000000015e5e7811 */ /* 0x000fc800078fd8ff */
[----:B------:R-:W-:Y:S01]  /*3330*/  LOP3.LUT P2, RZ, R94, 0x3, RZ, 0xc0, !PT ;  /* 0x000000035eff7812 */ /* 0x000fe2000784c0ff */
[----:B--2---:R-:W-:Y:S01]  /*3340*/  @P1 FADD R95, R103, R64 ;  /* 0x00000040675f1221 */ /* 0x004fe20000000000 */
[----:B------:R-:W-:-:S03]  /*3350*/  @P1 FADD R64, R102, R65 ;  /* 0x0000004166401221 */ /* 0x000fc60000000000 */
[----:B---3--:R-:W-:Y:S01]  /*3360*/  @P1 FADD R95, R95, R66 ;  /* 0x000000425f5f1221 */ /* 0x008fe20000000000 */
[----:B------:R-:W-:-:S03]  /*3370*/  @P1 FADD R64, R64, R67 ;  /* 0x0000004340401221 */ /* 0x000fc60000000000 */
[----:B----4-:R-:W-:Y:S01]  /*3380*/  @P1 FADD R95, R95, R88 ;  /* 0x000000585f5f1221 */ /* 0x010fe20000000000 */
[----:B------:R-:W-:-:S03]  /*3390*/  @P1 FADD R64, R64, R89 ;  /* 0x0000005940401221 */ /* 0x000fc60000000000 */
[----:B-----5:R-:W-:Y:S01]  /*33a0*/  @P1 FADD R103, R95, R90 ;  /* 0x0000005a5f671221 */ /* 0x020fe20000000000 */
[----:B------:R-:W-:Y:S01]  /*33b0*/  @P1 FADD R102, R64, R91 ;  /* 0x0000005b40661221 */ /* 0x000fe20000000000 */
[----:B------:R-:W-:Y:S06]  /*33c0*/  @!P2 BRA `(.L_x_1737) ;  /* 0x000000000038a947 */ /* 0x000fec0003800000 */
        /* <DEDUP_REMOVED lines=14> */
.L_x_1737:
[----:B------:R-:W-:Y:S05]  /*34b0*/  BSYNC.RECONVERGENT B0 ;  /* 0x0000000000007941 */ /* 0x000fea0003800200 */
.L_x_1736:
        /* <DEDUP_REMOVED lines=22> */
.L_x_1733:
[----:B------:R-:W-:Y:S04]  /*3620*/  BSSY.RECONVERGENT B0, `(.L_x_1743) ;  /* 0x00000af000007945 */ /* 0x000fe80003800200 */
[----:B------:R-:W-:Y:S05]  /*3630*/  @!P0 BRA `(.L_x_1744) ;  /* 0x0000000800b48947 */ /* 0x000fea0003800000 */
[----:B------:R-:W0:Y:S01]  /*3640*/  LDC.64 R88, c[0x0][0x3e8] ;  /* 0x0000fa00ff587b82 */ /* 0x000e220000000a00 */
[----:B------:R-:W-:Y:S01]  /*3650*/  LEA.HI R64, R2, R7, RZ, 0x1b ;  /* 0x0000000702407211 */ /* 0x000fe200078fd8ff */
[----:B------:R-:W-:Y:S01]  /*3660*/  IMAD R96, R4, -0x4, R5 ;  /* 0xfffffffc04607824 */ /* 0x000fe200078e0205 */
[----:B------:R-:W-:Y:S01]  /*3670*/  BSSY.RECONVERGENT B1, `(.L_x_1745) ;  /* 0x000002c000017945 */ /* 0x000fe20003800200 */
[-C--:B------:R-:W-:Y:S01]  /*3680*/  FMUL R95, R95, R8.reuse ;  /* 0x000000085f5f7220 */ /* 0x080fe20000400000 */
[----:B------:R-:W-:Y:S01]  /*3690*/  FMUL R92, R65, R8 ;  /* 0x00000008415c7220 */ /* 0x000fe20000400000 */
[----:B------:R-:W-:Y:S01]  /*36a0*/  IMAD R93, R64, R5, RZ ;  /* 0x00000005405d7224 */ /* 0x000fe200078e02ff */
[----:B------:R-:W-:-:S04]  /*36b0*/  ISETP.GT.U32.AND P1, PT, R96, 0x3, PT ;  /* 0x000000036000780c */ /* 0x000fc80003f24070 */
[----:B------:R-:W-:-:S05]  /*36c0*/  LEA R91, R4, R93, 0x2 ;  /* 0x0000005d045b7211 */ /* 0x000fca00078e10ff */
        /* <DEDUP_REMOVED lines=12> */
[-C--:B------:R-:W-:Y:S01]  /*3790*/  @P1 FMUL R67, R67, R120.reuse ;  /* 0x0000007843431220 */ /* 0x080fe20000400000 */
        /* <DEDUP_REMOVED lines=12> */
.L_x_1746:
        /* <DEDUP_REMOVED lines=8> */
[-C--:B------:R-:W-:Y:S01]  /*38e0*/  FMUL R64, R65, R120.reuse ;  /* 0x0000007841407220 */ /* 0x080fe20000400000 */
[-C--:B------:R-:W-:Y:S01]  /*38f0*/  FMUL R65, R67, R120.reuse ;  /* 0x0000007843417220 */ /* 0x080fe20000400000 */
[-C--:B------:R-:W-:Y:S01]  /*3900*/  FMUL R66, R97, R120.reuse ;  /* 0x0000007861427220 */ /* 0x080fe20000400000 */
[----:B------:R-:W-:-:S05]  /*3910*/  FMUL R67, R99, R120 ;  /* 0x0000007863437220 */ /* 0x000fca0000400000 */
[----:B------:R0:W-:Y:S02]  /*3920*/  STG.E.128 desc[UR4][R90.64], R64 ;  /* 0x000000405a007986 */ /* 0x0001e4000c101d04 */
.L_x_1747:
[----:B------:R-:W-:Y:S05]  /*3930*/  BSYNC.RECONVERGENT B1 ;  /* 0x0000000000017941 */ /* 0x000fea0003800200 */
.L_x_1745:
[----:B0-----:R-:W-:-:S05]  /*3940*/  IMAD R64, R153, 0x20, R4 ;  /* 0x0000002099407824 */ /* 0x001fca00078e0204 */
[----:B------:R-:W-:-:S04]  /*3950*/  SHF.L.U32 R64, R64, 0x2, RZ ;  /* 0x0000000240407819 */ /* 0x000fc800000006ff */
[----:B------:R-:W-:-:S13]  /*3960*/  ISETP.GE.AND P0, PT, R64, R5, PT ;  /* 0x000000054000720c */ /* 0x000fda0003f06270 */
[----:B------:R-:W-:Y:S05]  /*3970*/  @P0 BRA `(.L_x_1744) ;  /* 0x0000000400e40947 */ /* 0x000fea0003800000 */
[----:B-1----:R-:W-:Y:S01]  /*3980*/  IMAD.IADD R91, R93, 0x1, R64 ;  /* 0x000000015d5b7824 */ /* 0x002fe200078e0240 */
[----:B------:R-:W-:Y:S01]  /*3990*/  IADD3 R64, PT, PT, -R64, R5, RZ ;  /* 0x0000000540407210 */ /* 0x000fe20007ffe1ff */
        /* <DEDUP_REMOVED lines=17> */
[----:B------:R1:W-:Y:S01]  /*3ab0*/  STG.E.128 desc[UR4][R90.64], R64 ;  /* 0x000000405a007986 */ /* 0x0003e2000c101d04 */
[----:B------:R-:W-:Y:S05]  /*3ac0*/  BRA `(.L_x_1750) ;  /* 0x0000000000507947 */ /* 0x000fea0003800000 */
.L_x_1749:
        /* <DEDUP_REMOVED lines=11> */
[-C--:B------:R-:W-:Y:S01]  /*3b80*/  @P0 FMUL R65, R65, R120.reuse ;  /* 0x0000007841410220 */ /* 0x080fe20000400000 */
[----:B------:R-:W-:Y:S01]  /*3b90*/  @P3 FADD R99, R137, -R96 ;  /* 0x8000006089633221 */ /* 0x000fe20000000000 */
[-C--:B------:R-:W-:Y:S01]  /*3ba0*/  @P1 FMUL R67, R67, R120.reuse ;  /* 0x0000007843431220 */ /* 0x080fe20000400000 */
[----:B------:R-:W-:-:S02]  /*3bb0*/  @P2 FMUL R97, R97, R120 ;  /* 0x0000007861612220 */ /* 0x000fc40000400000 */
[----:B------:R-:W-:Y:S01]  /*3bc0*/  @P3 FMUL R99, R99, R120 ;  /* 0x0000007863633220 */ /* 0x000fe20000400000 */
[----:B------:R0:W-:Y:S04]  /*3bd0*/  @P0 STG.E desc[UR4][R90.64], R65 ;  /* 0x000000415a000986 */ /* 0x0001e8000c101904 */
[----:B------:R0:W-:Y:S04]  /*3be0*/  @P1 STG.E desc[UR4][R90.64+0x4], R67 ;  /* 0x000004435a001986 */ /* 0x0001e8000c101904 */
[----:B------:R0:W-:Y:S04]  /*3bf0*/  @P2 STG.E desc[UR4][R90.64+0x8], R97 ;  /* 0x000008615a002986 */ /* 0x0001e8000c101904 */
[----:B------:R0:W-:Y:S02]  /*3c00*/  @P3 STG.E desc[UR4][R90.64+0xc], R99 ;  /* 0x00000c635a003986 */ /* 0x0001e4000c101904 */
.L_x_1750:
[----:B------:R-:W-:Y:S05]  /*3c10*/  BSYNC.RECONVERGENT B1 ;  /* 0x0000000000017941 */ /* 0x000fea0003800200 */
.L_x_1748:
[----:B------:R-:W-:-:S05]  /*3c20*/  IMAD.SHL.U32 R98, R153, 0x80, RZ ;  /* 0x0000008099627824 */ /* 0x000fca00078e00ff */
[----:B------:R-:W-:-:S05]  /*3c30*/  LEA R101, R4, R98, 0x2 ;  /* 0x0000006204657211 */ /* 0x000fca00078e10ff */
[----:B-1----:R-:W-:-:S05]  /*3c40*/  IMAD.IADD R64, R98, 0x1, R101 ;  /* 0x0000000162407824 */ /* 0x002fca00078e0265 */
[----:B------:R-:W-:-:S13]  /*3c50*/  ISETP.GE.AND P0, PT, R64, R5, PT ;  /* 0x000000054000720c */ /* 0x000fda0003f06270 */
[----:B------:R-:W-:Y:S05]  /*3c60*/  @P0 BRA `(.L_x_1744) ;  /* 0x0000000400280947 */ /* 0x000fea0003800000 */
[----:B------:R-:W-:Y:S01]  /*3c70*/  LEA R64, R153, R101, 0x7 ;  /* 0x0000006599407211 */ /* 0x000fe200078e38ff */
[----:B------:R-:W-:Y:S04]  /*3c80*/  BSSY.RECONVERGENT B1, `(.L_x_1751) ;  /* 0x000002a000017945 */ /* 0x000fe80003800200 */
[----:B0-----:R-:W-:Y:S01]  /*3c90*/  IMAD.IADD R91, R93, 0x1, R64 ;  /* 0x000000015d5b7824 */ /* 0x001fe200078e0240 */
[----:B------:R-:W-:-:S03]  /*3ca0*/  IADD3 R64, PT, PT, -R64, R5, RZ ;  /* 0x0000000540407210 */ /* 0x000fc60007ffe1ff */
        /* <DEDUP_REMOVED lines=18> */
.L_x_1752:
[----:B------:R-:W-:-:S04]  /*3dd0*/  IADD3 R64, PT, PT, -R101, R5, -R98 ;  /* 0x0000000565407210 */ /* 0x000fc80007ffe962 */
        /* <DEDUP_REMOVED lines=20> */
.L_x_1753:
[----:B------:R-:W-:Y:S05]  /*3f20*/  BSYNC.RECONVERGENT B1 ;  /* 0x0000000000017941 */ /* 0x000fea0003800200 */
.L_x_1751:
[----:B0-----:R-:W-:-:S04]  /*3f30*/  IADD3 R64, PT, PT, R98, R101, R98 ;  /* 0x0000006562407210 */ /* 0x001fc80007ffe062 */
[----:B------:R-:W-:-:S13]  /*3f40*/  ISETP.GE.AND P0, PT, R64, R5, PT ;  /* 0x000000054000720c */ /* 0x000fda0003f06270 */
[----:B------:R-:W-:Y:S05]  /*3f50*/  @P0 BRA `(.L_x_1744) ;  /* 0x00000000006c0947 */ /* 0x000fea0003800000 */
[----:B------:R-:W-:Y:S01]  /*3f60*/  IMAD.IADD R93, R93, 0x1, R64 ;  /* 0x000000015d5d7824 */ /* 0x000fe200078e0240 */
[----:B-1----:R-:W-:Y:S01]  /*3f70*/  IADD3 R90, PT, PT, -R64, R5, RZ ;  /* 0x00000005405a7210 */ /* 0x002fe20007ffe1ff */
        /* <DEDUP_REMOVED lines=10> */
[-C--:B------:R-:W-:Y:S01]  /*4020*/  FMUL R64, R65, R120.reuse ;  /* 0x0000007841407220 */ /* 0x080fe20000400000 */
[----:B------:R-:W-:Y:S01]  /*4030*/  ISETP.LT.U32.OR P0, PT, R90, 0x4, P0 ;  /* 0x000000045a00780c */ /* 0x000fe20000701470 */
[-C--:B------:R-:W-:Y:S01]  /*4040*/  FMUL R65, R67, R120.reuse ;  /* 0x0000007843417220 */ /* 0x080fe20000400000 */
[-C--:B------:R-:W-:Y:S01]  /*4050*/  FMUL R66, R91, R120.reuse ;  /* 0x000000785b427220 */ /* 0x080fe20000400000 */
        /* <DEDUP_REMOVED lines=11> */
.L_x_1744:
[----:B------:R-:W-:Y:S05]  /*4110*/  BSYNC.RECONVERGENT B0 ;  /* 0x0000000000007941 */ /* 0x000fea0003800200 */
.L_x_1743:
[----:B--23--:R-:W2:Y:S02]  /*4120*/  LDC R64, c[0x0][0x380] ;  /* 0x0000e000ff407b82 */ /* 0x00cea40000000800 */
[----:B--2---:R-:W-:-:S05]  /*4130*/  IMAD R7, R64, 0x4, R7 ;  /* 0x0000000440077824 */ /* 0x004fca00078e0207 */
[----:B------:R-:W-:-:S13]  /*4140*/  ISETP.GE.AND P0, PT, R7, UR7, PT ;  /* 0x0000000707007c0c */ /* 0x000fda000bf06270 */
[----:B------:R-:W-:Y:S05]  /*4150*/  @!P0 BRA `(.L_x_1754) ;  /* 0xffffffcc00888947 */ /* 0x000fea000383ffff */
.L_x_1706:
[----:B------:R-:W2:Y:S01]  /*4160*/  S2R R8, SR_CgaCtaId ;  /* 0x0000000000087919 */ /* 0x000ea20000008800 */
[----:B------:R-:W-:Y:S01]  /*4170*/  ISETP.GE.AND P0, PT, R6, R5, PT ;  /* 0x000000050600720c */ /* 0x000fe20003f06270 */
[----:B------:R-:W-:Y:S01]  /*4180*/  BSSY.RECONVERGENT B0, `(.L_x_1755) ;  /* 0x0000017000007945 */ /* 0x000fe20003800200 */
[----:B------:R-:W-:Y:S02]  /*4190*/  MOV R7, 0x400 ;  /* 0x0000040000077802 */ /* 0x000fe40000000f00 */
[----:B------:R-:W-:Y:S02]  /*41a0*/  SHF.R.U32.HI R3, RZ, 0x5, R2 ;  /* 0x00000005ff037819 */ /* 0x000fe40000011602 */
[----:B------:R-:W-:Y:S02]  /*41b0*/  LOP3.LUT R11, R2, 0x1f, RZ, 0xc0, !PT ;  /* 0x0000001f020b7812 */ /* 0x000fe400078ec0ff */
[----:B------:R-:W-:Y:S02]  /*41c0*/  P2R R19, PR, RZ, 0x1 ;  /* 0x00000001ff137803 */ /* 0x000fe40000000000 */
[----:B--2---:R-:W-:-:S02]  /*41d0*/  LEA R8, R8, R7, 0x18 ;  /* 0x0000000708087211 */ /* 0x004fc400078ec0ff */
[----:B------:R-:W-:-:S03]  /*41e0*/  SHF.L.U32 R7, R2, 0x4, RZ ;  /* 0x0000000402077819 */ /* 0x000fc600000006ff */
[----:B------:R-:W-:Y:S01]  /*41f0*/  IMAD R8, R3, 0x210, R8 ;  /* 0x0000021003087824 */ /* 0x000fe200078e0208 */
[----:B------:R-:W-:-:S05]  /*4200*/  LOP3.LUT R7, R7, 0x1f0, RZ, 0xc0, !PT ;  /* 0x000001f007077812 */ /* 0x000fca00078ec0ff */
[----:B------:R-:W-:Y:S01]  /*4210*/  IMAD.IADD R7, R8, 0x1, R7 ;  /* 0x0000000108077824 */ /* 0x000fe200078e0207 */
[----:B------:R-:W-:Y:S06]  /*4220*/  @P0 BRA `(.L_x_1756) ;  /* 0x0000000000300947 */ /* 0x000fec0003800000 */
[----:B------:R2:W-:Y:S01]  /*4230*/  STS.128 [R7], R60 ;  /* 0x0000003c07007388 */ /* 0x0005e20000000c00 */
[----:B------:R-:W-:-:S04]  /*4240*/  LEA R10, R153, R6, 0x7 ;  /* 0x00000006990a7211 */ /* 0x000fc800078e38ff */
[----:B------:R-:W-:-:S13]  /*4250*/  ISETP.GE.AND P0, PT, R10, R5, PT ;  /* 0x000000050a00720c */ /* 0x000fda0003f06270 */
[----:B--2---:R-:W-:Y:S05]  /*4260*/  @P0 BRA `(.L_x_1756) ;  /* 0x0000000000200947 */ /* 0x004fea0003800000 */
[----:B------:R2:W-:Y:S01]  /*4270*/  STS.128 [R7+0x840], R56 ;  /* 0x0008403807007388 */ /* 0x0005e20000000c00 */
[----:B------:R-:W-:-:S05]  /*4280*/  IMAD R10, R153, 0x80, R10 ;  /* 0x00000080990a7824 */ /* 0x000fca00078e020a */
[----:B------:R-:W-:-:S13]  /*4290*/  ISETP.GE.AND P0, PT, R10, R5, PT ;  /* 0x000000050a00720c */ /* 0x000fda0003f06270 */
[----:B--2---:R-:W-:Y:S05]  /*42a0*/  @P0 BRA `(.L_x_1756) ;  /* 0x0000000000100947 */ /* 0x004fea0003800000 */
[----:B------:R-:W-:Y:S01]  /*42b0*/  LEA R10, R153, R10, 0x7 ;  /* 0x0000000a990a7211 */ /* 0x000fe200078e38ff */
[----:B------:R2:W-:Y:S03]  /*42c0*/  STS.128 [R7+0x1080], R52 ;  /* 0x0010803407007388 */ /* 0x0005e60000000c00 */
[----:B------:R-:W-:-:S13]  /*42d0*/  ISETP.GE.AND P0, PT, R10, R5, PT ;  /* 0x000000050a00720c */ /* 0x000fda0003f06270 */
[----:B------:R2:W-:Y:S02]  /*42e0*/  @!P0 STS.128 [R7+0x18c0], R48 ;  /* 0x0018c03007008388 */ /* 0x0005e40000000c00 */
.L_x_1756:
[----:B------:R-:W-:Y:S05]  /*42f0*/  BSYNC.RECONVERGENT B0 ;  /* 0x0000000000007941 */ /* 0x000fea0003800200 */
.L_x_1755:
[----:B------:R-:W-:Y:S01]  /*4300*/  LOP3.LUT R9, R2, 0x3e0, RZ, 0xc0, !PT ;  /* 0x000003e002097812 */ /* 0x000fe200078ec0ff */
[----:B------:R-:W-:Y:S01]  /*4310*/  IMAD R8, R3, 0x630, R8 ;  /* 0x0000063003087824 */ /* 0x000fe200078e0208 */
[----:B------:R-:W-:Y:S03]  /*4320*/  BAR.SYNC.DEFER_BLOCKING 0x0 ;  /* 0x0000000000007b1d */ /* 0x000fe60000010000 */
[----:B------:R-:W-:Y:S01]  /*4330*/  IMAD R9, R9, R153, R4 ;  /* 0x0000009909097224 */ /* 0x000fe200078e0204 */
[----:B0-----:R-:W-:Y:S02]  /*4340*/  LEA R16, R11, R8, 0x4 ;  /* 0x000000080b107211 */ /* 0x001fe400078e20ff */
[----:B------:R-:W-:Y:S01]  /*4350*/  BSSY.RECONVERGENT B0, `(.L_x_1757) ;  /* 0x00000c5000007945 */ /* 0x000fe20003800200 */
[----:B------:R-:W-:-:S05]  /*4360*/  IMAD.SHL.U32 R4, R9, 0x4, RZ ;  /* 0x0000000409047824 */ /* 0x000fca00078e00ff */
[----:B------:R-:W-:-:S04]  /*4370*/  ISETP.GE.AND P0, PT, R4, R5, PT ;  /* 0x000000050400720c */ /* 0x000fc80003f06270 */
[----:B------:R-:W-:-:S04]  /*4380*/  ISETP.LT.U32.AND P1, PT, R2, 0x80, !P0 ;  /* 0x000000800200780c */ /* 0x000fc80004721070 */
[----:B------:R-:W-:-:S09]  /*4390*/  P2R R17, PR, RZ, 0x2 ;  /* 0x00000002ff117803 */ /* 0x000fd20000000000 */
[----:B------:R-:W-:Y:S05]  /*43a0*/  @!P1 BRA `(.L_x_1758) ;  /* 0x0000000800fc9947 */ /* 0x000fea0003800000 */
[----:B------:R-:W-:Y:S01]  /*43b0*/  UMOV UR6, 0x40 ;  /* 0x0000004000067882 */ /* 0x000fe20000000000 */
[----:B------:R-:W-:Y:S01]  /*43c0*/  ISETP.GE.U32.AND P6, PT, R2, 0x20, PT ;  /* 0x000000200200780c */ /* 0x000fe20003fc6070 */
[----:B------:R-:W-:Y:S01]  /*43d0*/  BSSY.RECONVERGENT B1, `(.L_x_1759) ;  /* 0x0000057000017945 */ /* 0x000fe20003800200 */
[----:B------:R-:W-:-:S04]  /*43e0*/  LEA R20, R3, UR6, 0x4 ;  /* 0x0000000603147c11 */ /* 0x000fc8000f8e20ff */
[C---:B------:R-:W-:Y:S02]  /*43f0*/  ISETP.EQ.AND P2, PT, R20.reuse, RZ, PT ;  /* 0x000000ff1400720c */ /* 0x040fe40003f42270 */
[C---:B------:R-:W-:Y:S02]  /*4400*/  ISETP.EQ.AND P3, PT, R20.reuse, 0x10, PT ;  /* 0x000000101400780c */ /* 0x040fe40003f62270 */
[C---:B------:R-:W-:Y:S02]  /*4410*/  ISETP.EQ.AND P0, PT, R20.reuse, 0x20, PT ;  /* 0x000000201400780c */ /* 0x040fe40003f02270 */
[----:B------:R-:W-:Y:S02]  /*4420*/  P2R R8, PR, RZ, 0x4 ;  /* 0x00000004ff087803 */ /* 0x000fe40000000000 */
[----:B------:R-:W-:Y:S02]  /*4430*/  ISETP.EQ.AND P1, PT, R20, 0x30, PT ;  /* 0x000000301400780c */ /* 0x000fe40003f22270 */
[----:B------:R-:W-:-:S02]  /*4440*/  P2R R9, PR, RZ, 0x8 ;  /* 0x00000008ff097803 */ /* 0x000fc40000000000 */
[C---:B------:R-:W-:Y:S01]  /*4450*/  ISETP.EQ.AND P4, PT, R20.reuse, 0x60, PT ;  /* 0x000000601400780c */ /* 0x040fe20003f82270 */
[----:B------:R-:W-:Y:S01]  /*4460*/  @P2 IMAD.MOV.U32 R8, RZ, RZ, R117 ;  /* 0x000000ffff082224 */ /* 0x000fe200078e0075 */
[C---:B------:R-:W-:Y:S02]  /*4470*/  ISETP.EQ.AND P2, PT, R20.reuse, 0x40, PT ;  /* 0x000000401400780c */ /* 0x040fe40003f42270 */
[----:B------:R-:W-:Y:S01]  /*4480*/  @P3 MOV R8, R83 ;  /* 0x0000005300083202 */ /* 0x000fe20000000f00 */
[----:B------:R-:W-:Y:S01]  /*4490*/  @P0 IMAD.MOV.U32 R8, RZ, RZ, R75 ;  /* 0x000000ffff080224 */ /* 0x000fe200078e004b */
[C---:B------:R-:W-:Y:S02]  /*44a0*/  ISETP.EQ.AND P3, PT, R20.reuse, 0x50, PT ;  /* 0x000000501400780c */ /* 0x040fe40003f62270 */
[----:B------:R-:W-:Y:S02]  /*44b0*/  ISETP.EQ.AND P5, PT, R20, 0x70, PT ;  /* 0x000000701400780c */ /* 0x000fe40003fa2270 */
[----:B------:R-:W-:-:S05]  /*44c0*/  @P1 MOV R8, R31 ;  /* 0x0000001f00081202 */ /* 0x000fca0000000f00 */
[----:B------:R-:W-:-:S04]  /*44d0*/  @P2 IMAD.MOV.U32 R8, RZ, RZ, R118 ;  /* 0x000000ffff082224 */ /* 0x000fc800078e0076 */
[----:B------:R-:W-:Y:S01]  /*44e0*/  @P3 MOV R8, R84 ;  /* 0x0000005400083202 */ /* 0x000fe20000000f00 */
[----:B------:R-:W-:Y:S01]  /*44f0*/  @P4 IMAD.MOV.U32 R8, RZ, RZ, R76 ;  /* 0x000000ffff084224 */ /* 0x000fe200078e004c */
[----:B------:R-:W-:Y:S01]  /*4500*/  @P5 MOV R8, R68 ;  /* 0x0000004400085202 */ /* 0x000fe20000000f00 */
[----:B------:R-:W-:Y:S06]  /*4510*/  @!P6 BRA `(.L_x_1760) ;  /* 0x000000040008e947 */ /* 0x000fec0003800000 */
[----:B------:R-:W0:Y:S01]  /*4520*/  LDS.128 R12, [R16] ;  /* 0x00000000100c7984 */ /* 0x000e220000000c00 */
[----:B------:R-:W-:Y:S02]  /*4530*/  P2R R11, PR, RZ, 0x20 ;  /* 0x00000020ff0b7803 */ /* 0x000fe40000000000 */
[C---:B------:R-:W-:Y:S02]  /*4540*/  ISETP.EQ.AND P5, PT, R20.reuse, RZ, PT ;  /* 0x000000ff1400720c */ /* 0x040fe40003fa2270 */
[----:B------:R-:W-:-:S11]  /*4550*/  ISETP.EQ.AND P6, PT, R20, 0x10, PT ;  /* 0x000000101400780c */ /* 0x000fd60003fc2270 */
[----:B------:R-:W-:Y:S01]  /*4560*/  @P5 IMAD.MOV.U32 R10, RZ, RZ, R115 ;  /* 0x000000ffff0a5224 */ /* 0x000fe200078e0073 */
[----:B------:R-:W-:Y:S01]  /*4570*/  @P5 MOV R9, R87 ;  /* 0x0000005700095202 */ /* 0x000fe20000000f00 */
[----:B------:R-:W-:Y:S01]  /*4580*/  @P5 IMAD.MOV.U32 R18, RZ, RZ, R85 ;  /* 0x000000ffff125224 */ /* 0x000fe200078e0055 */
[----:B------:R-:W-:Y:S01]  /*4590*/  ISETP.NE.AND P5, PT, R11, RZ, PT ;  /* 0x000000ff0b00720c */ /* 0x000fe20003fa5270 */
[----:B------:R-:W-:Y:S01]  /*45a0*/  @P6 IMAD.MOV.U32 R9, RZ, RZ, R79 ;  /* 0x000000ffff096224 */ /* 0x000fe200078e004f */
[----:B------:R-:W-:Y:S01]  /*45b0*/  @P6 MOV R10, R81 ;  /* 0x00000051000a6202 */ /* 0x000fe20000000f00 */
[----:B------:R-:W-:Y:S01]  /*45c0*/  @P0 IMAD.MOV.U32 R10, RZ, RZ, R73 ;  /* 0x000000ffff0a0224 */ /* 0x000fe200078e0049 */
[----:B------:R-:W-:Y:S01]  /*45d0*/  @P6 MOV R18, R77 ;  /* 0x0000004d00126202 */ /* 0x000fe20000000f00 */
[----:B------:R-:W-:Y:S01]  /*45e0*/  @P0 IMAD.MOV.U32 R18, RZ, RZ, R69 ;  /* 0x000000ffff120224 */ /* 0x000fe200078e0045 */
[----:B------:R-:W-:Y:S02]  /*45f0*/  P2R R11, PR, RZ, 0x40 ;  /* 0x00000040ff0b7803 */ /* 0x000fe40000000000 */
[----:B------:R-:W-:Y:S01]  /*4600*/  @P1 MOV R10, R29 ;  /* 0x0000001d000a1202 */ /* 0x000fe20000000f00 */
[----:B------:R-:W-:Y:S01]  /*4610*/  @P2 IMAD.MOV.U32 R10, RZ, RZ, R116 ;  /* 0x000000ffff0a2224 */ /* 0x000fe200078e0074 */
[----:B------:R-:W-:-:S02]  /*4620*/  ISETP.EQ.AND P6, PT, R20, RZ, PT ;  /* 0x000000ff1400720c */ /* 0x000fc40003fc2270 */
[----:B------:R-:W-:Y:S01]  /*4630*/  @P3 MOV R10, R82 ;  /* 0x00000052000a3202 */ /* 0x000fe20000000f00 */
[----:B------:R-:W-:Y:S01]  /*4640*/  @P4 IMAD.MOV.U32 R10, RZ, RZ, R74 ;  /* 0x000000ffff0a4224 */ /* 0x000fe200078e004a */
[----:B------:R-:W-:Y:S02]  /*4650*/  @P5 MOV R10, R30 ;  /* 0x0000001e000a5202 */ /* 0x000fe40000000f00 */
[----:B------:R-:W-:Y:S01]  /*4660*/  @P0 MOV R9, R71 ;  /* 0x0000004700090202 */ /* 0x000fe20000000f00 */
[----:B------:R-:W-:Y:S01]  /*4670*/  @P1 IMAD.MOV.U32 R9, RZ, RZ, R27 ;  /* 0x000000ffff091224 */ /* 0x000fe200078e001b */
[----:B------:R-:W-:Y:S01]  /*4680*/  @P2 MOV R9, R114 ;  /* 0x0000007200092202 */ /* 0x000fe20000000f00 */
[----:B------:R-:W-:Y:S01]  /*4690*/  @P3 IMAD.MOV.U32 R9, RZ, RZ, R80 ;  /* 0x000000ffff093224 */ /* 0x000fe200078e0050 */
[----:B------:R-:W-:Y:S01]  /*46a0*/  @P4 MOV R9, R72 ;  /* 0x0000004800094202 */ /* 0x000fe20000000f00 */
[----:B0-----:R-:W-:Y:S01]  /*46b0*/  FADD R13, R13, R10 ;  /* 0x0000000a0d0d7221 */ /* 0x001fe20000000000 */
[----:B------:R-:W-:Y:S01]  /*46c0*/  @P5 IMAD.MOV.U32 R9, RZ, RZ, R28 ;  /* 0x000000ffff095224 */ /* 0x000fe200078e001c */
[----:B------:R-:W-:Y:S01]  /*46d0*/  @P1 MOV R18, R25 ;  /* 0x0000001900121202 */ /* 0x000fe20000000f00 */
[----:B------:R-:W-:Y:S01]  /*46e0*/  @P2 IMAD.MOV.U32 R18, RZ, RZ, R86 ;  /* 0x000000ffff122224 */ /* 0x000fe200078e0056 */
[----:B------:R-:W-:Y:S01]  /*46f0*/  @P3 MOV R18, R78 ;  /* 0x0000004e00123202 */ /* 0x000fe20000000f00 */
[----:B------:R-:W-:Y:S01]  /*4700*/  @P6 IMAD.MOV.U32 R115, RZ, RZ, R13 ;  /* 0x000000ffff736224 */ /* 0x000fe200078e000d */
[----:B------:R-:W-:Y:S01]  /*4710*/  ISETP.NE.AND P6, PT, R11, RZ, PT ;  /* 0x000000ff0b00720c */ /* 0x000fe20003fc5270 */
[----:B------:R-:W-:Y:S01]  /*4720*/  FADD R14, R14, R9 ;  /* 0x000000090e0e7221 */ /* 0x000fe20000000000 */
[----:B------:R-:W-:Y:S01]  /*4730*/  @P4 IMAD.MOV.U32 R18, RZ, RZ, R70 ;  /* 0x000000ffff124224 */ /* 0x000fe200078e0046 */
[----:B------:R-:W-:Y:S01]  /*4740*/  @P5 MOV R18, R26 ;  /* 0x0000001a00125202 */ /* 0x000fe20000000f00 */
[----:B------:R-:W-:Y:S01]  /*4750*/  FADD R8, R8, R12 ;  /* 0x0000000c08087221 */ /* 0x000fe20000000000 */
[----:B------:R-:W-:Y:S01]  /*4760*/  P2R R9, PR, RZ, 0x40 ;  /* 0x00000040ff097803 */ /* 0x000fe20000000000 */
[--C-:B------:R-:W-:Y:S01]  /*4770*/  @P0 IMAD.MOV.U32 R73, RZ, RZ, R13.reuse ;  /* 0x000000ffff490224 */ /* 0x100fe200078e000d */
[-C--:B------:R-:W-:Y:S01]  /*4780*/  @P1 MOV R29, R13.reuse ;  /* 0x0000000d001d1202 */ /* 0x080fe20000000f00 */
[----:B------:R-:W-:Y:S01]  /*4790*/  FADD R15, R15, R18 ;  /* 0x000000120f0f7221 */ /* 0x000fe20000000000 */
[--C-:B------:R-:W-:Y:S01]  /*47a0*/  @P2 IMAD.MOV.U32 R116, RZ, RZ, R13.reuse ;  /* 0x000000ffff742224 */ /* 0x100fe200078e000d */
[-C--:B------:R-:W-:Y:S01]  /*47b0*/  @P3 MOV R82, R13.reuse ;  /* 0x0000000d00523202 */ /* 0x080fe20000000f00 */
[----:B------:R-:W-:Y:S01]  /*47c0*/  @P4 IMAD.MOV.U32 R74, RZ, RZ, R13 ;  /* 0x000000ffff4a4224 */ /* 0x000fe200078e000d */
[-C--:B------:R-:W-:Y:S01]  /*47d0*/  @P5 MOV R30, R13.reuse ;  /* 0x0000000d001e5202 */ /* 0x080fe20000000f00 */
[--C-:B------:R-:W-:Y:S01]  /*47e0*/  @P0 IMAD.MOV.U32 R71, RZ, RZ, R14.reuse ;  /* 0x000000ffff470224 */ /* 0x100fe200078e000e */
[----:B------:R-:W-:Y:S01]  /*47f0*/  @P6 MOV R81, R13 ;  /* 0x0000000d00516202 */ /* 0x000fe20000000f00 */
[--C-:B------:R-:W-:Y:S01]  /*4800*/  @P2 IMAD.MOV.U32 R114, RZ, RZ, R14.reuse ;  /* 0x000000ffff722224 */ /* 0x100fe200078e000e */
[----:B------:R-:W-:Y:S01]  /*4810*/  ISETP.EQ.AND P6, PT, R20, RZ, PT ;  /* 0x000000ff1400720c */ /* 0x000fe20003fc2270 */
[----:B------:R-:W-:Y:S01]  /*4820*/  @P4 IMAD.MOV.U32 R72, RZ, RZ, R14 ;  /* 0x000000ffff484224 */ /* 0x000fe200078e000e */
[-C--:B------:R-:W-:Y:S01]  /*4830*/  @P1 MOV R27, R14.reuse ;  /* 0x0000000e001b1202 */ /* 0x080fe20000000f00 */
[--C-:B------:R-:W-:Y:S01]  /*4840*/  @P0 IMAD.MOV.U32 R69, RZ, RZ, R15.reuse ;  /* 0x000000ffff450224 */ /* 0x100fe200078e000f */
[-C--:B------:R-:W-:Y:S01]  /*4850*/  @P3 MOV R80, R14.reuse ;  /* 0x0000000e00503202 */ /* 0x080fe20000000f00 */
[--C-:B------:R-:W-:Y:S01]  /*4860*/  @P2 IMAD.MOV.U32 R86, RZ, RZ, R15.reuse ;  /* 0x000000ffff562224 */ /* 0x100fe200078e000f */
[----:B------:R-:W-:Y:S01]  /*4870*/  @P5 MOV R28, R14 ;  /* 0x0000000e001c5202 */ /* 0x000fe20000000f00 */
[----:B------:R-:W-:Y:S01]  /*4880*/  @P4 IMAD.MOV.U32 R70, RZ, RZ, R15 ;  /* 0x000000ffff464224 */ /* 0x000fe200078e000f */
[----:B------:R-:W-:-:S02]  /*4890*/  @P1 MOV R25, R15 ;  /* 0x0000000f00191202 */ /* 0x000fc40000000f00 */
[-C--:B------:R-:W-:Y:S02]  /*48a0*/  @P3 MOV R78, R15.reuse ;  /* 0x0000000f004e3202 */ /* 0x080fe40000000f00 */
[----:B------:R-:W-:Y:S01]  /*48b0*/  @P5 MOV R26, R15 ;  /* 0x0000000f001a5202 */ /* 0x000fe20000000f00 */
[----:B------:R-:W-:Y:S01]  /*48c0*/  @P6 IMAD.MOV.U32 R87, RZ, RZ, R14 ;  /* 0x000000ffff576224 */ /* 0x000fe200078e000e */
[----:B------:R-:W-:-:S04]  /*48d0*/  ISETP.NE.AND P6, PT, R9, RZ, PT ;  /* 0x000000ff0900720c */ /* 0x000fc80003fc5270 */
[----:B------:R-:W-:-:S09]  /*48e0*/  P2R R9, PR, RZ, 0x40 ;  /* 0x00000040ff097803 */ /* 0x000fd20000000000 */
[----:B------:R-:W-:Y:S02]  /*48f0*/  @P6 MOV R79, R14 ;  /* 0x0000000e004f6202 */ /* 0x000fe40000000f00 */
[----:B------:R-:W-:-:S13]  /*4900*/  ISETP.EQ.AND P6, PT, R20, RZ, PT ;  /* 0x000000ff1400720c */ /* 0x000fda0003fc2270 */
[----:B------:R-:W-:Y:S01]  /*4910*/  @P6 IMAD.MOV.U32 R85, RZ, RZ, R15 ;  /* 0x000000ffff556224 */ /* 0x000fe200078e000f */
[----:B------:R-:W-:-:S13]  /*4920*/  ISETP.NE.AND P6, PT, R9, RZ, PT ;  /* 0x000000ff0900720c */ /* 0x000fda0003fc5270 */
[----:B------:R-:W-:-:S07]  /*4930*/  @P6 MOV R77, R15 ;  /* 0x0000000f004d6202 */ /* 0x000fce0000000f00 */
.L_x_1760:
[----:B------:R-:W-:Y:S05]  /*4940*/  BSYNC.RECONVERGENT B1 ;  /* 0x0000000000017941 */ /* 0x000fea0003800200 */
.L_x_1759:
[----:B------:R-:W-:Y:S01]  /*4950*/  ISETP.NE.AND P6, PT, R3, 0x1, PT ;  /* 0x000000010300780c */ /* 0x000fe20003fc5270 */
[----:B------:R-:W-:Y:S04]  /*4960*/  BSSY.RECONVERGENT B1, `(.L_x_1761) ;  /* 0x0000051000017945 */ /* 0x000fe80003800200 */
[----:B------:R-:W-:Y:S08]  /*4970*/  BSSY.RELIABLE B2, `(.L_x_1762) ;  /* 0x000004a000027945 */ /* 0x000ff00003800100 */
[----:B------:R-:W-:Y:S05]  /*4980*/  @P6 BRA `(.L_x_1763) ;  /* 0x0000000000746947 */ /* 0x000fea0003800000 */
        /* <DEDUP_REMOVED lines=26> */
[----:B------:R-:W-:-:S02]  /*4b30*/  @P5 MOV R9, R30 ;  /* 0x0000001e00095202 */ /* 0x000fc40000000f00 */
[----:B------:R-:W-:Y:S01]  /*4b40*/  @P5 MOV R11, R26 ;  /* 0x0000001a000b5202 */ /* 0x000fe20000000f00 */
[----:B------:R-:W-:Y:S06]  /*4b50*/  BRA `(.L_x_1764) ;  /* 0x00000000008c7947 */ /* 0x000fec0003800000 */
.L_x_1763:
[----:B------:R-:W0:Y:S01]  /*4b60*/  LDS.128 R12, [R16+0x210] ;  /* 0x00021000100c7984 */ /* 0x000e220000000c00 */
        /* <DEDUP_REMOVED lines=14> */
[----:B------:R-:W-:-:S02]  /*4c50*/  ISETP.NE.AND P0, PT, R3, 0x2, PT ;  /* 0x000000020300780c */ /* 0x000fc40003f05270 */
        /* <DEDUP_REMOVED lines=11> */
[----:B0-----:R-:W-:Y:S01]  /*4d10*/  FADD R8, R8, R12 ;  /* 0x0000000c08087221 */ /* 0x001fe20000000000 */
[----:B------:R-:W-:Y:S01]  /*4d20*/  @P4 MOV R11, R72 ;  /* 0x00000048000b4202 */ /* 0x000fe20000000f00 */
[----:B------:R-:W-:Y:S01]  /*4d30*/  @P5 IMAD.MOV.U32 R11, RZ, RZ, R28 ;  /* 0x000000ffff0b5224 */ /* 0x000fe200078e001c */
[----:B------:R-:W-:Y:S01]  /*4d40*/  @P5 MOV R18, R26 ;  /* 0x0000001a00125202 */ /* 0x000fe20000000f00 */
[----:B------:R-:W-:-:S02]  /*4d50*/  FADD R9, R13, R10 ;  /* 0x0000000a0d097221 */ /* 0x000fc40000000000 */
[----:B------:R-:W-:Y:S02]  /*4d60*/  FADD R10, R14, R11 ;  /* 0x0000000b0e0a7221 */ /* 0x000fe40000000000 */
[----:B------:R-:W-:Y:S01]  /*4d70*/  FADD R11, R15, R18 ;  /* 0x000000120f0b7221 */ /* 0x000fe20000000000 */
[----:B------:R-:W-:Y:S06]  /*4d80*/  @!P0 BRA `(.L_x_1765) ;  /* 0x0000000000208947 */ /* 0x000fec0003800000 */
.L_x_1764:
[----:B------:R-:W0:Y:S01]  /*4d90*/  LDS.128 R12, [R16+0x420] ;  /* 0x00042000100c7984 */ /* 0x000e220000000c00 */
[----:B------:R-:W-:-:S13]  /*4da0*/  ISETP.NE.AND P0, PT, R3, 0x3, PT ;  /* 0x000000030300780c */ /* 0x000fda0003f05270 */
[----:B------:R-:W-:Y:S05]  /*4db0*/  @!P0 BREAK.RELIABLE B2 ;  /* 0x0000000000028942 */ /* 0x000fea0003800100 */
[----:B0-----:R-:W-:Y:S01]  /*4dc0*/  FADD R8, R12, R8 ;  /* 0x000000080c087221 */ /* 0x001fe20000000000 */
[----:B------:R-:W-:Y:S01]  /*4dd0*/  FADD R9, R13, R9 ;  /* 0x000000090d097221 */ /* 0x000fe20000000000 */
[----:B------:R-:W-:Y:S01]  /*4de0*/  FADD R10, R14, R10 ;  /* 0x0000000a0e0a7221 */ /* 0x000fe20000000000 */
[----:B------:R-:W-:Y:S01]  /*4df0*/  FADD R11, R15, R11 ;  /* 0x0000000b0f0b7221 */ /* 0x000fe20000000000 */
[----:B------:R-:W-:Y:S06]  /*4e00*/  @!P0 BRA `(.L_x_1766) ;  /* 0x0000000000188947 */ /* 0x000fec0003800000 */
.L_x_1765:
[----:B------:R-:W-:Y:S05]  /*4e10*/  BSYNC.RELIABLE B2 ;  /* 0x0000000000027941 */ /* 0x000fea0003800100 */
.L_x_1762:
[----:B------:R-:W0:Y:S02]  /*4e20*/  LDS.128 R12, [R16+0x630] ;  /* 0x00063000100c7984 */ /* 0x000e240000000c00 */
[----:B0-----:R-:W-:Y:S01]  /*4e30*/  FADD R8, R12, R8 ;  /* 0x000000080c087221 */ /* 0x001fe20000000000 */
[----:B------:R-:W-:Y:S01]  /*4e40*/  FADD R9, R13, R9 ;  /* 0x000000090d097221 */ /* 0x000fe20000000000 */
[----:B------:R-:W-:Y:S01]  /*4e50*/  FADD R10, R14, R10 ;  /* 0x0000000a0e0a7221 */ /* 0x000fe20000000000 */
[----:B------:R-:W-:-:S07]  /*4e60*/  FADD R11, R15, R11 ;  /* 0x0000000b0f0b7221 */ /* 0x000fce0000000000 */
.L_x_1766:
[----:B------:R-:W-:Y:S05]  /*4e70*/  BSYNC.RECONVERGENT B1 ;  /* 0x0000000000017941 */ /* 0x000fea0003800200 */
.L_x_1761:
[----:B------:R-:W0:Y:S01]  /*4e80*/  LDC.64 R12, c[0x0][0x3d8] ;  /* 0x0000f600ff0c7b82 */ /* 0x000e220000000a00 */
[--C-:B------:R-:W-:Y:S02]  /*4e90*/  IMAD R15, R0, R5, R4.reuse ;  /* 0x00000005000f7224 */ /* 0x100fe400078e0204 */
[----:B------:R-:W-:-:S05]  /*4ea0*/  IMAD.IADD R14, R5, 0x1, -R4 ;  /* 0x00000001050e7824 */ /* 0x000fca00078e0a04 */
        /* <DEDUP_REMOVED lines=14> */
.L_x_1767:
[----:B------:R3:W-:Y:S02]  /*4f90*/  STG.E.128 desc[UR4][R12.64], R8 ;  /* 0x000000080c007986 */ /* 0x0007e4000c101d04 */
.L_x_1758:
[----:B------:R-:W-:Y:S05]  /*4fa0*/  BSYNC.RECONVERGENT B0 ;  /* 0x0000000000007941 */ /* 0x000fea0003800200 */
.L_x_1757:
[----:B------:R-:W-:Y:S05]  /*4fb0*/  WARPSYNC.ALL ;  /* 0x0000000000007948 */ /* 0x000fea0003800000 */
[----:B------:R-:W-:Y:S01]  /*4fc0*/  BAR.SYNC.DEFER_BLOCKING 0x0 ;  /* 0x0000000000007b1d */ /* 0x000fe20000010000 */
[----:B------:R-:W-:-:S05]  /*4fd0*/  ISETP.NE.AND P0, PT, R19, RZ, PT ;  /* 0x000000ff1300720c */ /* 0x000fca0003f05270 */
[----:B------:R-:W-:Y:S08]  /*4fe0*/  BSSY.RECONVERGENT B0, `(.L_x_1768) ;  /* 0x0000012000007945 */ /* 0x000ff00003800200 */
[----:B------:R-:W-:Y:S05]  /*4ff0*/  @P0 BRA `(.L_x_1769) ;  /* 0x0000000000400947 */ /* 0x000fea0003800000 */
[----:B------:R-:W-:Y:S02]  /*5000*/  ISETP.GE.U32.AND P0, PT, R2, 0x20, PT ;  /* 0x000000200200780c */ /* 0x000fe40003f06070 */
[----:B------:R-:W-:-:S11]  /*5010*/  LEA R6, R153, R6, 0x7 ;  /* 0x0000000699067211 */ /* 0x000fd600078e38ff */
[----:B------:R4:W-:Y:S01]  /*5020*/  @P0 STS.128 [R7], R44 ;  /* 0x0000002c07000388 */ /* 0x0009e20000000c00 */
[----:B------:R-:W-:-:S13]  /*5030*/  ISETP.GE.AND P0, PT, R6, R5, PT ;  /* 0x000000050600720c */ /* 0x000fda0003f06270 */
[----:B------:R-:W-:Y:S05]  /*5040*/  @P0 BRA `(.L_x_1769) ;  /* 0x00000000002c0947 */ /* 0x000fea0003800000 */
[----:B------:R-:W-:Y:S01]  /*5050*/  ISETP.NE.AND P0, PT, R3, 0x1, PT ;  /* 0x000000010300780c */ /* 0x000fe20003f05270 */
[----:B------:R-:W-:-:S12]  /*5060*/  IMAD R6, R153, 0x80, R6 ;  /* 0x0000008099067824 */ /* 0x000fd800078e0206 */
[----:B------:R0:W-:Y:S01]  /*5070*/  @P0 STS.128 [R7+0x840], R40 ;  /* 0x0008402807000388 */ /* 0x0001e20000000c00 */
[----:B------:R-:W-:-:S13]  /*5080*/  ISETP.GE.AND P0, PT, R6, R5, PT ;  /* 0x000000050600720c */ /* 0x000fda0003f06270 */
[----:B------:R-:W-:Y:S05]  /*5090*/  @P0 BRA `(.L_x_1769) ;  /* 0x0000000000180947 */ /* 0x000fea0003800000 */
[----:B------:R-:W-:Y:S02]  /*50a0*/  LEA R6, R153, R6, 0x7 ;  /* 0x0000000699067211 */ /* 0x000fe400078e38ff */
[C---:B------:R-:W-:Y:S02]  /*50b0*/  ISETP.NE.AND P0, PT, R3.reuse, 0x3, PT ;  /* 0x000000030300780c */ /* 0x040fe40003f05270 */
[----:B------:R-:W-:Y:S02]  /*50c0*/  ISETP.NE.AND P1, PT, R3, 0x2, PT ;  /* 0x000000020300780c */ /* 0x000fe40003f25270 */
[----:B------:R-:W-:-:S11]  /*50d0*/  ISETP.GE.OR P0, PT, R6, R5, !P0 ;  /* 0x000000050600720c */ /* 0x000fd60004706670 */
[----:B------:R0:W-:Y:S04]  /*50e0*/  @P1 STS.128 [R7+0x1080], R36 ;  /* 0x0010802407001388 */ /* 0x0001e80000000c00 */
[----:B------:R0:W-:Y:S02]  /*50f0*/  @!P0 STS.128 [R7+0x18c0], R32 ;  /* 0x0018c02007008388 */ /* 0x0001e40000000c00 */
.L_x_1769:
[----:B------:R-:W-:Y:S05]  /*5100*/  BSYNC.RECONVERGENT B0 ;  /* 0x0000000000007941 */ /* 0x000fea0003800200 */
.L_x_1768:
[----:B------:R-:W-:Y:S01]  /*5110*/  BAR.SYNC.DEFER_BLOCKING 0x0 ;  /* 0x0000000000007b1d */ /* 0x000fe20000010000 */
[----:B------:R-:W-:-:S13]  /*5120*/  ISETP.NE.AND P0, PT, R17, RZ, PT ;  /* 0x000000ff1100720c */ /* 0x000fda0003f05270 */
[----:B------:R-:W-:Y:S05]  /*5130*/  @!P0 EXIT ;  /* 0x000000000000894d */ /* 0x000fea0003800000 */
[----:B---3--:R-:W-:Y:S01]  /*5140*/  IMAD.SHL.U32 R10, R3, 0x10, RZ ;  /* 0x00000010030a7824 */ /* 0x008fe200078e00ff */
[----:B------:R-:W-:Y:S01]  /*5150*/  ISETP.GE.U32.AND P6, PT, R2, 0x20, PT ;  /* 0x000000200200780c */ /* 0x000fe20003fc6070 */
[----:B------:R-:W-:Y:S03]  /*5160*/  BSSY.RECONVERGENT B0, `(.L_x_1770) ;  /* 0x0000056000007945 */ /* 0x000fe60003800200 */
[C---:B------:R-:W-:Y:S02]  /*5170*/  ISETP.EQ.AND P2, PT, R10.reuse, RZ, PT ;  /* 0x000000ff0a00720c */ /* 0x040fe40003f42270 */
[C---:B------:R-:W-:Y:S02]  /*5180*/  ISETP.EQ.AND P3, PT, R10.reuse, 0x10, PT ;  /* 0x000000100a00780c */ /* 0x040fe40003f62270 */
[C---:B------:R-:W-:Y:S02]  /*5190*/  ISETP.EQ.AND P0, PT, R10.reuse, 0x20, PT ;  /* 0x000000200a00780c */ /* 0x040fe40003f02270 */
[----:B------:R-:W-:-:S02]  /*51a0*/  ISETP.EQ.AND P1, PT, R10, 0x30, PT ;  /* 0x000000300a00780c */ /* 0x000fc40003f22270 */
[----:B------:R-:W-:Y:S02]  /*51b0*/  P2R R6, PR, RZ, 0x4 ;  /* 0x00000004ff067803 */ /* 0x000fe40000000000 */
[----:B------:R-:W-:Y:S02]  /*51c0*/  P2R R6, PR, RZ, 0x8 ;  /* 0x00000008ff067803 */ /* 0x000fe40000000000 */
[C---:B------:R-:W-:Y:S02]  /*51d0*/  ISETP.EQ.AND P4, PT, R10.reuse, 0x60, PT ;  /* 0x000000600a00780c */ /* 0x040fe40003f82270 */
[----:B------:R-:W-:Y:S01]  /*51e0*/  @P2 MOV R8, R117 ;  /* 0x0000007500082202 */ /* 0x000fe20000000f00 */
[----:B------:R-:W-:Y:S01]  /*51f0*/  @P3 IMAD.MOV.U32 R8, RZ, RZ, R83 ;  /* 0x000000ffff083224 */ /* 0x000fe200078e0053 */
[C---:B------:R-:W-:Y:S02]  /*5200*/  ISETP.EQ.AND P2, PT, R10.reuse, 0x40, PT ;  /* 0x000000400a00780c */ /* 0x040fe40003f42270 */
[----:B------:R-:W-:-:S02]  /*5210*/  ISETP.EQ.AND P3, PT, R10, 0x50, PT ;  /* 0x000000500a00780c */ /* 0x000fc40003f62270 */
[----:B------:R-:W-:Y:S02]  /*5220*/  ISETP.EQ.AND P5, PT, R10, 0x70, PT ;  /* 0x000000700a00780c */ /* 0x000fe40003fa2270 */
[----:B------:R-:W-:Y:S01]  /*5230*/  @P0 MOV R8, R75 ;  /* 0x0000004b00080202 */ /* 0x000fe20000000f00 */
[----:B------:R-:W-:-:S06]  /*5240*/  @P1 IMAD.MOV.U32 R8, RZ, RZ, R31 ;  /* 0x000000ffff081224 */ /* 0x000fcc00078e001f */
[----:B------:R-:W-:Y:S02]  /*5250*/  @P2 MOV R8, R118 ;  /* 0x0000007600082202 */ /* 0x000fe40000000f00 */
[----:B------:R-:W-:Y:S01]  /*5260*/  @P3 IMAD.MOV.U32 R8, RZ, RZ, R84 ;  /* 0x000000ffff083224 */ /* 0x000fe200078e0054 */
[----:B------:R-:W-:Y:S01]  /*5270*/  @P4 MOV R8, R76 ;  /* 0x0000004c00084202 */ /* 0x000fe20000000f00 */
[----:B------:R-:W-:Y:S01]  /*5280*/  @P5 IMAD.MOV.U32 R8, RZ, RZ, R68 ;  /* 0x000000ffff085224 */ /* 0x000fe200078e0044 */
[----:B------:R-:W-:Y:S06]  /*5290*/  @!P6 BRA `(.L_x_1771) ;  /* 0x000000040008e947 */ /* 0x000fec0003800000 */
[----:B0-----:R-:W0:Y:S01]  /*52a0*/  LDS.128 R12, [R16] ;  /* 0x00000000100c7984 */ /* 0x001e220000000c00 */
[----:B------:R-:W-:Y:S02]  /*52b0*/  P2R R9, PR, RZ, 0x20 ;  /* 0x00000020ff097803 */ /* 0x000fe40000000000 */
[C---:B------:R-:W-:Y:S02]  /*52c0*/  ISETP.EQ.AND P5, PT, R10.reuse, RZ, PT ;  /* 0x000000ff0a00720c */ /* 0x040fe40003fa2270 */
[----:B------:R-:W-:-:S11]  /*52d0*/  ISETP.EQ.AND P6, PT, R10, 0x10, PT ;  /* 0x000000100a00780c */ /* 0x000fd60003fc2270 */
[----:B------:R-:W-:Y:S01]  /*52e0*/  @P5 MOV R2, R115 ;  /* 0x0000007300025202 */ /* 0x000fe20000000f00 */
[----:B--2-4-:R-:W-:Y:S01]  /*52f0*/  @P5 IMAD.MOV.U32 R7, RZ, RZ, R87 ;  /* 0x000000ffff075224 */ /* 0x014fe200078e0057 */
[----:B------:R-:W-:Y:S01]  /*5300*/  @P5 MOV R6, R85 ;  /* 0x0000005500065202 */ /* 0x000fe20000000f00 */
[----:B------:R-:W-:Y:S01]  /*5310*/  @P6 IMAD.MOV.U32 R2, RZ, RZ, R81 ;  /* 0x000000ffff026224 */ /* 0x000fe200078e0051 */
[----:B------:R-:W-:Y:S01]  /*5320*/  ISETP.NE.AND P5, PT, R9, RZ, PT ;  /* 0x000000ff0900720c */ /* 0x000fe20003fa5270 */
        /* <DEDUP_REMOVED lines=18> */
[----:B------:R-:W-:-:S02]  /*5450*/  @P1 IMAD.MOV.U32 R6, RZ, RZ, R25 ;  /* 0x000000ffff061224 */ /* 0x000fc400078e0019 */
[----:B------:R-:W-:Y:S01]  /*5460*/  FADD R14, R14, R7 ;  /* 0x000000070e0e7221 */ /* 0x000fe20000000000 */
[----:B------:R-:W-:Y:S01]  /*5470*/  @P2 MOV R6, R86 ;  /* 0x0000005600062202 */ /* 0x000fe20000000f00 */
[----:B------:R-:W-:Y:S01]  /*5480*/  @P3 IMAD.MOV.U32 R6, RZ, RZ, R78 ;  /* 0x000000ffff063224 */ /* 0x000fe200078e004e */
[-C--:B------:R-:W-:Y:S01]  /*5490*/  @P6 MOV R115, R13.reuse ;  /* 0x0000000d00736202 */ /* 0x080fe20000000f00 */
[----:B------:R-:W-:Y:S01]  /*54a0*/  FADD R8, R8, R12 ;  /* 0x0000000c08087221 */ /* 0x000fe20000000000 */
[----:B------:R-:W-:Y:S01]  /*54b0*/  ISETP.NE.AND P6, PT, R9, RZ, PT ;  /* 0x000000ff0900720c */ /* 0x000fe20003fc5270 */
[--C-:B------:R-:W-:Y:S01]  /*54c0*/  @P1 IMAD.MOV.U32 R29, RZ, RZ, R13.reuse ;  /* 0x000000ffff1d1224 */ /* 0x100fe200078e000d */
[----:B------:R-:W-:Y:S01]  /*54d0*/  @P4 MOV R6, R70 ;  /* 0x0000004600064202 */ /* 0x000fe20000000f00 */
[----:B------:R-:W-:Y:S01]  /*54e0*/  @P5 IMAD.MOV.U32 R6, RZ, RZ, R26 ;  /* 0x000000ffff065224 */ /* 0x000fe200078e001a */
[----:B------:R-:W-:Y:S01]  /*54f0*/  P2R R2, PR, RZ, 0x40 ;  /* 0x00000040ff027803 */ /* 0x000fe20000000000 */
[--C-:B------:R-:W-:Y:S01]  /*5500*/  @P3 IMAD.MOV.U32 R82, RZ, RZ, R13.reuse ;  /* 0x000000ffff523224 */ /* 0x100fe200078e000d */
[-C--:B------:R-:W-:Y:S01]  /*5510*/  @P0 MOV R73, R13.reuse ;  /* 0x0000000d00490202 */ /* 0x080fe20000000f00 */
[----:B------:R-:W-:Y:S01]  /*5520*/  FADD R15, R15, R6 ;  /* 0x000000060f0f7221 */ /* 0x000fe20000000000 */
[-C--:B------:R-:W-:Y:S01]  /*5530*/  @P2 MOV R116, R13.reuse ;  /* 0x0000000d00742202 */ /* 0x080fe20000000f00 */
[--C-:B------:R-:W-:Y:S01]  /*5540*/  @P5 IMAD.MOV.U32 R30, RZ, RZ, R13.reuse ;  /* 0x000000ffff1e5224 */ /* 0x100fe200078e000d */
[----:B------:R-:W-:Y:S01]  /*5550*/  @P4 MOV R74, R13 ;  /* 0x0000000d004a4202 */ /* 0x000fe20000000f00 */
[--C-:B------:R-:W-:Y:S01]  /*5560*/  @P1 IMAD.MOV.U32 R27, RZ, RZ, R14.reuse ;  /* 0x000000ffff1b1224 */ /* 0x100fe200078e000e */
[-C--:B------:R-:W-:Y:S01]  /*5570*/  @P0 MOV R71, R14.reuse ;  /* 0x0000000e00470202 */ /* 0x080fe20000000f00 */
[----:B------:R-:W-:Y:S01]  /*5580*/  @P6 IMAD.MOV.U32 R81, RZ, RZ, R13 ;  /* 0x000000ffff516224 */ /* 0x000fe200078e000d */
[----:B------:R-:W-:Y:S01]  /*5590*/  ISETP.EQ.AND P6, PT, R10, RZ, PT ;  /* 0x000000ff0a00720c */ /* 0x000fe20003fc2270 */
[--C-:B------:R-:W-:Y:S01]  /*55a0*/  @P3 IMAD.MOV.U32 R80, RZ, RZ, R14.reuse ;  /* 0x000000ffff503224 */ /* 0x100fe200078e000e */
[-C--:B------:R-:W-:Y:S01]  /*55b0*/  @P2 MOV R114, R14.reuse ;  /* 0x0000000e00722202 */ /* 0x080fe20000000f00 */
[----:B------:R-:W-:Y:S01]  /*55c0*/  @P5 IMAD.MOV.U32 R28, RZ, RZ, R14 ;  /* 0x000000ffff1c5224 */ /* 0x000fe200078e000e */
[----:B------:R-:W-:Y:S01]  /*55d0*/  @P4 MOV R72, R14 ;  /* 0x0000000e00484202 */ /* 0x000fe20000000f00 */
[--C-:B------:R-:W-:Y:S01]  /*55e0*/  @P1 IMAD.MOV.U32 R25, RZ, RZ, R15.reuse ;  /* 0x000000ffff191224 */ /* 0x100fe200078e000f */
[-C--:B------:R-:W-:Y:S01]  /*55f0*/  @P0 MOV R69, R15.reuse ;  /* 0x0000000f00450202 */ /* 0x080fe20000000f00 */
[--C-:B------:R-:W-:Y:S01]  /*5600*/  @P3 IMAD.MOV.U32 R78, RZ, RZ, R15.reuse ;  /* 0x000000ffff4e3224 */ /* 0x100fe200078e000f */
[-C--:B------:R-:W-:Y:S01]  /*5610*/  @P2 MOV R86, R15.reuse ;  /* 0x0000000f00562202 */ /* 0x080fe20000000f00 */
[----:B------:R-:W-:Y:S01]  /*5620*/  @P5 IMAD.MOV.U32 R26, RZ, RZ, R15 ;  /* 0x000000ffff1a5224 */ /* 0x000fe200078e000f */
[----:B------:R-:W-:-:S03]  /*5630*/  @P4 MOV R70, R15 ;  /* 0x0000000f00464202 */ /* 0x000fc60000000f00 */
[----:B------:R-:W-:Y:S02]  /*5640*/  @P6 MOV R87, R14 ;  /* 0x0000000e00576202 */ /* 0x000fe40000000f00 */
[----:B------:R-:W-:-:S04]  /*5650*/  ISETP.NE.AND P6, PT, R2, RZ, PT ;  /* 0x000000ff0200720c */ /* 0x000fc80003fc5270 */
[----:B------:R-:W-:-:S09]  /*5660*/  P2R R2, PR, RZ, 0x40 ;  /* 0x00000040ff027803 */ /* 0x000fd20000000000 */
[----:B------:R-:W-:Y:S01]  /*5670*/  @P6 IMAD.MOV.U32 R79, RZ, RZ, R14 ;  /* 0x000000ffff4f6224 */ /* 0x000fe200078e000e */
[----:B------:R-:W-:-:S13]  /*5680*/  ISETP.EQ.AND P6, PT, R10, RZ, PT ;  /* 0x000000ff0a00720c */ /* 0x000fda0003fc2270 */
[----:B------:R-:W-:Y:S02]  /*5690*/  @P6 MOV R85, R15 ;  /* 0x0000000f00556202 */ /* 0x000fe40000000f00 */
[----:B------:R-:W-:-:S13]  /*56a0*/  ISETP.NE.AND P6, PT, R2, RZ, PT ;  /* 0x000000ff0200720c */ /* 0x000fda0003fc5270 */
[----:B------:R-:W-:-:S07]  /*56b0*/  @P6 IMAD.MOV.U32 R77, RZ, RZ, R15 ;  /* 0x000000ffff4d6224 */ /* 0x000fce00078e000f */
.L_x_1771:
[----:B------:R-:W-:Y:S05]  /*56c0*/  BSYNC.RECONVERGENT B0 ;  /* 0x0000000000007941 */ /* 0x000fea0003800200 */
.L_x_1770:
[----:B------:R-:W-:Y:S01]  /*56d0*/  ISETP.NE.AND P6, PT, R3, 0x1, PT ;  /* 0x000000010300780c */ /* 0x000fe20003fc5270 */
[----:B------:R-:W-:Y:S04]  /*56e0*/  BSSY.RECONVERGENT B0, `(.L_x_1772) ;  /* 0x000004e000007945 */ /* 0x000fe80003800200 */
[----:B------:R-:W-:Y:S08]  /*56f0*/  BSSY.RELIABLE B1, `(.L_x_1773) ;  /* 0x0000047000017945 */ /* 0x000ff00003800100 */
[----:B------:R-:W-:Y:S05]  /*5700*/  @P6 BRA `(.L_x_1774) ;  /* 0x0000000000746947 */ /* 0x000fea0003800000 */
[----:B------:R-:W-:Y:S02]  /*5710*/  P2R R2, PR, RZ, 0x20 ;  /* 0x00000020ff027803 */ /* 0x000fe40000000000 */
[C---:B------:R-:W-:Y:S02]  /*5720*/  ISETP.EQ.AND P5, PT, R10.reuse, RZ, PT ;  /* 0x000000ff0a00720c */ /* 0x040fe40003fa2270 */
[----:B------:R-:W-:-:S11]  /*5730*/  ISETP.EQ.AND P6, PT, R10, 0x10, PT ;  /* 0x000000100a00780c */ /* 0x000fd60003fc2270 */
[----:B------:R-:W-:Y:S01]  /*5740*/  @P5 MOV R9, R115 ;  /* 0x0000007300095202 */ /* 0x000fe20000000f00 */
[----:B------:R-:W-:Y:S01]  /*5750*/  @P5 IMAD.MOV.U32 R10, RZ, RZ, R87 ;  /* 0x000000ffff0a5224 */ /* 0x000fe200078e0057 */
[----:B0-----:R-:W-:Y:S01]  /*5760*/  @P5 MOV R11, R85 ;  /* 0x00000055000b5202 */ /* 0x001fe20000000f00 */
        /* <DEDUP_REMOVED lines=22> */
[----:B------:R-:W-:Y:S06]  /*58d0*/  BRA `(.L_x_1775) ;  /* 0x0000000000807947 */ /* 0x000fec0003800000 */
.L_x_1774:
[----:B0-----:R-:W0:Y:S01]  /*58e0*/  LDS.128 R12, [R16+0x210] ;  /* 0x00021000100c7984 */ /* 0x001e220000000c00 */
[C---:B------:R-:W-:Y:S02]  /*58f0*/  ISETP.EQ.AND P6, PT, R10.reuse, 0x10, PT ;  /* 0x000000100a00780c */ /* 0x040fe40003fc2270 */
[----:B------:R-:W-:Y:S02]  /*5900*/  P2R R2, PR, RZ, 0x20 ;  /* 0x00000020ff027803 */ /* 0x000fe40000000000 */
[----:B------:R-:W-:Y:S02]  /*5910*/  ISETP.EQ.AND P5, PT, R10, RZ, PT ;  /* 0x000000ff0a00720c */ /* 0x000fe40003fa2270 */
[----:B------:R-:W-:-:S07]  /*5920*/  ISETP.NE.AND P5, PT, R2, RZ, PT ;  /* 0x000000ff0200720c */ /* 0x000fce0003fa5270 */
[----:B------:R-:W-:Y:S01]  /*5930*/  @P6 MOV R115, R81 ;  /* 0x0000005100736202 */ /* 0x000fe20000000f00 */
[----:B------:R-:W-:Y:S01]  /*5940*/  @P6 IMAD.MOV.U32 R87, RZ, RZ, R79 ;  /* 0x000000ffff576224 */ /* 0x000fe200078e004f */
[----:B------:R-:W-:Y:S01]  /*5950*/  @P6 MOV R85, R77 ;  /* 0x0000004d00556202 */ /* 0x000fe20000000f00 */
[----:B------:R-:W-:Y:S01]  /*5960*/  @P0 IMAD.MOV.U32 R115, RZ, RZ, R73 ;  /* 0x000000ffff730224 */ /* 0x000fe200078e0049 */
[----:B------:R-:W-:Y:S01]  /*5970*/  @P0 MOV R87, R71 ;  /* 0x0000004700570202 */ /* 0x000fe20000000f00 */
[----:B------:R-:W-:Y:S01]  /*5980*/  @P0 IMAD.MOV.U32 R85, RZ, RZ, R69 ;  /* 0x000000ffff550224 */ /* 0x000fe200078e0045 */
[----:B------:R-:W-:Y:S01]  /*5990*/  ISETP.NE.AND P0, PT, R3, 0x2, PT ;  /* 0x000000020300780c */ /* 0x000fe20003f05270 */
        /* <DEDUP_REMOVED lines=15> */
[----:B0-----:R-:W-:Y:S02]  /*5a90*/  FADD R8, R8, R12 ;  /* 0x0000000c08087221 */ /* 0x001fe40000000000 */
[----:B------:R-:W-:Y:S01]  /*5aa0*/  FADD R9, R13, R115 ;  /* 0x000000730d097221 */ /* 0x000fe20000000000 */
[----:B------:R-:W-:Y:S01]  /*5ab0*/  FADD R10, R14, R87 ;  /* 0x000000570e0a7221 */ /* 0x000fe20000000000 */
[----:B------:R-:W-:Y:S01]  /*5ac0*/  FADD R11, R15, R85 ;  /* 0x000000550f0b7221 */ /* 0x000fe20000000000 */
[----:B------:R-:W-:Y:S06]  /*5ad0*/  @!P0 BRA `(.L_x_1776) ;  /* 0x0000000000208947 */ /* 0x000fec0003800000 */
.L_x_1775:
        /* <DEDUP_REMOVED lines=8> */
.L_x_1776:
[----:B------:R-:W-:Y:S05]  /*5b60*/  BSYNC.RELIABLE B1 ;  /* 0x0000000000017941 */ /* 0x000fea0003800100 */
.L_x_1773:
[----:B------:R-:W0:Y:S02]  /*5b70*/  LDS.128 R16, [R16+0x630] ;  /* 0x0006300010107984 */ /* 0x000e240000000c00 */
[----:B0-----:R-:W-:Y:S01]  /*5b80*/  FADD R8, R16, R8 ;  /* 0x0000000810087221 */ /* 0x001fe20000000000 */
[----:B------:R-:W-:Y:S01]  /*5b90*/  FADD R9, R17, R9 ;  /* 0x0000000911097221 */ /* 0x000fe20000000000 */
[----:B------:R-:W-:Y:S01]  /*5ba0*/  FADD R10, R18, R10 ;  /* 0x0000000a120a7221 */ /* 0x000fe20000000000 */
[----:B------:R-:W-:-:S07]  /*5bb0*/  FADD R11, R19, R11 ;  /* 0x0000000b130b7221 */ /* 0x000fce0000000000 */
.L_x_1777:
[----:B------:R-:W-:Y:S05]  /*5bc0*/  BSYNC.RECONVERGENT B0 ;  /* 0x0000000000007941 */ /* 0x000fea0003800200 */
.L_x_1772:
[----:B------:R-:W-:Y:S05]  /*5bd0*/  WARPSYNC.ALL ;  /* 0x0000000000007948 */ /* 0x000fea0003800000 */
[----:B------:R-:W0:Y:S01]  /*5be0*/  LDC.64 R2, c[0x0][0x3e0] ;  /* 0x0000f800ff027b82 */ /* 0x000e220000000a00 */
[--C-:B--2-4-:R-:W-:Y:S02]  /*5bf0*/  IMAD R7, R0, R5, R4.reuse ;  /* 0x0000000500077224 */ /* 0x114fe400078e0204 */
[----:B------:R-:W-:-:S05]  /*5c00*/  IMAD.IADD R4, R5, 0x1, -R4 ;  /* 0x0000000105047824 */ /* 0x000fca00078e0a04 */
[----:B------:R-:W-:Y:S01]  /*5c10*/  ISETP.GT.U32.AND P1, PT, R4, 0x3, PT ;  /* 0x000000030400780c */ /* 0x000fe20003f24070 */
[----:B0-----:R-:W-:-:S03]  /*5c20*/  IMAD.WIDE.U32 R2, R7, 0x4, R2 ;  /* 0x0000000407027825 */ /* 0x001fc600078e0002 */
[----:B------:R-:W-:-:S13]  /*5c30*/  LOP3.LUT P0, RZ, R2, 0xf, RZ, 0xc0, !PT ;  /* 0x0000000f02ff7812 */ /* 0x000fda000780c0ff */
[----:B------:R-:W-:Y:S05]  /*5c40*/  @!P0 BRA P1, `(.L_x_1778) ;  /* 0x0000000000288947 */ /* 0x000fea0000800000 */
[C---:B------:R-:W-:Y:S02]  /*5c50*/  ISETP.NE.AND P0, PT, R4.reuse, RZ, PT ;  /* 0x000000ff0400720c */ /* 0x040fe40003f05270 */
[C---:B------:R-:W-:Y:S02]  /*5c60*/  ISETP.GE.U32.AND P1, PT, R4.reuse, 0x2, PT ;  /* 0x000000020400780c */ /* 0x040fe40003f26070 */
[----:B------:R-:W-:-:S09]  /*5c70*/  ISETP.GE.U32.AND P2, PT, R4, 0x3, PT ;  /* 0x000000030400780c */ /* 0x000fd20003f46070 */
[----:B------:R0:W-:Y:S01]  /*5c80*/  @P0 STG.E desc[UR4][R2.64], R8 ;  /* 0x0000000802000986 */ /* 0x0001e2000c101904 */
[----:B------:R-:W-:-:S03]  /*5c90*/  ISETP.GE.U32.AND P0, PT, R4, 0x4, PT ;  /* 0x000000040400780c */ /* 0x000fc60003f06070 */
[----:B------:R0:W-:Y:S04]  /*5ca0*/  @P1 STG.E desc[UR4][R2.64+0x4], R9 ;  /* 0x0000040902001986 */ /* 0x0001e8000c101904 */
[----:B------:R0:W-:Y:S06]  /*5cb0*/  @P2 STG.E desc[UR4][R2.64+0x8], R10 ;  /* 0x0000080a02002986 */ /* 0x0001ec000c101904 */
[----:B------:R-:W-:Y:S05]  /*5cc0*/  @!P0 EXIT ;  /* 0x000000000000894d */ /* 0x000fea0003800000 */
[----:B------:R-:W-:Y:S01]  /*5cd0*/  STG.E desc[UR4][R2.64+0xc], R11 ;  /* 0x00000c0b02007986 */ /* 0x000fe2000c101904 */
[----:B------:R-:W-:Y:S05]  /*5ce0*/  EXIT ;  /* 0x000000000000794d */ /* 0x000fea0003800000 */
.L_x_1778:
[----:B------:R-:W-:Y:S01]  /*5cf0*/  STG.E.128 desc[UR4][R2.64], R8 ;  /* 0x0000000802007986 */ /* 0x000fe2000c101d04 */
[----:B------:R-:W-:Y:S05]  /*5d00*/  EXIT ;  /* 0x000000000000794d */ /* 0x000fea0003800000 */
        .weak           $__internal_15_$__cuda_sm20_rcp_rn_f32_slowpath
        .type           $__internal_15_$__cuda_sm20_rcp_rn_f32_slowpath,@function
        .size           $__internal_15_$__cuda_sm20_rcp_rn_f32_slowpath,(.L_x_4776 - $__internal_15_$__cuda_sm20_rcp_rn_f32_slowpath)
$__internal_15_$__cuda_sm20_rcp_rn_f32_slowpath:
[----:B------:R-:W-:-:S04]  /*5d10*/  SHF.L.U32 R6, R5, 0x1, RZ ;  /* 0x0000000105067819 */ /* 0x000fc800000006ff */
        /* <DEDUP_REMOVED lines=14> */
.L_x_1779:
[----:B------:R-:W-:-:S04]  /*5e00*/  IADD3 R8, PT, PT, R6, -0xfd, RZ ;  /* 0xffffff0306087810 */ /* 0x000fc80007ffe0ff */
[----:B------:R-:W-:-:S13]  /*5e10*/  ISETP.GT.U32.AND P0, PT, R8, 0x1, PT ;  /* 0x000000010800780c */ /* 0x000fda0003f04070 */
[----:B------:R-:W-:Y:S05]  /*5e20*/  @P0 BRA `(.L_x_1781) ;  /* 0x0000000000780947 */ /* 0x000fea0003800000 */
[----:B------:R-:W-:Y:S01]  /*5e30*/  LOP3.LUT R13, R5, 0x7fffff, RZ, 0xc0, !PT ;  /* 0x007fffff050d7812 */ /* 0x000fe200078ec0ff */
[----:B------:R-:W-:Y:S01]  /*5e40*/  IMAD.MOV.U32 R19, RZ, RZ, 0x3 ;  /* 0x00000003ff137424 */ /* 0x000fe200078e00ff */
[----:B------:R-:W-:Y:S02]  /*5e50*/  IADD3 R6, PT, PT, R6, -0xfc, RZ ;  /* 0xffffff0406067810 */ /* 0x000fe40007ffe0ff */
        /* <DEDUP_REMOVED lines=23> */
[----:B------:R-:W-:-:S05]  /*5fd0*/  @!P0 VIADD R6, R6, 0x1 ;  /* 0x0000000106068836 */ /* 0x000fca0000000000 */
[----:B------:R-:W-:-:S04]  /*5fe0*/  @!P1 SHF.L.U32 R6, R6, 0x1, RZ ;  /* 0x0000000106069819 */ /* 0x000fc800000006ff */
[----:B------:R-:W-:Y:S01]  /*5ff0*/  LOP3.LUT R6, R6, 0x80000000, R5, 0xf8, !PT ;  /* 0x8000000006067812 */ /* 0x000fe200078ef805 */
[----:B------:R-:W-:Y:S06]  /*6000*/  BRA `(.L_x_1780) ;  /* 0x0000000000047947 */ /* 0x000fec0003800000 */
.L_x_1781:
[----:B------:R0:W1:Y:S02]  /*6010*/  MUFU.RCP R6, R5 ;  /* 0x0000000500067308 */ /* 0x0000640000001000 */
.L_x_1780:
[----:B------:R-:W-:Y:S02]  /*6020*/  HFMA2 R15, -RZ, RZ, 0, 0 ;  /* 0x00000000ff0f7431 */ /* 0x000fe400000001ff */
[----:B------:R-:W-:-:S04]  /*6030*/  IMAD.MOV.U32 R14, RZ, RZ, R17 ;  /* 0x000000ffff0e7224 */ /* 0x000fc800078e0011 */
[----:B0123--:R-:W-:Y:S05]  /*6040*/  RET.REL.NODEC R14 `(_ZN18transformer_engine13normalization21ln_bwd_general_kernelINS0_13Kernel_traitsI13__nv_bfloat16fS3_fjLj512ELj1ELj4ELj1ELj16ENS0_18Kernel_traits_baseILj512ES3_fS3_fjLj128EEEEEEEvNS0_20BackwardKernelParamsE) ;  /* 0xffffff9c0eec7950 */ /* 0x00ffea0003c3ffff */
.L_x_1782:
        /* <DEDUP_REMOVED lines=11> */
.L_x_4776:


//--------------------- .text._ZN18transformer_engine13normalization21ln_bwd_general_kernelINS0_13Kernel_traitsI13__nv_bfloat16S3_S3_fjLj512ELj1ELj4ELj1ELj16ENS0_18Kernel_traits_baseILj512ES3_S3_S3_fjLj128EEEEEEEvNS0_20BackwardKernelParamsE --------------------------
	.section	.text._ZN18transformer_engine13normalization21ln_bwd_general_kernelINS0_13Kernel_traitsI13__nv_bfloat16S3_S3_fjLj512ELj1ELj4ELj1ELj16ENS0_18Kernel_traits_baseILj512ES3_S3_S3_fjLj128EEEEEEEvNS0_20BackwardKernelParamsE,"ax",@progbits
	.align	128
        .global         _ZN18transformer_engine13normalization21ln_bwd_general_kernelINS0_13Kernel_traitsI13__nv_bfloat16S3_S3_fjLj512ELj1ELj4ELj1ELj16ENS0_18Kernel_traits_baseILj512ES3_S3_S3_fjLj128EEEEEEEvNS0_20BackwardKernelParamsE
        .type           _ZN18transformer_engine13normalization21ln_bwd_general_kernelINS0_13Kernel_traitsI13__nv_bfloat16S3_S3_fjLj512ELj1ELj4ELj1ELj16ENS0_18Kernel_traits_baseILj512ES3_S3_S3_fjLj128EEEEEEEvNS0_20BackwardKernelParamsE,@function
        .size           _ZN18transformer_engine13normalization21ln_bwd_general_kernelINS0_13Kernel_traitsI13__nv_bfloat16S3_S3_fjLj512ELj1ELj4ELj1ELj16ENS0_18Kernel_traits_baseILj512ES3_S3_S3_fjLj128EEEEEEEvNS0_20BackwardKernelParamsE,(.L_x_4777 - _ZN18transformer_engine13normalization21ln_bwd_general_kernelINS0_13Kernel_traitsI13__nv_bfloat16S3_S3_fjLj512ELj1ELj4ELj1ELj16ENS0_18Kernel_traits_baseILj512ES3_S3_S3_fjLj128EEEEEEEvNS0_20BackwardKernelParamsE)
        .other          _ZN18transformer_engine13normalization21ln_bwd_general_kernelINS0_13Kernel_traitsI13__nv_bfloat16S3_S3_fjLj512ELj1ELj4ELj1ELj16ENS0_18Kernel_traits_baseILj512ES3_S3_S3_fjLj128EEEEEEEvNS0_20BackwardKernelParamsE,@"STO_CUDA_ENTRY STV_DEFAULT"
_ZN18transformer_engine13normalization21ln_bwd_general_kernelINS0_13Kernel_traitsI13__nv_bfloat16S3_S3_fjLj512ELj1ELj4ELj1ELj16ENS0_18Kernel_traits_baseILj512ES3_S3_S3_fjLj128EEEEEEEvNS0_20BackwardKernelParamsE:
.text._ZN18transformer_engine13normalization21ln_bwd_general_kernelINS0_13Kernel_traitsI13__nv_bfloat16S3_S3_fjLj512ELj1ELj4ELj1ELj16ENS0_18Kernel_traits_baseILj512ES3_S3_S3_fjLj128EEEEEEEvNS0_20BackwardKernelParamsE:
[----:B------:R-:W-:Y:S01]  /*0000*/  LDC R1, c[0x0][0x37c] ;  /* 0x0000df00ff017b82 */ /* 0x000fe20000000800 */
[----:B------:R-:W0:Y:S07]  /*0010*/  LDCU UR4, c[0x0][0x384] ;  /* 0x00007080ff0477ac */ /* 0x000e2e0008000800 */
[----:B------:R-:W1:Y:S01]  /*0020*/  S2UR UR6, SR_CTAID.X ;  /* 0x00000000000679c3 */ /* 0x000e620000002500 */
[----:B------:R-:W2:Y:S01]  /*0030*/  S2R R118, SR_TID.X ;  /* 0x0000000000767919 */ /* 0x000ea20000002100 */
[----:B------:R-:W-:Y:S01]  /*0040*/  BSSY.RECONVERGENT B0, `(.L_x_1783) ;  /* 0x0000096000007945 */ /* 0x000fe20003800200 */
[----:B------:R-:W3:Y:S01]  /*0050*/  LDCU UR7, c[0x0][0x38c] ;  /* 0x00007180ff0777ac */ /* 0x000ee20008000800 */
[----:B------:R-:W-:-:S02]  /*0060*/  CS2R R70, SRZ ;  /* 0x0000000000467805 */ /* 0x000fc4000001ff00 */
[----:B------:R-:W-:Y:S02]  /*0070*/  CS2R R66, SRZ ;  /* 0x0000000000427805 */ /* 0x000fe4000001ff00 */
[----:B------:R-:W-:Y:S02]  /*0080*/  CS2R R72, SRZ ;  /* 0x0000000000487805 */ /* 0x000fe4000001ff00 */
[----:B------:R-:W-:Y:S02]  /*0090*/  CS2R R74, SRZ ;  /* 0x00000000004a7805 */ /* 0x000fe4000001ff00 */
[----:B------:R-:W-:Y:S02]  /*00a0*/  CS2R R76, SRZ ;  /* 0x00000000004c7805 */ /* 0x000fe4000001ff00 */
[----:B------:R-:W-:Y:S01]  /*00b0*/  CS2R R78, SRZ ;  /* 0x00000000004e7805 */ /* 0x000fe2000001ff00 */
[----:B------:R-:W-:Y:S01]  /*00c0*/  IMAD.MOV.U32 R80, RZ, RZ, RZ ;  /* 0x000000ffff507224 */ /* 0x000fe200078e00ff */
[----:B------:R-:W-:-:S02]  /*00d0*/  CS2R R20, SRZ ;  /* 0x0000000000147805 */ /* 0x000fc4000001ff00 */
        /* <DEDUP_REMOVED lines=9> */
[----:B------:R-:W4:Y:S01]  /*0170*/  I2F.U32.RP R0, R153 ;  /* 0x0000009900007306 */ /* 0x000f220000209000 */
[----:B------:R-:W-:Y:S01]  /*0180*/  ISETP.NE.U32.AND P2, PT, R153, RZ, PT ;  /* 0x000000ff9900720c */ /* 0x000fe20003f45070 */
[----:B---3--:R-:W-:Y:S01]  /*0190*/  IMAD.U32 R115, RZ, RZ, UR7 ;  /* 0x00000007ff737e24 */ /* 0x008fe2000f8e00ff */
[----:B--2---:R-:W-:-:S05]  /*01a0*/  LOP3.LUT R116, R118, 0x1f, RZ, 0xc0, !PT ;  /* 0x0000001f76747812 */ /* 0x004fca00078ec0ff */
[----:B----4-:R-:W2:Y:S02]  /*01b0*/  MUFU.RCP R0, R0 ;  /* 0x0000000000007308 */ /* 0x010ea40000001000 */
[----:B--2---:R-:W-:Y:S02]  /*01c0*/  VIADD R2, R0, 0xffffffe ;  /* 0x0ffffffe00027836 */ /* 0x004fe40000000000 */
[----:B------:R-:W-:-:S04]  /*01d0*/  IMAD.MOV.U32 R0, RZ, RZ, RZ ;  /* 0x000000ffff007224 */ /* 0x000fc800078e00ff */
[----:B------:R2:W3:Y:S02]  /*01e0*/  F2I.FTZ.U32.TRUNC.NTZ R3, R2 ;  /* 0x0000000200037305 */ /* 0x0004e4000021f000 */
[----:B--2---:R-:W-:Y:S02]  /*01f0*/  IMAD.MOV.U32 R2, RZ, RZ, RZ ;  /* 0x000000ffff027224 */ /* 0x004fe400078e00ff */
[----:B---3--:R-:W-:-:S05]  /*0200*/  IMAD R4, R3, R153, RZ ;  /* 0x0000009903047224 */ /* 0x008fca00078e02ff */
[----:B------:R-:W-:-:S05]  /*0210*/  IADD3 R5, PT, PT, -R4, RZ, RZ ;  /* 0x000000ff04057210 */ /* 0x000fca0007ffe1ff */
[----:B------:R-:W-:-:S06]  /*0220*/  IMAD.HI.U32 R3, R3, R5, R2 ;  /* 0x0000000503037227 */ /* 0x000fcc00078e0002 */
[----:B-1----:R-:W-:-:S04]  /*0230*/  IMAD.HI.U32 R120, R3, UR6, RZ ;  /* 0x0000000603787c27 */ /* 0x002fc8000f8e00ff */
[----:B------:R-:W-:Y:S02]  /*0240*/  HFMA2 R3, -RZ, RZ, 0, 0 ;  /* 0x00000000ff037431 */ /* 0x000fe400000001ff */
[----:B------:R-:W-:-:S04]  /*0250*/  IMAD.MOV R4, RZ, RZ, -R120 ;  /* 0x000000ffff047224 */ /* 0x000fc800078e0a78 */
[----:B------:R-:W-:-:S05]  /*0260*/  IMAD R4, R153, R4, UR6 ;  /* 0x0000000699047e24 */ /* 0x000fca000f8e0204 */
[----:B------:R-:W-:-:S13]  /*0270*/  ISETP.GE.U32.AND P0, PT, R4, R153, PT ;  /* 0x000000990400720c */ /* 0x000fda0003f06070 */
[----:B------:R-:W-:Y:S01]  /*0280*/  @P0 IADD3 R4, PT, PT, R4, -R153, RZ ;  /* 0x8000009904040210 */ /* 0x000fe20007ffe0ff */
[----:B------:R-:W-:-:S03]  /*0290*/  @P0 VIADD R120, R120, 0x1 ;  /* 0x0000000178780836 */ /* 0x000fc60000000000 */
[----:B------:R-:W-:-:S13]  /*02a0*/  ISETP.GE.U32.AND P1, PT, R4, R153, PT ;  /* 0x000000990400720c */ /* 0x000fda0003f26070 */
[----:B------:R-:W-:Y:S02]  /*02b0*/  @P1 IADD3 R120, PT, PT, R120, 0x1, RZ ;  /* 0x0000000178781810 */ /* 0x000fe40007ffe0ff */
[----:B------:R-:W-:-:S05]  /*02c0*/  @!P2 LOP3.LUT R120, RZ, R153, RZ, 0x33, !PT ;  /* 0x00000099ff78a212 */ /* 0x000fca00078e33ff */
[----:B------:R-:W-:Y:S02]  /*02d0*/  IMAD.MOV R4, RZ, RZ, -R120 ;  /* 0x000000ffff047224 */ /* 0x000fe400078e0a78 */
[----:B------:R-:W-:Y:S02]  /*02e0*/  IMAD.SHL.U32 R87, R120, 0x4, RZ ;  /* 0x0000000478577824 */ /* 0x000fe400078e00ff */
[----:B------:R-:W-:-:S04]  /*02f0*/  IMAD R117, R153, R4, UR6 ;  /* 0x0000000699757e24 */ /* 0x000fc8000f8e0204 */
[----:B------:R-:W-:-:S05]  /*0300*/  IMAD R116, R117, 0x20, R116 ;  /* 0x0000002075747824 */ /* 0x000fca00078e0274 */
[----:B------:R-:W-:-:S04]  /*0310*/  SHF.L.U32 R114, R116, 0x3, RZ ;  /* 0x0000000374727819 */ /* 0x000fc800000006ff */
        /* <DEDUP_REMOVED lines=9> */
[----:B------:R-:W5:Y:S01]  /*03b0*/  LDG.E.128 R4, desc[UR4][R4.64] ;  /* 0x0000000404047981 */ /* 0x000f62000c1e1d00 */
[----:B------:R-:W-:Y:S05]  /*03c0*/  BRA `(.L_x_1787) ;  /* 0x0000000000707947 */ /* 0x000fea0003800000 */
.L_x_1786:
        /* <DEDUP_REMOVED lines=22> */
[----:B------:R2:W5:Y:S01]  /*0530*/  @P6 LDG.E.U16 R15, desc[UR4][R4.64+0xe] ;  /* 0x00000e04040f6981 */ /* 0x000562000c1e1500 */
[----:B------:R-:W-:-:S04]  /*0540*/  @!P0 PRMT R6, RZ, 0x7610, R6 ;  /* 0x00007610ff068816 */ /* 0x000fc80000000006 */
[----:B--2---:R-:W-:Y:S02]  /*0550*/  PRMT R4, R6, 0x5410, R7 ;  /* 0x0000541006047816 */ /* 0x004fe40000000007 */
[----:B---3--:R-:W-:Y:S02]  /*0560*/  PRMT R5, R10, 0x5410, R11 ;  /* 0x000054100a057816 */ /* 0x008fe4000000000b */
[----:B----4-:R-:W-:Y:S02]  /*0570*/  PRMT R6, R12, 0x5410, R13 ;  /* 0x000054100c067816 */ /* 0x010fe4000000000d */
[----:B-----5:R-:W-:-:S07]  /*0580*/  PRMT R7, R14, 0x5410, R15 ;  /* 0x000054100e077816 */ /* 0x020fce000000000f */
.L_x_1787:
[----:B------:R-:W-:Y:S05]  /*0590*/  BSYNC.RECONVERGENT B1 ;  /* 0x0000000000017941 */ /* 0x000fea0003800200 */
.L_x_1785:
[----:B------:R-:W-:Y:S01]  /*05a0*/  IMAD R12, R153, 0x100, R114 ;  /* 0x00000100990c7824 */ /* 0x000fe200078e0272 */
[C---:B-----5:R-:W-:Y:S01]  /*05b0*/  PRMT R10, R4.reuse, 0x7632, R10 ;  /* 0x00007632040a7816 */ /* 0x060fe2000000000a */
[----:B------:R-:W-:Y:S01]  /*05c0*/  IMAD.U32 R83, R5, 0x10000, RZ ;  /* 0x0001000005537824 */ /* 0x000fe200078e00ff */
[----:B------:R-:W-:Y:S01]  /*05d0*/  SHF.L.U32 R85, R4, 0x10, RZ ;  /* 0x0000001004557819 */ /* 0x000fe200000006ff */
[----:B------:R-:W-:Y:S01]  /*05e0*/  IMAD.U32 R89, R7, 0x10000, RZ ;  /* 0x0001000007597824 */ /* 0x000fe200078e00ff */
[----:B------:R-:W-:Y:S01]  /*05f0*/  ISETP.GE.AND P0, PT, R12, R115, PT ;  /* 0x000000730c00720c */ /* 0x000fe20003f06270 */
[----:B------:R-:W-:Y:S01]  /*0600*/  IMAD.U32 R15, R10, 0x10000, RZ ;  /* 0x000100000a0f7824 */ /* 0x000fe200078e00ff */
[----:B------:R-:W-:Y:S02]  /*0610*/  PRMT R4, R5, 0x7632, R4 ;  /* 0x0000763205047816 */ /* 0x000fe40000000004 */
[C---:B------:R-:W-:Y:S02]  /*0620*/  PRMT R5, R6.reuse, 0x7632, R5 ;  /* 0x0000763206057816 */ /* 0x040fe40000000005 */
[----:B------:R-:W-:-:S02]  /*0630*/  SHF.L.U32 R81, R6, 0x10, RZ ;  /* 0x0000001006517819 */ /* 0x000fc400000006ff */
[----:B------:R-:W-:Y:S01]  /*0640*/  PRMT R6, R7, 0x7632, R6 ;  /* 0x0000763207067816 */ /* 0x000fe20000000006 */
[----:B------:R-:W-:Y:S01]  /*0650*/  IMAD.U32 R19, R5, 0x10000, RZ ;  /* 0x0001000005137824 */ /* 0x000fe200078e00ff */
[----:B------:R-:W-:-:S03]  /*0660*/  SHF.L.U32 R17, R4, 0x10, RZ ;  /* 0x0000001004117819 */ /* 0x000fc600000006ff */
[----:B------:R-:W-:Y:S01]  /*0670*/  IMAD.U32 R91, R6, 0x10000, RZ ;  /* 0x00010000065b7824 */ /* 0x000fe200078e00ff */
[----:B------:R-:W-:Y:S06]  /*0680*/  @P0 BRA `(.L_x_1784) ;  /* 0x0000000000c40947 */ /* 0x000fec0003800000 */
[C---:B------:R-:W-:Y:S01]  /*0690*/  IMAD.WIDE R4, R12.reuse, 0x2, R8 ;  /* 0x000000020c047825 */ /* 0x040fe200078e0208 */
[----:B------:R-:W-:Y:S01]  /*06a0*/  IADD3 R12, PT, PT, -R12, R115, RZ ;  /* 0x000000730c0c7210 */ /* 0x000fe20007ffe1ff */
[----:B------:R-:W-:Y:S01]  /*06b0*/  BSSY.RECONVERGENT B1, `(.L_x_1788) ;  /* 0x0000022000017945 */ /* 0x000fe20003800200 */
[----:B------:R-:W-:-:S04]  /*06c0*/  LOP3.LUT P0, RZ, R4, 0xf, RZ, 0xc0, !PT ;  /* 0x0000000f04ff7812 */ /* 0x000fc8000780c0ff */
[----:B------:R-:W-:-:S13]  /*06d0*/  ISETP.LT.U32.OR P0, PT, R12, 0x8, P0 ;  /* 0x000000080c00780c */ /* 0x000fda0000701470 */
[----:B------:R-:W-:Y:S05]  /*06e0*/  @P0 BRA `(.L_x_1789) ;  /* 0x0000000000080947 */ /* 0x000fea0003800000 */
[----:B------:R-:W5:Y:S01]  /*06f0*/  LDG.E.128 R4, desc[UR4][R4.64] ;  /* 0x0000000404047981 */ /* 0x000f62000c1e1d00 */
[----:B------:R-:W-:Y:S05]  /*0700*/  BRA `(.L_x_1790) ;  /* 0x0000000000707947 */ /* 0x000fea0003800000 */
.L_x_1789:
        /* <DEDUP_REMOVED lines=28> */
.L_x_1790:
[----:B------:R-:W-:Y:S05]  /*08d0*/  BSYNC.RECONVERGENT B1 ;  /* 0x0000000000017941 */ /* 0x000fea0003800200 */
.L_x_1788:
[C---:B-----5:R-:W-:Y:S01]  /*08e0*/  PRMT R8, R4.reuse, 0x7632, R8 ;  /* 0x0000763204087816 */ /* 0x060fe20000000008 */
[----:B------:R-:W-:Y:S01]  /*08f0*/  IMAD.U32 R11, R4, 0x10000, RZ ;  /* 0x00010000040b7824 */ /* 0x000fe200078e00ff */
[C---:B------:R-:W-:Y:S01]  /*0900*/  PRMT R4, R5.reuse, 0x7632, R4 ;  /* 0x0000763205047816 */ /* 0x040fe20000000004 */
[----:B------:R-:W-:Y:S01]  /*0910*/  IMAD.U32 R93, R5, 0x10000, RZ ;  /* 0x00010000055d7824 */ /* 0x000fe200078e00ff */
[C---:B------:R-:W-:Y:S01]  /*0920*/  PRMT R5, R6.reuse, 0x7632, R5 ;  /* 0x0000763206057816 */ /* 0x040fe20000000005 */
[C---:B------:R-:W-:Y:S01]  /*0930*/  IMAD.U32 R101, R7.reuse, 0x10000, RZ ;  /* 0x0001000007657824 */ /* 0x040fe200078e00ff */
[----:B------:R-:W-:Y:S01]  /*0940*/  SHF.L.U32 R97, R6, 0x10, RZ ;  /* 0x0000001006617819 */ /* 0x000fe200000006ff */
[----:B------:R-:W-:Y:S01]  /*0950*/  IMAD.U32 R13, R8, 0x10000, RZ ;  /* 0x00010000080d7824 */ /* 0x000fe200078e00ff */
[----:B------:R-:W-:Y:S01]  /*0960*/  PRMT R6, R7, 0x7632, R6 ;  /* 0x0000763207067816 */ /* 0x000fe20000000006 */
[----:B------:R-:W-:Y:S01]  /*0970*/  IMAD.U32 R99, R5, 0x10000, RZ ;  /* 0x0001000005637824 */ /* 0x000fe200078e00ff */
[----:B------:R-:W-:-:S03]  /*0980*/  SHF.L.U32 R95, R4, 0x10, RZ ;  /* 0x00000010045f7819 */ /* 0x000fc600000006ff */
[----:B------:R-:W-:-:S07]  /*0990*/  IMAD.U32 R103, R6, 0x10000, RZ ;  /* 0x0001000006677824 */ /* 0x000fce00078e00ff */
.L_x_1784:
[----:B------:R-:W-:Y:S05]  /*09a0*/  BSYNC.RECONVERGENT B0 ;  /* 0x0000000000007941 */ /* 0x000fea0003800200 */
.L_x_1783:
        /* <DEDUP_REMOVED lines=19> */
[----:B------:R-:W-:Y:S01]  /*0ae0*/  I2FP.F32.S32 R0, R115 ;  /* 0x0000007300007245 */ /* 0x000fe20000201400 */
[----:B------:R-:W0:Y:S03]  /*0af0*/  LDCU.U8 UR6, c[0x0][0x3c0] ;  /* 0x00007800ff0677ac */ /* 0x000e260008000000 */
[----:B------:R-:W-:-:S04]  /*0b00*/  IADD3 R2, PT, PT, R0, 0x1800000, RZ ;  /* 0x0180000000027810 */ /* 0x000fc80007ffe0ff */
[----:B------:R-:W-:-:S04]  /*0b10*/  LOP3.LUT R2, R2, 0x7f800000, RZ, 0xc0, !PT ;  /* 0x7f80000002027812 */ /* 0x000fc800078ec0ff */
[----:B------:R-:W-:-:S13]  /*0b20*/  ISETP.GT.U32.AND P0, PT, R2, 0x1ffffff, PT ;  /* 0x01ffffff0200780c */ /* 0x000fda0003f04070 */
[----:B0-----:R-:W-:Y:S05]  /*0b30*/  @P0 BRA `(.L_x_1792) ;  /* 0x00000000000c0947 */ /* 0x001fea0003800000 */
[----:B------:R-:W-:-:S07]  /*0b40*/  MOV R8, 0xb60 ;  /* 0x00000b6000087802 */ /* 0x000fce0000000f00 */
[----:B------:R-:W-:Y:S05]  /*0b50*/  CALL.REL.NOINC `($__internal_16_$__cuda_sm20_rcp_rn_f32_slowpath) ;  /* 0x0000006400407944 */ /* 0x000fea0003c00000 */
[----:B------:R-:W-:Y:S05]  /*0b60*/  BRA `(.L_x_1793) ;  /* 0x0000000000107947 */ /* 0x000fea0003800000 */
.L_x_1792:
[----:B------:R-:W0:Y:S02]  /*0b70*/  MUFU.RCP R3, R0 ;  /* 0x0000000000037308 */ /* 0x000e240000001000 */
[----:B0-----:R-:W-:-:S04]  /*0b80*/  FFMA R2, R0, R3, -1 ;  /* 0xbf80000000027423 */ /* 0x001fc80000000003 */
[----:B------:R-:W-:-:S04]  /*0b90*/  FADD.FTZ R2, -R2, -RZ ;  /* 0x800000ff02027221 */ /* 0x000fc80000010100 */
[----:B------:R-:W-:-:S07]  /*0ba0*/  FFMA R86, R3, R2, R3 ;  /* 0x0000000203567223 */ /* 0x000fce0000000003 */
.L_x_1793:
[----:B------:R-:W-:Y:S02]  /*0bb0*/  ISETP.NE.AND P0, PT, RZ, UR6, PT ;  /* 0x00000006ff007c0c */ /* 0x000fe4000bf05270 */
[----:B------:R-:W-:Y:S02]  /*0bc0*/  CS2R R68, SRZ ;  /* 0x0000000000447805 */ /* 0x000fe4000001ff00 */
[----:B------:R-:W-:Y:S02]  /*0bd0*/  CS2R R30, SRZ ;  /* 0x00000000001e7805 */ /* 0x000fe4000001ff00 */
[----:B------:R-:W-:Y:S02]  /*0be0*/  CS2R R28, SRZ ;  /* 0x00000000001c7805 */ /* 0x000fe4000001ff00 */
[----:B------:R-:W-:Y:S02]  /*0bf0*/  FSEL R70, RZ, 1, !P0 ;  /* 0x3f800000ff467808 */ /* 0x000fe40004000000 */
[----:B------:R-:W-:-:S02]  /*0c00*/  CS2R R26, SRZ ;  /* 0x00000000001a7805 */ /* 0x000fc4000001ff00 */
[----:B------:R-:W-:Y:S02]  /*0c10*/  CS2R R24, SRZ ;  /* 0x0000000000187805 */ /* 0x000fe4000001ff00 */
[----:B------:R-:W-:Y:S02]  /*0c20*/  CS2R R22, SRZ ;  /* 0x0000000000167805 */ /* 0x000fe4000001ff00 */
[----:B------:R-:W-:Y:S01]  /*0c30*/  CS2R R20, SRZ ;  /* 0x0000000000147805 */ /* 0x000fe2000001ff00 */
        /* <DEDUP_REMOVED lines=24> */
[----:B------:R-:W-:Y:S01]  /*0dc0*/  CS2R R2, SRZ ;  /* 0x0000000000027805 */ /* 0x000fe2000001ff00 */
[----:B------:R-:W-:Y:S02]  /*0dd0*/  IMAD.MOV.U32 R0, RZ, RZ, RZ ;  /* 0x000000ffff007224 */ /* 0x000fe400078e00ff */
[----:B------:R-:W-:-:S07]  /*0de0*/  IMAD.MOV.U32 R35, RZ, RZ, RZ ;  /* 0x000000ffff237224 */ /* 0x000fce00078e00ff */
.L_x_1828:
[----:B0-----:R-:W0:Y:S01]  /*0df0*/  LDCU UR10, c[0x0][0x388] ;  /* 0x00007100ff0a77ac */ /* 0x001e220008000800 */
[----:B------:R-:W-:Y:S01]  /*0e00*/  LEA.HI R89, R118, R87, RZ, 0x1b ;  /* 0x0000005776597211 */ /* 0x000fe200078fd8ff */
[----:B------:R-:W1:Y:S01]  /*0e10*/  LDC R115, c[0x0][0x38c] ;  /* 0x0000e300ff737b82 */ /* 0x000e620000000800 */
[----:B------:R-:W-:Y:S01]  /*0e20*/  MOV R88, RZ ;  /* 0x000000ff00587202 */ /* 0x000fe20000000f00 */
        /* <DEDUP_REMOVED lines=13> */
[----:B------:R-:W-:-:S11]  /*0f00*/  CS2R R90, SRZ ;  /* 0x00000000005a7805 */ /* 0x000fd6000001ff00 */
[----:B0--3--:R-:W-:Y:S05]  /*0f10*/  @!P0 BRA `(.L_x_1795) ;  /* 0x0000001400648947 */ /* 0x009fea0003800000 */
[----:B------:R-:W0:Y:S01]  /*0f20*/  LDC.64 R66, c[0x0][0x390] ;  /* 0x0000e400ff427b82 */ /* 0x000e220000000a00 */
[-C--:B------:R-:W-:Y:S01]  /*0f30*/  IMAD R59, R89, R115.reuse, R114 ;  /* 0x00000073593b7224 */ /* 0x080fe200078e0272 */
[----:B------:R-:W-:Y:S01]  /*0f40*/  IADD3 R61, PT, PT, -R114, R115, RZ ;  /* 0x00000073723d7210 */ /* 0x000fe20007ffe1ff */
[----:B------:R-:W-:Y:S03]  /*0f50*/  BSSY.RECONVERGENT B1, `(.L_x_1796) ;  /* 0x0000023000017945 */ /* 0x000fe60003800200 */
[C---:B------:R-:W-:Y:S02]  /*0f60*/  ISETP.GT.U32.AND P3, PT, R61.reuse, 0x7, PT ;  /* 0x000000073d00780c */ /* 0x040fe40003f64070 */
        /* <DEDUP_REMOVED lines=32> */
.L_x_1797:
[----:B------:R-:W5:Y:S02]  /*1170*/  LDG.E.128 R40, desc[UR4][R40.64] ;  /* 0x0000000428287981 */ /* 0x000f64000c1e1d00 */
.L_x_1798:
[----:B------:R-:W-:Y:S05]  /*1180*/  BSYNC.RECONVERGENT B1 ;  /* 0x0000000000017941 */ /* 0x000fea0003800200 */
.L_x_1796:
        /* <DEDUP_REMOVED lines=38> */
.L_x_1800:
[----:B------:R-:W5:Y:S02]  /*13f0*/  LDG.E.128 R44, desc[UR4][R44.64] ;  /* 0x000000042c2c7981 */ /* 0x000f64000c1e1d00 */
.L_x_1801:
[----:B------:R-:W-:Y:S05]  /*1400*/  BSYNC.RECONVERGENT B1 ;  /* 0x0000000000017941 */ /* 0x000fea0003800200 */
.L_x_1799:
[----:B------:R-:W0:Y:S01]  /*1410*/  LDC R95, c[0x0][0x384] ;  /* 0x0000e100ff5f7b82 */ /* 0x000e220000000800 */
[----:B------:R-:W-:Y:S01]  /*1420*/  SHF.L.U32 R59, R59, 0x10, RZ ;  /* 0x000000103b3b7819 */ /* 0x000fe200000006ff */
[----:B------:R-:W-:Y:S01]  /*1430*/  IMAD.U32 R61, R40, 0x10000, RZ ;  /* 0x00010000283d7824 */ /* 0x000fe200078e00ff */
[C---:B-----5:R-:W-:Y:S01]  /*1440*/  PRMT R40, R44.reuse, 0x7632, R40 ;  /* 0x000076322c287816 */ /* 0x060fe20000000028 */
[----:B------:R-:W-:Y:S01]  /*1450*/  IMAD.U32 R44, R44, 0x10000, RZ ;  /* 0x000100002c2c7824 */ /* 0x000fe200078e00ff */
[----:B------:R-:W-:Y:S01]  /*1460*/  SHF.L.U32 R63, R42, 0x10, RZ ;  /* 0x000000102a3f7819 */ /* 0x000fe200000006ff */
[--C-:B------:R-:W-:Y:S01]  /*1470*/  FADD R150, R59, -R88.reuse ;  /* 0x800000583b967221 */ /* 0x100fe20000000000 */
[----:B------:R-:W-:Y:S01]  /*1480*/  FADD R152, R61, -R88 ;  /* 0x800000583d987221 */ /* 0x000fe20000000000 */
[----:B------:R-:W-:Y:S02]  /*1490*/  IMAD.U32 R91, R43, 0x10000, RZ ;  /* 0x000100002b5b7824 */ /* 0x000fe400078e00ff */
[----:B------:R-:W-:Y:S01]  /*14a0*/  FMUL R151, R85, R44 ;  /* 0x0000002c55977220 */ /* 0x000fe20000400000 */
[----:B------:R-:W-:-:S02]  /*14b0*/  IMAD.U32 R41, R41, 0x10000, RZ ;  /* 0x0001000029297824 */ /* 0x000fc400078e00ff */
[-C--:B------:R-:W-:Y:S01]  /*14c0*/  FMUL R150, R150, R119.reuse ;  /* 0x0000007796967220 */ /* 0x080fe20000400000 */
[----:B------:R-:W-:Y:S02]  /*14d0*/  IMAD.U32 R43, R58, 0x10000, RZ ;  /* 0x000100003a2b7824 */ /* 0x000fe400078e00ff */
[----:B------:R-:W-:Y:S01]  /*14e0*/  FMUL R152, R152, R119 ;  /* 0x0000007798987220 */ /* 0x000fe20000400000 */
[----:B------:R-:W-:Y:S01]  /*14f0*/  IMAD.U32 R149, R40, 0x10000, RZ ;  /* 0x0001000028957824 */ /* 0x000fe200078e00ff */
[----:B------:R-:W-:Y:S01]  /*1500*/  PRMT R42, R45, 0x7632, R42 ;  /* 0x000076322d2a7816 */ /* 0x000fe2000000002a */
[--C-:B------:R-:W-:Y:S01]  /*1510*/  FADD R148, R41, -R88.reuse ;  /* 0x8000005829947221 */ /* 0x100fe20000000000 */
[----:B------:R-:W-:Y:S01]  /*1520*/  SHF.L.U32 R45, R45, 0x10, RZ ;  /* 0x000000102d2d7819 */ /* 0x000fe200000006ff */
[----:B------:R-:W-:Y:S01]  /*1530*/  FADD R146, R43, -R88 ;  /* 0x800000582b927221 */ /* 0x000fe20000000000 */
[----:B------:R-:W-:Y:S01]  /*1540*/  FADD R4, R4, R149 ;  /* 0x0000009504047221 */ /* 0x000fe20000000000 */
[-C--:B------:R-:W-:Y:S01]  /*1550*/  FFMA R5, R150, R149.reuse, R5 ;  /* 0x0000009596057223 */ /* 0x080fe20000000005 */
[----:B------:R-:W-:Y:S01]  /*1560*/  FMUL R149, R84, R149 ;  /* 0x0000009554957220 */ /* 0x000fe20000400000 */
[----:B------:R-:W-:Y:S01]  /*1570*/  FADD R40, RZ, R151 ;  /* 0x00000097ff287221 */ /* 0x000fe20000000000 */
[----:B------:R-:W-:Y:S01]  /*1580*/  FFMA R41, R152, R151, RZ ;  /* 0x0000009798297223 */ /* 0x000fe200000000ff */
[----:B------:R-:W-:-:S02]  /*1590*/  IMAD.U32 R57, R57, 0x10000, RZ ;  /* 0x0001000039397824 */ /* 0x000fc400078e00ff */
[-C--:B------:R-:W-:Y:S01]  /*15a0*/  FMUL R146, R146, R119.reuse ;  /* 0x0000007792927220 */ /* 0x080fe20000400000 */
[----:B------:R-:W-:Y:S02]  /*15b0*/  IMAD.U32 R145, R42, 0x10000, RZ ;  /* 0x000100002a917824 */ /* 0x000fe400078e00ff */
[----:B------:R-:W-:Y:S01]  /*15c0*/  FMUL R148, R148, R119 ;  /* 0x0000007794947220 */ /* 0x000fe20000400000 */
[----:B------:R-:W-:Y:S01]  /*15d0*/  FMUL R147, R83, R45 ;  /* 0x0000002d53937220 */ /* 0x000fe20000400000 */
[----:B------:R-:W-:Y:S01]  /*15e0*/  FADD R40, R40, R149 ;  /* 0x0000009528287221 */ /* 0x000fe20000000000 */
[----:B------:R-:W-:Y:S01]  /*15f0*/  FFMA R41, R150, R149, R41 ;  /* 0x0000009596297223 */ /* 0x000fe20000000029 */
[----:B------:R-:W-:Y:S01]  /*1600*/  PRMT R60, R46, 0x7632, R60 ;  /* 0x000076322e3c7816 */ /* 0x000fe2000000003c */
[----:B------:R-:W-:Y:S01]  /*1610*/  FADD R142, R57, -R88 ;  /* 0x80000058398e7221 */ /* 0x000fe20000000000 */
[----:B------:R-:W-:Y:S01]  /*1620*/  FADD R8, R8, R145 ;  /* 0x0000009108087221 */ /* 0x000fe20000000000 */
[----:B------:R-:W-:Y:S01]  /*1630*/  FFMA R9, R146, R145, R9 ;  /* 0x0000009192097223 */ /* 0x000fe20000000009 */
[----:B------:R-:W-:-:S02]  /*1640*/  IMAD.U32 R46, R46, 0x10000, RZ ;  /* 0x000100002e2e7824 */ /* 0x000fc400078e00ff */
[----:B------:R-:W-:Y:S01]  /*1650*/  FADD R144, R63, -R88 ;  /* 0x800000583f907221 */ /* 0x000fe20000000000 */
[----:B0-----:R-:W-:Y:S02]  /*1660*/  IMAD R92, R95, 0x100, R114 ;  /* 0x000001005f5c7824 */ /* 0x001fe400078e0272 */
[----:B------:R-:W-:Y:S01]  /*1670*/  FMUL R145, R82, R145 ;  /* 0x0000009152917220 */ /* 0x000fe20000400000 */
[----:B------:R-:W-:Y:S01]  /*1680*/  FADD R40, R40, R147 ;  /* 0x0000009328287221 */ /* 0x000fe20000000000 */
[----:B------:R-:W-:Y:S01]  /*1690*/  FFMA R41, R148, R147, R41 ;  /* 0x0000009394297223 */ /* 0x000fe20000000029 */
[----:B------:R-:W-:Y:S01]  /*16a0*/  SHF.L.U32 R93, R56, 0x10, RZ ;  /* 0x00000010385d7819 */ /* 0x000fe200000006ff */
[-C--:B------:R-:W-:Y:S01]  /*16b0*/  FMUL R142, R142, R119.reuse ;  /* 0x000000778e8e7220 */ /* 0x080fe20000400000 */
[----:B------:R-:W-:Y:S01]  /*16c0*/  SHF.L.U32 R141, R60, 0x10, RZ ;  /* 0x000000103c8d7819 */ /* 0x000fe200000006ff */
[----:B------:R-:W-:Y:S01]  /*16d0*/  FMUL R144, R144, R119 ;  /* 0x0000007790907220 */ /* 0x000fe20000400000 */
[----:B------:R-:W-:Y:S01]  /*16e0*/  FMUL R143, R81, R46 ;  /* 0x0000002e518f7220 */ /* 0x000fe20000400000 */
[----:B------:R-:W-:Y:S01]  /*16f0*/  FADD R40, R40, R145 ;  /* 0x0000009128287221 */ /* 0x000fe20000000000 */
[----:B------:R-:W-:Y:S01]  /*1700*/  FFMA R41, R146, R145, R41 ;  /* 0x0000009192297223 */ /* 0x000fe20000000029 */
[----:B------:R-:W-:Y:S01]  /*1710*/  ISETP.GE.AND P1, PT, R92, R115, PT ;  /* 0x000000735c00720c */ /* 0x000fe20003f26270 */
[----:B------:R-:W-:Y:S01]  /*1720*/  FADD R138, R93, -R88 ;  /* 0x800000585d8a7221 */ /* 0x000fe20000000000 */
[C---:B------:R-:W-:Y:S01]  /*1730*/  PRMT R62, R47.reuse, 0x7632, R62 ;  /* 0x000076322f3e7816 */ /* 0x040fe2000000003e */
[----:B------:R-:W-:Y:S01]  /*1740*/  FADD R12, R12, R141 ;  /* 0x0000008d0c0c7221 */ /* 0x000fe20000000000 */
[----:B------:R-:W-:Y:S01]  /*1750*/  FFMA R13, R142, R141, R13 ;  /* 0x0000008d8e0d7223 */ /* 0x000fe2000000000d */
[----:B------:R-:W-:-:S02]  /*1760*/  IMAD.U32 R47, R47, 0x10000, RZ ;  /* 0x000100002f2f7824 */ /* 0x000fc400078e00ff */
[----:B------:R-:W-:Y:S01]  /*1770*/  FADD R140, R91, -R88 ;  /* 0x800000585b8c7221 */ /* 0x000fe20000000000 */
[----:B------:R-:W-:Y:S01]  /*1780*/  FMUL R141, R80, R141 ;  /* 0x0000008d508d7220 */ /* 0x000fe20000400000 */
[----:B------:R-:W-:Y:S01]  /*1790*/  FADD R40, R40, R143 ;  /* 0x0000008f28287221 */ /* 0x000fe20000000000 */
[----:B------:R-:W-:Y:S01]  /*17a0*/  FFMA R41, R144, R143, R41 ;  /* 0x0000008f90297223 */ /* 0x000fe20000000029 */
[----:B------:R-:W-:Y:S02]  /*17b0*/  IMAD.U32 R137, R62, 0x10000, RZ ;  /* 0x000100003e897824 */ /* 0x000fe400078e00ff */
[-C--:B------:R-:W-:Y:S01]  /*17c0*/  FMUL R138, R138, R119.reuse ;  /* 0x000000778a8a7220 */ /* 0x080fe20000400000 */
        /* <DEDUP_REMOVED lines=13> */
[----:B------:R-:W-:Y:S01]  /*18a0*/  FFMA R15, R140, R47, R15 ;  /* 0x0000002f8c0f7223 */ /* 0x000fe2000000000f */
        /* <DEDUP_REMOVED lines=16> */
[----:B------:R-:W-:Y:S02]  /*19b0*/  IMAD.MOV.U32 R46, RZ, RZ, R7 ;  /* 0x000000ffff2e7224 */ /* 0x000fe400078e0007 */
[----:B------:R-:W-:Y:S01]  /*19c0*/  FFMA R91, R138, R137, R91 ;  /* 0x000000898a5b7223 */ /* 0x000fe2000000005b */
[----:B------:R-:W-:Y:S02]  /*19d0*/  IMAD.MOV.U32 R47, RZ, RZ, R9 ;  /* 0x000000ffff2f7224 */ /* 0x000fe400078e0009 */
[----:B------:R-:W-:Y:S02]  /*19e0*/  IMAD.MOV.U32 R41, RZ, RZ, R13 ;  /* 0x000000ffff297224 */ /* 0x000fe400078e000d */
[----:B------:R-:W-:Y:S01]  /*19f0*/  IMAD.MOV.U32 R42, RZ, RZ, R15 ;  /* 0x000000ffff2a7224 */ /* 0x000fe200078e000f */
[----:B------:R-:W-:Y:S06]  /*1a00*/  @P1 BRA `(.L_x_1795) ;  /* 0x0000000800a81947 */ /* 0x000fec0003800000 */
[--C-:B------:R-:W-:Y:S01]  /*1a10*/  IMAD R89, R89, R115, R92.reuse ;  /* 0x0000007359597224 */ /* 0x100fe200078e025c */
[----:B------:R-:W-:Y:S01]  /*1a20*/  BSSY.RECONVERGENT B1, `(.L_x_1802) ;  /* 0x0000024000017945 */ /* 0x000fe20003800200 */
[----:B------:R-:W-:Y:S02]  /*1a30*/  IMAD.IADD R92, R115, 0x1, -R92 ;  /* 0x00000001735c7824 */ /* 0x000fe400078e0a5c */
[----:B------:R-:W-:-:S03]  /*1a40*/  IMAD.WIDE R32, R89, 0x2, R66 ;  /* 0x0000000259207825 */ /* 0x000fc600078e0242 */
[----:B------:R-:W-:-:S04]  /*1a50*/  LOP3.LUT P1, RZ, R32, 0xf, RZ, 0xc0, !PT ;  /* 0x0000000f20ff7812 */ /* 0x000fc8000782c0ff */
[----:B------:R-:W-:-:S13]  /*1a60*/  ISETP.LT.U32.OR P1, PT, R92, 0x8, P1 ;  /* 0x000000085c00780c */ /* 0x000fda0000f21470 */
[----:B------:R-:W-:Y:S05]  /*1a70*/  @P1 BRA `(.L_x_1803) ;  /* 0x0000000000081947 */ /* 0x000fea0003800000 */
[----:B------:R-:W5:Y:S01]  /*1a80*/  LDG.E.128 R32, desc[UR4][R32.64] ;  /* 0x0000000420207981 */ /* 0x000f62000c1e1d00 */
[----:B------:R-:W-:Y:S05]  /*1a90*/  BRA `(.L_x_1804) ;  /* 0x0000000000707947 */ /* 0x000fea0003800000 */
.L_x_1803:
        /* <DEDUP_REMOVED lines=28> */
.L_x_1804:
[----:B------:R-:W-:Y:S05]  /*1c60*/  BSYNC.RECONVERGENT B1 ;  /* 0x0000000000017941 */ /* 0x000fea0003800200 */
.L_x_1802:
        /* <DEDUP_REMOVED lines=11> */
.L_x_1806:
        /* <DEDUP_REMOVED lines=28> */
.L_x_1807:
[----:B------:R-:W-:Y:S05]  /*1ee0*/  BSYNC.RECONVERGENT B1 ;  /* 0x0000000000017941 */ /* 0x000fea0003800200 */
.L_x_1805:
[----:B------:R-:W-:Y:S01]  /*1ef0*/  IMAD.U32 R51, R51, 0x10000, RZ ;  /* 0x0001000033337824 */ /* 0x000fe200078e00ff */
[----:B------:R-:W-:Y:S01]  /*1f00*/  SHF.L.U32 R33, R33, 0x10, RZ ;  /* 0x0000001021217819 */ /* 0x000fe200000006ff */
[----:B------:R-:W-:Y:S01]  /*1f10*/  IMAD.U32 R53, R32, 0x10000, RZ ;  /* 0x0001000020357824 */ /* 0x000fe200078e00ff */
[C---:B-----5:R-:W-:Y:S01]  /*1f20*/  PRMT R32, R36.reuse, 0x7632, R32 ;  /* 0x0000763224207816 */ /* 0x060fe20000000020 */
[--C-:B------:R-:W-:Y:S01]  /*1f30*/  FADD R134, R51, -R88.reuse ;  /* 0x8000005833867221 */ /* 0x100fe20000000000 */
[----:B------:R-:W-:Y:S01]  /*1f40*/  SHF.L.U32 R36, R36, 0x10, RZ ;  /* 0x0000001024247819 */ /* 0x000fe200000006ff */
[----:B------:R-:W-:Y:S01]  /*1f50*/  FADD R136, R53, -R88 ;  /* 0x8000005835887221 */ /* 0x000fe20000000000 */
[----:B------:R-:W-:Y:S02]  /*1f60*/  IMAD.U32 R65, R35, 0x10000, RZ ;  /* 0x0001000023417824 */ /* 0x000fe400078e00ff */
[----:B------:R-:W-:Y:S01]  /*1f70*/  FMUL R134, R134, R119 ;  /* 0x0000007786867220 */ /* 0x000fe20000400000 */
[----:B------:R-:W-:-:S02]  /*1f80*/  IMAD.U32 R35, R50, 0x10000, RZ ;  /* 0x0001000032237824 */ /* 0x000fc400078e00ff */
[----:B------:R-:W-:Y:S01]  /*1f90*/  FMUL R136, R136, R119 ;  /* 0x0000007788887220 */ /* 0x000fe20000400000 */
[----:B------:R-:W-:Y:S02]  /*1fa0*/  IMAD.U32 R133, R32, 0x10000, RZ ;  /* 0x0001000020857824 */ /* 0x000fe400078e00ff */
[----:B------:R-:W-:Y:S01]  /*1fb0*/  FMUL R135, R77, R36 ;  /* 0x000000244d877220 */ /* 0x000fe20000400000 */
[----:B------:R-:W-:Y:S01]  /*1fc0*/  IMAD.U32 R55, R34, 0x10000, RZ ;  /* 0x0001000022377824 */ /* 0x000fe200078e00ff */
[----:B------:R-:W-:Y:S01]  /*1fd0*/  PRMT R34, R37, 0x7632, R34 ;  /* 0x0000763225227816 */ /* 0x000fe20000000022 */
[--C-:B------:R-:W-:Y:S01]  /*1fe0*/  FADD R130, R35, -R88.reuse ;  /* 0x8000005823827221 */ /* 0x100fe20000000000 */
[----:B------:R-:W-:Y:S01]  /*1ff0*/  FADD R20, R20, R133 ;  /* 0x0000008514147221 */ /* 0x000fe20000000000 */
[-C--:B------:R-:W-:Y:S01]  /*2000*/  FFMA R21, R134, R133.reuse, R21 ;  /* 0x0000008586157223 */ /* 0x080fe20000000015 */
[----:B------:R-:W-:Y:S02]  /*2010*/  IMAD.U32 R37, R37, 0x10000, RZ ;  /* 0x0001000025257824 */ /* 0x000fe400078e00ff */
[----:B------:R-:W-:Y:S01]  /*2020*/  FADD R132, R33, -R88 ;  /* 0x8000005821847221 */ /* 0x000fe20000000000 */
[----:B------:R-:W-:Y:S01]  /*2030*/  FADD R90, R90, R135 ;  /* 0x000000875a5a7221 */ /* 0x000fe20000000000 */
[----:B------:R-:W-:Y:S01]  /*2040*/  FMUL R133, R76, R133 ;  /* 0x000000854c857220 */ /* 0x000fe20000400000 */
        /* <DEDUP_REMOVED lines=19> */
[----:B------:R-:W-:Y:S02]  /*2180*/  IMAD.U32 R125, R52, 0x10000, RZ ;  /* 0x00010000347d7824 */ /* 0x000fe400078e00ff */
[----:B------:R-:W-:Y:S01]  /*2190*/  FMUL R128, R128, R119 ;  /* 0x0000007780807220 */ /* 0x000fe20000400000 */
[----:B------:R-:W-:Y:S01]  /*21a0*/  FMUL R127, R73, R38 ;  /* 0x00000026497f7220 */ /* 0x000fe20000400000 */
[----:B------:R-:W-:Y:S01]  /*21b0*/  FADD R90, R90, R129 ;  /* 0x000000815a5a7221 */ /* 0x000fe20000000000 */
[----:B------:R-:W-:Y:S01]  /*21c0*/  FFMA R91, R130, R129, R91 ;  /* 0x00000081825b7223 */ /* 0x000fe2000000005b */
[----:B------:R-:W-:Y:S01]  /*21d0*/  PRMT R54, R39, 0x7632, R54 ;  /* 0x0000763227367816 */ /* 0x000fe20000000036 */
[--C-:B------:R-:W-:Y:S01]  /*21e0*/  FADD R124, R67, -R88.reuse ;  /* 0x80000058437c7221 */ /* 0x100fe20000000000 */
[----:B------:R-:W-:Y:S01]  /*21f0*/  SHF.L.U32 R39, R39, 0x10, RZ ;  /* 0x0000001027277819 */ /* 0x000fe200000006ff */
[----:B------:R-:W-:Y:S01]  /*2200*/  FADD R28, R28, R125 ;  /* 0x0000007d1c1c7221 */ /* 0x000fe20000000000 */
[-C--:B------:R-:W-:Y:S01]  /*2210*/  FFMA R29, R126, R125.reuse, R29 ;  /* 0x0000007d7e1d7223 */ /* 0x080fe2000000001d */
[----:B------:R-:W-:Y:S01]  /*2220*/  FADD R122, R65, -R88 ;  /* 0x80000058417a7221 */ /* 0x000fe20000000000 */
[----:B------:R-:W-:Y:S01]  /*2230*/  FMUL R125, R72, R125 ;  /* 0x0000007d487d7220 */ /* 0x000fe20000400000 */
[----:B------:R-:W-:Y:S01]  /*2240*/  FADD R90, R90, R127 ;  /* 0x0000007f5a5a7221 */ /* 0x000fe20000000000 */
[----:B------:R-:W-:Y:S01]  /*2250*/  FFMA R91, R128, R127, R91 ;  /* 0x0000007f805b7223 */ /* 0x000fe2000000005b */
[----:B------:R-:W-:-:S02]  /*2260*/  IMAD.U32 R123, R54, 0x10000, RZ ;  /* 0x00010000367b7824 */ /* 0x000fc400078e00ff */
        /* <DEDUP_REMOVED lines=35> */
[----:B------:R-:W-:-:S07]  /*24a0*/  IMAD.MOV.U32 R34, RZ, RZ, R31 ;  /* 0x000000ffff227224 */ /* 0x000fce00078e001f */
.L_x_1795:
[----:B------:R-:W-:Y:S05]  /*24b0*/  BSYNC.RECONVERGENT B0 ;  /* 0x0000000000007941 */ /* 0x000fea0003800200 */
.L_x_1794:
        /* <DEDUP_REMOVED lines=24> */
.L_x_1808:
[----:B------:R-:W0:Y:S01]  /*2640*/  SHFL.DOWN PT, R65, R90, 0x10, 0x1f ;  /* 0x0a001f005a417f89 */ /* 0x000e2200000e0000 */
[C---:B------:R-:W-:Y:S01]  /*2650*/  LOP3.LUT P1, RZ, R118.reuse, 0x1f, RZ, 0xc0, !PT ;  /* 0x0000001f76ff7812 */ /* 0x040fe2000782c0ff */
[----:B------:R-:W-:Y:S01]  /*2660*/  BSSY.RECONVERGENT B0, `(.L_x_1810) ;  /* 0x0000026000007945 */ /* 0x000fe20003800200 */
[----:B------:R-:W-:Y:S01]  /*2670*/  ISETP.NE.AND P2, PT, R118, RZ, PT ;  /* 0x000000ff7600720c */ /* 0x000fe20003f45270 */
        /* <DEDUP_REMOVED lines=8> */
[----:B-----5:R-:W1:Y:S01]  /*2700*/  SHFL.DOWN PT, R88, R67, 0x4, 0x1f ;  /* 0x08801f0043587f89 */ /* 0x020e6200000e0000 */
        /* <DEDUP_REMOVED lines=11> */
[----:B------:R-:W0:Y:S01]  /*27c0*/  LDCU UR6, c[0x0][0x380] ;  /* 0x00007000ff0677ac */ /* 0x000e220008000800 */
[----:B------:R-:W-:Y:S02]  /*27d0*/  LOP3.LUT R66, R0, 0x1, RZ, 0xc0, !PT ;  /* 0x0000000100427812 */ /* 0x000fe400078ec0ff */
[----:B------:R-:W-:Y:S01]  /*27e0*/  SHF.R.U32.HI R89, RZ, 0x5, R118 ;  /* 0x00000005ff597819 */ /* 0x000fe20000011676 */
[----:B------:R-:W1:Y:S02]  /*27f0*/  LDCU.64 UR8, c[0x0][0x3b0] ;  /* 0x00007600ff0877ac */ /* 0x000e640008000a00 */
[----:B------:R-:W-:Y:S02]  /*2800*/  IMAD.MOV R66, RZ, RZ, -R66 ;  /* 0x000000ffff427224 */ /* 0x000fe400078e0a42 */
[----:B------:R-:W-:-:S04]  /*2810*/  IMAD R88, R120, 0x4, R89 ;  /* 0x0000000478587824 */ /* 0x000fc800078e0259 */
[----:B------:R-:W-:Y:S02]  /*2820*/  IMAD R88, R88, R153, RZ ;  /* 0x0000009958587224 */ /* 0x000fe400078e02ff */
[----:B0-----:R-:W-:-:S05]  /*2830*/  IMAD R67, R153, UR6, RZ ;  /* 0x0000000699437c24 */ /* 0x001fca000f8e02ff */
[----:B------:R-:W-:-:S04]  /*2840*/  SHF.L.U32 R67, R67, 0x2, RZ ;  /* 0x0000000243437819 */ /* 0x000fc800000006ff */
[----:B------:R-:W-:-:S04]  /*2850*/  LOP3.LUT R67, R66, R67, RZ, 0xc0, !PT ;  /* 0x0000004342437212 */ /* 0x000fc800078ec0ff */
[----:B------:R-:W-:-:S05]  /*2860*/  IADD3 R67, P1, PT, R88, R67, RZ ;  /* 0x0000004358437210 */ /* 0x000fca0007f3e0ff */
[----:B------:R-:W-:Y:S01]  /*2870*/  IMAD.X R88, RZ, RZ, RZ, P1 ;  /* 0x000000ffff587224 */ /* 0x000fe200008e06ff */
[----:B-1----:R-:W-:-:S04]  /*2880*/  LEA R66, P1, R67, UR8, 0x3 ;  /* 0x0000000843427c11 */ /* 0x002fc8000f8218ff */
[----:B------:R-:W-:-:S03]  /*2890*/  LEA.HI.X R67, R67, UR9, R88, 0x3, P1 ;  /* 0x0000000943437c11 */ /* 0x000fc600088f1c58 */
[----:B------:R-:W-:-:S05]  /*28a0*/  IMAD.WIDE.U32 R66, R117, 0x8, R66 ;  /* 0x0000000875427825 */ /* 0x000fca00078e0042 */
[----:B------:R0:W-:Y:S02]  /*28b0*/  STG.E.64 desc[UR4][R66.64], R64 ;  /* 0x0000004042007986 */ /* 0x0001e4000c101b04 */
.L_x_1811:
[----:B------:R-:W-:Y:S05]  /*28c0*/  BSYNC.RECONVERGENT B0 ;  /* 0x0000000000007941 */ /* 0x000fea0003800200 */
.L_x_1810:
[----:B------:R-:W-:Y:S05]  /*28d0*/  @P2 BRA `(.L_x_1812) ;  /* 0x0000000000642947 */ /* 0x000fea0003800000 */
[----:B------:R-:W1:Y:S01]  /*28e0*/  LDCU UR8, c[0x0][0x380] ;  /* 0x00007000ff0877ac */ /* 0x000e620008000800 */
[C---:B0-----:R-:W-:Y:S02]  /*28f0*/  LOP3.LUT R64, R0.reuse, 0x1, RZ, 0xc0, !PT ;  /* 0x0000000100407812 */ /* 0x041fe400078ec0ff */
[----:B------:R-:W-:Y:S01]  /*2900*/  ISETP.GT.U32.AND P1, PT, R0, 0x1, PT ;  /* 0x000000010000780c */ /* 0x000fe20003f24070 */
[----:B------:R-:W0:Y:S01]  /*2910*/  LDCU.64 UR6, c[0x0][0x3b8] ;  /* 0x00007700ff0677ac */ /* 0x000e220008000a00 */
[----:B------:R-:W-:Y:S01]  /*2920*/  MOV R67, 0xffffffff ;  /* 0xffffffff00437802 */ /* 0x000fe20000000f00 */
[----:B------:R-:W-:-:S03]  /*2930*/  IMAD.MOV R64, RZ, RZ, -R64 ;  /* 0x000000ffff407224 */ /* 0x000fc600078e0a40 */
[----:B------:R-:W-:Y:S02]  /*2940*/  SEL R67, R67, 0x1, P1 ;  /* 0x0000000143437807 */ /* 0x000fe40000800000 */
[----:B-1----:R-:W-:-:S04]  /*2950*/  LOP3.LUT R65, R64, UR8, RZ, 0xc0, !PT ;  /* 0x0000000840417c12 */ /* 0x002fc8000f8ec0ff */
[----:B------:R-:W-:Y:S02]  /*2960*/  IADD3 R66, P2, PT, R120, R65, RZ ;  /* 0x0000004178427210 */ /* 0x000fe40007f5e0ff */
[----:B------:R-:W-:Y:S02]  /*2970*/  ISETP.GE.U32.AND P1, PT, R0, 0x2, PT ;  /* 0x000000020000780c */ /* 0x000fe40003f26070 */
[----:B------:R-:W-:Y:S02]  /*2980*/  LEA.HI.X.SX32 R65, R65, RZ, 0x1, P2 ;  /* 0x000000ff41417211 */ /* 0x000fe400010f0eff */
[----:B0-----:R-:W-:-:S04]  /*2990*/  LEA R64, P2, R66, UR6, 0x2 ;  /* 0x0000000642407c11 */ /* 0x001fc8000f8410ff */
[----:B------:R-:W-:Y:S02]  /*29a0*/  LEA.HI.X R65, R66, UR7, R65, 0x2, P2 ;  /* 0x0000000742417c11 */ /* 0x000fe400090f1441 */
[----:B------:R-:W-:Y:S01]  /*29b0*/  SEL R66, R153, RZ, !P1 ;  /* 0x000000ff99427207 */ /* 0x000fe20004800000 */
[----:B------:R-:W-:Y:S06]  /*29c0*/  MEMBAR.ALL.GPU ;  /* 0x0000000000007992 */ /* 0x000fec000000a000 */
[----:B------:R-:W-:-:S00]  /*29d0*/  ERRBAR ;  /* 0x00000000000079ab */ /* 0x000fc00000000000 */
[----:B------:R-:W-:Y:S06]  /*29e0*/  CGAERRBAR ;  /* 0x00000000000075ab */ /* 0x000fec0000000000 */
[----:B------:R1:W-:Y:S01]  /*29f0*/  REDG.E.ADD.S32.STRONG.GPU desc[UR4][R64.64], R67 ;  /* 0x000000434000798e */ /* 0x0003e2000c12e304 */
[----:B------:R-:W-:-:S13]  /*2a00*/  ISETP.NE.AND P1, PT, R66, -0x1, PT ;  /* 0xffffffff4200780c */ /* 0x000fda0003f25270 */
[----:B-1----:R-:W-:Y:S05]  /*2a10*/  @!P1 BRA `(.L_x_1812) ;  /* 0x0000000000149947 */ /* 0x002fea0003800000 */
.L_x_1813:
[----:B------:R-:W2:Y:S04]  /*2a20*/  LDG.E.STRONG.GPU R67, desc[UR4][R64.64] ;  /* 0x0000000440437981 */ /* 0x000ea8000c1ef900 */
[----:B--2---:R-:W-:Y:S01]  /*2a30*/  CCTL.IVALL ;  /* 0x00000000ff00798f */ /* 0x004fe20002000000 */
[----:B------:R-:W-:Y:S05]  /*2a40*/  YIELD ;  /* 0x0000000000007946 */ /* 0x000fea0003800000 */
[----:B------:R-:W-:-:S13]  /*2a50*/  ISETP.NE.AND P1, PT, R67, R66, PT ;  /* 0x000000424300720c */ /* 0x000fda0003f25270 */
[----:B------:R-:W-:Y:S05]  /*2a60*/  @P1 BRA `(.L_x_1813) ;  /* 0xfffffffc00ec1947 */ /* 0x000fea000383ffff */
.L_x_1812:
        /* <DEDUP_REMOVED lines=10> */
[----:B------:R-:W-:Y:S01]  /*2b10*/  CS2R R102, SRZ ;  /* 0x0000000000667805 */ /* 0x000fe2000001ff00 */
[--C-:B------:R-:W-:Y:S02]  /*2b20*/  IMAD.IADD R64, R64, 0x1, R153.reuse ;  /* 0x0000000140407824 */ /* 0x100fe400078e0299 */
[----:B------:R-:W-:-:S03]  /*2b30*/  IMAD.IADD R66, R66, 0x1, R153 ;  /* 0x0000000142427824 */ /* 0x000fc600078e0299 */
[----:B------:R-:W-:Y:S02]  /*2b40*/  ISETP.GE.U32.AND P1, PT, R64, 0x1e0, PT ;  /* 0x000001e04000780c */ /* 0x000fe40003f26070 */
[----:B------:R-:W-:-:S04]  /*2b50*/  LEA.HI R155, R66, 0x1, RZ, 0x1b ;  /* 0x00000001429b7811 */ /* 0x000fc800078fd8ff */
[----:B------:R-:W-:-:S07]  /*2b60*/  LOP3.LUT P2, RZ, R155, 0xf, RZ, 0xc0, !PT ;  /* 0x0000000f9bff7812 */ /* 0x000fce000784c0ff */
[----:B------:R-:W-:Y:S06]  /*2b70*/  @!P1 BRA `(.L_x_1817) ;  /* 0x00000004001c9947 */ /* 0x000fec0003800000 */
[----:B------:R-:W0:Y:S01]  /*2b80*/  LDCU UR6, c[0x0][0x380] ;  /* 0x00007000ff0677ac */ /* 0x000e220008000800 */
[----:B------:R-:W-:Y:S01]  /*2b90*/  LOP3.LUT R65, R0, 0x1, RZ, 0xc0, !PT ;  /* 0x0000000100417812 */ /* 0x000fe200078ec0ff */
[----:B------:R-:W-:Y:S01]  /*2ba0*/  IMAD.MOV.U32 R102, RZ, RZ, RZ ;  /* 0x000000ffff667224 */ /* 0x000fe200078e00ff */
[----:B------:R-:W-:Y:S01]  /*2bb0*/  SHF.R.U32.HI R67, RZ, 0x5, R118 ;  /* 0x00000005ff437819 */ /* 0x000fe20000011676 */
[----:B------:R-:W1:Y:S01]  /*2bc0*/  LDCU.64 UR8, c[0x0][0x3b0] ;  /* 0x00007600ff0877ac */ /* 0x000e620008000a00 */
[----:B------:R-:W-:Y:S01]  /*2bd0*/  LEA.HI R64, R64, 0x1, RZ, 0x1b ;  /* 0x0000000140407811 */ /* 0x000fe200078fd8ff */
[----:B------:R-:W-:Y:S01]  /*2be0*/  IMAD.MOV R65, RZ, RZ, -R65 ;  /* 0x000000ffff417224 */ /* 0x000fe200078e0a41 */
[----:B------:R-:W-:Y:S02]  /*2bf0*/  LEA R88, R120, R67, 0x2 ;  /* 0x0000004378587211 */ /* 0x000fe400078e10ff */
[----:B------:R-:W-:-:S03]  /*2c00*/  LOP3.LUT R64, R64, 0xffffff0, RZ, 0xc0, !PT ;  /* 0x0ffffff040407812 */ /* 0x000fc600078ec0ff */
[----:B------:R-:W-:Y:S02]  /*2c10*/  IMAD R88, R88, R153, RZ ;  /* 0x0000009958587224 */ /* 0x000fe400078e02ff */
[----:B------:R-:W-:Y:S02]  /*2c20*/  IMAD.MOV R160, RZ, RZ, -R64 ;  /* 0x000000ffffa07224 */ /* 0x000fe400078e0a40 */
[----:B0-----:R-:W-:-:S04]  /*2c30*/  IMAD R66, R153, UR6, RZ ;  /* 0x0000000699427c24 */ /* 0x001fc8000f8e02ff */
[----:B------:R-:W-:-:S05]  /*2c40*/  IMAD.SHL.U32 R66, R66, 0x4, RZ ;  /* 0x0000000442427824 */ /* 0x000fca00078e00ff */
[----:B------:R-:W-:-:S04]  /*2c50*/  LOP3.LUT R65, R65, R66, RZ, 0xc0, !PT ;  /* 0x0000004241417212 */ /* 0x000fc800078ec0ff */
[----:B------:R-:W-:-:S04]  /*2c60*/  IADD3 R65, P1, PT, R88, R65, RZ ;  /* 0x0000004158417210 */ /* 0x000fc80007f3e0ff */
[----:B------:R-:W-:Y:S02]  /*2c70*/  IADD3.X R66, PT, PT, RZ, RZ, RZ, P1, !PT ;  /* 0x000000ffff427210 */ /* 0x000fe40000ffe4ff */
[----:B-1----:R-:W-:-:S04]  /*2c80*/  LEA R156, P1, R65, UR8, 0x3 ;  /* 0x00000008419c7c11 */ /* 0x002fc8000f8218ff */
[----:B------:R-:W-:-:S09]  /*2c90*/  LEA.HI.X R157, R65, UR9, R66, 0x3, P1 ;  /* 0x00000009419d7c11 */ /* 0x000fd200088f1c42 */
.L_x_1818:
        /* <DEDUP_REMOVED lines=35> */
[----:B------:R-:W-:-:S04]  /*2ed0*/  IADD3 R160, PT, PT, R160, 0x10, RZ ;  /* 0x00000010a0a07810 */ /* 0x000fc80007ffe0ff */
[----:B------:R-:W-:Y:S01]  /*2ee0*/  ISETP.NE.AND P1, PT, R160, RZ, PT ;  /* 0x000000ffa000720c */ /* 0x000fe20003f25270 */
[----:B------:R-:W-:Y:S02]  /*2ef0*/  VIADD R154, R154, 0x200 ;  /* 0x000002009a9a7836 */ /* 0x000fe40000000000 */
        /* <DEDUP_REMOVED lines=15> */
.L_x_1817:
[----:B------:R-:W-:Y:S05]  /*2ff0*/  BSYNC.RECONVERGENT B1 ;  /* 0x0000000000017941 */ /* 0x000fea0003800200 */
.L_x_1816:
        /* <DEDUP_REMOVED lines=50> */
.L_x_1820:
[----:B------:R-:W-:Y:S05]  /*3320*/  BSYNC.RECONVERGENT B1 ;  /* 0x0000000000017941 */ /* 0x000fea0003800200 */
.L_x_1819:
        /* <DEDUP_REMOVED lines=10> */
[----:B------:R-:W0:Y:S01]  /*33d0*/  LDCU UR6, c[0x0][0x380] ;  /* 0x00007000ff0677ac */ /* 0x000e220008000800 */
[----:B------:R-:W-:Y:S02]  /*33e0*/  SHF.R.U32.HI R67, RZ, 0x5, R118 ;  /* 0x00000005ff437819 */ /* 0x000fe40000011676 */
[----:B------:R-:W-:Y:S01]  /*33f0*/  LOP3.LUT R64, R0, 0x1, RZ, 0xc0, !PT ;  /* 0x0000000100407812 */ /* 0x000fe200078ec0ff */
[----:B------:R-:W1:Y:S02]  /*3400*/  LDCU.64 UR8, c[0x0][0x3b0] ;  /* 0x00007600ff0877ac */ /* 0x000e640008000a00 */
[----:B------:R-:W-:Y:S01]  /*3410*/  IMAD R66, R120, 0x4, R67 ;  /* 0x0000000478427824 */ /* 0x000fe200078e0243 */
[----:B------:R-:W-:-:S03]  /*3420*/  IADD3 R64, PT, PT, -R64, RZ, RZ ;  /* 0x000000ff40407210 */ /* 0x000fc60007ffe1ff */
[----:B------:R-:W-:Y:S02]  /*3430*/  IMAD R67, R66, R153, RZ ;  /* 0x0000009942437224 */ /* 0x000fe400078e02ff */
[----:B0-----:R-:W-:-:S04]  /*3440*/  IMAD R65, R153, UR6, RZ ;  /* 0x0000000699417c24 */ /* 0x001fc8000f8e02ff */
[----:B------:R-:W-:-:S05]  /*3450*/  IMAD.SHL.U32 R65, R65, 0x4, RZ ;  /* 0x0000000441417824 */ /* 0x000fca00078e00ff */
        /* <DEDUP_REMOVED lines=9> */
[----:B------:R-:W5:Y:S01]  /*34f0*/  LDG.E.64 R90, desc[UR4][R92.64+0x300] ;  /* 0x000300045c5a7981 */ /* 0x000f62000c1e1b00 */
[----:B------:R-:W-:Y:S01]  /*3500*/  IADD3 R154, PT, PT, R154, 0x80, RZ ;  /* 0x000000809a9a7810 */ /* 0x000fe20007ffe0ff */
[----:B--2---:R-:W-:Y:S01]  /*3510*/  FADD R103, R103, R64 ;  /* 0x0000004067677221 */ /* 0x004fe20000000000 */
[----:B------:R-:W-:-:S03]  /*3520*/  FADD R102, R102, R65 ;  /* 0x0000004166667221 */ /* 0x000fc60000000000 */
[----:B---3--:R-:W-:Y:S01]  /*3530*/  FADD R103, R103, R66 ;  /* 0x0000004267677221 */ /* 0x008fe20000000000 */
[----:B------:R-:W-:-:S03]  /*3540*/  FADD R102, R102, R67 ;  /* 0x0000004366667221 */ /* 0x000fc60000000000 */
[----:B----4-:R-:W-:Y:S01]  /*3550*/  FADD R103, R103, R88 ;  /* 0x0000005867677221 */ /* 0x010fe20000000000 */
[----:B------:R-:W-:-:S03]  /*3560*/  FADD R102, R102, R89 ;  /* 0x0000005966667221 */ /* 0x000fc60000000000 */
[----:B-----5:R-:W-:Y:S01]  /*3570*/  FADD R103, R103, R90 ;  /* 0x0000005a67677221 */ /* 0x020fe20000000000 */
[----:B------:R-:W-:-:S07]  /*3580*/  FADD R102, R102, R91 ;  /* 0x0000005b66667221 */ /* 0x000fce0000000000 */
.L_x_1822:
[----:B------:R-:W-:Y:S05]  /*3590*/  BSYNC.RECONVERGENT B1 ;  /* 0x0000000000017941 */ /* 0x000fea0003800200 */
.L_x_1821:
[----:B------:R-:W-:Y:S05]  /*35a0*/  @!P2 BRA `(.L_x_1815) ;  /* 0x000000000070a947 */ /* 0x000fea0003800000 */
        /* <DEDUP_REMOVED lines=28> */
.L_x_1815:
[----:B------:R-:W-:Y:S05]  /*3770*/  BSYNC.RECONVERGENT B0 ;  /* 0x0000000000007941 */ /* 0x000fea0003800200 */
.L_x_1814:
        /* <DEDUP_REMOVED lines=22> */
.L_x_1809:
[----:B------:R-:W-:Y:S04]  /*38e0*/  BSSY.RECONVERGENT B0, `(.L_x_1823) ;  /* 0x0000085000007945 */ /* 0x000fe80003800200 */
[----:B------:R-:W-:Y:S05]  /*38f0*/  @!P0 BRA `(.L_x_1824) ;  /* 0x00000008000c8947 */ /* 0x000fea0003800000 */
[----:B------:R-:W0:Y:S01]  /*3900*/  LDC.64 R88, c[0x0][0x3e8] ;  /* 0x0000fa00ff587b82 */ /* 0x000e220000000a00 */
[-C--:B------:R-:W-:Y:S01]  /*3910*/  FMUL R93, R93, R86.reuse ;  /* 0x000000565d5d7220 */ /* 0x080fe20000400000 */
[----:B------:R-:W-:Y:S01]  /*3920*/  FMUL R92, R65, R86 ;  /* 0x00000056415c7220 */ /* 0x000fe20000400000 */
[----:B------:R-:W-:Y:S01]  /*3930*/  IADD3 R65, PT, PT, -R114, R115, RZ ;  /* 0x0000007372417210 */ /* 0x000fe20007ffe1ff */
[----:B------:R-:W-:Y:S01]  /*3940*/  BSSY.RECONVERGENT B1, `(.L_x_1825) ;  /* 0x000003f000017945 */ /* 0x000fe20003800200 */
[----:B------:R-:W-:Y:S01]  /*3950*/  LEA.HI R94, R118, R87, RZ, 0x1b ;  /* 0x00000057765e7211 */ /* 0x000fe200078fd8ff */
[-CC-:B------:R-:W-:Y:S01]  /*3960*/  FFMA R90, R148, R92.reuse, R93.reuse ;  /* 0x0000005c945a7223 */ /* 0x180fe2000000005d */
[-CC-:B------:R-:W-:Y:S01]  /*3970*/  FFMA R64, R152, R92.reuse, R93.reuse ;  /* 0x0000005c98407223 */ /* 0x180fe2000000005d */
[----:B------:R-:W-:Y:S01]  /*3980*/  FFMA R66, R150, R92, R93 ;  /* 0x0000005c96427223 */ /* 0x000fe2000000005d */
[----:B------:R-:W-:Y:S01]  /*3990*/  ISETP.GT.U32.AND P1, PT, R65, 0x7, PT ;  /* 0x000000074100780c */ /* 0x000fe20003f24070 */
[----:B------:R-:W-:Y:S01]  /*39a0*/  FADD R90, R147, -R90 ;  /* 0x8000005a935a7221 */ /* 0x000fe20000000000 */
[----:B------:R-:W-:-:S02]  /*39b0*/  IMAD R91, R94, R115, R114 ;  /* 0x000000735e5b7224 */ /* 0x000fc400078e0272 */
[----:B------:R-:W-:Y:S01]  /*39c0*/  FADD R64, R151, -R64 ;  /* 0x8000004097407221 */ /* 0x000fe20000000000 */
[----:B------:R-:W-:Y:S01]  /*39d0*/  FADD R66, R149, -R66 ;  /* 0x8000004295427221 */ /* 0x000fe20000000000 */
[-C--:B------:R-:W-:Y:S01]  /*39e0*/  FMUL R90, R90, R119.reuse ;  /* 0x000000775a5a7220 */ /* 0x080fe20000400000 */
[-CC-:B------:R-:W-:Y:S01]  /*39f0*/  FFMA R98, R140, R92.reuse, R93.reuse ;  /* 0x0000005c8c627223 */ /* 0x180fe2000000005d */
[-C--:B------:R-:W-:Y:S01]  /*3a00*/  FMUL R64, R64, R119.reuse ;  /* 0x0000007740407220 */ /* 0x080fe20000400000 */
[----:B------:R-:W-:Y:S01]  /*3a10*/  FMUL R66, R66, R119 ;  /* 0x0000007742427220 */ /* 0x000fe20000400000 */
[--C-:B------:R-:W-:Y:S01]  /*3a20*/  FFMA R100, R138, R92, R93.reuse ;  /* 0x0000005c8a647223 */ /* 0x100fe2000000005d */
[----:B------:R-:W-:Y:S01]  /*3a30*/  F2FP.BF16.F32.PACK_AB R65, RZ, R90 ;  /* 0x0000005aff41723e */ /* 0x000fe200000010ff */
[--C-:B------:R-:W-:Y:S01]  /*3a40*/  FFMA R90, R142, R92, R93.reuse ;  /* 0x0000005c8e5a7223 */ /* 0x100fe2000000005d */
[----:B------:R-:W-:Y:S01]  /*3a50*/  F2FP.BF16.F32.PACK_AB R95, RZ, R64 ;  /* 0x00000040ff5f723e */ /* 0x000fe200000010ff */
[----:B------:R-:W-:Y:S01]  /*3a60*/  FFMA R64, R146, R92, R93 ;  /* 0x0000005c92407223 */ /* 0x000fe2000000005d */
[----:B------:R-:W-:Y:S01]  /*3a70*/  F2FP.BF16.F32.PACK_AB R97, RZ, R66 ;  /* 0x00000042ff61723e */ /* 0x000fe200000010ff */
[----:B------:R-:W-:Y:S01]  /*3a80*/  FADD R96, R141, -R90 ;  /* 0x8000005a8d607221 */ /* 0x000fe20000000000 */
[----:B0-----:R-:W-:-:S04]  /*3a90*/  IMAD.WIDE R90, R91, 0x2, R88 ;  /* 0x000000025b5a7825 */ /* 0x001fc800078e0258 */
        /* <DEDUP_REMOVED lines=15> */
[----:B------:R-:W-:Y:S01]  /*3b90*/  F2FP.BF16.F32.PACK_AB R100, RZ, R100 ;  /* 0x00000064ff64723e */ /* 0x000fe200000010ff */
[----:B------:R-:W-:Y:S06]  /*3ba0*/  @!P0 BRA P1, `(.L_x_1826) ;  /* 0x00000000004c8947 */ /* 0x000fec0000800000 */
[----:B------:R-:W-:-:S05]  /*3bb0*/  IMAD R98, R116, -0x8, R115 ;  /* 0xfffffff874627824 */ /* 0x000fca00078e0273 */
[C---:B------:R-:W-:Y:S02]  /*3bc0*/  ISETP.GE.U32.AND P1, PT, R98.reuse, 0x2, PT ;  /* 0x000000026200780c */ /* 0x040fe40003f26070 */
[C---:B------:R-:W-:Y:S02]  /*3bd0*/  ISETP.GE.U32.AND P2, PT, R98.reuse, 0x3, PT ;  /* 0x000000036200780c */ /* 0x040fe40003f46070 */
[C---:B------:R-:W-:Y:S02]  /*3be0*/  ISETP.GE.U32.AND P3, PT, R98.reuse, 0x4, PT ;  /* 0x000000046200780c */ /* 0x040fe40003f66070 */
[C---:B------:R-:W-:Y:S02]  /*3bf0*/  ISETP.GE.U32.AND P4, PT, R98.reuse, 0x5, PT ;  /* 0x000000056200780c */ /* 0x040fe40003f86070 */
[C---:B------:R-:W-:Y:S02]  /*3c00*/  ISETP.GE.U32.AND P5, PT, R98.reuse, 0x6, PT ;  /* 0x000000066200780c */ /* 0x040fe40003fa6070 */
[----:B------:R-:W-:-:S02]  /*3c10*/  ISETP.GE.U32.AND P6, PT, R98, 0x7, PT ;  /* 0x000000076200780c */ /* 0x000fc40003fc6070 */
[C---:B------:R-:W-:Y:S01]  /*3c20*/  ISETP.NE.AND P0, PT, R98.reuse, RZ, PT ;  /* 0x000000ff6200720c */ /* 0x040fe20003f05270 */
        /* <DEDUP_REMOVED lines=11> */
.L_x_1826:
[----:B------:R-:W-:Y:S02]  /*3ce0*/  PRMT R65, R65, 0x5410, R64 ;  /* 0x0000541041417816 */ /* 0x000fe40000000040 */
[----:B------:R-:W-:Y:S02]  /*3cf0*/  PRMT R67, R67, 0x5410, R100 ;  /* 0x0000541043437816 */ /* 0x000fe40000000064 */
[----:B------:R-:W-:Y:S02]  /*3d00*/  PRMT R66, R66, 0x5410, R96 ;  /* 0x0000541042427816 */ /* 0x000fe40000000060 */
[----:B------:R-:W-:-:S05]  /*3d10*/  PRMT R64, R95, 0x5410, R97 ;  /* 0x000054105f407816 */ /* 0x000fca0000000061 */
[----:B------:R1:W-:Y:S02]  /*3d20*/  STG.E.128 desc[UR4][R90.64], R64 ;  /* 0x000000405a007986 */ /* 0x0003e4000c101d04 */
.L_x_1827:
[----:B------:R-:W-:Y:S05]  /*3d30*/  BSYNC.RECONVERGENT B1 ;  /* 0x0000000000017941 */ /* 0x000fea0003800200 */
.L_x_1825:
[----:B-1----:R-:W-:-:S04]  /*3d40*/  IMAD R64, R153, 0x20, R116 ;  /* 0x0000002099407824 */ /* 0x002fc800078e0274 */
[----:B------:R-:W-:-:S05]  /*3d50*/  IMAD.SHL.U32 R64, R64, 0x8, RZ ;  /* 0x0000000840407824 */ /* 0x000fca00078e00ff */
[----:B------:R-:W-:-:S13]  /*3d60*/  ISETP.GE.AND P0, PT, R64, R115, PT ;  /* 0x000000734000720c */ /* 0x000fda0003f06270 */
[----:B------:R-:W-:Y:S05]  /*3d70*/  @P0 BRA `(.L_x_1824) ;  /* 0x0000000000ec0947 */ /* 0x000fea0003800000 */
[----:B------:R-:W-:Y:S02]  /*3d80*/  IMAD R65, R94, R115, R64 ;  /* 0x000000735e417224 */ /* 0x000fe400078e0240 */
[-CC-:B------:R-:W-:Y:S01]  /*3d90*/  FFMA R66, R136, R92.reuse, R93.reuse ;  /* 0x0000005c88427223 */ /* 0x180fe2000000005d */
[-CC-:B------:R-:W-:Y:S01]  /*3da0*/  FFMA R94, R134, R92.reuse, R93.reuse ;  /* 0x0000005c865e7223 */ /* 0x180fe2000000005d */
[----:B------:R-:W-:Y:S01]  /*3db0*/  FFMA R96, R132, R92, R93 ;  /* 0x0000005c84607223 */ /* 0x000fe2000000005d */
[----:B------:R-:W-:-:S04]  /*3dc0*/  IMAD.WIDE R88, R65, 0x2, R88 ;  /* 0x0000000241587825 */ /* 0x000fc800078e0258 */
[-CC-:B------:R-:W-:Y:S01]  /*3dd0*/  FFMA R98, R130, R92.reuse, R93.reuse ;  /* 0x0000005c82627223 */ /* 0x180fe2000000005d */
[-CC-:B0-----:R-:W-:Y:S01]  /*3de0*/  FFMA R100, R128, R92.reuse, R93.reuse ;  /* 0x0000005c80647223 */ /* 0x181fe2000000005d */
[-CC-:B------:R-:W-:Y:S01]  /*3df0*/  FFMA R102, R126, R92.reuse, R93.reuse ;  /* 0x0000005c7e667223 */ /* 0x180fe2000000005d */
[-CC-:B------:R-:W-:Y:S01]  /*3e00*/  FFMA R104, R122, R92.reuse, R93.reuse ;  /* 0x0000005c7a687223 */ /* 0x180fe2000000005d */
[----:B------:R-:W-:Y:S01]  /*3e10*/  FFMA R92, R124, R92, R93 ;  /* 0x0000005c7c5c7223 */ /* 0x000fe2000000005d */
[----:B------:R-:W-:Y:S01]  /*3e20*/  IADD3 R90, PT, PT, -R64, R115, RZ ;  /* 0x00000073405a7210 */ /* 0x000fe20007ffe1ff */
        /* <DEDUP_REMOVED lines=48> */
.L_x_1824:
[----:B------:R-:W-:Y:S05]  /*4130*/  BSYNC.RECONVERGENT B0 ;  /* 0x0000000000007941 */ /* 0x000fea0003800200 */
.L_x_1823:
[----:B-12---:R-:W1:Y:S02]  /*4140*/  LDC R64, c[0x0][0x380] ;  /* 0x0000e000ff407b82 */ /* 0x006e640000000800 */
[----:B-1----:R-:W-:-:S05]  /*4150*/  IMAD R87, R64, 0x4, R87 ;  /* 0x0000000440577824 */ /* 0x002fca00078e0257 */
[----:B------:R-:W-:-:S13]  /*4160*/  ISETP.GE.AND P0, PT, R87, UR10, PT ;  /* 0x0000000a57007c0c */ /* 0x000fda000bf06270 */
[----:B------:R-:W-:Y:S05]  /*4170*/  @!P0 BRA `(.L_x_1828) ;  /* 0xffffffcc001c8947 */ /* 0x000fea000383ffff */
        /* <DEDUP_REMOVED lines=13> */
[----:B------:R-:W-:Y:S02]  /*4250*/  IMAD.MOV.U32 R75, RZ, RZ, R11 ;  /* 0x000000ffff4b7224 */ /* 0x000fe400078e000b */
[----:B------:R-:W-:Y:S02]  /*4260*/  IMAD.MOV.U32 R76, RZ, RZ, R13 ;  /* 0x000000ffff4c7224 */ /* 0x000fe400078e000d */
[----:B------:R-:W-:Y:S02]  /*4270*/  IMAD.MOV.U32 R79, RZ, RZ, R17 ;  /* 0x000000ffff4f7224 */ /* 0x000fe400078e0011 */
[----:B------:R-:W-:-:S07]  /*4280*/  IMAD.MOV.U32 R77, RZ, RZ, R18 ;  /* 0x000000ffff4d7224 */ /* 0x000fce00078e0012 */
.L_x_1791:
[----:B------:R-:W1:Y:S01]  /*4290*/  S2R R5, SR_CgaCtaId ;  /* 0x0000000000057919 */ /* 0x000e620000008800 */
[----:B------:R-:W-:Y:S01]  /*42a0*/  MOV R4, 0x400 ;  /* 0x0000040000047802 */ /* 0x000fe20000000f00 */
[----:B------:R-:W-:Y:S01]  /*42b0*/  BSSY.RECONVERGENT B0, `(.L_x_1829) ;  /* 0x0000012000007945 */ /* 0x000fe20003800200 */
[----:B------:R-:W-:Y:S02]  /*42c0*/  ISETP.GE.AND P0, PT, R114, R115, PT ;  /* 0x000000737200720c */ /* 0x000fe40003f06270 */
[----:B------:R-:W-:Y:S02]  /*42d0*/  SHF.R.U32.HI R81, RZ, 0x5, R118 ;  /* 0x00000005ff517819 */ /* 0x000fe40000011676 */
[----:B------:R-:W-:Y:S02]  /*42e0*/  LOP3.LUT R6, R118, 0x3e0, RZ, 0xc0, !PT ;  /* 0x000003e076067812 */ /* 0x000fe400078ec0ff */
[----:B------:R-:W-:-:S03]  /*42f0*/  P2R R83, PR, RZ, 0x1 ;  /* 0x00000001ff537803 */ /* 0x000fc60000000000 */
[----:B------:R-:W-:Y:S01]  /*4300*/  IMAD R6, R6, R153, R116 ;  /* 0x0000009906067224 */ /* 0x000fe200078e0274 */
[----:B-1----:R-:W-:Y:S01]  /*4310*/  LEA R4, R5, R4, 0x18 ;  /* 0x0000000405047211 */ /* 0x002fe200078ec0ff */
[----:B------:R-:W-:-:S04]  /*4320*/  IMAD.SHL.U32 R5, R118, 0x20, RZ ;  /* 0x0000002076057824 */ /* 0x000fc800078e00ff */
[----:B------:R-:W-:Y:S01]  /*4330*/  IMAD R4, R81, 0x420, R4 ;  /* 0x0000042051047824 */ /* 0x000fe200078e0204 */
[----:B------:R-:W-:-:S05]  /*4340*/  LOP3.LUT R5, R5, 0x3e0, RZ, 0xc0, !PT ;  /* 0x000003e005057812 */ /* 0x000fca00078ec0ff */
[----:B------:R-:W-:Y:S01]  /*4350*/  IMAD.IADD R82, R4, 0x1, R5 ;  /* 0x0000000104527824 */ /* 0x000fe200078e0205 */
[----:B------:R-:W-:Y:S06]  /*4360*/  @P0 BRA `(.L_x_1830) ;  /* 0x0000000000180947 */ /* 0x000fec0003800000 */
[----:B------:R-:W-:Y:S01]  /*4370*/  LEA R8, R153, R114, 0x8 ;  /* 0x0000007299087211 */ /* 0x000fe200078e40ff */
[----:B------:R1:W-:Y:S03]  /*4380*/  STS.128 [R82], R60 ;  /* 0x0000003c52007388 */ /* 0x0003e60000000c00 */
[----:B------:R-:W-:Y:S01]  /*4390*/  ISETP.GE.AND P0, PT, R8, R115, PT ;  /* 0x000000730800720c */ /* 0x000fe20003f06270 */
[----:B------:R1:W-:-:S12]  /*43a0*/  STS.128 [R82+0x10], R56 ;  /* 0x0000103852007388 */ /* 0x0003d80000000c00 */
[----:B------:R1:W-:Y:S04]  /*43b0*/  @!P0 STS.128 [R82+0x1080], R52 ;  /* 0x0010803452008388 */ /* 0x0003e80000000c00 */
[----:B------:R1:W-:Y:S02]  /*43c0*/  @!P0 STS.128 [R82+0x1090], R48 ;  /* 0x0010903052008388 */ /* 0x0003e40000000c00 */
.L_x_1830:
[----:B------:R-:W-:Y:S05]  /*43d0*/  BSYNC.RECONVERGENT B0 ;  /* 0x0000000000007941 */ /* 0x000fea0003800200 */
.L_x_1829:
[----:B-1----:R-:W-:Y:S01]  /*43e0*/  IMAD.SHL.U32 R48, R6, 0x8, RZ ;  /* 0x0000000806307824 */ /* 0x002fe200078e00ff */
[----:B------:R-:W-:Y:S01]  /*43f0*/  BAR.SYNC.DEFER_BLOCKING 0x0 ;  /* 0x0000000000007b1d */ /* 0x000fe20000010000 */
[----:B------:R-:W-:Y:S01]  /*4400*/  IMAD R49, R81, 0xc60, R4 ;  /* 0x00000c6051317824 */ /* 0x000fe200078e0204 */
[----:B------:R-:W-:Y:S02]  /*4410*/  LOP3.LUT R4, R118, 0x1f, RZ, 0xc0, !PT ;  /* 0x0000001f76047812 */ /* 0x000fe400078ec0ff */
[----:B------:R-:W-:Y:S02]  /*4420*/  ISETP.GE.AND P0, PT, R48, R115, PT ;  /* 0x000000733000720c */ /* 0x000fe40003f06270 */
[----:B------:R-:W-:Y:S01]  /*4430*/  BSSY.RECONVERGENT B0, `(.L_x_1831) ;  /* 0x0000163000007945 */ /* 0x000fe20003800200 */
[----:B------:R-:W-:Y:S01]  /*4440*/  IMAD R49, R4, 0x20, R49 ;  /* 0x0000002004317824 */ /* 0x000fe200078e0231 */
[----:B------:R-:W-:-:S04]  /*4450*/  ISETP.LT.U32.AND P1, PT, R118, 0x40, !P0 ;  /* 0x000000407600780c */ /* 0x000fc80004721070 */
[----:B------:R-:W-:-:S09]  /*4460*/  P2R R60, PR, RZ, 0x2 ;  /* 0x00000002ff3c7803 */ /* 0x000fd20000000000 */
[----:B------:R-:W-:Y:S05]  /*4470*/  @!P1 BRA `(.L_x_1832) ;  /* 0x0000001400789947 */ /* 0x000fea0003800000 */
[----:B------:R-:W-:Y:S01]  /*4480*/  UMOV UR6, 0x40 ;  /* 0x0000004000067882 */ /* 0x000fe20000000000 */
[----:B------:R-:W-:Y:S01]  /*4490*/  BSSY.RECONVERGENT B1, `(.L_x_1833) ;  /* 0x00000a1000017945 */ /* 0x000fe20003800200 */
[----:B------:R-:W-:-:S04]  /*44a0*/  LEA R19, R81, UR6, 0x5 ;  /* 0x0000000651137c11 */ /* 0x000fc8000f8e28ff */
[C---:B------:R-:W-:Y:S02]  /*44b0*/  ISETP.EQ.AND P3, PT, R19.reuse, RZ, PT ;  /* 0x000000ff1300720c */ /* 0x040fe40003f62270 */
[C---:B------:R-:W-:Y:S02]  /*44c0*/  ISETP.EQ.AND P0, PT, R19.reuse, 0x10, PT ;  /* 0x000000101300780c */ /* 0x040fe40003f02270 */
[C---:B------:R-:W-:Y:S02]  /*44d0*/  ISETP.EQ.AND P1, PT, R19.reuse, 0x20, PT ;  /* 0x000000201300780c */ /* 0x040fe40003f22270 */
[----:B------:R-:W-:Y:S02]  /*44e0*/  P2R R4, PR, RZ, 0x8 ;  /* 0x00000008ff047803 */ /* 0x000fe40000000000 */
[C---:B------:R-:W-:Y:S02]  /*44f0*/  ISETP.EQ.AND P2, PT, R19.reuse, 0x30, PT ;  /* 0x000000301300780c */ /* 0x040fe40003f42270 */
[----:B------:R-:W-:-:S02]  /*4500*/  ISETP.EQ.AND P4, PT, R19, 0x50, PT ;  /* 0x000000501300780c */ /* 0x000fc40003f82270 */
[C---:B------:R-:W-:Y:S02]  /*4510*/  ISETP.EQ.AND P5, PT, R19.reuse, 0x60, PT ;  /* 0x000000601300780c */ /* 0x040fe40003fa2270 */
[----:B------:R-:W-:Y:S01]  /*4520*/  @P3 MOV R4, R70 ;  /* 0x0000004600043202 */ /* 0x000fe20000000f00 */
[----:B------:R-:W-:Y:S01]  /*4530*/  @P0 IMAD.MOV.U32 R4, RZ, RZ, R75 ;  /* 0x000000ffff040224 */ /* 0x000fe200078e004b */
[C---:B------:R-:W-:Y:S01]  /*4540*/  ISETP.EQ.AND P3, PT, R19.reuse, 0x40, PT ;  /* 0x000000401300780c */ /* 0x040fe20003f62270 */
[----:B------:R-:W-:Y:S01]  /*4550*/  @P1 IMAD.MOV.U32 R4, RZ, RZ, R80 ;  /* 0x000000ffff041224 */ /* 0x000fe200078e0050 */
[----:B------:R-:W-:-:S03]  /*4560*/  ISETP.EQ.AND P6, PT, R19, 0x70, PT ;  /* 0x000000701300780c */ /* 0x000fc60003fc2270 */
[----:B------:R-:W-:Y:S02]  /*4570*/  @P2 MOV R4, R27 ;  /* 0x0000001b00042202 */ /* 0x000fe40000000f00 */
[----:B------:R-:W-:-:S06]  /*4580*/  P2R R5, PR, RZ, 0x40 ;  /* 0x00000040ff057803 */ /* 0x000fcc0000000000 */
[----:B------:R-:W-:Y:S02]  /*4590*/  @P3 IMAD.MOV.U32 R4, RZ, RZ, R2 ;  /* 0x000000ffff043224 */ /* 0x000fe400078e0002 */
[----:B------:R-:W-:Y:S01]  /*45a0*/  @P4 IMAD.MOV.U32 R4, RZ, RZ, R66 ;  /* 0x000000ffff044224 */ /* 0x000fe200078e0042 */
[----:B------:R-:W-:Y:S01]  /*45b0*/  @P5 MOV R4, R77 ;  /* 0x0000004d00045202 */ /* 0x000fe20000000f00 */
[----:B------:R-:W-:Y:S01]  /*45c0*/  @P6 IMAD.MOV.U32 R4, RZ, RZ, R26 ;  /* 0x000000ffff046224 */ /* 0x000fe200078e001a */
[----:B------:R-:W-:-:S03]  /*45d0*/  ISETP.GE.U32.AND P6, PT, R118, 0x20, PT ;  /* 0x000000207600780c */ /* 0x000fc60003fc6070 */
[----:B------:R-:W-:-:S10]  /*45e0*/  IMAD.MOV.U32 R53, RZ, RZ, R4 ;  /* 0x000000ffff357224 */ /* 0x000fd400078e0004 */
[----:B------:R-:W-:Y:S05]  /*45f0*/  @!P6 BRA `(.L_x_1834) ;  /* 0x000000080028e947 */ /* 0x000fea0003800000 */
[----:B------:R-:W1:Y:S01]  /*4600*/  LDS.128 R4, [R49] ;  /* 0x0000000031047984 */ /* 0x000e620000000c00 */
[----:B------:R-:W-:Y:S02]  /*4610*/  ISETP.EQ.AND P6, PT, R19, RZ, PT ;  /* 0x000000ff1300720c */ /* 0x000fe40003fc2270 */
[----:B------:R-:W-:-:S11]  /*4620*/  P2R R11, PR, RZ, 0x1 ;  /* 0x00000001ff0b7803 */ /* 0x000fd60000000000 */
[----:B------:R-:W-:Y:S01]  /*4630*/  @P6 MOV R8, R67 ;  /* 0x0000004300086202 */ /* 0x000fe20000000f00 */
[----:B------:R-:W-:Y:S01]  /*4640*/  @P6 IMAD.MOV.U32 R9, RZ, RZ, R71 ;  /* 0x000000ffff096224 */ /* 0x000fe200078e0047 */
[----:B------:R-:W-:Y:S01]  /*4650*/  @P0 MOV R8, R76 ;  /* 0x0000004c00080202 */ /* 0x000fe20000000f00 */
[----:B------:R-:W-:Y:S01]  /*4660*/  @P6 IMAD.MOV.U32 R10, RZ, RZ, R72 ;  /* 0x000000ffff0a6224 */ /* 0x000fe200078e0048 */
[C---:B------:R-:W-:Y:S01]  /*4670*/  ISETP.EQ.AND P6, PT, R19.reuse, 0x70, PT ;  /* 0x000000701300780c */ /* 0x040fe20003fc2270 */
[----:B------:R-:W-:Y:S01]  /*4680*/  @P0 IMAD.MOV.U32 R9, RZ, RZ, R78 ;  /* 0x000000ffff090224 */ /* 0x000fe200078e004e */
[----:B------:R-:W-:Y:S01]  /*4690*/  @P1 MOV R8, R21 ;  /* 0x0000001500081202 */ /* 0x000fe20000000f00 */
[----:B------:R-:W-:Y:S01]  /*46a0*/  @P0 IMAD.MOV.U32 R10, RZ, RZ, R79 ;  /* 0x000000ffff0a0224 */ /* 0x000fe200078e004f */
[----:B------:R-:W-:Y:S01]  /*46b0*/  @P2 MOV R8, R29 ;  /* 0x0000001d00082202 */ /* 0x000fe20000000f00 */
[----:B------:R-:W-:Y:S01]  /*46c0*/  @P1 IMAD.MOV.U32 R9, RZ, RZ, R23 ;  /* 0x000000ffff091224 */ /* 0x000fe200078e0017 */
[----:B------:R-:W-:Y:S01]  /*46d0*/  @P3 MOV R8, R0 ;  /* 0x0000000000083202 */ /* 0x000fe20000000f00 */
[----:B------:R-:W-:Y:S01]  /*46e0*/  @P2 IMAD.MOV.U32 R9, RZ, RZ, R31 ;  /* 0x000000ffff092224 */ /* 0x000fe200078e001f */
[----:B------:R-:W-:Y:S01]  /*46f0*/  ISETP.EQ.AND P0, PT, R19, RZ, PT ;  /* 0x000000ff1300720c */ /* 0x000fe20003f02270 */
[----:B------:R-:W-:Y:S01]  /*4700*/  @P3 IMAD.MOV.U32 R9, RZ, RZ, R65 ;  /* 0x000000ffff093224 */ /* 0x000fe200078e0041 */
[----:B------:R-:W-:Y:S01]  /*4710*/  @P4 MOV R8, R3 ;  /* 0x0000000300084202 */ /* 0x000fe20000000f00 */
[----:B------:R-:W-:Y:S01]  /*4720*/  @P4 IMAD.MOV.U32 R9, RZ, RZ, R73 ;  /* 0x000000ffff094224 */ /* 0x000fe200078e0049 */
[----:B------:R-:W-:Y:S01]  /*4730*/  @P5 MOV R8, R20 ;  /* 0x0000001400085202 */ /* 0x000fe20000000f00 */
[----:B------:R-:W-:Y:S01]  /*4740*/  @P5 IMAD.MOV.U32 R9, RZ, RZ, R22 ;  /* 0x000000ffff095224 */ /* 0x000fe200078e0016 */
[----:B------:R-:W-:Y:S01]  /*4750*/  @P6 MOV R8, R28 ;  /* 0x0000001c00086202 */ /* 0x000fe20000000f00 */
[----:B------:R-:W-:-:S02]  /*4760*/  @P6 IMAD.MOV.U32 R9, RZ, RZ, R30 ;  /* 0x000000ffff096224 */ /* 0x000fc400078e001e */
[----:B------:R-:W-:Y:S02]  /*4770*/  @P1 IMAD.MOV.U32 R10, RZ, RZ, R25 ;  /* 0x000000ffff0a1224 */ /* 0x000fe400078e0019 */
[----:B------:R-:W-:Y:S02]  /*4780*/  @P2 IMAD.MOV.U32 R10, RZ, RZ, R69 ;  /* 0x000000ffff0a2224 */ /* 0x000fe400078e0045 */
[----:B------:R-:W-:Y:S02]  /*4790*/  @P3 IMAD.MOV.U32 R10, RZ, RZ, R64 ;  /* 0x000000ffff0a3224 */ /* 0x000fe400078e0040 */
[----:B-1----:R-:W-:Y:S01]  /*47a0*/  FADD R5, R5, R8 ;  /* 0x0000000805057221 */ /* 0x002fe20000000000 */
[----:B------:R-:W-:Y:S01]  /*47b0*/  FADD R6, R6, R9 ;  /* 0x0000000906067221 */ /* 0x000fe20000000000 */
[----:B------:R-:W-:Y:S02]  /*47c0*/  @P4 IMAD.MOV.U32 R10, RZ, RZ, R74 ;  /* 0x000000ffff0a4224 */ /* 0x000fe400078e004a */
[----:B------:R-:W-:Y:S01]  /*47d0*/  FADD R53, R53, R4 ;  /* 0x0000000435357221 */ /* 0x000fe20000000000 */
[--C-:B------:R-:W-:Y:S01]  /*47e0*/  @P1 IMAD.MOV.U32 R21, RZ, RZ, R5.reuse ;  /* 0x000000ffff151224 */ /* 0x100fe200078e0005 */
[-C--:B------:R-:W-:Y:S01]  /*47f0*/  @P0 MOV R67, R5.reuse ;  /* 0x0000000500430202 */ /* 0x080fe20000000f00 */
[--C-:B------:R-:W-:Y:S01]  /*4800*/  @P3 IMAD.MOV.U32 R0, RZ, RZ, R5.reuse ;  /* 0x000000ffff003224 */ /* 0x100fe200078e0005 */
[----:B------:R-:W-:Y:S01]  /*4810*/  ISETP.NE.AND P0, PT, R11, RZ, PT ;  /* 0x000000ff0b00720c */ /* 0x000fe20003f05270 */
[--C-:B------:R-:W-:Y:S01]  /*4820*/  @P4 IMAD.MOV.U32 R3, RZ, RZ, R5.reuse ;  /* 0x000000ffff034224 */ /* 0x100fe200078e0005 */
[-C--:B------:R-:W-:Y:S01]  /*4830*/  @P2 MOV R29, R5.reuse ;  /* 0x00000005001d2202 */ /* 0x080fe20000000f00 */
[----:B------:R-:W-:Y:S01]  /*4840*/  @P6 IMAD.MOV.U32 R28, RZ, RZ, R5 ;  /* 0x000000ffff1c6224 */ /* 0x000fe200078e0005 */
[----:B------:R-:W-:Y:S01]  /*4850*/  P2R R8, PR, RZ, 0x1 ;  /* 0x00000001ff087803 */ /* 0x000fe20000000000 */
[----:B------:R-:W-:Y:S01]  /*4860*/  @P5 IMAD.MOV.U32 R10, RZ, RZ, R24 ;  /* 0x000000ffff0a5224 */ /* 0x000fe200078e0018 */
[----:B------:R-:W-:Y:S01]  /*4870*/  @P5 MOV R20, R5 ;  /* 0x0000000500145202 */ /* 0x000fe20000000f00 */
[----:B------:R-:W-:Y:S01]  /*4880*/  @P6 IMAD.MOV.U32 R10, RZ, RZ, R68 ;  /* 0x000000ffff0a6224 */ /* 0x000fe200078e0044 */
[-C--:B------:R-:W-:Y:S01]  /*4890*/  @P6 MOV R30, R6.reuse ;  /* 0x00000006001e6202 */ /* 0x080fe20000000f00 */
[----:B------:R-:W-:Y:S01]  /*48a0*/  @P1 IMAD.MOV.U32 R23, RZ, RZ, R6 ;  /* 0x000000ffff171224 */ /* 0x000fe200078e0006 */
[----:B------:R-:W-:Y:S01]  /*48b0*/  @P3 MOV R65, R6 ;  /* 0x0000000600413202 */ /* 0x000fe20000000f00 */
[----:B------:R-:W-:Y:S01]  /*48c0*/  FADD R7, R7, R10 ;  /* 0x0000000a07077221 */ /* 0x000fe20000000000 */
[----:B------:R-:W-:-:S02]  /*48d0*/  @P2 IMAD.MOV.U32 R31, RZ, RZ, R6 ;  /* 0x000000ffff1f2224 */ /* 0x000fc400078e0006 */
[----:B------:R-:W-:Y:S01]  /*48e0*/  @P0 IMAD.MOV.U32 R76, RZ, RZ, R5 ;  /* 0x000000ffff4c0224 */ /* 0x000fe200078e0005 */
[C---:B------:R-:W-:Y:S01]  /*48f0*/  ISETP.EQ.AND P0, PT, R19.reuse, RZ, PT ;  /* 0x000000ff1300720c */ /* 0x040fe20003f02270 */
[--C-:B------:R-:W-:Y:S01]  /*4900*/  @P6 IMAD.MOV.U32 R68, RZ, RZ, R7.reuse ;  /* 0x000000ffff446224 */ /* 0x100fe200078e0007 */
[----:B------:R-:W-:Y:S01]  /*4910*/  ISETP.EQ.AND P6, PT, R19, -0x10, PT ;  /* 0xfffffff01300780c */ /* 0x000fe20003fc2270 */
[--C-:B------:R-:W-:Y:S01]  /*4920*/  @P4 IMAD.MOV.U32 R73, RZ, RZ, R6.reuse ;  /* 0x000000ffff494224 */ /* 0x100fe200078e0006 */
[-C--:B------:R-:W-:Y:S01]  /*4930*/  @P1 MOV R25, R7.reuse ;  /* 0x0000000700191202 */ /* 0x080fe20000000f00 */
[----:B------:R-:W-:Y:S01]  /*4940*/  @P5 IMAD.MOV.U32 R22, RZ, RZ, R6 ;  /* 0x000000ffff165224 */ /* 0x000fe200078e0006 */
[----:B------:R-:W-:Y:S01]  /*4950*/  @P4 MOV R74, R7 ;  /* 0x00000007004a4202 */ /* 0x000fe20000000f00 */
[--C-:B------:R-:W-:Y:S02]  /*4960*/  @P2 IMAD.MOV.U32 R69, RZ, RZ, R7.reuse ;  /* 0x000000ffff452224 */ /* 0x100fe400078e0007 */
[----:B------:R-:W-:-:S02]  /*4970*/  @P3 IMAD.MOV.U32 R64, RZ, RZ, R7 ;  /* 0x000000ffff403224 */ /* 0x000fc400078e0007 */
[----:B------:R-:W-:Y:S02]  /*4980*/  @P5 IMAD.MOV.U32 R24, RZ, RZ, R7 ;  /* 0x000000ffff185224 */ /* 0x000fe400078e0007 */
[----:B------:R-:W-:Y:S01]  /*4990*/  @P0 IMAD.MOV.U32 R71, RZ, RZ, R6 ;  /* 0x000000ffff470224 */ /* 0x000fe200078e0006 */
[----:B------:R-:W-:Y:S02]  /*49a0*/  ISETP.NE.AND P0, PT, R8, RZ, PT ;  /* 0x000000ff0800720c */ /* 0x000fe40003f05270 */
[----:B------:R-:W1:Y:S02]  /*49b0*/  LDS.128 R8, [R49+0x10] ;  /* 0x0000100031087984 */ /* 0x000e640000000c00 */
[----:B------:R-:W-:-:S09]  /*49c0*/  P2R R5, PR, RZ, 0x1 ;  /* 0x00000001ff057803 */ /* 0x000fd20000000000 */
[----:B------:R-:W-:Y:S01]  /*49d0*/  @P0 MOV R78, R6 ;  /* 0x00000006004e0202 */ /* 0x000fe20000000f00 */
[----:B------:R-:W-:Y:S01]  /*49e0*/  @P6 IMAD.MOV.U32 R6, RZ, RZ, R67 ;  /* 0x000000ffff066224 */ /* 0x000fe200078e0043 */
[----:B------:R-:W-:-:S13]  /*49f0*/  ISETP.EQ.AND P0, PT, R19, RZ, PT ;  /* 0x000000ff1300720c */ /* 0x000fda0003f02270 */
[----:B------:R-:W-:Y:S01]  /*4a00*/  @P0 IMAD.MOV.U32 R72, RZ, RZ, R7 ;  /* 0x000000ffff480224 */ /* 0x000fe200078e0007 */
[----:B------:R-:W-:Y:S02]  /*4a10*/  ISETP.NE.AND P0, PT, R5, RZ, PT ;  /* 0x000000ff0500720c */ /* 0x000fe40003f05270 */
[----:B------:R-:W-:Y:S02]  /*4a20*/  @P6 MOV R5, R70 ;  /* 0x0000004600056202 */ /* 0x000fe40000000f00 */
[----:B------:R-:W-:Y:S02]  /*4a30*/  P2R R13, PR, RZ, 0x1 ;  /* 0x00000001ff0d7803 */ /* 0x000fe40000000000 */
[----:B------:R-:W-:-:S07]  /*4a40*/  @P6 MOV R12, R72 ;  /* 0x00000048000c6202 */ /* 0x000fce0000000f00 */
[----:B------:R-:W-:Y:S01]  /*4a50*/  @P0 IMAD.MOV.U32 R79, RZ, RZ, R7 ;  /* 0x000000ffff4f0224 */ /* 0x000fe200078e0007 */
[----:B------:R-:W-:Y:S01]  /*4a60*/  ISETP.EQ.AND P0, PT, R19, RZ, PT ;  /* 0x000000ff1300720c */ /* 0x000fe20003f02270 */
[----:B------:R-:W-:-:S12]  /*4a70*/  @P6 IMAD.MOV.U32 R7, RZ, RZ, R71 ;  /* 0x000000ffff076224 */ /* 0x000fd800078e0047 */
[----:B------:R-:W-:Y:S01]  /*4a80*/  @P0 IMAD.MOV.U32 R5, RZ, RZ, R75 ;  /* 0x000000ffff050224 */ /* 0x000fe200078e004b */
[----:B------:R-:W-:Y:S01]  /*4a90*/  @P0 MOV R6, R76 ;  /* 0x0000004c00060202 */ /* 0x000fe20000000f00 */
[----:B------:R-:W-:Y:S01]  /*4aa0*/  @P0 IMAD.MOV.U32 R7, RZ, RZ, R78 ;  /* 0x000000ffff070224 */ /* 0x000fe200078e004e */
[----:B------:R-:W-:Y:S02]  /*4ab0*/  @P0 MOV R12, R79 ;  /* 0x0000004f000c0202 */ /* 0x000fe40000000f00 */
[----:B------:R-:W-:-:S13]  /*4ac0*/  ISETP.NE.AND P0, PT, R13, RZ, PT ;  /* 0x000000ff0d00720c */ /* 0x000fda0003f05270 */
        /* <DEDUP_REMOVED lines=23> */
[----:B------:R-:W-:-:S02]  /*4c40*/  @P5 IMAD.MOV.U32 R7, RZ, RZ, R30 ;  /* 0x000000ffff075224 */ /* 0x000fc400078e001e */
[----:B-1----:R-:W-:Y:S01]  /*4c50*/  FADD R9, R9, R6 ;  /* 0x0000000609097221 */ /* 0x002fe20000000000 */
[----:B------:R-:W-:Y:S01]  /*4c60*/  FADD R8, R8, R5 ;  /* 0x0000000508087221 */ /* 0x000fe20000000000 */
[----:B------:R-:W-:Y:S01]  /*4c70*/  FADD R11, R11, R12 ;  /* 0x0000000c0b0b7221 */ /* 0x000fe20000000000 */
[----:B------:R-:W-:Y:S01]  /*4c80*/  FADD R10, R10, R7 ;  /* 0x000000070a0a7221 */ /* 0x000fe20000000000 */
[--C-:B------:R-:W-:Y:S01]  /*4c90*/  @P0 IMAD.MOV.U32 R21, RZ, RZ, R9.reuse ;  /* 0x000000ffff150224 */ /* 0x100fe200078e0009 */
[----:B------:R-:W-:Y:S01]  /*4ca0*/  @P6 MOV R67, R9 ;  /* 0x0000000900436202 */ /* 0x000fe20000000f00 */
[----:B------:R-:W-:Y:S01]  /*4cb0*/  @P6 IMAD.MOV.U32 R70, RZ, RZ, R8 ;  /* 0x000000ffff466224 */ /* 0x000fe200078e0008 */
[----:B------:R-:W-:Y:S01]  /*4cc0*/  @P6 MOV R72, R11 ;  /* 0x0000000b00486202 */ /* 0x000fe20000000f00 */
[----:B------:R-:W-:Y:S01]  /*4cd0*/  @P6 IMAD.MOV.U32 R71, RZ, RZ, R10 ;  /* 0x000000ffff476224 */ /* 0x000fe200078e000a */
[----:B------:R-:W-:Y:S01]  /*4ce0*/  ISETP.EQ.AND P6, PT, R19, RZ, PT ;  /* 0x000000ff1300720c */ /* 0x000fe20003fc2270 */
[--C-:B------:R-:W-:Y:S01]  /*4cf0*/  @P1 IMAD.MOV.U32 R27, RZ, RZ, R8.reuse ;  /* 0x000000ffff1b1224 */ /* 0x100fe200078e0008 */
[-C--:B------:R-:W-:Y:S01]  /*4d00*/  @P0 MOV R80, R8.reuse ;  /* 0x0000000800500202 */ /* 0x080fe20000000f00 */
[--C-:B------:R-:W-:Y:S01]  /*4d10*/  @P3 IMAD.MOV.U32 R66, RZ, RZ, R8.reuse ;  /* 0x000000ffff423224 */ /* 0x100fe200078e0008 */
[-C--:B------:R-:W-:Y:S01]  /*4d20*/  @P2 MOV R2, R8.reuse ;  /* 0x0000000800022202 */ /* 0x080fe20000000f00 */
[----:B------:R-:W-:Y:S01]  /*4d30*/  @P5 IMAD.MOV.U32 R26, RZ, RZ, R8 ;  /* 0x000000ffff1a5224 */ /* 0x000fe200078e0008 */
[----:B------:R-:W-:Y:S01]  /*4d40*/  @P4 MOV R77, R8 ;  /* 0x00000008004d4202 */ /* 0x000fe20000000f00 */
[--C-:B------:R-:W-:Y:S01]  /*4d50*/  @P2 IMAD.MOV.U32 R0, RZ, RZ, R9.reuse ;  /* 0x000000ffff002224 */ /* 0x100fe200078e0009 */
[-C--:B------:R-:W-:Y:S01]  /*4d60*/  @P1 MOV R29, R9.reuse ;  /* 0x00000009001d1202 */ /* 0x080fe20000000f00 */
[----:B------:R-:W-:Y:S01]  /*4d70*/  @P4 IMAD.MOV.U32 R20, RZ, RZ, R9 ;  /* 0x000000ffff144224 */ /* 0x000fe200078e0009 */
[-C--:B------:R-:W-:Y:S01]  /*4d80*/  @P3 MOV R3, R9.reuse ;  /* 0x0000000900033202 */ /* 0x080fe20000000f00 */
[----:B------:R-:W-:Y:S01]  /*4d90*/  @P1 IMAD.MOV.U32 R31, RZ, RZ, R10 ;  /* 0x000000ffff1f1224 */ /* 0x000fe200078e000a */
        /* <DEDUP_REMOVED lines=14> */
[----:B------:R-:W-:-:S02]  /*4e80*/  @P3 MOV R74, R11 ;  /* 0x0000000b004a3202 */ /* 0x000fc40000000f00 */
[----:B------:R-:W-:-:S07]  /*4e90*/  @P5 MOV R68, R11 ;  /* 0x0000000b00445202 */ /* 0x000fce0000000f00 */
.L_x_1834:
[----:B------:R-:W-:Y:S05]  /*4ea0*/  BSYNC.RECONVERGENT B1 ;  /* 0x0000000000017941 */ /* 0x000fea0003800200 */
.L_x_1833:
[----:B------:R-:W-:Y:S01]  /*4eb0*/  ISETP.NE.AND P6, PT, R81, 0x1, PT ;  /* 0x000000015100780c */ /* 0x000fe20003fc5270 */
[----:B------:R-:W-:-:S12]  /*4ec0*/  BSSY.RECONVERGENT B1, `(.L_x_1835) ;  /* 0x000008a000017945 */ /* 0x000fd80003800200 */
[----:B------:R-:W-:Y:S05]  /*4ed0*/  @P6 BRA `(.L_x_1836) ;  /* 0x00000004000c6947 */ /* 0x000fea0003800000 */
[----:B------:R-:W-:-:S13]  /*4ee0*/  ISETP.EQ.AND P6, PT, R19, -0x10, PT ;  /* 0xfffffff01300780c */ /* 0x000fda0003fc2270 */
[----:B------:R-:W-:Y:S01]  /*4ef0*/  @P6 IMAD.MOV.U32 R7, RZ, RZ, R70 ;  /* 0x000000ffff076224 */ /* 0x000fe200078e0046 */
[----:B------:R-:W-:Y:S01]  /*4f00*/  @P6 MOV R8, R67 ;  /* 0x0000004300086202 */ /* 0x000fe20000000f00 */
[----:B------:R-:W-:Y:S01]  /*4f10*/  @P6 IMAD.MOV.U32 R9, RZ, RZ, R71 ;  /* 0x000000ffff096224 */ /* 0x000fe200078e0047 */
[----:B------:R-:W-:Y:S02]  /*4f20*/  @P6 MOV R10, R72 ;  /* 0x00000048000a6202 */ /* 0x000fe40000000f00 */
[----:B------:R-:W-:-:S13]  /*4f30*/  ISETP.EQ.AND P6, PT, R19, RZ, PT ;  /* 0x000000ff1300720c */ /* 0x000fda0003fc2270 */
[----:B------:R-:W-:Y:S01]  /*4f40*/  @P6 IMAD.MOV.U32 R4, RZ, RZ, R67 ;  /* 0x000000ffff046224 */ /* 0x000fe200078e0043 */
[----:B------:R-:W-:Y:S01]  /*4f50*/  @P6 MOV R5, R71 ;  /* 0x0000004700056202 */ /* 0x000fe20000000f00 */
[----:B------:R-:W-:Y:S01]  /*4f60*/  @P6 IMAD.MOV.U32 R6, RZ, RZ, R72 ;  /* 0x000000ffff066224 */ /* 0x000fe200078e0048 */
[----:B------:R-:W-:Y:S01]  /*4f70*/  @P6 MOV R7, R75 ;  /* 0x0000004b00076202 */ /* 0x000fe20000000f00 */
[----:B------:R-:W-:Y:S01]  /*4f80*/  @P6 IMAD.MOV.U32 R8, RZ, RZ, R76 ;  /* 0x000000ffff086224 */ /* 0x000fe200078e004c */
[----:B------:R-:W-:Y:S01]  /*4f90*/  @P6 MOV R9, R78 ;  /* 0x0000004e00096202 */ /* 0x000fe20000000f00 */
[----:B------:R-:W-:Y:S01]  /*4fa0*/  @P6 IMAD.MOV.U32 R10, RZ, RZ, R79 ;  /* 0x000000ffff0a6224 */ /* 0x000fe200078e004f */
[----:B------:R-:W-:Y:S01]  /*4fb0*/  ISETP.EQ.AND P6, PT, R19, 0x70, PT ;  /* 0x000000701300780c */ /* 0x000fe20003fc2270 */
        /* <DEDUP_REMOVED lines=44> */
[----:B------:R-:W-:Y:S01]  /*5280*/  IMAD.MOV.U32 R52, RZ, RZ, R4 ;  /* 0x000000ffff347224 */ /* 0x000fe200078e0004 */
[----:B------:R-:W-:Y:S01]  /*5290*/  @P5 MOV R9, R30 ;  /* 0x0000001e00095202 */ /* 0x000fe20000000f00 */
[----:B------:R-:W-:Y:S01]  /*52a0*/  IMAD.MOV.U32 R54, RZ, RZ, R6 ;  /* 0x000000ffff367224 */ /* 0x000fe200078e0006 */
[----:B------:R-:W-:Y:S01]  /*52b0*/  MOV R55, R5 ;  /* 0x0000000500377202 */ /* 0x000fe20000000f00 */
[----:B------:R-:W-:Y:S01]  /*52c0*/  IMAD.MOV.U32 R56, RZ, RZ, R8 ;  /* 0x000000ffff387224 */ /* 0x000fe200078e0008 */
[----:B------:R-:W-:Y:S01]  /*52d0*/  MOV R57, R7 ;  /* 0x0000000700397202 */ /* 0x000fe20000000f00 */
[----:B------:R-:W-:Y:S01]  /*52e0*/  IMAD.MOV.U32 R58, RZ, RZ, R10 ;  /* 0x000000ffff3a7224 */ /* 0x000fe200078e000a */
[----:B------:R-:W-:Y:S01]  /*52f0*/  MOV R59, R9 ;  /* 0x00000009003b7202 */ /* 0x000fe20000000f00 */
[----:B------:R-:W-:Y:S06]  /*5300*/  BRA `(.L_x_1837) ;  /* 0x0000000400147947 */ /* 0x000fec0003800000 */
.L_x_1836:
[C---:B------:R-:W-:Y:S01]  /*5310*/  ISETP.EQ.AND P6, PT, R19.reuse, -0x10, PT ;  /* 0xfffffff01300780c */ /* 0x040fe20003fc2270 */
[----:B------:R-:W1:Y:S04]  /*5320*/  LDS.128 R4, [R49+0x420] ;  /* 0x0004200031047984 */ /* 0x000e680000000c00 */
[----:B------:R-:W2:Y:S08]  /*5330*/  LDS.128 R8, [R49+0x430] ;  /* 0x0004300031087984 */ /* 0x000eb00000000c00 */
[----:B------:R-:W-:Y:S01]  /*5340*/  @P6 MOV R15, R70 ;  /* 0x00000046000f6202 */ /* 0x000fe20000000f00 */
[----:B------:R-:W-:Y:S01]  /*5350*/  @P6 IMAD.MOV.U32 R16, RZ, RZ, R67 ;  /* 0x000000ffff106224 */ /* 0x000fe200078e0043 */
[----:B------:R-:W-:Y:S01]  /*5360*/  @P6 MOV R17, R71 ;  /* 0x0000004700116202 */ /* 0x000fe20000000f00 */
[----:B------:R-:W-:Y:S01]  /*5370*/  @P6 IMAD.MOV.U32 R18, RZ, RZ, R72 ;  /* 0x000000ffff126224 */ /* 0x000fe200078e0048 */
[----:B------:R-:W-:-:S13]  /*5380*/  ISETP.EQ.AND P6, PT, R19, RZ, PT ;  /* 0x000000ff1300720c */ /* 0x000fda0003fc2270 */
        /* <DEDUP_REMOVED lines=23> */
[--C-:B------:R-:W-:Y:S01]  /*5500*/  @P3 IMAD.MOV.U32 R12, RZ, RZ, R0.reuse ;  /* 0x000000ffff0c3224 */ /* 0x100fe200078e0000 */
[----:B------:R-:W-:Y:S01]  /*5510*/  @P2 MOV R13, R31 ;  /* 0x0000001f000d2202 */ /* 0x000fe20000000f00 */
[----:B------:R-:W-:Y:S01]  /*5520*/  @P2 IMAD.MOV.U32 R14, RZ, RZ, R69 ;  /* 0x000000ffff0e2224 */ /* 0x000fe200078e0045 */
[----:B------:R-:W-:Y:S01]  /*5530*/  @P2 MOV R15, R2 ;  /* 0x00000002000f2202 */ /* 0x000fe20000000f00 */
[----:B------:R-:W-:Y:S01]  /*5540*/  @P4 IMAD.MOV.U32 R12, RZ, RZ, R3 ;  /* 0x000000ffff0c4224 */ /* 0x000fe200078e0003 */
[-C--:B------:R-:W-:Y:S01]  /*5550*/  @P2 MOV R17, R65.reuse ;  /* 0x0000004100112202 */ /* 0x080fe20000000f00 */
        /* <DEDUP_REMOVED lines=32> */
.L_x_1837:
[----:B------:R-:W-:Y:S05]  /*5760*/  BSYNC.RECONVERGENT B1 ;  /* 0x0000000000017941 */ /* 0x000fea0003800200 */
.L_x_1835:
[----:B------:R-:W1:Y:S01]  /*5770*/  LDS.128 R8, [R49+0x840] ;  /* 0x0008400031087984 */ /* 0x000e620000000c00 */
[----:B------:R-:W2:Y:S03]  /*5780*/  LDC.64 R50, c[0x0][0x3d8] ;  /* 0x0000f600ff327b82 */ /* 0x000ea60000000a00 */
[----:B------:R-:W3:Y:S04]  /*5790*/  LDS.128 R12, [R49+0x850] ;  /* 0x00085000310c7984 */ /* 0x000ee80000000c00 */
[----:B------:R-:W4:Y:S04]  /*57a0*/  LDS.128 R16, [R49+0xc60] ;  /* 0x000c600031107984 */ /* 0x000f280000000c00 */
[----:B------:R-:W5:Y:S01]  /*57b0*/  LDS.128 R4, [R49+0xc70] ;  /* 0x000c700031047984 */ /* 0x000f620000000c00 */
[----:B-1----:R-:W-:Y:S01]  /*57c0*/  FADD R52, R9, R52 ;  /* 0x0000003409347221 */ /* 0x002fe20000000000 */
[----:B------:R-:W-:-:S02]  /*57d0*/  IMAD R9, R120, R115, R48 ;  /* 0x0000007378097224 */ /* 0x000fc400078e0230 */
[----:B------:R-:W-:Y:S01]  /*57e0*/  FADD R53, R8, R53 ;  /* 0x0000003508357221 */ /* 0x000fe20000000000 */
[----:B------:R-:W-:Y:S01]  /*57f0*/  FADD R55, R10, R55 ;  /* 0x000000370a377221 */ /* 0x000fe20000000000 */
[----:B------:R-:W-:Y:S01]  /*5800*/  IADD3 R10, PT, PT, -R48, R115, RZ ;  /* 0x00000073300a7210 */ /* 0x000fe20007ffe1ff */
[----:B--2---:R-:W-:-:S04]  /*5810*/  IMAD.WIDE.U32 R8, R9, 0x4, R50 ;  /* 0x0000000409087825 */ /* 0x004fc800078e0032 */
[----:B------:R-:W-:Y:S01]  /*5820*/  FADD R54, R11, R54 ;  /* 0x000000360b367221 */ /* 0x000fe20000000000 */
[----:B---3--:R-:W-:Y:S01]  /*5830*/  FADD R57, R12, R57 ;  /* 0x000000390c397221 */ /* 0x008fe20000000000 */
[----:B------:R-:W-:Y:S01]  /*5840*/  ISETP.GT.U32.AND P1, PT, R10, 0x7, PT ;  /* 0x000000070a00780c */ /* 0x000fe20003f24070 */
[----:B------:R-:W-:Y:S01]  /*5850*/  FADD R56, R13, R56 ;  /* 0x000000380d387221 */ /* 0x000fe20000000000 */
[----:B------:R-:W-:Y:S01]  /*5860*/  LOP3.LUT P0, RZ, R8, 0x1f, RZ, 0xc0, !PT ;  /* 0x0000001f08ff7812 */ /* 0x000fe2000780c0ff */
[----:B------:R-:W-:Y:S01]  /*5870*/  FADD R59, R14, R59 ;  /* 0x0000003b0e3b7221 */ /* 0x000fe20000000000 */
[----:B------:R-:W-:Y:S01]  /*5880*/  FADD R58, R15, R58 ;  /* 0x0000003a0f3a7221 */ /* 0x000fe20000000000 */
[----:B----4-:R-:W-:Y:S01]  /*5890*/  FADD R16, R53, R16 ;  /* 0x0000001035107221 */ /* 0x010fe20000000000 */
[----:B------:R-:W-:Y:S01]  /*58a0*/  FADD R17, R52, R17 ;  /* 0x0000001134117221 */ /* 0x000fe20000000000 */
[----:B------:R-:W-:Y:S01]  /*58b0*/  FADD R18, R55, R18 ;  /* 0x0000001237127221 */ /* 0x000fe20000000000 */
[----:B------:R-:W-:Y:S01]  /*58c0*/  FADD R19, R54, R19 ;  /* 0x0000001336137221 */ /* 0x000fe20000000000 */
[----:B-----5:R-:W-:Y:S01]  /*58d0*/  FADD R4, R57, R4 ;  /* 0x0000000439047221 */ /* 0x020fe20000000000 */
[----:B------:R-:W-:Y:S01]  /*58e0*/  FADD R5, R56, R5 ;  /* 0x0000000538057221 */ /* 0x000fe20000000000 */
[----:B------:R-:W-:Y:S01]  /*58f0*/  FADD R6, R59, R6 ;  /* 0x000000063b067221 */ /* 0x000fe20000000000 */
[----:B------:R-:W-:-:S03]  /*5900*/  FADD R7, R58, R7 ;  /* 0x000000073a077221 */ /* 0x000fc60000000000 */
        /* <DEDUP_REMOVED lines=19> */
.L_x_1838:
[----:B------:R1:W-:Y:S04]  /*5a40*/  STG.E.128 desc[UR4][R8.64], R16 ;  /* 0x0000001008007986 */ /* 0x0003e8000c101d04 */
[----:B------:R1:W-:Y:S02]  /*5a50*/  STG.E.128 desc[UR4][R8.64+0x10], R4 ;  /* 0x0000100408007986 */ /* 0x0003e4000c101d04 */
.L_x_1832:
[----:B------:R-:W-:Y:S05]  /*5a60*/  BSYNC.RECONVERGENT B0 ;  /* 0x0000000000007941 */ /* 0x000fea0003800200 */
.L_x_1831:
[----:B------:R-:W-:Y:S01]  /*5a70*/  BAR.SYNC.DEFER_BLOCKING 0x0 ;  /* 0x0000000000007b1d */ /* 0x000fe20000010000 */
[----:B------:R-:W-:-:S05]  /*5a80*/  ISETP.NE.AND P0, PT, R83, RZ, PT ;  /* 0x000000ff5300720c */ /* 0x000fca0003f05270 */
[----:B------:R-:W-:Y:S08]  /*5a90*/  BSSY.RECONVERGENT B0, `(.L_x_1839) ;  /* 0x000000a000007945 */ /* 0x000ff00003800200 */
[----:B------:R-:W-:Y:S05]  /*5aa0*/  @P0 BRA `(.L_x_1840) ;  /* 0x0000000000200947 */ /* 0x000fea0003800000 */
[----:B------:R-:W-:Y:S01]  /*5ab0*/  IMAD R114, R153, 0x100, R114 ;  /* 0x0000010099727824 */ /* 0x000fe200078e0272 */
[----:B------:R-:W-:Y:S02]  /*5ac0*/  ISETP.NE.AND P0, PT, R81, 0x1, PT ;  /* 0x000000015100780c */ /* 0x000fe40003f05270 */
[----:B------:R-:W-:Y:S02]  /*5ad0*/  ISETP.GE.U32.AND P1, PT, R118, 0x20, PT ;  /* 0x000000207600780c */ /* 0x000fe40003f26070 */
[----:B------:R-:W-:-:S11]  /*5ae0*/  ISETP.GE.OR P0, PT, R114, R115, !P0 ;  /* 0x000000737200720c */ /* 0x000fd60004706670 */
[----:B------:R3:W-:Y:S04]  /*5af0*/  @P1 STS.128 [R82], R44 ;  /* 0x0000002c52001388 */ /* 0x0007e80000000c00 */
[----:B------:R3:W-:Y:S04]  /*5b00*/  @P1 STS.128 [R82+0x10], R40 ;  /* 0x0000102852001388 */ /* 0x0007e80000000c00 */
[----:B------:R3:W-:Y:S04]  /*5b10*/  @!P0 STS.128 [R82+0x1080], R36 ;  /* 0x0010802452008388 */ /* 0x0007e80000000c00 */
[----:B------:R3:W-:Y:S02]  /*5b20*/  @!P0 STS.128 [R82+0x1090], R32 ;  /* 0x0010902052008388 */ /* 0x0007e40000000c00 */
.L_x_1840:
[----:B------:R-:W-:Y:S05]  /*5b30*/  BSYNC.RECONVERGENT B0 ;  /* 0x0000000000007941 */ /* 0x000fea0003800200 */
.L_x_1839:
[----:B------:R-:W-:Y:S01]  /*5b40*/  BAR.SYNC.DEFER_BLOCKING 0x0 ;  /* 0x0000000000007b1d */ /* 0x000fe20000010000 */
[----:B------:R-:W-:-:S13]  /*5b50*/  ISETP.NE.AND P0, PT, R60, RZ, PT ;  /* 0x000000ff3c00720c */ /* 0x000fda0003f05270 */
[----:B------:R-:W-:Y:S05]  /*5b60*/  @!P0 EXIT ;  /* 0x000000000000894d */ /* 0x000fea0003800000 */
[----:B-1----:R-:W-:Y:S01]  /*5b70*/  SHF.L.U32 R16, R81, 0x5, RZ ;  /* 0x0000000551107819 */ /* 0x002fe200000006ff */
[----:B------:R-:W-:Y:S03]  /*5b80*/  BSSY.RECONVERGENT B0, `(.L_x_1841) ;  /* 0x00000a0000007945 */ /* 0x000fe60003800200 */
[C---:B------:R-:W-:Y:S02]  /*5b90*/  ISETP.EQ.AND P3, PT, R16.reuse, RZ, PT ;  /* 0x000000ff1000720c */ /* 0x040fe40003f62270 */
[C---:B------:R-:W-:Y:S02]  /*5ba0*/  ISETP.EQ.AND P0, PT, R16.reuse, 0x10, PT ;  /* 0x000000101000780c */ /* 0x040fe40003f02270 */
[----:B------:R-:W-:Y:S02]  /*5bb0*/  ISETP.EQ.AND P1, PT, R16, 0x20, PT ;  /* 0x000000201000780c */ /* 0x000fe40003f22270 */
[----:B------:R-:W-:-:S02]  /*5bc0*/  P2R R4, PR, RZ, 0x8 ;  /* 0x00000008ff047803 */ /* 0x000fc40000000000 */
[C---:B------:R-:W-:Y:S02]  /*5bd0*/  ISETP.EQ.AND P2, PT, R16.reuse, 0x30, PT ;  /* 0x000000301000780c */ /* 0x040fe40003f42270 */
[C---:B------:R-:W-:Y:S02]  /*5be0*/  ISETP.EQ.AND P4, PT, R16.reuse, 0x50, PT ;  /* 0x000000501000780c */ /* 0x040fe40003f82270 */
[C---:B------:R-:W-:Y:S01]  /*5bf0*/  ISETP.EQ.AND P5, PT, R16.reuse, 0x60, PT ;  /* 0x000000601000780c */ /* 0x040fe20003fa2270 */
[----:B------:R-:W-:Y:S01]  /*5c00*/  @P3 IMAD.MOV.U32 R4, RZ, RZ, R70 ;  /* 0x000000ffff043224 */ /* 0x000fe200078e0046 */
[C---:B------:R-:W-:Y:S02]  /*5c10*/  ISETP.EQ.AND P3, PT, R16.reuse, 0x40, PT ;  /* 0x000000401000780c */ /* 0x040fe40003f62270 */
[----:B------:R-:W-:Y:S02]  /*5c20*/  ISETP.EQ.AND P6, PT, R16, 0x70, PT ;  /* 0x000000701000780c */ /* 0x000fe40003fc2270 */
[----:B------:R-:W-:Y:S01]  /*5c30*/  @P0 MOV R4, R75 ;  /* 0x0000004b00040202 */ /* 0x000fe20000000f00 */
[----:B------:R-:W-:Y:S01]  /*5c40*/  @P1 IMAD.MOV.U32 R4, RZ, RZ, R80 ;  /* 0x000000ffff041224 */ /* 0x000fe200078e0050 */
[----:B------:R-:W-:-:S02]  /*5c50*/  P2R R5, PR, RZ, 0x40 ;  /* 0x00000040ff057803 */ /* 0x000fc40000000000 */
[----:B------:R-:W-:-:S05]  /*5c60*/  @P2 MOV R4, R27 ;  /* 0x0000001b00042202 */ /* 0x000fca0000000f00 */
[----:B------:R-:W-:Y:S01]  /*5c70*/  @P3 IMAD.MOV.U32 R4, RZ, RZ, R2 ;  /* 0x000000ffff043224 */ /* 0x000fe200078e0002 */
[----:B------:R-:W-:Y:S01]  /*5c80*/  @P4 MOV R4, R66 ;  /* 0x0000004200044202 */ /* 0x000fe20000000f00 */
[----:B------:R-:W-:Y:S01]  /*5c90*/  @P5 IMAD.MOV.U32 R4, RZ, RZ, R77 ;  /* 0x000000ffff045224 */ /* 0x000fe200078e004d */
[----:B------:R-:W-:Y:S02]  /*5ca0*/  @P6 MOV R4, R26 ;  /* 0x0000001a00046202 */ /* 0x000fe40000000f00 */
[----:B------:R-:W-:-:S03]  /*5cb0*/  ISETP.GE.U32.AND P6, PT, R118, 0x20, PT ;  /* 0x000000207600780c */ /* 0x000fc60003fc6070 */
[----:B------:R-:W-:-:S10]  /*5cc0*/  IMAD.MOV.U32 R13, RZ, RZ, R4 ;  /* 0x000000ffff0d7224 */ /* 0x000fd400078e0004 */
[----:B------:R-:W-:Y:S05]  /*5cd0*/  @!P6 BRA `(.L_x_1842) ;  /* 0x000000080028e947 */ /* 0x000fea0003800000 */
[----:B--2---:R-:W1:Y:S01]  /*5ce0*/  LDS.128 R4, [R49] ;  /* 0x0000000031047984 */ /* 0x004e620000000c00 */
        /* <DEDUP_REMOVED lines=28> */
[----:B------:R-:W-:Y:S01]  /*5eb0*/  @P5 MOV R10, R24 ;  /* 0x00000018000a5202 */ /* 0x000fe20000000f00 */
[----:B------:R-:W-:Y:S02]  /*5ec0*/  @P6 IMAD.MOV.U32 R10, RZ, RZ, R68 ;  /* 0x000000ffff0a6224 */ /* 0x000fe400078e0044 */
[----:B------:R-:W-:Y:S01]  /*5ed0*/  FADD R13, R13, R4 ;  /* 0x000000040d0d7221 */ /* 0x000fe20000000000 */
[-C--:B------:R-:W-:Y:S01]  /*5ee0*/  @P0 MOV R67, R5.reuse ;  /* 0x0000000500430202 */ /* 0x080fe20000000f00 */
[--C-:B------:R-:W-:Y:S01]  /*5ef0*/  @P2 IMAD.MOV.U32 R29, RZ, RZ, R5.reuse ;  /* 0x000000ffff1d2224 */ /* 0x100fe200078e0005 */
[----:B------:R-:W-:Y:S01]  /*5f00*/  ISETP.NE.AND P0, PT, R11, RZ, PT ;  /* 0x000000ff0b00720c */ /* 0x000fe20003f05270 */
[--C-:B------:R-:W-:Y:S01]  /*5f10*/  @P4 IMAD.MOV.U32 R3, RZ, RZ, R5.reuse ;  /* 0x000000ffff034224 */ /* 0x100fe200078e0005 */
[-C--:B------:R-:W-:Y:S01]  /*5f20*/  @P1 MOV R21, R5.reuse ;  /* 0x0000000500151202 */ /* 0x080fe20000000f00 */
[----:B------:R-:W-:Y:S01]  /*5f30*/  @P6 IMAD.MOV.U32 R28, RZ, RZ, R5 ;  /* 0x000000ffff1c6224 */ /* 0x000fe200078e0005 */
[----:B------:R-:W-:Y:S01]  /*5f40*/  P2R R8, PR, RZ, 0x1 ;  /* 0x00000001ff087803 */ /* 0x000fe20000000000 */
[----:B------:R-:W-:Y:S01]  /*5f50*/  FADD R7, R7, R10 ;  /* 0x0000000a07077221 */ /* 0x000fe20000000000 */
[-C--:B------:R-:W-:Y:S01]  /*5f60*/  @P3 MOV R0, R5.reuse ;  /* 0x0000000500003202 */ /* 0x080fe20000000f00 */
[--C-:B------:R-:W-:Y:S01]  /*5f70*/  @P6 IMAD.MOV.U32 R30, RZ, RZ, R6.reuse ;  /* 0x000000ffff1e6224 */ /* 0x100fe200078e0006 */
[----:B------:R-:W-:Y:S01]  /*5f80*/  @P5 MOV R20, R5 ;  /* 0x0000000500145202 */ /* 0x000fe20000000f00 */
[----:B------:R-:W-:Y:S01]  /*5f90*/  @P6 IMAD.MOV.U32 R68, RZ, RZ, R7 ;  /* 0x000000ffff446224 */ /* 0x000fe200078e0007 */
[C---:B------:R-:W-:Y:S01]  /*5fa0*/  ISETP.EQ.AND P6, PT, R16.reuse, -0x10, PT ;  /* 0xfffffff01000780c */ /* 0x040fe20003fc2270 */
[--C-:B------:R-:W-:Y:S01]  /*5fb0*/  @P2 IMAD.MOV.U32 R31, RZ, RZ, R6.reuse ;  /* 0x000000ffff1f2224 */ /* 0x100fe200078e0006 */
[-C--:B------:R-:W-:Y:S01]  /*5fc0*/  @P1 MOV R23, R6.reuse ;  /* 0x0000000600171202 */ /* 0x080fe20000000f00 */
[----:B------:R-:W-:Y:S01]  /*5fd0*/  @P0 IMAD.MOV.U32 R76, RZ, RZ, R5 ;  /* 0x000000ffff4c0224 */ /* 0x000fe200078e0005 */
[----:B------:R-:W-:Y:S01]  /*5fe0*/  ISETP.EQ.AND P0, PT, R16, RZ, PT ;  /* 0x000000ff1000720c */ /* 0x000fe20003f02270 */
[----:B------:R-:W-:Y:S01]  /*5ff0*/  @P4 IMAD.MOV.U32 R73, RZ, RZ, R6 ;  /* 0x000000ffff494224 */ /* 0x000fe200078e0006 */
[-C--:B------:R-:W-:Y:S01]  /*6000*/  @P3 MOV R65, R6.reuse ;  /* 0x0000000600413202 */ /* 0x080fe20000000f00 */
[--C-:B------:R-:W-:Y:S01]  /*6010*/  @P2 IMAD.MOV.U32 R69, RZ, RZ, R7.reuse ;  /* 0x000000ffff452224 */ /* 0x100fe200078e0007 */
[----:B------:R-:W-:Y:S01]  /*6020*/  @P5 MOV R22, R6 ;  /* 0x0000000600165202 */ /* 0x000fe20000000f00 */
[----:B------:R-:W-:Y:S01]  /*6030*/  @P4 IMAD.MOV.U32 R74, RZ, RZ, R7 ;  /* 0x000000ffff4a4224 */ /* 0x000fe200078e0007 */
[----:B------:R-:W-:-:S02]  /*6040*/  @P1 MOV R25, R7 ;  /* 0x0000000700191202 */ /* 0x000fc40000000f00 */
[-C--:B------:R-:W-:Y:S02]  /*6050*/  @P3 MOV R64, R7.reuse ;  /* 0x0000000700403202 */ /* 0x080fe40000000f00 */
[----:B------:R-:W-:-:S03]  /*6060*/  @P5 MOV R24, R7 ;  /* 0x0000000700185202 */ /* 0x000fc60000000f00 */
[----:B------:R-:W-:Y:S02]  /*6070*/  @P0 MOV R71, R6 ;  /* 0x0000000600470202 */ /* 0x000fe40000000f00 */
[----:B------:R-:W-:Y:S02]  /*6080*/  ISETP.NE.AND P0, PT, R8, RZ, PT ;  /* 0x000000ff0800720c */ /* 0x000fe40003f05270 */
[----:B------:R-:W1:Y:S02]  /*6090*/  LDS.128 R8, [R49+0x10] ;  /* 0x0000100031087984 */ /* 0x000e640000000c00 */
[----:B------:R-:W-:-:S09]  /*60a0*/  P2R R5, PR, RZ, 0x1 ;  /* 0x00000001ff057803 */ /* 0x000fd20000000000 */
[----:B------:R-:W-:Y:S01]  /*60b0*/  @P0 IMAD.MOV.U32 R78, RZ, RZ, R6 ;  /* 0x000000ffff4e0224 */ /* 0x000fe200078e0006 */
[----:B------:R-:W-:Y:S01]  /*60c0*/  ISETP.EQ.AND P0, PT, R16, RZ, PT ;  /* 0x000000ff1000720c */ /* 0x000fe20003f02270 */
[----:B------:R-:W-:-:S12]  /*60d0*/  @P6 IMAD.MOV.U32 R6, RZ, RZ, R67 ;  /* 0x000000ffff066224 */ /* 0x000fd800078e0043 */
[----:B------:R-:W-:Y:S02]  /*60e0*/  @P0 MOV R72, R7 ;  /* 0x0000000700480202 */ /* 0x000fe40000000f00 */
[----:B------:R-:W-:Y:S02]  /*60f0*/  ISETP.NE.AND P0, PT, R5, RZ, PT ;  /* 0x000000ff0500720c */ /* 0x000fe40003f05270 */
[----:B------:R-:W-:Y:S01]  /*6100*/  @P6 MOV R5, R70 ;  /* 0x0000004600056202 */ /* 0x000fe20000000f00 */
[----:B------:R-:W-:Y:S01]  /*6110*/  @P6 IMAD.MOV.U32 R12, RZ, RZ, R72 ;  /* 0x000000ffff0c6224 */ /* 0x000fe200078e0048 */
[----:B------:R-:W-:-:S09]  /*6120*/  P2R R14, PR, RZ, 0x1 ;  /* 0x00000001ff0e7803 */ /* 0x000fd20000000000 */
[----:B------:R-:W-:Y:S01]  /*6130*/  @P0 IMAD.MOV.U32 R79, RZ, RZ, R7 ;  /* 0x000000ffff4f0224 */ /* 0x000fe200078e0007 */
[----:B------:R-:W-:Y:S02]  /*6140*/  ISETP.EQ.AND P0, PT, R16, RZ, PT ;  /* 0x000000ff1000720c */ /* 0x000fe40003f02270 */
[----:B------:R-:W-:-:S11]  /*6150*/  @P6 MOV R7, R71 ;  /* 0x0000004700076202 */ /* 0x000fd60000000f00 */
[----:B------:R-:W-:Y:S01]  /*6160*/  @P0 MOV R5, R75 ;  /* 0x0000004b00050202 */ /* 0x000fe20000000f00 */
[----:B------:R-:W-:Y:S01]  /*6170*/  @P0 IMAD.MOV.U32 R6, RZ, RZ, R76 ;  /* 0x000000ffff060224 */ /* 0x000fe200078e004c */
[----:B------:R-:W-:Y:S01]  /*6180*/  @P0 MOV R7, R78 ;  /* 0x0000004e00070202 */ /* 0x000fe20000000f00 */
[----:B------:R-:W-:Y:S01]  /*6190*/  @P0 IMAD.MOV.U32 R12, RZ, RZ, R79 ;  /* 0x000000ffff0c0224 */ /* 0x000fe200078e004f */
        /* <DEDUP_REMOVED lines=37> */
[----:B------:R-:W-:Y:S01]  /*63f0*/  @P4 IMAD.MOV.U32 R77, RZ, RZ, R8 ;  /* 0x000000ffff4d4224 */ /* 0x000fe200078e0008 */
[-C--:B------:R-:W-:Y:S01]  /*6400*/  @P3 MOV R66, R8.reuse ;  /* 0x0000000800423202 */ /* 0x080fe20000000f00 */
[--C-:B------:R-:W-:Y:S01]  /*6410*/  @P1 IMAD.MOV.U32 R29, RZ, RZ, R9.reuse ;  /* 0x000000ffff1d1224 */ /* 0x100fe200078e0009 */
[-C--:B------:R-:W-:Y:S01]  /*6420*/  @P5 MOV R26, R8.reuse ;  /* 0x00000008001a5202 */ /* 0x080fe20000000f00 */
[--C-:B------:R-:W-:Y:S01]  /*6430*/  @P3 IMAD.MOV.U32 R3, RZ, RZ, R9.reuse ;  /* 0x000000ffff033224 */ /* 0x100fe200078e0009 */
[-C--:B------:R-:W-:Y:S01]  /*6440*/  @P0 MOV R21, R9.reuse ;  /* 0x0000000900150202 */ /* 0x080fe20000000f00 */
[--C-:B------:R-:W-:Y:S01]  /*6450*/  @P5 IMAD.MOV.U32 R28, RZ, RZ, R9.reuse ;  /* 0x000000ffff1c5224 */ /* 0x100fe200078e0009 */
[-C--:B------:R-:W-:Y:S01]  /*6460*/  @P2 MOV R0, R9.reuse ;  /* 0x0000000900002202 */ /* 0x080fe20000000f00 */
[--C-:B------:R-:W-:Y:S01]  /*6470*/  @P0 IMAD.MOV.U32 R23, RZ, RZ, R10.reuse ;  /* 0x000000ffff170224 */ /* 0x100fe200078e000a */
[----:B------:R-:W-:Y:S01]  /*6480*/  @P4 MOV R20, R9 ;  /* 0x0000000900144202 */ /* 0x000fe20000000f00 */
[----:B------:R-:W-:Y:S01]  /*6490*/  @P6 IMAD.MOV.U32 R76, RZ, RZ, R9 ;  /* 0x000000ffff4c6224 */ /* 0x000fe200078e0009 */
[----:B------:R-:W-:Y:S01]  /*64a0*/  @P6 MOV R75, R8 ;  /* 0x00000008004b6202 */ /* 0x000fe20000000f00 */
[--C-:B------:R-:W-:Y:S01]  /*64b0*/  @P2 IMAD.MOV.U32 R65, RZ, RZ, R10.reuse ;  /* 0x000000ffff412224 */ /* 0x100fe200078e000a */
[-C--:B------:R-:W-:Y:S01]  /*64c0*/  @P6 MOV R78, R10.reuse ;  /* 0x0000000a004e6202 */ /* 0x080fe20000000f00 */
[----:B------:R-:W-:Y:S01]  /*64d0*/  @P4 IMAD.MOV.U32 R22, RZ, RZ, R10 ;  /* 0x000000ffff164224 */ /* 0x000fe200078e000a */
[-C--:B------:R-:W-:Y:S01]  /*64e0*/  @P1 MOV R31, R10.reuse ;  /* 0x0000000a001f1202 */ /* 0x080fe20000000f00 */
[--C-:B------:R-:W-:Y:S01]  /*64f0*/  @P6 IMAD.MOV.U32 R79, RZ, RZ, R11.reuse ;  /* 0x000000ffff4f6224 */ /* 0x100fe200078e000b */
[-C--:B------:R-:W-:Y:S01]  /*6500*/  @P3 MOV R73, R10.reuse ;  /* 0x0000000a00493202 */ /* 0x080fe20000000f00 */
[--C-:B------:R-:W-:Y:S01]  /*6510*/  @P1 IMAD.MOV.U32 R69, RZ, RZ, R11.reuse ;  /* 0x000000ffff451224 */ /* 0x100fe200078e000b */
[----:B------:R-:W-:Y:S01]  /*6520*/  @P5 MOV R30, R10 ;  /* 0x0000000a001e5202 */ /* 0x000fe20000000f00 */
[--C-:B------:R-:W-:Y:S01]  /*6530*/  @P3 IMAD.MOV.U32 R74, RZ, RZ, R11.reuse ;  /* 0x000000ffff4a3224 */ /* 0x100fe200078e000b */
[-C--:B------:R-:W-:Y:S01]  /*6540*/  @P0 MOV R25, R11.reuse ;  /* 0x0000000b00190202 */ /* 0x080fe20000000f00 */
[----:B------:R-:W-:Y:S01]  /*6550*/  @P5 IMAD.MOV.U32 R68, RZ, RZ, R11 ;  /* 0x000000ffff445224 */ /* 0x000fe200078e000b */
[----:B------:R-:W-:-:S02]  /*6560*/  @P2 MOV R64, R11 ;  /* 0x0000000b00402202 */ /* 0x000fc40000000f00 */
[----:B------:R-:W-:-:S07]  /*6570*/  @P4 MOV R24, R11 ;  /* 0x0000000b00184202 */ /* 0x000fce0000000f00 */
.L_x_1842:
[----:B------:R-:W-:Y:S05]  /*6580*/  BSYNC.RECONVERGENT B0 ;  /* 0x0000000000007941 */ /* 0x000fea0003800200 */
.L_x_1841:
[----:B------:R-:W-:Y:S01]  /*6590*/  ISETP.NE.AND P6, PT, R81, 0x1, PT ;  /* 0x000000015100780c */ /* 0x000fe20003fc5270 */
[----:B------:R-:W-:-:S12]  /*65a0*/  BSSY.RECONVERGENT B0, `(.L_x_1843) ;  /* 0x000007b000007945 */ /* 0x000fd80003800200 */
[----:B------:R-:W-:Y:S05]  /*65b0*/  @P6 BRA `(.L_x_1844) ;  /* 0x0000000000e06947 */ /* 0x000fea0003800000 */
[----:B------:R-:W-:-:S13]  /*65c0*/  ISETP.EQ.AND P6, PT, R16, -0x10, PT ;  /* 0xfffffff01000780c */ /* 0x000fda0003fc2270 */
[----:B------:R-:W-:Y:S01]  /*65d0*/  @P6 MOV R4, R67 ;  /* 0x0000004300046202 */ /* 0x000fe20000000f00 */
[----:B------:R-:W-:Y:S01]  /*65e0*/  @P6 IMAD.MOV.U32 R5, RZ, RZ, R71 ;  /* 0x000000ffff056224 */ /* 0x000fe200078e0047 */
[----:B------:R-:W-:Y:S01]  /*65f0*/  @P6 MOV R6, R72 ;  /* 0x0000004800066202 */ /* 0x000fe20000000f00 */
[----:B------:R-:W-:Y:S01]  /*6600*/  @P0 IMAD.MOV.U32 R67, RZ, RZ, R76 ;  /* 0x000000ffff430224 */ /* 0x000fe200078e004c */
[C---:B------:R-:W-:Y:S01]  /*6610*/  ISETP.EQ.AND P6, PT, R16.reuse, RZ, PT ;  /* 0x000000ff1000720c */ /* 0x040fe20003fc2270 */
        /* <DEDUP_REMOVED lines=50> */
.L_x_1844:
[C---:B------:R-:W-:Y:S01]  /*6940*/  ISETP.EQ.AND P6, PT, R16.reuse, -0x10, PT ;  /* 0xfffffff01000780c */ /* 0x040fe20003fc2270 */
[----:B--2---:R-:W1:Y:S04]  /*6950*/  LDS.128 R4, [R49+0x430] ;  /* 0x0004300031047984 */ /* 0x004e680000000c00 */
[----:B------:R-:W2:Y:S08]  /*6960*/  LDS.128 R8, [R49+0x420] ;  /* 0x0004200031087984 */ /* 0x000eb00000000c00 */
        /* <DEDUP_REMOVED lines=53> */
[----:B-1----:R-:W-:Y:S01]  /*6cc0*/  FADD R70, R4, R70 ;  /* 0x0000004604467221 */ /* 0x002fe20000000000 */
[----:B------:R-:W-:Y:S01]  /*6cd0*/  @P6 MOV R72, R68 ;  /* 0x0000004400486202 */ /* 0x000fe20000000f00 */
[----:B------:R-:W-:Y:S01]  /*6ce0*/  FADD R4, R5, R12 ;  /* 0x0000000c05047221 */ /* 0x000fe20000000000 */
[----:B------:R-:W-:Y:S01]  /*6cf0*/  FADD R5, R6, R15 ;  /* 0x0000000f06057221 */ /* 0x000fe20000000000 */
[----:B--2---:R-:W-:Y:S01]  /*6d00*/  FADD R13, R13, R8 ;  /* 0x000000080d0d7221 */ /* 0x004fe20000000000 */
[----:B------:R-:W-:Y:S01]  /*6d10*/  FADD R67, R9, R67 ;  /* 0x0000004309437221 */ /* 0x000fe20000000000 */
[----:B------:R-:W-:Y:S01]  /*6d20*/  FADD R71, R10, R71 ;  /* 0x000000470a477221 */ /* 0x000fe20000000000 */
[----:B------:R-:W-:Y:S01]  /*6d30*/  FADD R72, R11, R72 ;  /* 0x000000480b487221 */ /* 0x000fe20000000000 */
[----:B------:R-:W-:-:S07]  /*6d40*/  FADD R6, R7, R14 ;  /* 0x0000000e07067221 */ /* 0x000fce0000000000 */
.L_x_1845:
[----:B------:R-:W-:Y:S05]  /*6d50*/  BSYNC.RECONVERGENT B0 ;  /* 0x0000000000007941 */ /* 0x000fea0003800200 */
.L_x_1843:
[----:B--2---:R-:W1:Y:S01]  /*6d60*/  LDS.128 R8, [R49+0x840] ;  /* 0x0008400031087984 */ /* 0x004e620000000c00 */
[----:B------:R-:W2:Y:S01]  /*6d70*/  LDC.64 R2, c[0x0][0x3e0] ;  /* 0x0000f800ff027b82 */ /* 0x000ea20000000a00 */
[-C--:B------:R-:W-:Y:S01]  /*6d80*/  IMAD R15, R120, R115.reuse, R48 ;  /* 0x00000073780f7224 */ /* 0x080fe200078e0230 */
[----:B------:R-:W-:Y:S01]  /*6d90*/  IADD3 R48, PT, PT, -R48, R115, RZ ;  /* 0x0000007330307210 */ /* 0x000fe20007ffe1ff */
[----:B------:R-:W4:Y:S03]  /*6da0*/  LDS.128 R16, [R49+0x850] ;  /* 0x0008500031107984 */ /* 0x000f260000000c00 */
[----:B------:R-:W-:Y:S01]  /*6db0*/  ISETP.GT.U32.AND P1, PT, R48, 0x7, PT ;  /* 0x000000073000780c */ /* 0x000fe20003f24070 */
[----:B------:R-:W5:Y:S04]  /*6dc0*/  LDS.128 R20, [R49+0xc60] ;  /* 0x000c600031147984 */ /* 0x000f680000000c00 */
[----:B------:R-:W0:Y:S01]  /*6dd0*/  LDS.128 R24, [R49+0xc70] ;  /* 0x000c700031187984 */ /* 0x000e220000000c00 */
[----:B--2---:R-:W-:-:S03]  /*6de0*/  IMAD.WIDE.U32 R2, R15, 0x4, R2 ;  /* 0x000000040f027825 */ /* 0x004fc600078e0002 */
[----:B------:R-:W-:Y:S01]  /*6df0*/  LOP3.LUT P0, RZ, R2, 0x1f, RZ, 0xc0, !PT ;  /* 0x0000001f02ff7812 */ /* 0x000fe2000780c0ff */
[----:B-1----:R-:W-:Y:S01]  /*6e00*/  FADD R13, R8, R13 ;  /* 0x0000000d080d7221 */ /* 0x002fe20000000000 */
[----:B------:R-:W-:Y:S01]  /*6e10*/  FADD R0, R9, R67 ;  /* 0x0000004309007221 */ /* 0x000fe20000000000 */
        /* <DEDUP_REMOVED lines=9> */
[----:B------:R-:W-:Y:S01]  /*6eb0*/  FADD R23, R72, R23 ;  /* 0x0000001748177221 */ /* 0x000fe20000000000 */
[----:B0-----:R-:W-:Y:S01]  /*6ec0*/  FADD R24, R7, R24 ;  /* 0x0000001807187221 */ /* 0x001fe20000000000 */
[----:B------:R-:W-:Y:S01]  /*6ed0*/  FADD R25, R4, R25 ;  /* 0x0000001904197221 */ /* 0x000fe20000000000 */
[----:B------:R-:W-:Y:S01]  /*6ee0*/  FADD R26, R5, R26 ;  /* 0x0000001a051a7221 */ /* 0x000fe20000000000 */
[----:B------:R-:W-:Y:S01]  /*6ef0*/  FADD R27, R6, R27 ;  /* 0x0000001b061b7221 */ /* 0x000fe20000000000 */
        /* <DEDUP_REMOVED lines=19> */
.L_x_1846:
[----:B------:R-:W-:Y:S04]  /*7030*/  STG.E.128 desc[UR4][R2.64], R20 ;  /* 0x0000001402007986 */ /* 0x000fe8000c101d04 */
[----:B------:R-:W-:Y:S01]  /*7040*/  STG.E.128 desc[UR4][R2.64+0x10], R24 ;  /* 0x0000101802007986 */ /* 0x000fe2000c101d04 */
[----:B------:R-:W-:Y:S05]  /*7050*/  EXIT ;  /* 0x000000000000794d */ /* 0x000fea0003800000 */
        .weak           $__internal_16_$__cuda_sm20_rcp_rn_f32_slowpath
        .type           $__internal_16_$__cuda_sm20_rcp_rn_f32_slowpath,@function
        .size           $__internal_16_$__cuda_sm20_rcp_rn_f32_slowpath,(.L_x_4777 - $__internal_16_$__cuda_sm20_rcp_rn_f32_slowpath)
$__internal_16_$__cuda_sm20_rcp_rn_f32_slowpath:
        /* <DEDUP_REMOVED lines=15> */
.L_x_1847:
        /* <DEDUP_REMOVED lines=33> */
.L_x_1849:
[----:B------:R0:W1:Y:S02]  /*7360*/  MUFU.RCP R2, R0 ;  /* 0x0000000000027308 */ /* 0x0000640000001000 */
.L_x_1848:
[----:B-1-3--:R-:W-:Y:S01]  /*7370*/  MOV R86, R2 ;  /* 0x0000000200567202 */ /* 0x00afe20000000f00 */
[----:B------:R-:W-:Y:S01]  /*7380*/  IMAD.MOV.U32 R2, RZ, RZ, R8 ;  /* 0x000000ffff027224 */ /* 0x000fe200078e0008 */
[----:B------:R-:W-:-:S04]  /*7390*/  MOV R3, 0x0 ;  /* 0x0000000000037802 */ /* 0x000fc80000000f00 */
[----:B0-2---:R-:W-:Y:S05]  /*73a0*/  RET.REL.NODEC R2 `(_ZN18transformer_engine13normalization21ln_bwd_general_kernelINS0_13Kernel_traitsI13__nv_bfloat16S3_S3_fjLj512ELj1ELj4ELj1ELj16ENS0_18Kernel_traits_baseILj512ES3_S3_S3_fjLj128EEEEEEEvNS0_20BackwardKernelParamsE) ;  /* 0xffffff8c02147950 */ /* 0x005fea0003c3ffff */
.L_x_1850:
        /* <DEDUP_REMOVED lines=13> */
.L_x_4777:


//--------------------- .text._ZN18transformer_engine13normalization21ln_bwd_general_kernelINS0_13Kernel_traitsI6__halffS3_fjLj512ELj1ELj4ELj1ELj16ENS0_18Kernel_traits_baseILj512ES3_fS3_fjLj128EEEEEEEvNS0_20BackwardKernelParamsE --------------------------
	.section	.text._ZN18transformer_engine13normalization21ln_bwd_general_kernelINS0_13Kernel_traitsI6__halffS3_fjLj512ELj1ELj4ELj1ELj16ENS0_18Kernel_traits_baseILj512ES3_fS3_fjLj128EEEEEEEvNS0_20BackwardKernelParamsE,"ax",@progbits
	.align	128
        .global         _ZN18transformer_engine13normalization21ln_bwd_general_kernelINS0_13Kernel_traitsI6__halffS3_fjLj512ELj1ELj4ELj1ELj16ENS0_18Kernel_traits_baseILj512ES3_fS3_fjLj128EEEEEEEvNS0_20BackwardKernelParamsE
        .type           _ZN18transformer_engine13normalization21ln_bwd_general_kernelINS0_13Kernel_traitsI6__halffS3_fjLj512ELj1ELj4ELj1ELj16ENS0_18Kernel_traits_baseILj512ES3_fS3_fjLj128EEEEEEEvNS0_20BackwardKernelParamsE,@function
        .size           _ZN18transformer_engine13normalization21ln_bwd_general_kernelINS0_13Kernel_traitsI6__halffS3_fjLj512ELj1ELj4ELj1ELj16ENS0_18Kernel_traits_baseILj512ES3_fS3_fjLj128EEEEEEEvNS0_20BackwardKernelParamsE,(.L_x_4778 - _ZN18transformer_engine13normalization21ln_bwd_general_kernelINS0_13Kernel_traitsI6__halffS3_fjLj512ELj1ELj4ELj1ELj16ENS0_18Kernel_traits_baseILj512ES3_fS3_fjLj128EEEEEEEvNS0_20BackwardKernelParamsE)
        .other          _ZN18transformer_engine13normalization21ln_bwd_general_kernelINS0_13Kernel_traitsI6__halffS3_fjLj512ELj1ELj4ELj1ELj16ENS0_18Kernel_traits_baseILj512ES3_fS3_fjLj128EEEEEEEvNS0_20BackwardKernelParamsE,@"STO_CUDA_ENTRY STV_DEFAULT"
_ZN18transformer_engine13normalization21ln_bwd_general_kernelINS0_13Kernel_traitsI6__halffS3_fjLj512ELj1ELj4ELj1ELj16ENS0_18Kernel_traits_baseILj512ES3_fS3_fjLj128EEEEEEEvNS0_20BackwardKernelParamsE:
.text._ZN18transformer_engine13normalization21ln_bwd_general_kernelINS0_13Kernel_traitsI6__halffS3_fjLj512ELj1ELj4ELj1ELj16ENS0_18Kernel_traits_baseILj512ES3_fS3_fjLj128EEEEEEEvNS0_20BackwardKernelParamsE:
[----:B------:R-:W-:Y:S01]  /*0000*/  LDC R1, c[0x0][0x37c] ;  /* 0x0000df00ff017b82 */ /* 0x000fe20000000800 */
[----:B------:R-:W0:Y:S07]  /*0010*/  LDCU UR4, c[0x0][0x384] ;  /* 0x00007080ff0477ac */ /* 0x000e2e0008000800 */
[----:B------:R-:W1:Y:S01]  /*0020*/  S2UR UR6, SR_CTAID.X ;  /* 0x00000000000679c3 */ /* 0x000e620000002500 */
[----:B------:R-:W-:Y:S01]  /*0030*/  IMAD.MOV.U32 R2, RZ, RZ, RZ ;  /* 0x000000ffff027224 */ /* 0x000fe200078e00ff */
[----:B------:R-:W-:Y:S01]  /*0040*/  BSSY.RECONVERGENT B0, `(.L_x_1851) ;  /* 0x00000ae000007945 */ /* 0x000fe20003800200 */
[----:B------:R-:W2:Y:S01]  /*0050*/  LDCU UR7, c[0x0][0x38c] ;  /* 0x00007180ff0777ac */ /* 0x000ea20008000800 */
[----:B------:R-:W-:Y:S01]  /*0060*/  HFMA2 R118, -RZ, RZ, 0, 0 ;  /* 0x00000000ff767431 */ /* 0x000fe200000001ff */
        /* <DEDUP_REMOVED lines=12> */
[----:B0-----:R-:W-:Y:S01]  /*0130*/  MOV R153, UR4 ;  /* 0x0000000400997c02 */ /* 0x001fe20008000f00 */
[----:B------:R-:W0:Y:S01]  /*0140*/  LDCU.64 UR4, c[0x0][0x358] ;  /* 0x00006b00ff0477ac */ /* 0x000e220008000a00 */
[----:B------:R-:W-:-:S02]  /*0150*/  CS2R R30, SRZ ;  /* 0x00000000001e7805 */ /* 0x000fc4000001ff00 */
[----:B------:R-:W-:Y:S01]  /*0160*/  CS2R R28, SRZ ;  /* 0x00000000001c7805 */ /* 0x000fe2000001ff00 */
[----:B------:R-:W3:Y:S01]  /*0170*/  I2F.U32.RP R4, R153 ;  /* 0x0000009900047306 */ /* 0x000ee20000209000 */
[----:B------:R-:W-:Y:S02]  /*0180*/  ISETP.NE.U32.AND P2, PT, R153, RZ, PT ;  /* 0x000000ff9900720c */ /* 0x000fe40003f45070 */
[----:B------:R-:W-:Y:S01]  /*0190*/  CS2R R26, SRZ ;  /* 0x00000000001a7805 */ /* 0x000fe2000001ff00 */
[----:B------:R-:W-:-:S04]  /*01a0*/  IMAD.MOV.U32 R25, RZ, RZ, RZ ;  /* 0x000000ffff197224 */ /* 0x000fc800078e00ff */
[----:B---3--:R-:W3:Y:S02]  /*01b0*/  MUFU.RCP R4, R4 ;  /* 0x0000000400047308 */ /* 0x008ee40000001000 */
[----:B---3--:R-:W-:-:S06]  /*01c0*/  VIADD R3, R4, 0xffffffe ;  /* 0x0ffffffe04037836 */ /* 0x008fcc0000000000 */
[----:B------:R-:W3:Y:S02]  /*01d0*/  F2I.FTZ.U32.TRUNC.NTZ R3, R3 ;  /* 0x0000000300037305 */ /* 0x000ee4000021f000 */
[----:B---3--:R-:W-:-:S05]  /*01e0*/  IMAD R0, R3, R153, RZ ;  /* 0x0000009903007224 */ /* 0x008fca00078e02ff */
[----:B------:R-:W-:-:S05]  /*01f0*/  IADD3 R5, PT, PT, -R0, RZ, RZ ;  /* 0x000000ff00057210 */ /* 0x000fca0007ffe1ff */
[----:B------:R-:W-:Y:S01]  /*0200*/  IMAD.HI.U32 R0, R3, R5, R2 ;  /* 0x0000000503007227 */ /* 0x000fe200078e0002 */
[----:B--2---:R-:W-:Y:S01]  /*0210*/  MOV R5, UR7 ;  /* 0x0000000700057c02 */ /* 0x004fe20008000f00 */
[----:B------:R-:W2:Y:S04]  /*0220*/  S2R R2, SR_TID.X ;  /* 0x0000000000027919 */ /* 0x000ea80000002100 */
[----:B-1----:R-:W-:-:S05]  /*0230*/  IMAD.HI.U32 R0, R0, UR6, RZ ;  /* 0x0000000600007c27 */ /* 0x002fca000f8e00ff */
[----:B------:R-:W-:-:S05]  /*0240*/  IADD3 R6, PT, PT, -R0, RZ, RZ ;  /* 0x000000ff00067210 */ /* 0x000fca0007ffe1ff */
[----:B------:R-:W-:-:S05]  /*0250*/  IMAD R6, R153, R6, UR6 ;  /* 0x0000000699067e24 */ /* 0x000fca000f8e0206 */
[----:B------:R-:W-:-:S13]  /*0260*/  ISETP.GE.U32.AND P0, PT, R6, R153, PT ;  /* 0x000000990600720c */ /* 0x000fda0003f06070 */
[----:B------:R-:W-:Y:S01]  /*0270*/  @P0 IMAD.IADD R6, R6, 0x1, -R153 ;  /* 0x0000000106060824 */ /* 0x000fe200078e0a99 */
[----:B------:R-:W-:-:S04]  /*0280*/  @P0 IADD3 R0, PT, PT, R0, 0x1, RZ ;  /* 0x0000000100000810 */ /* 0x000fc80007ffe0ff */
[----:B------:R-:W-:-:S13]  /*0290*/  ISETP.GE.U32.AND P1, PT, R6, R153, PT ;  /* 0x000000990600720c */ /* 0x000fda0003f26070 */
[----:B------:R-:W-:Y:S01]  /*02a0*/  @P1 VIADD R0, R0, 0x1 ;  /* 0x0000000100001836 */ /* 0x000fe20000000000 */
[----:B------:R-:W-:-:S04]  /*02b0*/  @!P2 LOP3.LUT R0, RZ, R153, RZ, 0x33, !PT ;  /* 0x00000099ff00a212 */ /* 0x000fc800078e33ff */
[C---:B------:R-:W-:Y:S02]  /*02c0*/  IADD3 R4, PT, PT, -R0.reuse, RZ, RZ ;  /* 0x000000ff00047210 */ /* 0x040fe40007ffe1ff */
[----:B------:R-:W-:-:S03]  /*02d0*/  SHF.L.U32 R7, R0, 0x2, RZ ;  /* 0x0000000200077819 */ /* 0x000fc600000006ff */
[----:B------:R-:W-:Y:S01]  /*02e0*/  IMAD R3, R153, R4, UR6 ;  /* 0x0000000699037e24 */ /* 0x000fe2000f8e0204 */
[----:B--2---:R-:W-:-:S05]  /*02f0*/  LOP3.LUT R4, R2, 0x1f, RZ, 0xc0, !PT ;  /* 0x0000001f02047812 */ /* 0x004fca00078ec0ff */
[----:B------:R-:W-:-:S04]  /*0300*/  IMAD R4, R3, 0x20, R4 ;  /* 0x0000002003047824 */ /* 0x000fc800078e0204 */
        /* <DEDUP_REMOVED lines=16> */
.L_x_1854:
        /* <DEDUP_REMOVED lines=12> */
.L_x_1855:
[----:B------:R-:W-:Y:S05]  /*04d0*/  BSYNC.RECONVERGENT B1 ;  /* 0x0000000000017941 */ /* 0x000fea0003800200 */
.L_x_1853:
[----:B------:R-:W-:Y:S01]  /*04e0*/  LEA R8, R153, R6, 0x7 ;  /* 0x0000000699087211 */ /* 0x000fe200078e38ff */
[----:B-----5:R-:W-:Y:S02]  /*04f0*/  HADD2.F32 R9, -RZ, R10.H0_H0 ;  /* 0x2000000aff097230 */ /* 0x020fe40000004100 */
[----:B------:R-:W-:Y:S01]  /*0500*/  HADD2.F32 R10, -RZ, R11.H0_H0 ;  /* 0x2000000bff0a7230 */ /* 0x000fe20000004100 */
[----:B------:R-:W-:Y:S01]  /*0510*/  ISETP.GE.AND P0, PT, R8, R5, PT ;  /* 0x000000050800720c */ /* 0x000fe20003f06270 */
[----:B------:R-:W-:Y:S02]  /*0520*/  HADD2.F32 R11, -RZ, R12.H0_H0 ;  /* 0x2000000cff0b7230 */ /* 0x000fe40000004100 */
[----:B------:R-:W-:-:S10]  /*0530*/  HADD2.F32 R12, -RZ, R13.H0_H0 ;  /* 0x2000000dff0c7230 */ /* 0x000fd40000004100 */
        /* <DEDUP_REMOVED lines=13> */
.L_x_1857:
        /* <DEDUP_REMOVED lines=12> */
.L_x_1858:
[----:B------:R-:W-:Y:S05]  /*06d0*/  BSYNC.RECONVERGENT B1 ;  /* 0x0000000000017941 */ /* 0x000fea0003800200 */
.L_x_1856:
[----:B------:R-:W-:Y:S01]  /*06e0*/  LEA R8, R153, R8, 0x7 ;  /* 0x0000000899087211 */ /* 0x000fe200078e38ff */
[----:B-----5:R-:W-:Y:S02]  /*06f0*/  HADD2.F32 R21, -RZ, R13.H0_H0 ;  /* 0x2000000dff157230 */ /* 0x020fe40000004100 */
[----:B------:R-:W-:Y:S01]  /*0700*/  HADD2.F32 R23, -RZ, R18.H0_H0 ;  /* 0x20000012ff177230 */ /* 0x000fe20000004100 */
[----:B------:R-:W-:Y:S01]  /*0710*/  ISETP.GE.AND P0, PT, R8, R5, PT ;  /* 0x000000050800720c */ /* 0x000fe20003f06270 */
[----:B------:R-:W-:Y:S02]  /*0720*/  HADD2.F32 R65, -RZ, R19.H0_H0 ;  /* 0x20000013ff417230 */ /* 0x000fe40000004100 */
[----:B------:R-:W-:-:S10]  /*0730*/  HADD2.F32 R67, -RZ, R20.H0_H0 ;  /* 0x20000014ff437230 */ /* 0x000fd40000004100 */
        /* <DEDUP_REMOVED lines=13> */
.L_x_1860:
        /* <DEDUP_REMOVED lines=12> */
.L_x_1861:
[----:B------:R-:W-:Y:S05]  /*08d0*/  BSYNC.RECONVERGENT B1 ;  /* 0x0000000000017941 */ /* 0x000fea0003800200 */
.L_x_1859:
        /* <DEDUP_REMOVED lines=19> */
.L_x_1863:
        /* <DEDUP_REMOVED lines=12> */
.L_x_1864:
[----:B------:R-:W-:Y:S05]  /*0ad0*/  BSYNC.RECONVERGENT B1 ;  /* 0x0000000000017941 */ /* 0x000fea0003800200 */
.L_x_1862:
[----:B-----5:R-:W-:Y:S02]  /*0ae0*/  HADD2.F32 R97, -RZ, R8.H0_H0 ;  /* 0x20000008ff617230 */ /* 0x020fe40000004100 */
[----:B------:R-:W-:Y:S02]  /*0af0*/  HADD2.F32 R99, -RZ, R13.H0_H0 ;  /* 0x2000000dff637230 */ /* 0x000fe40000004100 */
[----:B------:R-:W-:Y:S02]  /*0b00*/  HADD2.F32 R101, -RZ, R16.H0_H0 ;  /* 0x20000010ff657230 */ /* 0x000fe40000004100 */
[----:B------:R-:W-:-:S07]  /*0b10*/  HADD2.F32 R103, -RZ, R17.H0_H0 ;  /* 0x20000011ff677230 */ /* 0x000fce0000004100 */
.L_x_1852:
[----:B------:R-:W-:Y:S05]  /*0b20*/  BSYNC.RECONVERGENT B0 ;  /* 0x0000000000007941 */ /* 0x000fea0003800200 */
.L_x_1851:
        /* <DEDUP_REMOVED lines=26> */
[----:B------:R-:W-:Y:S05]  /*0cd0*/  CALL.REL.NOINC `($__internal_17_$__cuda_sm20_rcp_rn_f32_slowpath) ;  /* 0x00000050000c7944 */ /* 0x000fea0003c00000 */
[----:B------:R-:W-:Y:S01]  /*0ce0*/  IMAD.MOV.U32 R8, RZ, RZ, R6 ;  /* 0x000000ffff087224 */ /* 0x000fe200078e0006 */
[----:B------:R-:W-:Y:S06]  /*0cf0*/  BRA `(.L_x_1867) ;  /* 0x0000000000107947 */ /* 0x000fec0003800000 */
.L_x_1866:
[----:B------:R-:W1:Y:S02]  /*0d00*/  MUFU.RCP R8, R5 ;  /* 0x0000000500087308 */ /* 0x000e640000001000 */
[----:B-1----:R-:W-:-:S04]  /*0d10*/  FFMA R6, R5, R8, -1 ;  /* 0xbf80000005067423 */ /* 0x002fc80000000008 */
[----:B------:R-:W-:-:S04]  /*0d20*/  FADD.FTZ R13, -R6, -RZ ;  /* 0x800000ff060d7221 */ /* 0x000fc80000010100 */
[----:B------:R-:W-:-:S07]  /*0d30*/  FFMA R8, R8, R13, R8 ;  /* 0x0000000d08087223 */ /* 0x000fce0000000008 */
.L_x_1867:
[----:B------:R-:W-:Y:S02]  /*0d40*/  ISETP.NE.AND P0, PT, RZ, UR6, PT ;  /* 0x00000006ff007c0c */ /* 0x000fe4000bf05270 */
[----:B------:R-:W-:Y:S02]  /*0d50*/  CS2R R26, SRZ ;  /* 0x00000000001a7805 */ /* 0x000fe4000001ff00 */
[----:B------:R-:W-:Y:S02]  /*0d60*/  MOV R25, RZ ;  /* 0x000000ff00197202 */ /* 0x000fe40000000f00 */
[----:B------:R-:W-:Y:S02]  /*0d70*/  CS2R R28, SRZ ;  /* 0x00000000001c7805 */ /* 0x000fe4000001ff00 */
[----:B------:R-:W-:Y:S02]  /*0d80*/  FSEL R24, RZ, 1, !P0 ;  /* 0x3f800000ff187808 */ /* 0x000fe40004000000 */
[----:B------:R-:W-:-:S02]  /*0d90*/  CS2R R30, SRZ ;  /* 0x00000000001e7805 */ /* 0x000fc4000001ff00 */
[----:B------:R-:W-:Y:S02]  /*0da0*/  CS2R R68, SRZ ;  /* 0x0000000000447805 */ /* 0x000fe4000001ff00 */
        /* <DEDUP_REMOVED lines=28> */
[----:B------:R-:W-:-:S07]  /*0f70*/  IMAD.MOV.U32 R35, RZ, RZ, RZ ;  /* 0x000000ffff237224 */ /* 0x000fce00078e00ff */
.L_x_1913:
[----:B0-----:R-:W0:Y:S01]  /*0f80*/  LDCU UR7, c[0x0][0x388] ;  /* 0x00007100ff0777ac */ /* 0x001e220008000800 */
[----:B-1----:R-:W-:Y:S01]  /*0f90*/  LEA.HI R90, R2, R7, RZ, 0x1b ;  /* 0x00000007025a7211 */ /* 0x002fe200078fd8ff */
[----:B------:R-:W1:Y:S01]  /*0fa0*/  LDC R5, c[0x0][0x38c] ;  /* 0x0000e300ff057b82 */ /* 0x000e620000000800 */
[----:B------:R-:W-:Y:S01]  /*0fb0*/  HFMA2 R120, -RZ, RZ, 0, 0 ;  /* 0x00000000ff787431 */ /* 0x000fe200000001ff */
[----:B------:R-:W-:Y:S02]  /*0fc0*/  CS2R R88, SRZ ;  /* 0x0000000000587805 */ /* 0x000fe4000001ff00 */
        /* <DEDUP_REMOVED lines=35> */
.L_x_1871:
[----:B------:R0:W5:Y:S02]  /*1200*/  LDG.E.128 R44, desc[UR4][R60.64] ;  /* 0x000000043c2c7981 */ /* 0x000164000c1e1d00 */
.L_x_1872:
[----:B------:R-:W-:Y:S05]  /*1210*/  BSYNC.RECONVERGENT B1 ;  /* 0x0000000000017941 */ /* 0x000fea0003800200 */
.L_x_1870:
        /* <DEDUP_REMOVED lines=18> */
.L_x_1874:
[----:B------:R-:W2:Y:S02]  /*1340*/  LDG.E.64 R60, desc[UR4][R60.64] ;  /* 0x000000043c3c7981 */ /* 0x000ea4000c1e1b00 */
[C-C-:B--2---:R-:W-:Y:S02]  /*1350*/  SHF.R.U64 R63, R60.reuse, 0x10, R61.reuse ;  /* 0x000000103c3f7819 */ /* 0x144fe4000000123d */
[----:B------:R-:W-:Y:S02]  /*1360*/  SHF.R.U32.HI R91, RZ, 0x10, R61 ;  /* 0x00000010ff5b7819 */ /* 0x000fe4000001163d */
[----:B------:R-:W-:Y:S02]  /*1370*/  PRMT R62, R60, 0x7610, R62 ;  /* 0x000076103c3e7816 */ /* 0x000fe4000000003e */
[----:B------:R-:W-:-:S07]  /*1380*/  PRMT R89, R61, 0x7610, R89 ;  /* 0x000076103d597816 */ /* 0x000fce0000000059 */
.L_x_1875:
[----:B------:R-:W-:Y:S05]  /*1390*/  BSYNC.RECONVERGENT B1 ;  /* 0x0000000000017941 */ /* 0x000fea0003800200 */
.L_x_1873:
[----:B------:R-:W0:Y:S01]  /*13a0*/  LDC R60, c[0x0][0x384] ;  /* 0x0000e100ff3c7b82 */ /* 0x000e220000000800 */
[----:B-----5:R-:W-:Y:S02]  /*13b0*/  HADD2.F32 R145, -RZ, R91.H0_H0 ;  /* 0x2000005bff917230 */ /* 0x020fe40000004100 */
[--C-:B------:R-:W-:Y:S01]  /*13c0*/  FADD R61, R44, -R88.reuse ;  /* 0x800000582c3d7221 */ /* 0x100fe20000000000 */
[----:B------:R-:W-:Y:S02]  /*13d0*/  HADD2.F32 R62, -RZ, R62.H0_H0 ;  /* 0x2000003eff3e7230 */ /* 0x000fe40000004100 */
[--C-:B------:R-:W-:Y:S01]  /*13e0*/  FADD R45, R45, -R88.reuse ;  /* 0x800000582d2d7221 */ /* 0x100fe20000000000 */
[----:B------:R-:W-:Y:S02]  /*13f0*/  HADD2.F32 R63, -RZ, R63.H0_H0 ;  /* 0x2000003fff3f7230 */ /* 0x000fe40000004100 */
[----:B------:R-:W-:Y:S01]  /*1400*/  FMUL R152, R61, R120 ;  /* 0x000000783d987220 */ /* 0x000fe20000400000 */
[--C-:B------:R-:W-:Y:S01]  /*1410*/  FADD R93, R46, -R88.reuse ;  /* 0x800000582e5d7221 */ /* 0x100fe20000000000 */
[----:B------:R-:W-:Y:S01]  /*1420*/  FMUL R151, R9, R62 ;  /* 0x0000003e09977220 */ /* 0x000fe20000400000 */
[----:B------:R-:W-:Y:S01]  /*1430*/  FADD R47, R47, -R88 ;  /* 0x800000582f2f7221 */ /* 0x000fe20000000000 */
[----:B------:R-:W-:-:S02]  /*1440*/  HADD2.F32 R89, -RZ, R89.H0_H0 ;  /* 0x20000059ff597230 */ /* 0x000fc40000004100 */
[-C--:B------:R-:W-:Y:S01]  /*1450*/  FMUL R150, R45, R120.reuse ;  /* 0x000000782d967220 */ /* 0x080fe20000400000 */
        /* <DEDUP_REMOVED lines=21> */
[----:B------:R-:W-:Y:S01]  /*15b0*/  MOV R60, R118 ;  /* 0x00000076003c7202 */ /* 0x000fe20000000f00 */
        /* <DEDUP_REMOVED lines=8> */
[----:B------:R-:W-:Y:S01]  /*1640*/  FADD R92, R92, R145 ;  /* 0x000000915c5c7221 */ /* 0x000fe20000000000 */
[----:B------:R-:W-:-:S05]  /*1650*/  FFMA R89, R146, R145, R89 ;  /* 0x0000009192597223 */ /* 0x000fca0000000059 */
        /* <DEDUP_REMOVED lines=11> */
.L_x_1877:
        /* <DEDUP_REMOVED lines=9> */
.L_x_1878:
[----:B------:R-:W-:Y:S05]  /*17a0*/  BSYNC.RECONVERGENT B1 ;  /* 0x0000000000017941 */ /* 0x000fea0003800200 */
.L_x_1876:
        /* <DEDUP_REMOVED lines=25> */
.L_x_1880:
[----:B------:R-:W-:Y:S05]  /*1940*/  BSYNC.RECONVERGENT B1 ;  /* 0x0000000000017941 */ /* 0x000fea0003800200 */
.L_x_1879:
[----:B-----5:R-:W-:Y:S02]  /*1950*/  HADD2.F32 R56, -RZ, R56.H0_H0 ;  /* 0x20000038ff387230 */ /* 0x020fe40000004100 */
[-C--:B------:R-:W-:Y:S01]  /*1960*/  FMUL R142, R95, R120.reuse ;  /* 0x000000785f8e7220 */ /* 0x080fe20000400000 */
[----:B------:R-:W-:Y:S02]  /*1970*/  HADD2.F32 R141, -RZ, R40.H0_H0 ;  /* 0x20000028ff8d7230 */ /* 0x000fe40000004100 */
[----:B------:R-:W-:Y:S01]  /*1980*/  FMUL R144, R93, R120 ;  /* 0x000000785d907220 */ /* 0x000fe20000400000 */
[----:B------:R-:W-:Y:S01]  /*1990*/  ISETP.GE.AND P1, PT, R94, R5, PT ;  /* 0x000000055e00720c */ /* 0x000fe20003f26270 */
[----:B------:R-:W-:Y:S01]  /*19a0*/  FMUL R143, R13, R56 ;  /* 0x000000380d8f7220 */ /* 0x000fe20000400000 */
[----:B------:R-:W-:Y:S02]  /*19b0*/  HADD2.F32 R57, -RZ, R57.H0_H0 ;  /* 0x20000039ff397230 */ /* 0x000fe40000004100 */
[----:B------:R-:W-:Y:S01]  /*19c0*/  FADD R82, R82, R141 ;  /* 0x0000008d52527221 */ /* 0x000fe20000000000 */
[-C--:B------:R-:W-:Y:S01]  /*19d0*/  FFMA R81, R142, R141.reuse, R81 ;  /* 0x0000008d8e517223 */ /* 0x080fe20000000051 */
[----:B------:R-:W-:Y:S01]  /*19e0*/  FMUL R141, R14, R141 ;  /* 0x0000008d0e8d7220 */ /* 0x000fe20000400000 */
[----:B------:R-:W-:Y:S01]  /*19f0*/  FADD R92, R92, R143 ;  /* 0x0000008f5c5c7221 */ /* 0x000fe20000000000 */
[----:B------:R-:W-:Y:S01]  /*1a00*/  FFMA R89, R144, R143, R89 ;  /* 0x0000008f90597223 */ /* 0x000fe20000000059 */
[----:B------:R-:W-:Y:S01]  /*1a10*/  FMUL R140, R97, R120 ;  /* 0x00000078618c7220 */ /* 0x000fe20000400000 */
[----:B------:R-:W-:-:S02]  /*1a20*/  HADD2.F32 R41, -RZ, R41.H0_H0 ;  /* 0x20000029ff297230 */ /* 0x000fc40000004100 */
        /* <DEDUP_REMOVED lines=34> */
.L_x_1882:
        /* <DEDUP_REMOVED lines=9> */
.L_x_1883:
[----:B------:R-:W-:Y:S05]  /*1ce0*/  BSYNC.RECONVERGENT B1 ;  /* 0x0000000000017941 */ /* 0x000fea0003800200 */
.L_x_1881:
        /* <DEDUP_REMOVED lines=24> */
.L_x_1885:
[----:B------:R-:W-:Y:S05]  /*1e70*/  BSYNC.RECONVERGENT B1 ;  /* 0x0000000000017941 */ /* 0x000fea0003800200 */
.L_x_1884:
[----:B-----5:R-:W-:Y:S02]  /*1e80*/  HADD2.F32 R52, -RZ, R52.H0_H0 ;  /* 0x20000034ff347230 */ /* 0x020fe40000004100 */
[-C--:B------:R-:W-:Y:S01]  /*1e90*/  FMUL R134, R95, R120.reuse ;  /* 0x000000785f867220 */ /* 0x080fe20000400000 */
[----:B------:R-:W-:Y:S02]  /*1ea0*/  IMAD.IADD R96, R91, 0x1, R94 ;  /* 0x000000015b607824 */ /* 0x000fe400078e025e */
[----:B------:R-:W-:Y:S01]  /*1eb0*/  FMUL R136, R93, R120 ;  /* 0x000000785d887220 */ /* 0x000fe20000400000 */
[----:B------:R-:W-:Y:S02]  /*1ec0*/  HADD2.F32 R133, -RZ, R36.H0_H0 ;  /* 0x20000024ff857230 */ /* 0x000fe40000004100 */
[----:B------:R-:W-:Y:S01]  /*1ed0*/  FMUL R135, R17, R52 ;  /* 0x0000003411877220 */ /* 0x000fe20000400000 */
[----:B------:R-:W-:Y:S01]  /*1ee0*/  HADD2.F32 R53, -RZ, R53.H0_H0 ;  /* 0x20000035ff357230 */ /* 0x000fe20000004100 */
[----:B------:R-:W-:Y:S01]  /*1ef0*/  ISETP.GE.AND P1, PT, R96, R5, PT ;  /* 0x000000056000720c */ /* 0x000fe20003f26270 */
[----:B------:R-:W-:Y:S01]  /*1f00*/  FMUL R132, R97, R120 ;  /* 0x0000007861847220 */ /* 0x000fe20000400000 */
[----:B------:R-:W-:Y:S01]  /*1f10*/  FADD R74, R74, R133 ;  /* 0x000000854a4a7221 */ /* 0x000fe20000000000 */
[-C--:B------:R-:W-:Y:S01]  /*1f20*/  FFMA R73, R134, R133.reuse, R73 ;  /* 0x0000008586497223 */ /* 0x080fe20000000049 */
[----:B------:R-:W-:Y:S01]  /*1f30*/  FMUL R133, R18, R133 ;  /* 0x0000008512857220 */ /* 0x000fe20000400000 */
[----:B------:R-:W-:Y:S01]  /*1f40*/  FADD R92, R92, R135 ;  /* 0x000000875c5c7221 */ /* 0x000fe20000000000 */
[----:B------:R-:W-:Y:S01]  /*1f50*/  FFMA R89, R136, R135, R89 ;  /* 0x0000008788597223 */ /* 0x000fe20000000059 */
        /* <DEDUP_REMOVED lines=35> */
.L_x_1887:
        /* <DEDUP_REMOVED lines=9> */
.L_x_1888:
[----:B------:R-:W-:Y:S05]  /*2220*/  BSYNC.RECONVERGENT B1 ;  /* 0x0000000000017941 */ /* 0x000fea0003800200 */
.L_x_1886:
        /* <DEDUP_REMOVED lines=24> */
.L_x_1890:
[----:B------:R-:W-:Y:S05]  /*23b0*/  BSYNC.RECONVERGENT B1 ;  /* 0x0000000000017941 */ /* 0x000fea0003800200 */
.L_x_1889:
[----:B-----5:R-:W-:Y:S02]  /*23c0*/  HADD2.F32 R48, -RZ, R48.H0_H0 ;  /* 0x20000030ff307230 */ /* 0x020fe40000004100 */
[-C--:B------:R-:W-:Y:S01]  /*23d0*/  FMUL R126, R67, R120.reuse ;  /* 0x00000078437e7220 */ /* 0x080fe20000400000 */
[----:B------:R-:W-:Y:S02]  /*23e0*/  HADD2.F32 R125, -RZ, R32.H0_H0 ;  /* 0x20000020ff7d7230 */ /* 0x000fe40000004100 */
[----:B------:R-:W-:Y:S01]  /*23f0*/  FMUL R128, R51, R120 ;  /* 0x0000007833807220 */ /* 0x000fe20000400000 */
[----:B------:R-:W-:Y:S02]  /*2400*/  HADD2.F32 R49, -RZ, R49.H0_H0 ;  /* 0x20000031ff317230 */ /* 0x000fe40000004100 */
[----:B------:R-:W-:Y:S01]  /*2410*/  FMUL R127, R21, R48 ;  /* 0x00000030157f7220 */ /* 0x000fe20000400000 */
        /* <DEDUP_REMOVED lines=30> */
.L_x_1869:
[----:B------:R-:W-:Y:S05]  /*2600*/  BSYNC.RECONVERGENT B0 ;  /* 0x0000000000007941 */ /* 0x000fea0003800200 */
.L_x_1868:
        /* <DEDUP_REMOVED lines=24> */
.L_x_1891:
        /* <DEDUP_REMOVED lines=56> */
.L_x_1894:
[----:B------:R-:W2:Y:S04]  /*2b10*/  LDG.E.STRONG.GPU R67, desc[UR4][R64.64] ;  /* 0x0000000440437981 */ /* 0x000ea8000c1ef900 */
[----:B--2---:R-:W-:Y:S01]  /*2b20*/  CCTL.IVALL ;  /* 0x00000000ff00798f */ /* 0x004fe20002000000 */
[----:B------:R-:W-:Y:S05]  /*2b30*/  YIELD ;  /* 0x0000000000007946 */ /* 0x000fea0003800000 */
[----:B------:R-:W-:-:S13]  /*2b40*/  ISETP.NE.AND P1, PT, R67, R66, PT ;  /* 0x000000424300720c */ /* 0x000fda0003f25270 */
[----:B------:R-:W-:Y:S05]  /*2b50*/  @P1 BRA `(.L_x_1894) ;  /* 0xfffffffc00ec1947 */ /* 0x000fea000383ffff */
.L_x_1893:
        /* <DEDUP_REMOVED lines=21> */
.L_x_1899:
        /* <DEDUP_REMOVED lines=53> */
.L_x_1898:
[----:B------:R-:W-:Y:S05]  /*3000*/  BSYNC.RECONVERGENT B1 ;  /* 0x0000000000017941 */ /* 0x000fea0003800200 */
.L_x_1897:
        /* <DEDUP_REMOVED lines=36> */
.L_x_1901:
[----:B------:R-:W-:Y:S05]  /*3250*/  BSYNC.RECONVERGENT B1 ;  /* 0x0000000000017941 */ /* 0x000fea0003800200 */
.L_x_1900:
        /* <DEDUP_REMOVED lines=37> */
.L_x_1896:
[----:B------:R-:W-:Y:S05]  /*34b0*/  BSYNC.RECONVERGENT B0 ;  /* 0x0000000000007941 */ /* 0x000fea0003800200 */
.L_x_1895:
        /* <DEDUP_REMOVED lines=22> */
.L_x_1892:
        /* <DEDUP_REMOVED lines=36> */
.L_x_1905:
        /* <DEDUP_REMOVED lines=13> */
.L_x_1906:
[----:B------:R-:W-:Y:S05]  /*3930*/  BSYNC.RECONVERGENT B1 ;  /* 0x0000000000017941 */ /* 0x000fea0003800200 */
.L_x_1904:
        /* <DEDUP_REMOVED lines=25> */
.L_x_1908:
        /* <DEDUP_REMOVED lines=20> */
.L_x_1909:
[----:B------:R-:W-:Y:S05]  /*3c10*/  BSYNC.RECONVERGENT B1 ;  /* 0x0000000000017941 */ /* 0x000fea0003800200 */
.L_x_1907:
        /* <DEDUP_REMOVED lines=27> */
.L_x_1911:
        /* <DEDUP_REMOVED lines=21> */
.L_x_1912:
[----:B------:R-:W-:Y:S05]  /*3f20*/  BSYNC.RECONVERGENT B1 ;  /* 0x0000000000017941 */ /* 0x000fea0003800200 */
.L_x_1910:
        /* <DEDUP_REMOVED lines=30> */
.L_x_1903:
[----:B------:R-:W-:Y:S05]  /*4110*/  BSYNC.RECONVERGENT B0 ;  /* 0x0000000000007941 */ /* 0x000fea0003800200 */
.L_x_1902:
[----:B--23--:R-:W2:Y:S02]  /*4120*/  LDC R64, c[0x0][0x380] ;  /* 0x0000e000ff407b82 */ /* 0x00cea40000000800 */
[----:B--2---:R-:W-:-:S05]  /*4130*/  IMAD R7, R64, 0x4, R7 ;  /* 0x0000000440077824 */ /* 0x004fca00078e0207 */
[----:B------:R-:W-:-:S13]  /*4140*/  ISETP.GE.AND P0, PT, R7, UR7, PT ;  /* 0x0000000707007c0c */ /* 0x000fda000bf06270 */
[----:B------:R-:W-:Y:S05]  /*4150*/  @!P0 BRA `(.L_x_1913) ;  /* 0xffffffcc00888947 */ /* 0x000fea000383ffff */
.L_x_1865:
        /* <DEDUP_REMOVED lines=25> */
.L_x_1915:
[----:B------:R-:W-:Y:S05]  /*42f0*/  BSYNC.RECONVERGENT B0 ;  /* 0x0000000000007941 */ /* 0x000fea0003800200 */
.L_x_1914:
        /* <DEDUP_REMOVED lines=100> */
.L_x_1919:
[----:B------:R-:W-:Y:S05]  /*4940*/  BSYNC.RECONVERGENT B1 ;  /* 0x0000000000017941 */ /* 0x000fea0003800200 */
.L_x_1918:
        /* <DEDUP_REMOVED lines=33> */
.L_x_1922:
        /* <DEDUP_REMOVED lines=35> */
.L_x_1923:
        /* <DEDUP_REMOVED lines=8> */
.L_x_1924:
[----:B------:R-:W-:Y:S05]  /*4e10*/  BSYNC.RELIABLE B2 ;  /* 0x0000000000027941 */ /* 0x000fea0003800100 */
.L_x_1921:
[----:B------:R-:W0:Y:S02]  /*4e20*/  LDS.128 R12, [R16+0x630] ;  /* 0x00063000100c7984 */ /* 0x000e240000000c00 */
[----:B0-----:R-:W-:Y:S01]  /*4e30*/  FADD R8, R12, R8 ;  /* 0x000000080c087221 */ /* 0x001fe20000000000 */
[----:B------:R-:W-:Y:S01]  /*4e40*/  FADD R9, R13, R9 ;  /* 0x000000090d097221 */ /* 0x000fe20000000000 */
[----:B------:R-:W-:Y:S01]  /*4e50*/  FADD R10, R14, R10 ;  /* 0x0000000a0e0a7221 */ /* 0x000fe20000000000 */
[----:B------:R-:W-:-:S07]  /*4e60*/  FADD R11, R15, R11 ;  /* 0x0000000b0f0b7221 */ /* 0x000fce0000000000 */
.L_x_1925:
[----:B------:R-:W-:Y:S05]  /*4e70*/  BSYNC.RECONVERGENT B1 ;  /* 0x0000000000017941 */ /* 0x000fea0003800200 */
.L_x_1920:
        /* <DEDUP_REMOVED lines=17> */
.L_x_1926:
[----:B------:R3:W-:Y:S02]  /*4f90*/  STG.E.128 desc[UR4][R12.64], R8 ;  /* 0x000000080c007986 */ /* 0x0007e4000c101d04 */
.L_x_1917:
[----:B------:R-:W-:Y:S05]  /*4fa0*/  BSYNC.RECONVERGENT B0 ;  /* 0x0000000000007941 */ /* 0x000fea0003800200 */
.L_x_1916:
        /* <DEDUP_REMOVED lines=21> */
.L_x_1928:
[----:B------:R-:W-:Y:S05]  /*5100*/  BSYNC.RECONVERGENT B0 ;  /* 0x0000000000007941 */ /* 0x000fea0003800200 */
.L_x_1927:
        /* <DEDUP_REMOVED lines=91> */
.L_x_1930:
[----:B------:R-:W-:Y:S05]  /*56c0*/  BSYNC.RECONVERGENT B0 ;  /* 0x0000000000007941 */ /* 0x000fea0003800200 */
.L_x_1929:
        /* <DEDUP_REMOVED lines=33> */
.L_x_1933:
        /* <DEDUP_REMOVED lines=19> */
[----:B------:R-:W-:-:S02]  /*5a10*/  @P2 MOV R87, R114 ;  /* 0x0000007200572202 */ /* 0x000fc40000000f00 */
[----:B------:R-:W-:Y:S02]  /*5a20*/  @P2 MOV R85, R86 ;  /* 0x0000005600552202 */ /* 0x000fe40000000f00 */
[----:B------:R-:W-:Y:S02]  /*5a30*/  @P3 MOV R87, R80 ;  /* 0x0000005000573202 */ /* 0x000fe40000000f00 */
[----:B------:R-:W-:Y:S02]  /*5a40*/  @P3 MOV R85, R78 ;  /* 0x0000004e00553202 */ /* 0x000fe40000000f00 */
[----:B------:R-:W-:Y:S02]  /*5a50*/  @P4 MOV R87, R72 ;  /* 0x0000004800574202 */ /* 0x000fe40000000f00 */
[----:B------:R-:W-:Y:S02]  /*5a60*/  @P4 MOV R85, R70 ;  /* 0x0000004600554202 */ /* 0x000fe40000000f00 */
[----:B------:R-:W-:Y:S01]  /*5a70*/  @P5 MOV R87, R28 ;  /* 0x0000001c00575202 */ /* 0x000fe20000000f00 */
[----:B0-----:R-:W-:Y:S01]  /*5a80*/  FADD R8, R8, R12 ;  /* 0x0000000c08087221 */ /* 0x001fe20000000000 */
[----:B------:R-:W-:Y:S01]  /*5a90*/  @P5 MOV R85, R26 ;  /* 0x0000001a00555202 */ /* 0x000fe20000000f00 */
[----:B------:R-:W-:-:S02]  /*5aa0*/  FADD R9, R13, R115 ;  /* 0x000000730d097221 */ /* 0x000fc40000000000 */
[----:B------:R-:W-:Y:S02]  /*5ab0*/  FADD R10, R14, R87 ;  /* 0x000000570e0a7221 */ /* 0x000fe40000000000 */
[----:B------:R-:W-:Y:S01]  /*5ac0*/  FADD R11, R15, R85 ;  /* 0x000000550f0b7221 */ /* 0x000fe20000000000 */
[----:B------:R-:W-:Y:S06]  /*5ad0*/  @!P0 BRA `(.L_x_1935) ;  /* 0x0000000000208947 */ /* 0x000fec0003800000 */
.L_x_1934:
        /* <DEDUP_REMOVED lines=8> */
.L_x_1935:
[----:B------:R-:W-:Y:S05]  /*5b60*/  BSYNC.RELIABLE B1 ;  /* 0x0000000000017941 */ /* 0x000fea0003800100 */
.L_x_1932:
[----:B------:R-:W0:Y:S02]  /*5b70*/  LDS.128 R16, [R16+0x630] ;  /* 0x0006300010107984 */ /* 0x000e240000000c00 */
[----:B0-----:R-:W-:Y:S01]  /*5b80*/  FADD R8, R16, R8 ;  /* 0x0000000810087221 */ /* 0x001fe20000000000 */
[----:B------:R-:W-:Y:S01]  /*5b90*/  FADD R9, R17, R9 ;  /* 0x0000000911097221 */ /* 0x000fe20000000000 */
[----:B------:R-:W-:Y:S01]  /*5ba0*/  FADD R10, R18, R10 ;  /* 0x0000000a120a7221 */ /* 0x000fe20000000000 */
[----:B------:R-:W-:-:S07]  /*5bb0*/  FADD R11, R19, R11 ;  /* 0x0000000b130b7221 */ /* 0x000fce0000000000 */
.L_x_1936:
[----:B------:R-:W-:Y:S05]  /*5bc0*/  BSYNC.RECONVERGENT B0 ;  /* 0x0000000000007941 */ /* 0x000fea0003800200 */
.L_x_1931:
        /* <DEDUP_REMOVED lines=18> */
.L_x_1937:
[----:B------:R-:W-:Y:S01]  /*5cf0*/  STG.E.128 desc[UR4][R2.64], R8 ;  /* 0x0000000802007986 */ /* 0x000fe2000c101d04 */
[----:B------:R-:W-:Y:S05]  /*5d00*/  EXIT ;  /* 0x000000000000794d */ /* 0x000fea0003800000 */
        .weak           $__internal_17_$__cuda_sm20_rcp_rn_f32_slowpath
        .type           $__internal_17_$__cuda_sm20_rcp_rn_f32_slowpath,@function
        .size           $__internal_17_$__cuda_sm20_rcp_rn_f32_slowpath,(.L_x_4778 - $__internal_17_$__cuda_sm20_rcp_rn_f32_slowpath)
$__internal_17_$__cuda_sm20_rcp_rn_f32_slowpath:
        /* <DEDUP_REMOVED lines=15> */
.L_x_1938:
        /* <DEDUP_REMOVED lines=33> */
.L_x_1940:
[----:B------:R0:W1:Y:S02]  /*6010*/  MUFU.RCP R6, R5 ;  /* 0x0000000500067308 */ /* 0x0000640000001000 */
.L_x_1939:
[----:B------:R-:W-:Y:S02]  /*6020*/  MOV R14, R17 ;  /* 0x00000011000e7202 */ /* 0x000fe40000000f00 */
[----:B------:R-:W-:-:S04]  /*6030*/  MOV R15, 0x0 ;  /* 0x00000000000f7802 */ /* 0x000fc80000000f00 */
[----:B0123--:R-:W-:Y:S05]  /*6040*/  RET.REL.NODEC R14 `(_ZN18transformer_engine13normalization21ln_bwd_general_kernelINS0_13Kernel_traitsI6__halffS3_fjLj512ELj1ELj4ELj1ELj16ENS0_18Kernel_traits_baseILj512ES3_fS3_fjLj128EEEEEEEvNS0_20BackwardKernelParamsE) ;  /* 0xffffff9c0eec7950 */ /* 0x00ffea0003c3ffff */
.L_x_1941:
        /* <DEDUP_REMOVED lines=11> */
.L_x_4778:


//--------------------- .text._ZN18transformer_engine13normalization21ln_bwd_general_kernelINS0_13Kernel_traitsI6__halfS3_S3_fjLj512ELj1ELj4ELj1ELj16ENS0_18Kernel_traits_baseILj512ES3_S3_S3_fjLj128EEEEEEEvNS0_20BackwardKernelParamsE --------------------------
	.section	.text._ZN18transformer_engine13normalization21ln_bwd_general_kernelINS0_13Kernel_traitsI6__halfS3_S3_fjLj512ELj1ELj4ELj1ELj16ENS0_18Kernel_traits_baseILj512ES3_S3_S3_fjLj128EEEEEEEvNS0_20BackwardKernelParamsE,"ax",@progbits
	.align	128
        .global         _ZN18transformer_engine13normalization21ln_bwd_general_kernelINS0_13Kernel_traitsI6__halfS3_S3_fjLj512ELj1ELj4ELj1ELj16ENS0_18Kernel_traits_baseILj512ES3_S3_S3_fjLj128EEEEEEEvNS0_20BackwardKernelParamsE
        .type           _ZN18transformer_engine13normalization21ln_bwd_general_kernelINS0_13Kernel_traitsI6__halfS3_S3_fjLj512ELj1ELj4ELj1ELj16ENS0_18Kernel_traits_baseILj512ES3_S3_S3_fjLj128EEEEEEEvNS0_20BackwardKernelParamsE,@function
        .size           _ZN18transformer_engine13normalization21ln_bwd_general_kernelINS0_13Kernel_traitsI6__halfS3_S3_fjLj512ELj1ELj4ELj1ELj16ENS0_18Kernel_traits_baseILj512ES3_S3_S3_fjLj128EEEEEEEvNS0_20BackwardKernelParamsE,(.L_x_4779 - _ZN18transformer_engine13normalization21ln_bwd_general_kernelINS0_13Kernel_traitsI6__halfS3_S3_fjLj512ELj1ELj4ELj1ELj16ENS0_18Kernel_traits_baseILj512ES3_S3_S3_fjLj128EEEEEEEvNS0_20BackwardKernelParamsE)
        .other          _ZN18transformer_engine13normalization21ln_bwd_general_kernelINS0_13Kernel_traitsI6__halfS3_S3_fjLj512ELj1ELj4ELj1ELj16ENS0_18Kernel_traits_baseILj512ES3_S3_S3_fjLj128EEEEEEEvNS0_20BackwardKernelParamsE,@"STO_CUDA_ENTRY STV_DEFAULT"
_ZN18transformer_engine13normalization21ln_bwd_general_kernelINS0_13Kernel_traitsI6__halfS3_S3_fjLj512ELj1ELj4ELj1ELj16ENS0_18Kernel_traits_baseILj512ES3_S3_S3_fjLj128EEEEEEEvNS0_20BackwardKernelParamsE:
.text._ZN18transformer_engine13normalization21ln_bwd_general_kernelINS0_13Kernel_traitsI6__halfS3_S3_fjLj512ELj1ELj4ELj1ELj16ENS0_18Kernel_traits_baseILj512ES3_S3_S3_fjLj128EEEEEEEvNS0_20BackwardKernelParamsE:
        /* <DEDUP_REMOVED lines=53> */
[C---:B------:R-:W-:Y:S01]  /*0350*/  IADD3 R6, PT, PT, -R114.reuse, R115, RZ ;  /* 0x0000007372067210 */ /* 0x040fe20007ffe1ff */
[----:B------:R-:W-:Y:S01]  /*0360*/  BSSY.RECONVERGENT B1, `(.L_x_1944) ;  /* 0x0000023000017945 */ /* 0x000fe20003800200 */
[----:B0-----:R-:W-:-:S03]  /*0370*/  IMAD.WIDE R4, R114, 0x2, R8 ;  /* 0x0000000272047825 */ /* 0x001fc600078e0208 */
[----:B------:R-:W-:-:S04]  /*0380*/  LOP3.LUT P0, RZ, R4, 0xf, RZ, 0xc0, !PT ;  /* 0x0000000f04ff7812 */ /* 0x000fc8000780c0ff */
[----:B------:R-:W-:-:S13]  /*0390*/  ISETP.LT.U32.OR P0, PT, R6, 0x8, P0 ;  /* 0x000000080600780c */ /* 0x000fda0000701470 */
[----:B------:R-:W-:Y:S05]  /*03a0*/  @P0 BRA `(.L_x_1945) ;  /* 0x0000000000080947 */ /* 0x000fea0003800000 */
[----:B------:R-:W5:Y:S01]  /*03b0*/  LDG.E.128 R4, desc[UR4][R4.64] ;  /* 0x0000000404047981 */ /* 0x000f62000c1e1d00 */
[----:B------:R-:W-:Y:S05]  /*03c0*/  BRA `(.L_x_1946) ;  /* 0x0000000000707947 */ /* 0x000fea0003800000 */
.L_x_1945:
        /* <DEDUP_REMOVED lines=28> */
.L_x_1946:
[----:B------:R-:W-:Y:S05]  /*0590*/  BSYNC.RECONVERGENT B1 ;  /* 0x0000000000017941 */ /* 0x000fea0003800200 */
.L_x_1944:
[----:B------:R-:W-:Y:S02]  /*05a0*/  IMAD R10, R153, 0x100, R114 ;  /* 0x00000100990a7824 */ /* 0x000fe400078e0272 */
[--C-:B-----5:R-:W-:Y:S02]  /*05b0*/  HADD2.F32 R85, -RZ, R4.reuse.H0_H0 ;  /* 0x20000004ff557230 */ /* 0x120fe40000004100 */
[----:B------:R-:W-:Y:S01]  /*05c0*/  HADD2.F32 R15, -RZ, R4.H1_H1 ;  /* 0x30000004ff0f7230 */ /* 0x000fe20000004100 */
[----:B------:R-:W-:Y:S01]  /*05d0*/  ISETP.GE.AND P0, PT, R10, R115, PT ;  /* 0x000000730a00720c */ /* 0x000fe20003f06270 */
[--C-:B------:R-:W-:Y:S02]  /*05e0*/  HADD2.F32 R83, -RZ, R5.reuse.H0_H0 ;  /* 0x20000005ff537230 */ /* 0x100fe40000004100 */
[----:B------:R-:W-:Y:S02]  /*05f0*/  HADD2.F32 R17, -RZ, R5.H1_H1 ;  /* 0x30000005ff117230 */ /* 0x000fe40000004100 */
[----:B------:R-:W-:-:S02]  /*0600*/  HADD2.F32 R81, -RZ, R6.H0_H0 ;  /* 0x20000006ff517230 */ /* 0x000fc40000004100 */
[----:B------:R-:W-:Y:S02]  /*0610*/  HADD2.F32 R19, -RZ, R6.H1_H1 ;  /* 0x30000006ff137230 */ /* 0x000fe40000004100 */
[--C-:B------:R-:W-:Y:S02]  /*0620*/  HADD2.F32 R89, -RZ, R7.reuse.H0_H0 ;  /* 0x20000007ff597230 */ /* 0x100fe40000004100 */
[----:B------:R-:W-:Y:S02]  /*0630*/  HADD2.F32 R91, -RZ, R7.H1_H1 ;  /* 0x30000007ff5b7230 */ /* 0x000fe40000004100 */
[----:B------:R-:W-:Y:S05]  /*0640*/  @P0 BRA `(.L_x_1943) ;  /* 0x0000000000b40947 */ /* 0x000fea0003800000 */
        /* <DEDUP_REMOVED lines=8> */
.L_x_1948:
        /* <DEDUP_REMOVED lines=28> */
.L_x_1949:
[----:B------:R-:W-:Y:S05]  /*0890*/  BSYNC.RECONVERGENT B1 ;  /* 0x0000000000017941 */ /* 0x000fea0003800200 */
.L_x_1947:
        /* <DEDUP_REMOVED lines=8> */
.L_x_1943:
[----:B------:R-:W-:Y:S05]  /*0920*/  BSYNC.RECONVERGENT B0 ;  /* 0x0000000000007941 */ /* 0x000fea0003800200 */
.L_x_1942:
        /* <DEDUP_REMOVED lines=20> */
[----:B------:R-:W0:Y:S04]  /*0a70*/  LDCU.U8 UR6, c[0x0][0x3c0] ;  /* 0x00007800ff0677ac */ /* 0x000e280008000000 */
[----:B------:R-:W-:-:S05]  /*0a80*/  VIADD R2, R0, 0x1800000 ;  /* 0x0180000000027836 */ /* 0x000fca0000000000 */
[----:B------:R-:W-:-:S04]  /*0a90*/  LOP3.LUT R2, R2, 0x7f800000, RZ, 0xc0, !PT ;  /* 0x7f80000002027812 */ /* 0x000fc800078ec0ff */
[----:B------:R-:W-:-:S13]  /*0aa0*/  ISETP.GT.U32.AND P0, PT, R2, 0x1ffffff, PT ;  /* 0x01ffffff0200780c */ /* 0x000fda0003f04070 */
[----:B0-----:R-:W-:Y:S05]  /*0ab0*/  @P0 BRA `(.L_x_1951) ;  /* 0x00000000000c0947 */ /* 0x001fea0003800000 */
[----:B------:R-:W-:-:S07]  /*0ac0*/  MOV R8, 0xae0 ;  /* 0x00000ae000087802 */ /* 0x000fce0000000f00 */
[----:B------:R-:W-:Y:S05]  /*0ad0*/  CALL.REL.NOINC `($__internal_18_$__cuda_sm20_rcp_rn_f32_slowpath) ;  /* 0x0000006400007944 */ /* 0x000fea0003c00000 */
[----:B------:R-:W-:Y:S05]  /*0ae0*/  BRA `(.L_x_1952) ;  /* 0x0000000000107947 */ /* 0x000fea0003800000 */
.L_x_1951:
[----:B------:R-:W0:Y:S02]  /*0af0*/  MUFU.RCP R3, R0 ;  /* 0x0000000000037308 */ /* 0x000e240000001000 */
[----:B0-----:R-:W-:-:S04]  /*0b00*/  FFMA R2, R0, R3, -1 ;  /* 0xbf80000000027423 */ /* 0x001fc80000000003 */
[----:B------:R-:W-:-:S04]  /*0b10*/  FADD.FTZ R2, -R2, -RZ ;  /* 0x800000ff02027221 */ /* 0x000fc80000010100 */
[----:B------:R-:W-:-:S07]  /*0b20*/  FFMA R86, R3, R2, R3 ;  /* 0x0000000203567223 */ /* 0x000fce0000000003 */
.L_x_1952:
        /* <DEDUP_REMOVED lines=34> */
[----:B------:R-:W-:Y:S01]  /*0d50*/  MOV R0, RZ ;  /* 0x000000ff00007202 */ /* 0x000fe20000000f00 */
[----:B------:R-:W-:-:S07]  /*0d60*/  IMAD.MOV.U32 R35, RZ, RZ, RZ ;  /* 0x000000ffff237224 */ /* 0x000fce00078e00ff */
.L_x_1987:
[----:B0-----:R-:W0:Y:S01]  /*0d70*/  LDCU UR10, c[0x0][0x388] ;  /* 0x00007100ff0a77ac */ /* 0x001e220008000800 */
[----:B------:R-:W-:Y:S01]  /*0d80*/  LEA.HI R89, R118, R87, RZ, 0x1b ;  /* 0x0000005776597211 */ /* 0x000fe200078fd8ff */
[----:B------:R-:W1:Y:S01]  /*0d90*/  LDC R115, c[0x0][0x38c] ;  /* 0x0000e300ff737b82 */ /* 0x000e620000000800 */
[----:B------:R-:W-:Y:S02]  /*0da0*/  HFMA2 R88, -RZ, RZ, 0, 0 ;  /* 0x00000000ff587431 */ /* 0x000fe400000001ff */
[----:B------:R-:W-:Y:S01]  /*0db0*/  IMAD.MOV.U32 R119, RZ, RZ, RZ ;  /* 0x000000ffff777224 */ /* 0x000fe200078e00ff */
[----:B0-----:R-:W-:-:S13]  /*0dc0*/  ISETP.GE.AND P0, PT, R89, UR10, PT ;  /* 0x0000000a59007c0c */ /* 0x001fda000bf06270 */
[----:B------:R-:W0:Y:S08]  /*0dd0*/  @!P0 LDC.64 R66, c[0x0][0x398] ;  /* 0x0000e600ff428b82 */ /* 0x000e300000000a00 */
[----:B------:R-:W2:Y:S01]  /*0de0*/  @!P0 LDC.64 R64, c[0x0][0x3a0] ;  /* 0x0000e800ff408b82 */ /* 0x000ea20000000a00 */
[----:B------:R-:W-:Y:S01]  /*0df0*/  SHF.L.U32 R114, R116, 0x3, RZ ;  /* 0x0000000374727819 */ /* 0x000fe200000006ff */
        /* <DEDUP_REMOVED lines=47> */
.L_x_1956:
[----:B------:R-:W5:Y:S02]  /*10f0*/  LDG.E.128 R40, desc[UR4][R40.64] ;  /* 0x0000000428287981 */ /* 0x000f64000c1e1d00 */
.L_x_1957:
[----:B------:R-:W-:Y:S05]  /*1100*/  BSYNC.RECONVERGENT B1 ;  /* 0x0000000000017941 */ /* 0x000fea0003800200 */
.L_x_1955:
        /* <DEDUP_REMOVED lines=34> */
.L_x_1959:
[----:B------:R-:W5:Y:S02]  /*1330*/  LDG.E.128 R44, desc[UR4][R44.64] ;  /* 0x000000042c2c7981 */ /* 0x000f64000c1e1d00 */
.L_x_1960:
[----:B------:R-:W-:Y:S05]  /*1340*/  BSYNC.RECONVERGENT B1 ;  /* 0x0000000000017941 */ /* 0x000fea0003800200 */
.L_x_1958:
[--C-:B-----5:R-:W-:Y:S02]  /*1350*/  HADD2.F32 R57, -RZ, R40.reuse.H0_H0 ;  /* 0x20000028ff397230 */ /* 0x120fe40000004100 */
[----:B------:R-:W-:Y:S02]  /*1360*/  HADD2.F32 R59, -RZ, R40.H1_H1 ;  /* 0x30000028ff3b7230 */ /* 0x000fe40000004100 */
[--C-:B------:R-:W-:Y:S02]  /*1370*/  HADD2.F32 R61, -RZ, R41.reuse.H0_H0 ;  /* 0x20000029ff3d7230 */ /* 0x100fe40000004100 */
[--C-:B------:R-:W-:Y:S01]  /*1380*/  FADD R152, R57, -R88.reuse ;  /* 0x8000005839987221 */ /* 0x100fe20000000000 */
[----:B------:R-:W-:Y:S01]  /*1390*/  HADD2.F32 R151, -RZ, R44.H0_H0 ;  /* 0x2000002cff977230 */ /* 0x000fe20000004100 */
[----:B------:R-:W0:Y:S01]  /*13a0*/  LDC R57, c[0x0][0x384] ;  /* 0x0000e100ff397b82 */ /* 0x000e220000000800 */
[----:B------:R-:W-:Y:S01]  /*13b0*/  FADD R150, R59, -R88 ;  /* 0x800000583b967221 */ /* 0x000fe20000000000 */
[----:B------:R-:W-:Y:S01]  /*13c0*/  FMUL R152, R152, R119 ;  /* 0x0000007798987220 */ /* 0x000fe20000400000 */
[----:B------:R-:W-:-:S02]  /*13d0*/  HADD2.F32 R41, -RZ, R41.H1_H1 ;  /* 0x30000029ff297230 */ /* 0x000fc40000004100 */
[----:B------:R-:W-:Y:S01]  /*13e0*/  FADD R2, R2, R151 ;  /* 0x0000009702027221 */ /* 0x000fe20000000000 */
[----:B------:R-:W-:Y:S02]  /*13f0*/  HADD2.F32 R149, -RZ, R44.H1_H1 ;  /* 0x3000002cff957230 */ /* 0x000fe40000004100 */
[----:B------:R-:W-:Y:S01]  /*1400*/  FMUL R150, R150, R119 ;  /* 0x0000007796967220 */ /* 0x000fe20000400000 */
[-C--:B------:R-:W-:Y:S01]  /*1410*/  FFMA R3, R152, R151.reuse, R3 ;  /* 0x0000009798037223 */ /* 0x080fe20000000003 */
[----:B------:R-:W-:Y:S01]  /*1420*/  FADD R148, R61, -R88 ;  /* 0x800000583d947221 */ /* 0x000fe20000000000 */
[----:B------:R-:W-:Y:S01]  /*1430*/  FMUL R151, R85, R151 ;  /* 0x0000009755977220 */ /* 0x000fe20000400000 */
[----:B------:R-:W-:Y:S02]  /*1440*/  HADD2.F32 R63, -RZ, R42.H0_H0 ;  /* 0x2000002aff3f7230 */ /* 0x000fe40000004100 */
[----:B------:R-:W-:Y:S01]  /*1450*/  FADD R4, R4, R149 ;  /* 0x0000009504047221 */ /* 0x000fe20000000000 */
[----:B------:R-:W-:-:S02]  /*1460*/  HADD2.F32 R147, -RZ, R45.H0_H0 ;  /* 0x2000002dff937230 */ /* 0x000fc40000004100 */
[----:B------:R-:W-:Y:S01]  /*1470*/  FFMA R5, R150, R149, R5 ;  /* 0x0000009596057223 */ /* 0x000fe20000000005 */
[--C-:B------:R-:W-:Y:S01]  /*1480*/  FADD R146, R41, -R88.reuse ;  /* 0x8000005829927221 */ /* 0x100fe20000000000 */
[----:B------:R-:W-:Y:S01]  /*1490*/  FMUL R148, R148, R119 ;  /* 0x0000007794947220 */ /* 0x000fe20000400000 */
[----:B------:R-:W-:Y:S01]  /*14a0*/  FMUL R149, R84, R149 ;  /* 0x0000009554957220 */ /* 0x000fe20000400000 */
[----:B------:R-:W-:Y:S01]  /*14b0*/  FADD R40, RZ, R151 ;  /* 0x00000097ff287221 */ /* 0x000fe20000000000 */
[----:B------:R-:W-:Y:S01]  /*14c0*/  FFMA R41, R152, R151, RZ ;  /* 0x0000009798297223 */ /* 0x000fe200000000ff */
[----:B------:R-:W-:Y:S02]  /*14d0*/  HADD2.F32 R91, -RZ, R42.H1_H1 ;  /* 0x3000002aff5b7230 */ /* 0x000fe40000004100 */
[----:B------:R-:W-:Y:S01]  /*14e0*/  FADD R6, R6, R147 ;  /* 0x0000009306067221 */ /* 0x000fe20000000000 */
[----:B------:R-:W-:Y:S02]  /*14f0*/  HADD2.F32 R45, -RZ, R45.H1_H1 ;  /* 0x3000002dff2d7230 */ /* 0x000fe40000004100 */
[-C--:B------:R-:W-:Y:S01]  /*1500*/  FFMA R7, R148, R147.reuse, R7 ;  /* 0x0000009394077223 */ /* 0x080fe20000000007 */
[----:B------:R-:W-:Y:S01]  /*1510*/  FADD R144, R63, -R88 ;  /* 0x800000583f907221 */ /* 0x000fe20000000000 */
[----:B------:R-:W-:Y:S01]  /*1520*/  FMUL R147, R83, R147 ;  /* 0x0000009353937220 */ /* 0x000fe20000400000 */
[----:B------:R-:W-:Y:S01]  /*1530*/  FADD R40, R40, R149 ;  /* 0x0000009528287221 */ /* 0x000fe20000000000 */
[----:B------:R-:W-:Y:S01]  /*1540*/  FFMA R41, R150, R149, R41 ;  /* 0x0000009596297223 */ /* 0x000fe20000000029 */
[----:B------:R-:W-:-:S02]  /*1550*/  HADD2.F32 R93, -RZ, R43.H0_H0 ;  /* 0x2000002bff5d7230 */ /* 0x000fc40000004100 */
[----:B------:R-:W-:Y:S01]  /*1560*/  FADD R142, R91, -R88 ;  /* 0x800000585b8e7221 */ /* 0x000fe20000000000 */
[--C-:B------:R-:W-:Y:S02]  /*1570*/  HADD2.F32 R143, -RZ, R46.reuse.H0_H0 ;  /* 0x2000002eff8f7230 */ /* 0x100fe40000004100 */
[-C--:B------:R-:W-:Y:S01]  /*1580*/  FMUL R144, R144, R119.reuse ;  /* 0x0000007790907220 */ /* 0x080fe20000400000 */
[----:B------:R-:W-:Y:S01]  /*1590*/  FMUL R146, R146, R119 ;  /* 0x0000007792927220 */ /* 0x000fe20000400000 */
[----:B------:R-:W-:Y:S01]  /*15a0*/  FMUL R145, R82, R45 ;  /* 0x0000002d52917220 */ /* 0x000fe20000400000 */
[----:B------:R-:W-:Y:S01]  /*15b0*/  FADD R40, R40, R147 ;  /* 0x0000009328287221 */ /* 0x000fe20000000000 */
[----:B------:R-:W-:Y:S01]  /*15c0*/  FFMA R41, R148, R147, R41 ;  /* 0x0000009394297223 */ /* 0x000fe20000000029 */
[----:B0-----:R-:W-:Y:S01]  /*15d0*/  LEA R92, R57, R114, 0x8 ;  /* 0x00000072395c7211 */ /* 0x001fe200078e40ff */
[----:B------:R-:W-:Y:S02]  /*15e0*/  HADD2.F32 R43, -RZ, R43.H1_H1 ;  /* 0x3000002bff2b7230 */ /* 0x000fe40000004100 */
[----:B------:R-:W-:Y:S01]  /*15f0*/  FADD R10, R10, R143 ;  /* 0x0000008f0a0a7221 */ /* 0x000fe20000000000 */
[----:B------:R-:W-:-:S02]  /*1600*/  HADD2.F32 R141, -RZ, R46.H1_H1 ;  /* 0x3000002eff8d7230 */ /* 0x000fc40000004100 */
[----:B------:R-:W-:Y:S01]  /*1610*/  FMUL R142, R142, R119 ;  /* 0x000000778e8e7220 */ /* 0x000fe20000400000 */
[-C--:B------:R-:W-:Y:S01]  /*1620*/  FFMA R11, R144, R143.reuse, R11 ;  /* 0x0000008f900b7223 */ /* 0x080fe2000000000b */
[--C-:B------:R-:W-:Y:S01]  /*1630*/  FADD R140, R93, -R88.reuse ;  /* 0x800000585d8c7221 */ /* 0x100fe20000000000 */
[----:B------:R-:W-:Y:S01]  /*1640*/  FMUL R143, R81, R143 ;  /* 0x0000008f518f7220 */ /* 0x000fe20000400000 */
[----:B------:R-:W-:Y:S01]  /*1650*/  FADD R40, R40, R145 ;  /* 0x0000009128287221 */ /* 0x000fe20000000000 */
[----:B------:R-:W-:Y:S01]  /*1660*/  FFMA R41, R146, R145, R41 ;  /* 0x0000009192297223 */ /* 0x000fe20000000029 */
[----:B------:R-:W-:Y:S01]  /*1670*/  ISETP.GE.AND P1, PT, R92, R115, PT ;  /* 0x000000735c00720c */ /* 0x000fe20003f26270 */
[--C-:B------:R-:W-:Y:S02]  /*1680*/  HADD2.F32 R139, -RZ, R47.reuse.H0_H0 ;  /* 0x2000002fff8b7230 */ /* 0x100fe40000004100 */
[----:B------:R-:W-:Y:S01]  /*1690*/  FADD R12, R12, R141 ;  /* 0x0000008d0c0c7221 */ /* 0x000fe20000000000 */
[----:B------:R-:W-:Y:S01]  /*16a0*/  FFMA R13, R142, R141, R13 ;  /* 0x0000008d8e0d7223 */ /* 0x000fe2000000000d */
[----:B------:R-:W-:Y:S01]  /*16b0*/  FADD R138, R43, -R88 ;  /* 0x800000582b8a7221 */ /* 0x000fe20000000000 */
[----:B------:R-:W-:Y:S01]  /*16c0*/  FMUL R140, R140, R119 ;  /* 0x000000778c8c7220 */ /* 0x000fe20000400000 */
[----:B------:R-:W-:Y:S01]  /*16d0*/  FMUL R141, R80, R141 ;  /* 0x0000008d508d7220 */ /* 0x000fe20000400000 */
[----:B------:R-:W-:Y:S01]  /*16e0*/  FADD R40, R40, R143 ;  /* 0x0000008f28287221 */ /* 0x000fe20000000000 */
[----:B------:R-:W-:Y:S01]  /*16f0*/  FFMA R41, R144, R143, R41 ;  /* 0x0000008f90297223 */ /* 0x000fe20000000029 */
[----:B------:R-:W-:-:S02]  /*1700*/  HADD2.F32 R47, -RZ, R47.H1_H1 ;  /* 0x3000002fff2f7230 */ /* 0x000fc40000004100 */
[----:B------:R-:W-:Y:S01]  /*1710*/  FADD R14, R14, R139 ;  /* 0x0000008b0e0e7221 */ /* 0x000fe20000000000 */
[----:B------:R-:W-:Y:S01]  /*1720*/  FMUL R138, R138, R119 ;  /* 0x000000778a8a7220 */ /* 0x000fe20000400000 */
[-C--:B------:R-:W-:Y:S01]  /*1730*/  FFMA R15, R140, R139.reuse, R15 ;  /* 0x0000008b8c0f7223 */ /* 0x080fe2000000000f */
[----:B------:R-:W-:Y:S01]  /*1740*/  FMUL R139, R79, R139 ;  /* 0x0000008b4f8b7220 */ /* 0x000fe20000400000 */
        /* <DEDUP_REMOVED lines=25> */
[----:B------:R-:W-:Y:S01]  /*18e0*/  FADD R90, R90, R137 ;  /* 0x000000895a5a7221 */ /* 0x000fe20000000000 */
[----:B------:R-:W-:Y:S01]  /*18f0*/  FFMA R91, R138, R137, R91 ;  /* 0x000000898a5b7223 */ /* 0x000fe2000000005b */
        /* <DEDUP_REMOVED lines=10> */
.L_x_1962:
        /* <DEDUP_REMOVED lines=28> */
.L_x_1963:
[----:B------:R-:W-:Y:S05]  /*1b60*/  BSYNC.RECONVERGENT B1 ;  /* 0x0000000000017941 */ /* 0x000fea0003800200 */
.L_x_1961:
[----:B------:R-:W-:Y:S01]  /*1b70*/  IMAD.WIDE R36, R89, 0x2, R64 ;  /* 0x0000000259247825 */ /* 0x000fe200078e0240 */
[----:B------:R-:W-:Y:S02]  /*1b80*/  BSSY.RECONVERGENT B1, `(.L_x_1964) ;  /* 0x0000022000017945 */ /* 0x000fe40003800200 */
[----:B------:R-:W-:-:S04]  /*1b90*/  LOP3.LUT P1, RZ, R36, 0xf, RZ, 0xc0, !PT ;  /* 0x0000000f24ff7812 */ /* 0x000fc8000782c0ff */
[----:B------:R-:W-:-:S13]  /*1ba0*/  ISETP.LT.U32.OR P1, PT, R92, 0x8, P1 ;  /* 0x000000085c00780c */ /* 0x000fda0000f21470 */
[----:B------:R-:W-:Y:S05]  /*1bb0*/  @P1 BRA `(.L_x_1965) ;  /* 0x0000000000081947 */ /* 0x000fea0003800000 */
[----:B------:R-:W5:Y:S01]  /*1bc0*/  LDG.E.128 R36, desc[UR4][R36.64] ;  /* 0x0000000424247981 */ /* 0x000f62000c1e1d00 */
[----:B------:R-:W-:Y:S05]  /*1bd0*/  BRA `(.L_x_1966) ;  /* 0x0000000000707947 */ /* 0x000fea0003800000 */
.L_x_1965:
        /* <DEDUP_REMOVED lines=28> */
.L_x_1966:
[----:B------:R-:W-:Y:S05]  /*1da0*/  BSYNC.RECONVERGENT B1 ;  /* 0x0000000000017941 */ /* 0x000fea0003800200 */
.L_x_1964:
[--C-:B-----5:R-:W-:Y:S02]  /*1db0*/  HADD2.F32 R49, -RZ, R32.reuse.H0_H0 ;  /* 0x20000020ff317230 */ /* 0x120fe40000004100 */
[----:B------:R-:W-:Y:S02]  /*1dc0*/  HADD2.F32 R51, -RZ, R32.H1_H1 ;  /* 0x30000020ff337230 */ /* 0x000fe40000004100 */
[----:B------:R-:W-:Y:S02]  /*1dd0*/  HADD2.F32 R53, -RZ, R33.H0_H0 ;  /* 0x20000021ff357230 */ /* 0x000fe40000004100 */
[--C-:B------:R-:W-:Y:S01]  /*1de0*/  FADD R136, R49, -R88.reuse ;  /* 0x8000005831887221 */ /* 0x100fe20000000000 */
[--C-:B------:R-:W-:Y:S02]  /*1df0*/  HADD2.F32 R135, -RZ, R36.reuse.H0_H0 ;  /* 0x20000024ff877230 */ /* 0x100fe40000004100 */
[----:B------:R-:W-:Y:S01]  /*1e00*/  FADD R134, R51, -R88 ;  /* 0x8000005833867221 */ /* 0x000fe20000000000 */
[----:B------:R-:W-:-:S02]  /*1e10*/  HADD2.F32 R133, -RZ, R36.H1_H1 ;  /* 0x30000024ff857230 */ /* 0x000fc40000004100 */
[-C--:B------:R-:W-:Y:S01]  /*1e20*/  FMUL R136, R136, R119.reuse ;  /* 0x0000007788887220 */ /* 0x080fe20000400000 */
[----:B------:R-:W-:Y:S01]  /*1e30*/  FADD R132, R53, -R88 ;  /* 0x8000005835847221 */ /* 0x000fe20000000000 */
[----:B------:R-:W-:Y:S01]  /*1e40*/  FADD R18, R18, R135 ;  /* 0x0000008712127221 */ /* 0x000fe20000000000 */
[----:B------:R-:W-:Y:S01]  /*1e50*/  FMUL R134, R134, R119 ;  /* 0x0000007786867220 */ /* 0x000fe20000400000 */
[-C--:B------:R-:W-:Y:S01]  /*1e60*/  FFMA R19, R136, R135.reuse, R19 ;  /* 0x0000008788137223 */ /* 0x080fe20000000013 */
[----:B------:R-:W-:Y:S01]  /*1e70*/  FMUL R135, R77, R135 ;  /* 0x000000874d877220 */ /* 0x000fe20000400000 */
[----:B------:R-:W-:Y:S02]  /*1e80*/  HADD2.F32 R55, -RZ, R34.H0_H0 ;  /* 0x20000022ff377230 */ /* 0x000fe40000004100 */
[----:B------:R-:W-:Y:S01]  /*1e90*/  FADD R20, R20, R133 ;  /* 0x0000008514147221 */ /* 0x000fe20000000000 */
[----:B------:R-:W-:Y:S02]  /*1ea0*/  HADD2.F32 R131, -RZ, R37.H0_H0 ;  /* 0x20000025ff837230 */ /* 0x000fe40000004100 */
[----:B------:R-:W-:Y:S01]  /*1eb0*/  FFMA R21, R134, R133, R21 ;  /* 0x0000008586157223 */ /* 0x000fe20000000015 */
[----:B------:R-:W-:-:S02]  /*1ec0*/  HADD2.F32 R33, -RZ, R33.H1_H1 ;  /* 0x30000021ff217230 */ /* 0x000fc40000004100 */
[----:B------:R-:W-:Y:S01]  /*1ed0*/  FMUL R132, R132, R119 ;  /* 0x0000007784847220 */ /* 0x000fe20000400000 */
[----:B------:R-:W-:Y:S01]  /*1ee0*/  FMUL R133, R76, R133 ;  /* 0x000000854c857220 */ /* 0x000fe20000400000 */
[----:B------:R-:W-:Y:S01]  /*1ef0*/  FADD R90, R90, R135 ;  /* 0x000000875a5a7221 */ /* 0x000fe20000000000 */
[----:B------:R-:W-:Y:S01]  /*1f00*/  FFMA R91, R136, R135, R91 ;  /* 0x00000087885b7223 */ /* 0x000fe2000000005b */
[----:B------:R-:W-:Y:S02]  /*1f10*/  HADD2.F32 R65, -RZ, R34.H1_H1 ;  /* 0x30000022ff417230 */ /* 0x000fe40000004100 */
[--C-:B------:R-:W-:Y:S01]  /*1f20*/  FADD R128, R55, -R88.reuse ;  /* 0x8000005837807221 */ /* 0x100fe20000000000 */
[----:B------:R-:W-:Y:S02]  /*1f30*/  HADD2.F32 R37, -RZ, R37.H1_H1 ;  /* 0x30000025ff257230 */ /* 0x000fe40000004100 */
[----:B------:R-:W-:Y:S01]  /*1f40*/  FADD R22, R22, R131 ;  /* 0x0000008316167221 */ /* 0x000fe20000000000 */
[-C--:B------:R-:W-:Y:S01]  /*1f50*/  FFMA R23, R132, R131.reuse, R23 ;  /* 0x0000008384177223 */ /* 0x080fe20000000017 */
[----:B------:R-:W-:Y:S01]  /*1f60*/  FADD R130, R33, -R88 ;  /* 0x8000005821827221 */ /* 0x000fe20000000000 */
[----:B------:R-:W-:Y:S01]  /*1f70*/  FMUL R131, R75, R131 ;  /* 0x000000834b837220 */ /* 0x000fe20000400000 */
[----:B------:R-:W-:Y:S01]  /*1f80*/  FADD R90, R90, R133 ;  /* 0x000000855a5a7221 */ /* 0x000fe20000000000 */
[----:B------:R-:W-:Y:S01]  /*1f90*/  FFMA R91, R134, R133, R91 ;  /* 0x00000085865b7223 */ /* 0x000fe2000000005b */
[----:B------:R-:W-:-:S02]  /*1fa0*/  HADD2.F32 R67, -RZ, R35.H0_H0 ;  /* 0x20000023ff437230 */ /* 0x000fc40000004100 */
[--C-:B------:R-:W-:Y:S01]  /*1fb0*/  FADD R126, R65, -R88.reuse ;  /* 0x80000058417e7221 */ /* 0x100fe20000000000 */
[--C-:B------:R-:W-:Y:S02]  /*1fc0*/  HADD2.F32 R127, -RZ, R38.reuse.H0_H0 ;  /* 0x20000026ff7f7230 */ /* 0x100fe40000004100 */
[-C--:B------:R-:W-:Y:S01]  /*1fd0*/  FMUL R128, R128, R119.reuse ;  /* 0x0000007780807220 */ /* 0x080fe20000400000 */
[----:B------:R-:W-:Y:S01]  /*1fe0*/  FMUL R130, R130, R119 ;  /* 0x0000007782827220 */ /* 0x000fe20000400000 */
[----:B------:R-:W-:Y:S01]  /*1ff0*/  FMUL R129, R74, R37 ;  /* 0x000000254a817220 */ /* 0x000fe20000400000 */
[----:B------:R-:W-:Y:S01]  /*2000*/  FADD R90, R90, R131 ;  /* 0x000000835a5a7221 */ /* 0x000fe20000000000 */
[----:B------:R-:W-:Y:S01]  /*2010*/  FFMA R91, R132, R131, R91 ;  /* 0x00000083845b7223 */ /* 0x000fe2000000005b */
[----:B------:R-:W-:Y:S02]  /*2020*/  HADD2.F32 R125, -RZ, R38.H1_H1 ;  /* 0x30000026ff7d7230 */ /* 0x000fe40000004100 */
[----:B------:R-:W-:Y:S01]  /*2030*/  FADD R122, R67, -R88 ;  /* 0x80000058437a7221 */ /* 0x000fe20000000000 */
[----:B------:R-:W-:-:S02]  /*2040*/  HADD2.F32 R35, -RZ, R35.H1_H1 ;  /* 0x30000023ff237230 */ /* 0x000fc40000004100 */
[----:B------:R-:W-:Y:S01]  /*2050*/  FADD R26, R26, R127 ;  /* 0x0000007f1a1a7221 */ /* 0x000fe20000000000 */
[----:B------:R-:W-:Y:S01]  /*2060*/  FMUL R126, R126, R119 ;  /* 0x000000777e7e7220 */ /* 0x000fe20000400000 */
[-C--:B------:R-:W-:Y:S01]  /*2070*/  FFMA R27, R128, R127.reuse, R27 ;  /* 0x0000007f801b7223 */ /* 0x080fe2000000001b */
[----:B------:R-:W-:Y:S01]  /*2080*/  FMUL R127, R73, R127 ;  /* 0x0000007f497f7220 */ /* 0x000fe20000400000 */
[----:B------:R-:W-:Y:S01]  /*2090*/  FADD R90, R90, R129 ;  /* 0x000000815a5a7221 */ /* 0x000fe20000000000 */
[----:B------:R-:W-:Y:S01]  /*20a0*/  FFMA R91, R130, R129, R91 ;  /* 0x00000081825b7223 */ /* 0x000fe2000000005b */
[--C-:B------:R-:W-:Y:S02]  /*20b0*/  HADD2.F32 R121, -RZ, R39.reuse.H0_H0 ;  /* 0x20000027ff797230 */ /* 0x100fe40000004100 */
[----:B------:R-:W-:Y:S01]  /*20c0*/  FADD R28, R28, R125 ;  /* 0x0000007d1c1c7221 */ /* 0x000fe20000000000 */
[----:B------:R-:W-:Y:S01]  /*20d0*/  FFMA R29, R126, R125, R29 ;  /* 0x0000007d7e1d7223 */ /* 0x000fe2000000001d */
[----:B------:R-:W-:Y:S01]  /*20e0*/  FMUL R122, R122, R119 ;  /* 0x000000777a7a7220 */ /* 0x000fe20000400000 */
[----:B------:R-:W-:Y:S01]  /*20f0*/  FADD R124, R35, -R88 ;  /* 0x80000058237c7221 */ /* 0x000fe20000000000 */
[----:B------:R-:W-:Y:S01]  /*2100*/  FMUL R125, R72, R125 ;  /* 0x0000007d487d7220 */ /* 0x000fe20000400000 */
[----:B------:R-:W-:Y:S01]  /*2110*/  FADD R90, R90, R127 ;  /* 0x0000007f5a5a7221 */ /* 0x000fe20000000000 */
[----:B------:R-:W-:Y:S01]  /*2120*/  FFMA R91, R128, R127, R91 ;  /* 0x0000007f805b7223 */ /* 0x000fe2000000005b */
[----:B------:R-:W-:-:S02]  /*2130*/  HADD2.F32 R39, -RZ, R39.H1_H1 ;  /* 0x30000027ff277230 */ /* 0x000fc40000004100 */
        /* <DEDUP_REMOVED lines=31> */
.L_x_1954:
[----:B------:R-:W-:Y:S05]  /*2330*/  BSYNC.RECONVERGENT B0 ;  /* 0x0000000000007941 */ /* 0x000fea0003800200 */
.L_x_1953:
        /* <DEDUP_REMOVED lines=24> */
.L_x_1967:
        /* <DEDUP_REMOVED lines=28> */
[----:B------:R-:W-:Y:S01]  /*2680*/  IMAD.MOV R66, RZ, RZ, -R66 ;  /* 0x000000ffff427224 */ /* 0x000fe200078e0a42 */
[----:B------:R-:W-:-:S05]  /*2690*/  LEA R88, R120, R89, 0x2 ;  /* 0x0000005978587211 */ /* 0x000fca00078e10ff */
        /* <DEDUP_REMOVED lines=10> */
.L_x_1970:
[----:B------:R-:W-:Y:S05]  /*2740*/  BSYNC.RECONVERGENT B0 ;  /* 0x0000000000007941 */ /* 0x000fea0003800200 */
.L_x_1969:
[----:B------:R-:W-:Y:S05]  /*2750*/  @P2 BRA `(.L_x_1971) ;  /* 0x0000000000642947 */ /* 0x000fea0003800000 */
[----:B------:R-:W1:Y:S01]  /*2760*/  LDCU UR8, c[0x0][0x380] ;  /* 0x00007000ff0877ac */ /* 0x000e620008000800 */
[C---:B0-----:R-:W-:Y:S01]  /*2770*/  LOP3.LUT R64, R0.reuse, 0x1, RZ, 0xc0, !PT ;  /* 0x0000000100407812 */ /* 0x041fe200078ec0ff */
[----:B------:R-:W-:Y:S01]  /*2780*/  IMAD.MOV.U32 R67, RZ, RZ, -0x1 ;  /* 0xffffffffff437424 */ /* 0x000fe200078e00ff */
[----:B------:R-:W-:Y:S01]  /*2790*/  ISETP.GT.U32.AND P1, PT, R0, 0x1, PT ;  /* 0x000000010000780c */ /* 0x000fe20003f24070 */
[----:B------:R-:W0:Y:S01]  /*27a0*/  LDCU.64 UR6, c[0x0][0x3b8] ;  /* 0x00007700ff0677ac */ /* 0x000e220008000a00 */
[----:B------:R-:W-:Y:S02]  /*27b0*/  IADD3 R64, PT, PT, -R64, RZ, RZ ;  /* 0x000000ff40407210 */ /* 0x000fe40007ffe1ff */
        /* <DEDUP_REMOVED lines=14> */
.L_x_1972:
[----:B------:R-:W2:Y:S04]  /*28a0*/  LDG.E.STRONG.GPU R67, desc[UR4][R64.64] ;  /* 0x0000000440437981 */ /* 0x000ea8000c1ef900 */
[----:B--2---:R-:W-:Y:S01]  /*28b0*/  CCTL.IVALL ;  /* 0x00000000ff00798f */ /* 0x004fe20002000000 */
[----:B------:R-:W-:Y:S05]  /*28c0*/  YIELD ;  /* 0x0000000000007946 */ /* 0x000fea0003800000 */
[----:B------:R-:W-:-:S13]  /*28d0*/  ISETP.NE.AND P1, PT, R67, R66, PT ;  /* 0x000000424300720c */ /* 0x000fda0003f25270 */
[----:B------:R-:W-:Y:S05]  /*28e0*/  @P1 BRA `(.L_x_1972) ;  /* 0xfffffffc00ec1947 */ /* 0x000fea000383ffff */
.L_x_1971:
        /* <DEDUP_REMOVED lines=11> */
[----:B------:R-:W-:Y:S01]  /*29a0*/  IMAD.IADD R64, R64, 0x1, R153 ;  /* 0x0000000140407824 */ /* 0x000fe200078e0299 */
[----:B------:R-:W-:-:S04]  /*29b0*/  IADD3 R66, PT, PT, R66, R153, RZ ;  /* 0x0000009942427210 */ /* 0x000fc80007ffe0ff */
[----:B------:R-:W-:Y:S02]  /*29c0*/  ISETP.GE.U32.AND P1, PT, R64, 0x1e0, PT ;  /* 0x000001e04000780c */ /* 0x000fe40003f26070 */
[----:B------:R-:W-:-:S04]  /*29d0*/  LEA.HI R155, R66, 0x1, RZ, 0x1b ;  /* 0x00000001429b7811 */ /* 0x000fc800078fd8ff */
[----:B------:R-:W-:-:S07]  /*29e0*/  LOP3.LUT P2, RZ, R155, 0xf, RZ, 0xc0, !PT ;  /* 0x0000000f9bff7812 */ /* 0x000fce000784c0ff */
[----:B------:R-:W-:Y:S06]  /*29f0*/  @!P1 BRA `(.L_x_1976) ;  /* 0x00000004001c9947 */ /* 0x000fec0003800000 */
[----:B------:R-:W0:Y:S01]  /*2a00*/  LDCU UR6, c[0x0][0x380] ;  /* 0x00007000ff0677ac */ /* 0x000e220008000800 */
[----:B------:R-:W-:Y:S01]  /*2a10*/  LOP3.LUT R65, R0, 0x1, RZ, 0xc0, !PT ;  /* 0x0000000100417812 */ /* 0x000fe200078ec0ff */
[----:B------:R-:W-:Y:S01]  /*2a20*/  HFMA2 R102, -RZ, RZ, 0, 0 ;  /* 0x00000000ff667431 */ /* 0x000fe200000001ff */
        /* <DEDUP_REMOVED lines=8> */
[----:B0-----:R-:W-:-:S05]  /*2ab0*/  IMAD R66, R153, UR6, RZ ;  /* 0x0000000699427c24 */ /* 0x001fca000f8e02ff */
[----:B------:R-:W-:-:S04]  /*2ac0*/  SHF.L.U32 R66, R66, 0x2, RZ ;  /* 0x0000000242427819 */ /* 0x000fc800000006ff */
[----:B------:R-:W-:-:S04]  /*2ad0*/  LOP3.LUT R65, R65, R66, RZ, 0xc0, !PT ;  /* 0x0000004241417212 */ /* 0x000fc800078ec0ff */
[----:B------:R-:W-:-:S05]  /*2ae0*/  IADD3 R65, P1, PT, R88, R65, RZ ;  /* 0x0000004158417210 */ /* 0x000fca0007f3e0ff */
[----:B------:R-:W-:Y:S01]  /*2af0*/  IMAD.X R66, RZ, RZ, RZ, P1 ;  /* 0x000000ffff427224 */ /* 0x000fe200008e06ff */
[----:B-1----:R-:W-:-:S04]  /*2b00*/  LEA R156, P1, R65, UR8, 0x3 ;  /* 0x00000008419c7c11 */ /* 0x002fc8000f8218ff */
[----:B------:R-:W-:-:S09]  /*2b10*/  LEA.HI.X R157, R65, UR9, R66, 0x3, P1 ;  /* 0x00000009419d7c11 */ /* 0x000fd200088f1c42 */
.L_x_1977:
        /* <DEDUP_REMOVED lines=53> */
.L_x_1976:
[----:B------:R-:W-:Y:S05]  /*2e70*/  BSYNC.RECONVERGENT B1 ;  /* 0x0000000000017941 */ /* 0x000fea0003800200 */
.L_x_1975:
        /* <DEDUP_REMOVED lines=50> */
.L_x_1979:
[----:B------:R-:W-:Y:S05]  /*31a0*/  BSYNC.RECONVERGENT B1 ;  /* 0x0000000000017941 */ /* 0x000fea0003800200 */
.L_x_1978:
        /* <DEDUP_REMOVED lines=20> */
[----:B------:R-:W-:-:S04]  /*32f0*/  IADD3 R64, P1, PT, R67, R64, RZ ;  /* 0x0000004043407210 */ /* 0x000fc80007f3e0ff */
[----:B------:R-:W-:Y:S02]  /*3300*/  IADD3.X R65, PT, PT, RZ, RZ, RZ, P1, !PT ;  /* 0x000000ffff417210 */ /* 0x000fe40000ffe4ff */
[----:B-1----:R-:W-:-:S04]  /*3310*/  LEA R92, P1, R64, UR8, 0x3 ;  /* 0x00000008405c7c11 */ /* 0x002fc8000f8218ff */
[----:B------:R-:W-:-:S03]  /*3320*/  LEA.HI.X R93, R64, UR9, R65, 0x3, P1 ;  /* 0x00000009405d7c11 */ /* 0x000fc600088f1c41 */
[----:B------:R-:W-:-:S05]  /*3330*/  IMAD.WIDE R92, R154, 0x8, R92 ;  /* 0x000000089a5c7825 */ /* 0x000fca00078e025c */
[----:B------:R-:W2:Y:S04]  /*3340*/  LDG.E.64 R64, desc[UR4][R92.64] ;  /* 0x000000045c407981 */ /* 0x000ea8000c1e1b00 */
[----:B------:R-:W3:Y:S04]  /*3350*/  LDG.E.64 R66, desc[UR4][R92.64+0x100] ;  /* 0x000100045c427981 */ /* 0x000ee8000c1e1b00 */
[----:B------:R-:W4:Y:S04]  /*3360*/  LDG.E.64 R88, desc[UR4][R92.64+0x200] ;  /* 0x000200045c587981 */ /* 0x000f28000c1e1b00 */
        /* <DEDUP_REMOVED lines=10> */
.L_x_1981:
[----:B------:R-:W-:Y:S05]  /*3410*/  BSYNC.RECONVERGENT B1 ;  /* 0x0000000000017941 */ /* 0x000fea0003800200 */
.L_x_1980:
[----:B------:R-:W-:Y:S05]  /*3420*/  @!P2 BRA `(.L_x_1974) ;  /* 0x000000000070a947 */ /* 0x000fea0003800000 */
        /* <DEDUP_REMOVED lines=28> */
.L_x_1974:
[----:B------:R-:W-:Y:S05]  /*35f0*/  BSYNC.RECONVERGENT B0 ;  /* 0x0000000000007941 */ /* 0x000fea0003800200 */
.L_x_1973:
        /* <DEDUP_REMOVED lines=22> */
.L_x_1968:
[----:B------:R-:W-:Y:S04]  /*3760*/  BSSY.RECONVERGENT B0, `(.L_x_1982) ;  /* 0x0000085000007945 */ /* 0x000fe80003800200 */
[----:B------:R-:W-:Y:S05]  /*3770*/  @!P0 BRA `(.L_x_1983) ;  /* 0x00000008000c8947 */ /* 0x000fea0003800000 */
[----:B------:R-:W0:Y:S01]  /*3780*/  LDC.64 R88, c[0x0][0x3e8] ;  /* 0x0000fa00ff587b82 */ /* 0x000e220000000a00 */
[-C--:B------:R-:W-:Y:S01]  /*3790*/  FMUL R93, R93, R86.reuse ;  /* 0x000000565d5d7220 */ /* 0x080fe20000400000 */
[----:B------:R-:W-:Y:S01]  /*37a0*/  FMUL R92, R65, R86 ;  /* 0x00000056415c7220 */ /* 0x000fe20000400000 */
[----:B------:R-:W-:Y:S01]  /*37b0*/  IMAD.IADD R65, R115, 0x1, -R114 ;  /* 0x0000000173417824 */ /* 0x000fe200078e0a72 */
[----:B------:R-:W-:Y:S01]  /*37c0*/  LEA.HI R94, R118, R87, RZ, 0x1b ;  /* 0x00000057765e7211 */ /* 0x000fe200078fd8ff */
[----:B------:R-:W-:Y:S01]  /*37d0*/  BSSY.RECONVERGENT B1, `(.L_x_1984) ;  /* 0x000003e000017945 */ /* 0x000fe20003800200 */
        /* <DEDUP_REMOVED lines=13> */
[----:B------:R-:W-:Y:S01]  /*38b0*/  F2FP.F16.F32.PACK_AB R65, RZ, R90 ;  /* 0x0000005aff41723e */ /* 0x000fe200000000ff */
[--C-:B------:R-:W-:Y:S01]  /*38c0*/  FFMA R90, R142, R92, R93.reuse ;  /* 0x0000005c8e5a7223 */ /* 0x100fe2000000005d */
[----:B------:R-:W-:Y:S01]  /*38d0*/  F2FP.F16.F32.PACK_AB R95, RZ, R64 ;  /* 0x00000040ff5f723e */ /* 0x000fe200000000ff */
[----:B------:R-:W-:Y:S01]  /*38e0*/  FFMA R64, R146, R92, R93 ;  /* 0x0000005c92407223 */ /* 0x000fe2000000005d */
[----:B------:R-:W-:Y:S01]  /*38f0*/  F2FP.F16.F32.PACK_AB R97, RZ, R66 ;  /* 0x00000042ff61723e */ /* 0x000fe200000000ff */
        /* <DEDUP_REMOVED lines=17> */
[----:B------:R-:W-:Y:S01]  /*3a10*/  F2FP.F16.F32.PACK_AB R100, RZ, R100 ;  /* 0x00000064ff64723e */ /* 0x000fe200000000ff */
        /* <DEDUP_REMOVED lines=20> */
.L_x_1985:
[----:B------:R-:W-:Y:S02]  /*3b60*/  PRMT R65, R65, 0x5410, R64 ;  /* 0x0000541041417816 */ /* 0x000fe40000000040 */
[----:B------:R-:W-:Y:S02]  /*3b70*/  PRMT R67, R67, 0x5410, R100 ;  /* 0x0000541043437816 */ /* 0x000fe40000000064 */
[----:B------:R-:W-:Y:S02]  /*3b80*/  PRMT R66, R66, 0x5410, R96 ;  /* 0x0000541042427816 */ /* 0x000fe40000000060 */
[----:B------:R-:W-:-:S05]  /*3b90*/  PRMT R64, R95, 0x5410, R97 ;  /* 0x000054105f407816 */ /* 0x000fca0000000061 */
[----:B------:R1:W-:Y:S02]  /*3ba0*/  STG.E.128 desc[UR4][R90.64], R64 ;  /* 0x000000405a007986 */ /* 0x0003e4000c101d04 */
.L_x_1986:
[----:B------:R-:W-:Y:S05]  /*3bb0*/  BSYNC.RECONVERGENT B1 ;  /* 0x0000000000017941 */ /* 0x000fea0003800200 */
.L_x_1984:
[----:B-1----:R-:W-:-:S05]  /*3bc0*/  LEA R64, R153, R116, 0x5 ;  /* 0x0000007499407211 */ /* 0x002fca00078e28ff */
        /* <DEDUP_REMOVED lines=62> */
.L_x_1983:
[----:B------:R-:W-:Y:S05]  /*3fb0*/  BSYNC.RECONVERGENT B0 ;  /* 0x0000000000007941 */ /* 0x000fea0003800200 */
.L_x_1982:
        /* <DEDUP_REMOVED lines=19> */
[----:B------:R-:W-:-:S02]  /*40f0*/  MOV R79, R17 ;  /* 0x00000011004f7202 */ /* 0x000fc40000000f00 */
[----:B------:R-:W-:-:S07]  /*4100*/  MOV R80, R19 ;  /* 0x0000001300507202 */ /* 0x000fce0000000f00 */
.L_x_1950:
[----:B------:R-:W1:Y:S01]  /*4110*/  S2R R5, SR_CgaCtaId ;  /* 0x0000000000057919 */ /* 0x000e620000008800 */
[----:B------:R-:W-:Y:S01]  /*4120*/  ISETP.GE.AND P0, PT, R114, R115, PT ;  /* 0x000000737200720c */ /* 0x000fe20003f06270 */
[----:B------:R-:W-:Y:S01]  /*4130*/  BSSY.RECONVERGENT B0, `(.L_x_1988) ;  /* 0x0000012000007945 */ /* 0x000fe20003800200 */
[----:B------:R-:W-:Y:S02]  /*4140*/  MOV R4, 0x400 ;  /* 0x0000040000047802 */ /* 0x000fe40000000f00 */
[----:B------:R-:W-:Y:S02]  /*4150*/  SHF.R.U32.HI R81, RZ, 0x5, R118 ;  /* 0x00000005ff517819 */ /* 0x000fe40000011676 */
[----:B------:R-:W-:Y:S02]  /*4160*/  LOP3.LUT R6, R118, 0x3e0, RZ, 0xc0, !PT ;  /* 0x000003e076067812 */ /* 0x000fe400078ec0ff */
[----:B------:R-:W-:-:S03]  /*4170*/  P2R R83, PR, RZ, 0x1 ;  /* 0x00000001ff537803 */ /* 0x000fc60000000000 */
[----:B------:R-:W-:Y:S01]  /*4180*/  IMAD R6, R6, R153, R116 ;  /* 0x0000009906067224 */ /* 0x000fe200078e0274 */
[----:B-1----:R-:W-:Y:S01]  /*4190*/  LEA R4, R5, R4, 0x18 ;  /* 0x0000000405047211 */ /* 0x002fe200078ec0ff */
[----:B------:R-:W-:-:S04]  /*41a0*/  IMAD.SHL.U32 R5, R118, 0x20, RZ ;  /* 0x0000002076057824 */ /* 0x000fc800078e00ff */
[----:B------:R-:W-:Y:S01]  /*41b0*/  IMAD R4, R81, 0x420, R4 ;  /* 0x0000042051047824 */ /* 0x000fe200078e0204 */
[----:B------:R-:W-:-:S04]  /*41c0*/  LOP3.LUT R5, R5, 0x3e0, RZ, 0xc0, !PT ;  /* 0x000003e005057812 */ /* 0x000fc800078ec0ff */
[----:B------:R-:W-:Y:S01]  /*41d0*/  IADD3 R82, PT, PT, R4, R5, RZ ;  /* 0x0000000504527210 */ /* 0x000fe20007ffe0ff */
[----:B------:R-:W-:Y:S06]  /*41e0*/  @P0 BRA `(.L_x_1989) ;  /* 0x0000000000180947 */ /* 0x000fec0003800000 */
[----:B------:R-:W-:Y:S01]  /*41f0*/  IMAD R8, R153, 0x100, R114 ;  /* 0x0000010099087824 */ /* 0x000fe200078e0272 */
[----:B------:R1:W-:Y:S04]  /*4200*/  STS.128 [R82], R60 ;  /* 0x0000003c52007388 */ /* 0x0003e80000000c00 */
[----:B------:R-:W-:Y:S01]  /*4210*/  ISETP.GE.AND P0, PT, R8, R115, PT ;  /* 0x000000730800720c */ /* 0x000fe20003f06270 */
[----:B------:R1:W-:-:S12]  /*4220*/  STS.128 [R82+0x10], R56 ;  /* 0x0000103852007388 */ /* 0x0003d80000000c00 */
[----:B------:R1:W-:Y:S04]  /*4230*/  @!P0 STS.128 [R82+0x1080], R52 ;  /* 0x0010803452008388 */ /* 0x0003e80000000c00 */
[----:B------:R1:W-:Y:S02]  /*4240*/  @!P0 STS.128 [R82+0x1090], R48 ;  /* 0x0010903052008388 */ /* 0x0003e40000000c00 */
.L_x_1989:
[----:B------:R-:W-:Y:S05]  /*4250*/  BSYNC.RECONVERGENT B0 ;  /* 0x0000000000007941 */ /* 0x000fea0003800200 */
.L_x_1988:
[----:B-1----:R-:W-:Y:S01]  /*4260*/  SHF.L.U32 R48, R6, 0x3, RZ ;  /* 0x0000000306307819 */ /* 0x002fe200000006ff */
[----:B------:R-:W-:Y:S01]  /*4270*/  IMAD R49, R81, 0xc60, R4 ;  /* 0x00000c6051317824 */ /* 0x000fe200078e0204 */
[----:B------:R-:W-:Y:S01]  /*4280*/  LOP3.LUT R4, R118, 0x1f, RZ, 0xc0, !PT ;  /* 0x0000001f76047812 */ /* 0x000fe200078ec0ff */
[----:B------:R-:W-:Y:S01]  /*4290*/  BAR.SYNC.DEFER_BLOCKING 0x0 ;  /* 0x0000000000007b1d */ /* 0x000fe20000010000 */
[----:B------:R-:W-:-:S03]  /*42a0*/  ISETP.GE.AND P0, PT, R48, R115, PT ;  /* 0x000000733000720c */ /* 0x000fc60003f06270 */
[----:B------:R-:W-:Y:S01]  /*42b0*/  IMAD R49, R4, 0x20, R49 ;  /* 0x0000002004317824 */ /* 0x000fe200078e0231 */
[----:B------:R-:W-:Y:S01]  /*42c0*/  ISETP.LT.U32.AND P1, PT, R118, 0x40, !P0 ;  /* 0x000000407600780c */ /* 0x000fe20004721070 */
[----:B------:R-:W-:Y:S03]  /*42d0*/  BSSY.RECONVERGENT B0, `(.L_x_1990) ;  /* 0x0000161000007945 */ /* 0x000fe60003800200 */
        /* <DEDUP_REMOVED lines=14> */
[C---:B------:R-:W-:Y:S02]  /*43c0*/  ISETP.EQ.AND P3, PT, R19.reuse, 0x40, PT ;  /* 0x000000401300780c */ /* 0x040fe40003f62270 */
[----:B------:R-:W-:Y:S02]  /*43d0*/  ISETP.EQ.AND P6, PT, R19, 0x70, PT ;  /* 0x000000701300780c */ /* 0x000fe40003fc2270 */
[----:B------:R-:W-:Y:S01]  /*43e0*/  @P1 MOV R4, R80 ;  /* 0x0000005000041202 */ /* 0x000fe20000000f00 */
[----:B------:R-:W-:Y:S01]  /*43f0*/  @P2 IMAD.MOV.U32 R4, RZ, RZ, R27 ;  /* 0x000000ffff042224 */ /* 0x000fe200078e001b */
[----:B------:R-:W-:-:S07]  /*4400*/  P2R R5, PR, RZ, 0x40 ;  /* 0x00000040ff057803 */ /* 0x000fce0000000000 */
[----:B------:R-:W-:Y:S01]  /*4410*/  @P3 MOV R4, R2 ;  /* 0x0000000200043202 */ /* 0x000fe20000000f00 */
[----:B------:R-:W-:Y:S01]  /*4420*/  @P4 IMAD.MOV.U32 R4, RZ, RZ, R66 ;  /* 0x000000ffff044224 */ /* 0x000fe200078e0042 */
[----:B------:R-:W-:Y:S01]  /*4430*/  @P5 MOV R4, R77 ;  /* 0x0000004d00045202 */ /* 0x000fe20000000f00 */
[----:B------:R-:W-:Y:S01]  /*4440*/  @P6 IMAD.MOV.U32 R4, RZ, RZ, R26 ;  /* 0x000000ffff046224 */ /* 0x000fe200078e001a */
[----:B------:R-:W-:-:S04]  /*4450*/  ISETP.GE.U32.AND P6, PT, R118, 0x20, PT ;  /* 0x000000207600780c */ /* 0x000fc80003fc6070 */
[----:B------:R-:W-:-:S09]  /*4460*/  MOV R53, R4 ;  /* 0x0000000400357202 */ /* 0x000fd20000000f00 */
[----:B------:R-:W-:Y:S05]  /*4470*/  @!P6 BRA `(.L_x_1993) ;  /* 0x000000080028e947 */ /* 0x000fea0003800000 */
[----:B------:R-:W1:Y:S01]  /*4480*/  LDS.128 R4, [R49] ;  /* 0x0000000031047984 */ /* 0x000e620000000c00 */
[----:B------:R-:W-:Y:S02]  /*4490*/  ISETP.EQ.AND P6, PT, R19, RZ, PT ;  /* 0x000000ff1300720c */ /* 0x000fe40003fc2270 */
[----:B------:R-:W-:-:S11]  /*44a0*/  P2R R11, PR, RZ, 0x1 ;  /* 0x00000001ff0b7803 */ /* 0x000fd60000000000 */
        /* <DEDUP_REMOVED lines=25> */
[----:B------:R-:W-:Y:S01]  /*4640*/  FADD R6, R6, R9 ;  /* 0x0000000906067221 */ /* 0x000fe20000000000 */
[----:B------:R-:W-:Y:S01]  /*4650*/  @P5 IMAD.MOV.U32 R10, RZ, RZ, R24 ;  /* 0x000000ffff0a5224 */ /* 0x000fe200078e0018 */
[----:B------:R-:W-:Y:S01]  /*4660*/  @P6 MOV R10, R68 ;  /* 0x00000044000a6202 */ /* 0x000fe20000000f00 */
[--C-:B------:R-:W-:Y:S01]  /*4670*/  @P0 IMAD.MOV.U32 R67, RZ, RZ, R5.reuse ;  /* 0x000000ffff430224 */ /* 0x100fe200078e0005 */
[----:B------:R-:W-:Y:S01]  /*4680*/  ISETP.NE.AND P0, PT, R11, RZ, PT ;  /* 0x000000ff0b00720c */ /* 0x000fe20003f05270 */
[--C-:B------:R-:W-:Y:S01]  /*4690*/  @P1 IMAD.MOV.U32 R21, RZ, RZ, R5.reuse ;  /* 0x000000ffff151224 */ /* 0x100fe200078e0005 */
[-C--:B------:R-:W-:Y:S01]  /*46a0*/  @P2 MOV R29, R5.reuse ;  /* 0x00000005001d2202 */ /* 0x080fe20000000f00 */
[--C-:B------:R-:W-:Y:S01]  /*46b0*/  @P3 IMAD.MOV.U32 R0, RZ, RZ, R5.reuse ;  /* 0x000000ffff003224 */ /* 0x100fe200078e0005 */
[----:B------:R-:W-:Y:S01]  /*46c0*/  P2R R8, PR, RZ, 0x1 ;  /* 0x00000001ff087803 */ /* 0x000fe20000000000 */
[----:B------:R-:W-:Y:S01]  /*46d0*/  @P5 IMAD.MOV.U32 R20, RZ, RZ, R5 ;  /* 0x000000ffff145224 */ /* 0x000fe200078e0005 */
[-C--:B------:R-:W-:Y:S01]  /*46e0*/  @P4 MOV R3, R5.reuse ;  /* 0x0000000500034202 */ /* 0x080fe20000000f00 */
[----:B------:R-:W-:Y:S01]  /*46f0*/  FADD R7, R7, R10 ;  /* 0x0000000a07077221 */ /* 0x000fe20000000000 */
[----:B------:R-:W-:Y:S01]  /*4700*/  @P6 MOV R28, R5 ;  /* 0x00000005001c6202 */ /* 0x000fe20000000f00 */
[--C-:B------:R-:W-:Y:S01]  /*4710*/  @P1 IMAD.MOV.U32 R23, RZ, RZ, R6.reuse ;  /* 0x000000ffff171224 */ /* 0x100fe200078e0006 */
[-C--:B------:R-:W-:Y:S01]  /*4720*/  @P6 MOV R30, R6.reuse ;  /* 0x00000006001e6202 */ /* 0x080fe20000000f00 */
[--C-:B------:R-:W-:Y:S01]  /*4730*/  @P3 IMAD.MOV.U32 R65, RZ, RZ, R6.reuse ;  /* 0x000000ffff413224 */ /* 0x100fe200078e0006 */
[----:B------:R-:W-:Y:S01]  /*4740*/  @P6 MOV R68, R7 ;  /* 0x0000000700446202 */ /* 0x000fe20000000f00 */
[----:B------:R-:W-:Y:S01]  /*4750*/  @P5 IMAD.MOV.U32 R22, RZ, RZ, R6 ;  /* 0x000000ffff165224 */ /* 0x000fe200078e0006 */
[----:B------:R-:W-:Y:S01]  /*4760*/  @P0 MOV R76, R5 ;  /* 0x00000005004c0202 */ /* 0x000fe20000000f00 */
[--C-:B------:R-:W-:Y:S01]  /*4770*/  @P1 IMAD.MOV.U32 R25, RZ, RZ, R7.reuse ;  /* 0x000000ffff191224 */ /* 0x100fe200078e0007 */
[C---:B------:R-:W-:Y:S01]  /*4780*/  ISETP.EQ.AND P0, PT, R19.reuse, RZ, PT ;  /* 0x000000ff1300720c */ /* 0x040fe20003f02270 */
[--C-:B------:R-:W-:Y:S01]  /*4790*/  @P3 IMAD.MOV.U32 R64, RZ, RZ, R7.reuse ;  /* 0x000000ffff403224 */ /* 0x100fe200078e0007 */
[----:B------:R-:W-:Y:S01]  /*47a0*/  ISETP.EQ.AND P6, PT, R19, -0x10, PT ;  /* 0xfffffff01300780c */ /* 0x000fe20003fc2270 */
[----:B------:R-:W-:Y:S01]  /*47b0*/  @P5 IMAD.MOV.U32 R24, RZ, RZ, R7 ;  /* 0x000000ffff185224 */ /* 0x000fe200078e0007 */
[-C--:B------:R-:W-:Y:S01]  /*47c0*/  @P2 MOV R31, R6.reuse ;  /* 0x00000006001f2202 */ /* 0x080fe20000000f00 */
[----:B------:R-:W-:Y:S01]  /*47d0*/  FADD R53, R53, R4 ;  /* 0x0000000435357221 */ /* 0x000fe20000000000 */
[----:B------:R-:W-:-:S02]  /*47e0*/  @P4 MOV R73, R6 ;  /* 0x0000000600494202 */ /* 0x000fc40000000f00 */
[-C--:B------:R-:W-:Y:S02]  /*47f0*/  @P2 MOV R69, R7.reuse ;  /* 0x0000000700452202 */ /* 0x080fe40000000f00 */
[----:B------:R-:W-:-:S03]  /*4800*/  @P4 MOV R74, R7 ;  /* 0x00000007004a4202 */ /* 0x000fc60000000f00 */
[----:B------:R-:W-:Y:S01]  /*4810*/  @P0 IMAD.MOV.U32 R71, RZ, RZ, R6 ;  /* 0x000000ffff470224 */ /* 0x000fe200078e0006 */
[----:B------:R-:W-:Y:S02]  /*4820*/  ISETP.NE.AND P0, PT, R8, RZ, PT ;  /* 0x000000ff0800720c */ /* 0x000fe40003f05270 */
[----:B------:R-:W1:Y:S02]  /*4830*/  LDS.128 R8, [R49+0x10] ;  /* 0x0000100031087984 */ /* 0x000e640000000c00 */
[----:B------:R-:W-:-:S09]  /*4840*/  P2R R5, PR, RZ, 0x1 ;  /* 0x00000001ff057803 */ /* 0x000fd20000000000 */
[----:B------:R-:W-:Y:S02]  /*4850*/  @P0 MOV R78, R6 ;  /* 0x00000006004e0202 */ /* 0x000fe40000000f00 */
[----:B------:R-:W-:Y:S02]  /*4860*/  ISETP.EQ.AND P0, PT, R19, RZ, PT ;  /* 0x000000ff1300720c */ /* 0x000fe40003f02270 */
[----:B------:R-:W-:-:S11]  /*4870*/  @P6 MOV R6, R67 ;  /* 0x0000004300066202 */ /* 0x000fd60000000f00 */
[----:B------:R-:W-:Y:S01]  /*4880*/  @P0 IMAD.MOV.U32 R72, RZ, RZ, R7 ;  /* 0x000000ffff480224 */ /* 0x000fe200078e0007 */
[----:B------:R-:W-:Y:S01]  /*4890*/  ISETP.NE.AND P0, PT, R5, RZ, PT ;  /* 0x000000ff0500720c */ /* 0x000fe20003f05270 */
[----:B------:R-:W-:-:S03]  /*48a0*/  @P6 IMAD.MOV.U32 R5, RZ, RZ, R70 ;  /* 0x000000ffff056224 */ /* 0x000fc600078e0046 */
[----:B------:R-:W-:Y:S02]  /*48b0*/  P2R R13, PR, RZ, 0x1 ;  /* 0x00000001ff0d7803 */ /* 0x000fe40000000000 */
[----:B------:R-:W-:-:S07]  /*48c0*/  @P6 MOV R12, R72 ;  /* 0x00000048000c6202 */ /* 0x000fce0000000f00 */
[----:B------:R-:W-:Y:S01]  /*48d0*/  @P0 MOV R79, R7 ;  /* 0x00000007004f0202 */ /* 0x000fe20000000f00 */
[----:B------:R-:W-:Y:S01]  /*48e0*/  @P6 IMAD.MOV.U32 R7, RZ, RZ, R71 ;  /* 0x000000ffff076224 */ /* 0x000fe200078e0047 */
[----:B------:R-:W-:-:S13]  /*48f0*/  ISETP.EQ.AND P0, PT, R19, RZ, PT ;  /* 0x000000ff1300720c */ /* 0x000fda0003f02270 */
        /* <DEDUP_REMOVED lines=66> */
.L_x_1993:
[----:B------:R-:W-:Y:S05]  /*4d20*/  BSYNC.RECONVERGENT B1 ;  /* 0x0000000000017941 */ /* 0x000fea0003800200 */
.L_x_1992:
        /* <DEDUP_REMOVED lines=70> */
.L_x_1995:
        /* <DEDUP_REMOVED lines=69> */
.L_x_1996:
[----:B------:R-:W-:Y:S05]  /*55e0*/  BSYNC.RECONVERGENT B1 ;  /* 0x0000000000017941 */ /* 0x000fea0003800200 */
.L_x_1994:
        /* <DEDUP_REMOVED lines=45> */
.L_x_1997:
[----:B------:R1:W-:Y:S04]  /*58c0*/  STG.E.128 desc[UR4][R8.64], R16 ;  /* 0x0000001008007986 */ /* 0x0003e8000c101d04 */
[----:B------:R1:W-:Y:S02]  /*58d0*/  STG.E.128 desc[UR4][R8.64+0x10], R4 ;  /* 0x0000100408007986 */ /* 0x0003e4000c101d04 */
.L_x_1991:
[----:B------:R-:W-:Y:S05]  /*58e0*/  BSYNC.RECONVERGENT B0 ;  /* 0x0000000000007941 */ /* 0x000fea0003800200 */
.L_x_1990:
        /* <DEDUP_REMOVED lines=12> */
.L_x_1999:
[----:B------:R-:W-:Y:S05]  /*59b0*/  BSYNC.RECONVERGENT B0 ;  /* 0x0000000000007941 */ /* 0x000fea0003800200 */
.L_x_1998:
        /* <DEDUP_REMOVED lines=164> */
.L_x_2001:
[----:B------:R-:W-:Y:S05]  /*6400*/  BSYNC.RECONVERGENT B0 ;  /* 0x0000000000007941 */ /* 0x000fea0003800200 */
.L_x_2000:
        /* <DEDUP_REMOVED lines=59> */
.L_x_2003:
        /* <DEDUP_REMOVED lines=65> */
.L_x_2004:
[----:B------:R-:W-:Y:S05]  /*6bd0*/  BSYNC.RECONVERGENT B0 ;  /* 0x0000000000007941 */ /* 0x000fea0003800200 */
.L_x_2002:
        /* <DEDUP_REMOVED lines=45> */
.L_x_2005:
[----:B------:R-:W-:Y:S04]  /*6eb0*/  STG.E.128 desc[UR4][R2.64], R20 ;  /* 0x0000001402007986 */ /* 0x000fe8000c101d04 */
[----:B------:R-:W-:Y:S01]  /*6ec0*/  STG.E.128 desc[UR4][R2.64+0x10], R24 ;  /* 0x0000101802007986 */ /* 0x000fe2000c101d04 */
[----:B------:R-:W-:Y:S05]  /*6ed0*/  EXIT ;  /* 0x000000000000794d */ /* 0x000fea0003800000 */
        .weak           $__internal_18_$__cuda_sm20_rcp_rn_f32_slowpath
        .type           $__internal_18_$__cuda_sm20_rcp_rn_f32_slowpath,@function
        .size           $__internal_18_$__cuda_sm20_rcp_rn_f32_slowpath,(.L_x_4779 - $__internal_18_$__cuda_sm20_rcp_rn_f32_slowpath)
$__internal_18_$__cuda_sm20_rcp_rn_f32_slowpath:
        /* <DEDUP_REMOVED lines=15> */
.L_x_2006:
        /* <DEDUP_REMOVED lines=33> */
.L_x_2008:
[----:B------:R0:W1:Y:S02]  /*71e0*/  MUFU.RCP R2, R0 ;  /* 0x0000000000027308 */ /* 0x0000640000001000 */
.L_x_2007:
[----:B-1-3--:R-:W-:Y:S01]  /*71f0*/  MOV R86, R2 ;  /* 0x0000000200567202 */ /* 0x00afe20000000f00 */
[----:B------:R-:W-:Y:S01]  /*7200*/  IMAD.MOV.U32 R2, RZ, RZ, R8 ;  /* 0x000000ffff027224 */ /* 0x000fe200078e0008 */
[----:B------:R-:W-:-:S04]  /*7210*/  MOV R3, 0x0 ;  /* 0x0000000000037802 */ /* 0x000fc80000000f00 */
[----:B0-2---:R-:W-:Y:S05]  /*7220*/  RET.REL.NODEC R2 `(_ZN18transformer_engine13normalization21ln_bwd_general_kernelINS0_13Kernel_traitsI6__halfS3_S3_fjLj512ELj1ELj4ELj1ELj16ENS0_18Kernel_traits_baseILj512ES3_S3_S3_fjLj128EEEEEEEvNS0_20BackwardKernelParamsE) ;  /* 0xffffff8c02747950 */ /* 0x005fea0003c3ffff */
.L_x_2009:
        /* <DEDUP_REMOVED lines=13> */
.L_x_4779:


//--------------------- .text._ZN18transformer_engine13normalization21ln_bwd_general_kernelINS0_13Kernel_traitsIffffjLj512ELj1ELj4ELj1ELj16ENS0_18Kernel_traits_baseILj512EffffjLj128EEEEEEEvNS0_20BackwardKernelParamsE --------------------------
	.section	.text._ZN18transformer_engine13normalization21ln_bwd_general_kernelINS0_13Kernel_traitsIffffjLj512ELj1ELj4ELj1ELj16ENS0_18Kernel_traits_baseILj512EffffjLj128EEEEEEEvNS0_20BackwardKernelParamsE,"ax",@progbits
	.align	128
        .global         _ZN18transformer_engine13normalization21ln_bwd_general_kernelINS0_13Kernel_traitsIffffjLj512ELj1ELj4ELj1ELj16ENS0_18Kernel_traits_baseILj512EffffjLj128EEEEEEEvNS0_20BackwardKernelParamsE
        .type           _ZN18transformer_engine13normalization21ln_bwd_general_kernelINS0_13Kernel_traitsIffffjLj512ELj1ELj4ELj1ELj16ENS0_18Kernel_traits_baseILj512EffffjLj128EEEEEEEvNS0_20BackwardKernelParamsE,@function
        .size           _ZN18transformer_engine13normalization21ln_bwd_general_kernelINS0_13Kernel_traitsIffffjLj512ELj1ELj4ELj1ELj16ENS0_18Kernel_traits_baseILj512EffffjLj128EEEEEEEvNS0_20BackwardKernelParamsE,(.L_x_4780 - _ZN18transformer_engine13normalization21ln_bwd_general_kernelINS0_13Kernel_traitsIffffjLj512ELj1ELj4ELj1ELj16ENS0_18Kernel_traits_baseILj512EffffjLj128EEEEEEEvNS0_20BackwardKernelParamsE)
        .other          _ZN18transformer_engine13normalization21ln_bwd_general_kernelINS0_13Kernel_traitsIffffjLj512ELj1ELj4ELj1ELj16ENS0_18Kernel_traits_baseILj512EffffjLj128EEEEEEEvNS0_20BackwardKernelParamsE,@"STO_CUDA_ENTRY STV_DEFAULT"
_ZN18transformer_engine13normalization21ln_bwd_general_kernelINS0_13Kernel_traitsIffffjLj512ELj1ELj4ELj1ELj16ENS0_18Kernel_traits_baseILj512EffffjLj128EEEEEEEvNS0_20BackwardKernelParamsE:
.text._ZN18transformer_engine13normalization21ln_bwd_general_kernelINS0_13Kernel_traitsIffffjLj512ELj1ELj4ELj1ELj16ENS0_18Kernel_traits_baseILj512EffffjLj128EEEEEEEvNS0_20BackwardKernelParamsE:
[----:B------:R-:W-:Y:S01]  /*0000*/  LDC R1, c[0x0][0x37c] ;  /* 0x0000df00ff017b82 */ /* 0x000fe20000000800 */
[----:B------:R-:W0:Y:S07]  /*0010*/  LDCU UR4, c[0x0][0x384] ;  /* 0x00007080ff0477ac */ /* 0x000e2e0008000800 */
[----:B------:R-:W1:Y:S01]  /*0020*/  S2UR UR6, SR_CTAID.X ;  /* 0x00000000000679c3 */ /* 0x000e620000002500 */
[----:B------:R-:W-:Y:S01]  /*0030*/  BSSY.RECONVERGENT B0, `(.L_x_2010) ;  /* 0x0000085000007945 */ /* 0x000fe20003800200 */
[----:B------:R-:W-:Y:S01]  /*0040*/  HFMA2 R6, -RZ, RZ, 0, 0 ;  /* 0x00000000ff067431 */ /* 0x000fe200000001ff */
        /* <DEDUP_REMOVED lines=14> */
[----:B0-----:R-:W-:Y:S01]  /*0130*/  MOV R153, UR4 ;  /* 0x0000000400997c02 */ /* 0x001fe20008000f00 */
[----:B------:R-:W0:Y:S01]  /*0140*/  LDCU.64 UR4, c[0x0][0x358] ;  /* 0x00006b00ff0477ac */ /* 0x000e220008000a00 */
[----:B------:R-:W-:Y:S02]  /*0150*/  CS2R R28, SRZ ;  /* 0x00000000001c7805 */ /* 0x000fe4000001ff00 */
[----:B------:R-:W-:Y:S01]  /*0160*/  CS2R R24, SRZ ;  /* 0x0000000000187805 */ /* 0x000fe2000001ff00 */
[----:B------:R-:W3:Y:S01]  /*0170*/  I2F.U32.RP R0, R153 ;  /* 0x0000009900007306 */ /* 0x000ee20000209000 */
[----:B------:R-:W-:Y:S02]  /*0180*/  ISETP.NE.U32.AND P2, PT, R153, RZ, PT ;  /* 0x000000ff9900720c */ /* 0x000fe40003f45070 */
[----:B------:R-:W-:-:S05]  /*0190*/  MOV R116, RZ ;  /* 0x000000ff00747202 */ /* 0x000fca0000000f00 */
[----:B---3--:R-:W3:Y:S02]  /*01a0*/  MUFU.RCP R0, R0 ;  /* 0x0000000000007308 */ /* 0x008ee40000001000 */
[----:B---3--:R-:W-:Y:S02]  /*01b0*/  VIADD R2, R0, 0xffffffe ;  /* 0x0ffffffe00027836 */ /* 0x008fe40000000000 */
[----:B------:R-:W3:Y:S04]  /*01c0*/  S2R R0, SR_TID.X ;  /* 0x0000000000007919 */ /* 0x000ee80000002100 */
[----:B------:R4:W5:Y:S02]  /*01d0*/  F2I.FTZ.U32.TRUNC.NTZ R3, R2 ;  /* 0x0000000200037305 */ /* 0x000964000021f000 */
[----:B----4-:R-:W-:-:S02]  /*01e0*/  IMAD.MOV.U32 R2, RZ, RZ, RZ ;  /* 0x000000ffff027224 */ /* 0x010fc400078e00ff */
[----:B-----5:R-:W-:-:S05]  /*01f0*/  IMAD R4, R3, R153, RZ ;  /* 0x0000009903047224 */ /* 0x020fca00078e02ff */
[----:B------:R-:W-:-:S05]  /*0200*/  IADD3 R5, PT, PT, -R4, RZ, RZ ;  /* 0x000000ff04057210 */ /* 0x000fca0007ffe1ff */
[----:B------:R-:W-:-:S06]  /*0210*/  IMAD.HI.U32 R3, R3, R5, R2 ;  /* 0x0000000503037227 */ /* 0x000fcc00078e0002 */
[----:B-1----:R-:W-:Y:S01]  /*0220*/  IMAD.HI.U32 R120, R3, UR6, RZ ;  /* 0x0000000603787c27 */ /* 0x002fe2000f8e00ff */
[----:B---3--:R-:W-:-:S04]  /*0230*/  LOP3.LUT R3, R0, 0x1f, RZ, 0xc0, !PT ;  /* 0x0000001f00037812 */ /* 0x008fc800078ec0ff */
        /* <DEDUP_REMOVED lines=8> */
[----:B------:R-:W-:Y:S01]  /*02c0*/  SHF.L.U32 R5, R120, 0x2, RZ ;  /* 0x0000000278057819 */ /* 0x000fe200000006ff */
[----:B------:R-:W-:-:S04]  /*02d0*/  IMAD.MOV R118, RZ, RZ, -R120 ;  /* 0x000000ffff767224 */ /* 0x000fc800078e0a78 */
[----:B------:R-:W-:-:S04]  /*02e0*/  IMAD R118, R153, R118, UR6 ;  /* 0x0000000699767e24 */ /* 0x000fc8000f8e0276 */
[----:B------:R-:W-:Y:S01]  /*02f0*/  IMAD R2, R118, 0x20, R3 ;  /* 0x0000002076027824 */ /* 0x000fe200078e0203 */
[----:B--2---:R-:W-:-:S03]  /*0300*/  MOV R3, UR7 ;  /* 0x0000000700037c02 */ /* 0x004fc60008000f00 */
        /* <DEDUP_REMOVED lines=10> */
[----:B------:R0:W5:Y:S01]  /*03b0*/  LDG.E.128 R8, desc[UR4][R12.64] ;  /* 0x000000040c087981 */ /* 0x000162000c1e1d00 */
[----:B------:R-:W-:Y:S05]  /*03c0*/  BRA `(.L_x_2014) ;  /* 0x0000000000287947 */ /* 0x000fea0003800000 */
.L_x_2013:
        /* <DEDUP_REMOVED lines=10> */
.L_x_2014:
[----:B------:R-:W-:Y:S05]  /*0470*/  BSYNC.RECONVERGENT B1 ;  /* 0x0000000000017941 */ /* 0x000fea0003800200 */
.L_x_2012:
[----:B------:R-:W-:-:S04]  /*0480*/  LEA R18, R153, R4, 0x7 ;  /* 0x0000000499127211 */ /* 0x000fc800078e38ff */
        /* <DEDUP_REMOVED lines=8> */
[----:B01----:R1:W5:Y:S01]  /*0510*/  LDG.E.128 R12, desc[UR4][R16.64] ;  /* 0x00000004100c7981 */ /* 0x003362000c1e1d00 */
[----:B------:R-:W-:Y:S05]  /*0520*/  BRA `(.L_x_2017) ;  /* 0x0000000000287947 */ /* 0x000fea0003800000 */
.L_x_2016:
        /* <DEDUP_REMOVED lines=10> */
.L_x_2017:
[----:B------:R-:W-:Y:S05]  /*05d0*/  BSYNC.RECONVERGENT B1 ;  /* 0x0000000000017941 */ /* 0x000fea0003800200 */
.L_x_2015:
        /* <DEDUP_REMOVED lines=11> */
.L_x_2019:
        /* <DEDUP_REMOVED lines=10> */
.L_x_2020:
[----:B------:R-:W-:Y:S05]  /*0730*/  BSYNC.RECONVERGENT B1 ;  /* 0x0000000000017941 */ /* 0x000fea0003800200 */
.L_x_2018:
[----:B------:R-:W-:-:S04]  /*0740*/  LEA R22, R153, R22, 0x7 ;  /* 0x0000001699167211 */ /* 0x000fc800078e38ff */
[----:B------:R-:W-:-:S13]  /*0750*/  ISETP.GE.AND P0, PT, R22, R3, PT ;  /* 0x000000031600720c */ /* 0x000fda0003f06270 */
[----:B------:R-:W-:Y:S05]  /*0760*/  @P0 BRA `(.L_x_2011) ;  /* 0x0000000000440947 */ /* 0x000fea0003800000 */
[----:B------:R-:W-:-:S04]  /*0770*/  IMAD.WIDE R36, R22, 0x4, R36 ;  /* 0x0000000416247825 */ /* 0x000fc800078e0224 */
[----:B------:R-:W-:Y:S01]  /*0780*/  IMAD.IADD R22, R3, 0x1, -R22 ;  /* 0x0000000103167824 */ /* 0x000fe200078e0a16 */
[----:B------:R-:W-:-:S04]  /*0790*/  LOP3.LUT P0, RZ, R36, 0xf, RZ, 0xc0, !PT ;  /* 0x0000000f24ff7812 */ /* 0x000fc8000780c0ff */
[----:B------:R-:W-:-:S13]  /*07a0*/  ISETP.LT.U32.OR P0, PT, R22, 0x4, P0 ;  /* 0x000000041600780c */ /* 0x000fda0000701470 */
[----:B------:R-:W-:Y:S05]  /*07b0*/  @P0 BRA `(.L_x_2021) ;  /* 0x0000000000080947 */ /* 0x000fea0003800000 */
[----:B01----:R3:W5:Y:S01]  /*07c0*/  LDG.E.128 R20, desc[UR4][R36.64] ;  /* 0x0000000424147981 */ /* 0x003762000c1e1d00 */
[----:B------:R-:W-:Y:S05]  /*07d0*/  BRA `(.L_x_2011) ;  /* 0x0000000000287947 */ /* 0x000fea0003800000 */
.L_x_2021:
        /* <DEDUP_REMOVED lines=10> */
.L_x_2011:
[----:B------:R-:W-:Y:S05]  /*0880*/  BSYNC.RECONVERGENT B0 ;  /* 0x0000000000007941 */ /* 0x000fea0003800200 */
.L_x_2010:
[----:B------:R-:W4:Y:S01]  /*0890*/  LDCU UR6, c[0x0][0x388] ;  /* 0x00007100ff0677ac */ /* 0x000f220008000800 */
[----:B------:R-:W-:Y:S02]  /*08a0*/  CS2R R38, SRZ ;  /* 0x0000000000267805 */ /* 0x000fe4000001ff00 */
[----:B--23--:R-:W-:Y:S02]  /*08b0*/  CS2R R36, SRZ ;  /* 0x0000000000247805 */ /* 0x00cfe4000001ff00 */
        /* <DEDUP_REMOVED lines=16> */
[----:B------:R-:W-:Y:S01]  /*09c0*/  I2FP.F32.S32 R3, R3 ;  /* 0x0000000300037245 */ /* 0x000fe20000201400 */
[----:B------:R-:W2:Y:S03]  /*09d0*/  LDCU.U8 UR6, c[0x0][0x3c0] ;  /* 0x00007800ff0677ac */ /* 0x000ea60008000000 */
[----:B------:R-:W-:-:S04]  /*09e0*/  IADD3 R4, PT, PT, R3, 0x1800000, RZ ;  /* 0x0180000003047810 */ /* 0x000fc80007ffe0ff */
[----:B------:R-:W-:-:S04]  /*09f0*/  LOP3.LUT R4, R4, 0x7f800000, RZ, 0xc0, !PT ;  /* 0x7f80000004047812 */ /* 0x000fc800078ec0ff */
[----:B------:R-:W-:-:S13]  /*0a00*/  ISETP.GT.U32.AND P0, PT, R4, 0x1ffffff, PT ;  /* 0x01ffffff0400780c */ /* 0x000fda0003f04070 */
[----:B--2---:R-:W-:Y:S05]  /*0a10*/  @P0 BRA `(.L_x_2023) ;  /* 0x0000000000100947 */ /* 0x004fea0003800000 */
[----:B------:R-:W-:-:S07]  /*0a20*/  MOV R27, 0xa40 ;  /* 0x00000a40001b7802 */ /* 0x000fce0000000f00 */
[----:B01---5:R-:W-:Y:S05]  /*0a30*/  CALL.REL.NOINC `($__internal_19_$__cuda_sm20_rcp_rn_f32_slowpath) ;  /* 0x0000004c00907944 */ /* 0x023fea0003c00000 */
[----:B------:R-:W-:Y:S01]  /*0a40*/  IMAD.MOV.U32 R6, RZ, RZ, R4 ;  /* 0x000000ffff067224 */ /* 0x000fe200078e0004 */
[----:B------:R-:W-:Y:S06]  /*0a50*/  BRA `(.L_x_2024) ;  /* 0x0000000000107947 */ /* 0x000fec0003800000 */
.L_x_2023:
[----:B------:R-:W2:Y:S02]  /*0a60*/  MUFU.RCP R6, R3 ;  /* 0x0000000300067308 */ /* 0x000ea40000001000 */
[----:B--2---:R-:W-:-:S04]  /*0a70*/  FFMA R4, R3, R6, -1 ;  /* 0xbf80000003047423 */ /* 0x004fc80000000006 */
[----:B------:R-:W-:-:S04]  /*0a80*/  FADD.FTZ R7, -R4, -RZ ;  /* 0x800000ff04077221 */ /* 0x000fc80000010100 */
[----:B------:R-:W-:-:S07]  /*0a90*/  FFMA R6, R6, R7, R6 ;  /* 0x0000000706067223 */ /* 0x000fce0000000006 */
.L_x_2024:
        /* <DEDUP_REMOVED lines=9> */
[C---:B-----5:R-:W-:Y:S01]  /*0b30*/  FADD R7, R3.reuse, R8 ;  /* 0x0000000803077221 */ /* 0x060fe20000000000 */
[C---:B------:R-:W-:Y:S01]  /*0b40*/  FADD R8, R3.reuse, R9 ;  /* 0x0000000903087221 */ /* 0x040fe20000000000 */
[C---:B------:R-:W-:Y:S01]  /*0b50*/  FADD R9, R3.reuse, R10 ;  /* 0x0000000a03097221 */ /* 0x040fe20000000000 */
[C---:B------:R-:W-:Y:S01]  /*0b60*/  FADD R10, R3.reuse, R11 ;  /* 0x0000000b030a7221 */ /* 0x040fe20000000000 */
[C---:B------:R-:W-:Y:S01]  /*0b70*/  FADD R11, R3.reuse, R12 ;  /* 0x0000000c030b7221 */ /* 0x040fe20000000000 */
[C---:B01----:R-:W-:Y:S01]  /*0b80*/  FADD R12, R3.reuse, R13 ;  /* 0x0000000d030c7221 */ /* 0x043fe20000000000 */
        /* <DEDUP_REMOVED lines=20> */
[----:B------:R-:W-:-:S07]  /*0cd0*/  IMAD.MOV.U32 R39, RZ, RZ, RZ ;  /* 0x000000ffff277224 */ /* 0x000fce00078e00ff */
.L_x_2073:
[----:B------:R-:W0:Y:S01]  /*0ce0*/  LDCU UR7, c[0x0][0x388] ;  /* 0x00007100ff0777ac */ /* 0x000e220008000800 */
[----:B------:R-:W-:Y:S01]  /*0cf0*/  LEA.HI R94, R0, R5, RZ, 0x1b ;  /* 0x00000005005e7211 */ /* 0x000fe200078fd8ff */
[----:B-1----:R-:W1:Y:S01]  /*0d00*/  LDC R3, c[0x0][0x38c] ;  /* 0x0000e300ff037b82 */ /* 0x002e620000000800 */
[----:B------:R-:W-:Y:S02]  /*0d10*/  CS2R R90, SRZ ;  /* 0x00000000005a7805 */ /* 0x000fe4000001ff00 */
[----:B------:R-:W-:Y:S02]  /*0d20*/  MOV R119, RZ ;  /* 0x000000ff00777202 */ /* 0x000fe40000000f00 */
        /* <DEDUP_REMOVED lines=18> */
[----:B------:R-:W-:Y:S01]  /*0e50*/  ISETP.GT.U32.AND P2, PT, R67, 0x3, PT ;  /* 0x000000034300780c */ /* 0x000fe20003f44070 */
        /* <DEDUP_REMOVED lines=15> */
.L_x_2028:
[----:B------:R0:W5:Y:S02]  /*0f50*/  LDG.E.128 R48, desc[UR4][R64.64] ;  /* 0x0000000440307981 */ /* 0x000164000c1e1d00 */
.L_x_2029:
[----:B------:R-:W-:Y:S05]  /*0f60*/  BSYNC.RECONVERGENT B1 ;  /* 0x0000000000017941 */ /* 0x000fea0003800200 */
.L_x_2027:
        /* <DEDUP_REMOVED lines=9> */
[----:B------:R-:W-:Y:S02]  /*1000*/  MOV R66, RZ ;  /* 0x000000ff00427202 */ /* 0x000fe40000000f00 */
[----:B------:R-:W-:-:S05]  /*1010*/  ISETP.NE.AND P1, PT, R67, RZ, PT ;  /* 0x000000ff4300720c */ /* 0x000fca0003f25270 */
[----:B------:R0:W5:Y:S04]  /*1020*/  @P2 LDG.E R65, desc[UR4][R92.64+0x4] ;  /* 0x000004045c412981 */ /* 0x000168000c1e1900 */
[----:B------:R0:W5:Y:S04]  /*1030*/  @P3 LDG.E R66, desc[UR4][R92.64+0x8] ;  /* 0x000008045c423981 */ /* 0x000168000c1e1900 */
[----:B------:R0:W5:Y:S01]  /*1040*/  @P1 LDG.E R64, desc[UR4][R92.64] ;  /* 0x000000045c401981 */ /* 0x000162000c1e1900 */
[----:B------:R-:W-:Y:S01]  /*1050*/  ISETP.GE.U32.AND P1, PT, R67, 0x4, PT ;  /* 0x000000044300780c */ /* 0x000fe20003f26070 */
[----:B------:R-:W-:-:S12]  /*1060*/  IMAD.MOV.U32 R67, RZ, RZ, RZ ;  /* 0x000000ffff437224 */ /* 0x000fd800078e00ff */
[----:B0-----:R-:W-:Y:S05]  /*1070*/  @!P1 BRA `(.L_x_2032) ;  /* 0x00000000000c9947 */ /* 0x001fea0003800000 */
[----:B------:R0:W5:Y:S01]  /*1080*/  LDG.E R67, desc[UR4][R92.64+0xc] ;  /* 0x00000c045c437981 */ /* 0x000162000c1e1900 */
[----:B------:R-:W-:Y:S05]  /*1090*/  BRA `(.L_x_2032) ;  /* 0x0000000000047947 */ /* 0x000fea0003800000 */
.L_x_2031:
[----:B01----:R1:W5:Y:S02]  /*10a0*/  LDG.E.128 R64, desc[UR4][R92.64] ;  /* 0x000000045c407981 */ /* 0x003364000c1e1d00 */
.L_x_2032:
[----:B------:R-:W-:Y:S05]  /*10b0*/  BSYNC.RECONVERGENT B1 ;  /* 0x0000000000017941 */ /* 0x000fea0003800200 */
.L_x_2030:
[----:B------:R-:W2:Y:S01]  /*10c0*/  LDC R95, c[0x0][0x384] ;  /* 0x0000e100ff5f7b82 */ /* 0x000ea20000000800 */
[--C-:B-----5:R-:W-:Y:S01]  /*10d0*/  FADD R48, R48, -R90.reuse ;  /* 0x8000005a30307221 */ /* 0x120fe20000000000 */
[----:B------:R-:W-:Y:S01]  /*10e0*/  FMUL R135, R7, R64 ;  /* 0x0000004007877220 */ /* 0x000fe20000400000 */
[--C-:B01----:R-:W-:Y:S01]  /*10f0*/  FADD R92, R49, -R90.reuse ;  /* 0x8000005a315c7221 */ /* 0x103fe20000000000 */
[--C-:B------:R-:W-:Y:S01]  /*1100*/  FADD R50, R50, -R90.reuse ;  /* 0x8000005a32327221 */ /* 0x100fe20000000000 */
[----:B------:R-:W-:Y:S01]  /*1110*/  FMUL R128, R48, R119 ;  /* 0x0000007730807220 */ /* 0x000fe20000400000 */
[----:B------:R-:W-:Y:S01]  /*1120*/  FADD R48, R51, -R90 ;  /* 0x8000005a33307221 */ /* 0x000fe20000000000 */
[----:B------:R-:W-:Y:S01]  /*1130*/  FMUL R144, R8, R65 ;  /* 0x0000004108907220 */ /* 0x000fe20000400000 */
[----:B------:R-:W-:Y:S01]  /*1140*/  FADD R49, RZ, R135 ;  /* 0x00000087ff317221 */ /* 0x000fe20000000000 */
[-C--:B------:R-:W-:Y:S01]  /*1150*/  FMUL R127, R92, R119.reuse ;  /* 0x000000775c7f7220 */ /* 0x080fe20000400000 */
[----:B------:R-:W-:Y:S01]  /*1160*/  FMUL R143, R48, R119 ;  /* 0x00000077308f7220 */ /* 0x000fe20000400000 */
[----:B------:R-:W-:Y:S01]  /*1170*/  FFMA R48, R128, R135, RZ ;  /* 0x0000008780307223 */ /* 0x000fe200000000ff */
[----:B------:R-:W-:Y:S01]  /*1180*/  FMUL R136, R50, R119 ;  /* 0x0000007732887220 */ /* 0x000fe20000400000 */
[----:B------:R-:W-:Y:S01]  /*1190*/  FMUL R151, R9, R66 ;  /* 0x0000004209977220 */ /* 0x000fe20000400000 */
[----:B------:R-:W-:Y:S01]  /*11a0*/  FADD R50, R49, R144 ;  /* 0x0000009031327221 */ /* 0x000fe20000000000 */
[----:B------:R-:W-:Y:S01]  /*11b0*/  FFMA R51, R127, R144, R48 ;  /* 0x000000907f337223 */ /* 0x000fe20000000030 */
[----:B------:R-:W-:Y:S01]  /*11c0*/  FFMA R87, R128, R64, R87 ;  /* 0x0000004080577223 */ /* 0x000fe20000000057 */
[----:B------:R-:W-:Y:S01]  /*11d0*/  FADD R116, R116, R65 ;  /* 0x0000004174747221 */ /* 0x000fe20000000000 */
[----:B------:R-:W-:Y:S01]  /*11e0*/  FFMA R83, R136, R66, R83 ;  /* 0x0000004288537223 */ /* 0x000fe20000000053 */
[----:B------:R-:W-:Y:S01]  /*11f0*/  FMUL R152, R10, R67 ;  /* 0x000000430a987220 */ /* 0x000fe20000400000 */
[----:B------:R-:W-:Y:S01]  /*1200*/  FADD R91, R50, R151 ;  /* 0x00000097325b7221 */ /* 0x000fe20000000000 */
[----:B------:R-:W-:Y:S01]  /*1210*/  FADD R89, R89, R64 ;  /* 0x0000004059597221 */ /* 0x000fe20000000000 */
[----:B------:R-:W-:Y:S01]  /*1220*/  FFMA R88, R127, R65, R88 ;  /* 0x000000417f587223 */ /* 0x000fe20000000058 */
[----:B------:R-:W-:Y:S01]  /*1230*/  FADD R85, R85, R66 ;  /* 0x0000004255557221 */ /* 0x000fe20000000000 */
[----:B--2---:R-:W-:Y:S01]  /*1240*/  LEA R98, R95, R2, 0x5 ;  /* 0x000000025f627211 */ /* 0x004fe200078e28ff */
[----:B------:R-:W-:Y:S01]  /*1250*/  FADD R86, R86, R67 ;  /* 0x0000004356567221 */ /* 0x000fe20000000000 */
[----:B------:R-:W-:Y:S01]  /*1260*/  FFMA R84, R143, R67, R84 ;  /* 0x000000438f547223 */ /* 0x000fe20000000054 */
[----:B------:R-:W-:Y:S01]  /*1270*/  FFMA R92, R136, R151, R51 ;  /* 0x00000097885c7223 */ /* 0x000fe20000000033 */
[----:B------:R-:W-:Y:S01]  /*1280*/  SHF.L.U32 R98, R98, 0x2, RZ ;  /* 0x0000000262627819 */ /* 0x000fe200000006ff */
[----:B------:R-:W-:Y:S01]  /*1290*/  FADD R96, R91, R152 ;  /* 0x000000985b607221 */ /* 0x000fe20000000000 */
[----:B------:R-:W-:Y:S01]  /*12a0*/  IMAD.MOV.U32 R64, RZ, RZ, R89 ;  /* 0x000000ffff407224 */ /* 0x000fe200078e0059 */
[----:B------:R-:W-:Y:S01]  /*12b0*/  MOV R65, R116 ;  /* 0x0000007400417202 */ /* 0x000fe20000000f00 */
[----:B------:R-:W-:Y:S01]  /*12c0*/  IMAD.MOV.U32 R66, RZ, RZ, R85 ;  /* 0x000000ffff427224 */ /* 0x000fe200078e0055 */
[----:B------:R-:W-:Y:S01]  /*12d0*/  ISETP.GE.AND P1, PT, R98, R3, PT ;  /* 0x000000036200720c */ /* 0x000fe20003f26270 */
[----:B------:R-:W-:Y:S01]  /*12e0*/  IMAD.MOV.U32 R67, RZ, RZ, R86 ;  /* 0x000000ffff437224 */ /* 0x000fe200078e0056 */
[----:B------:R-:W-:Y:S01]  /*12f0*/  MOV R48, R87 ;  /* 0x0000005700307202 */ /* 0x000fe20000000f00 */
[----:B------:R-:W-:Y:S01]  /*1300*/  IMAD.MOV.U32 R49, RZ, RZ, R88 ;  /* 0x000000ffff317224 */ /* 0x000fe200078e0058 */
[----:B------:R-:W-:Y:S01]  /*1310*/  MOV R50, R83 ;  /* 0x0000005300327202 */ /* 0x000fe20000000f00 */
[----:B------:R-:W-:-:S02]  /*1320*/  IMAD.MOV.U32 R51, RZ, RZ, R84 ;  /* 0x000000ffff337224 */ /* 0x000fc400078e0054 */
[----:B------:R-:W-:-:S06]  /*1330*/  FFMA R91, R143, R152, R92 ;  /* 0x000000988f5b7223 */ /* 0x000fcc000000005c */
        /* <DEDUP_REMOVED lines=11> */
.L_x_2034:
        /* <DEDUP_REMOVED lines=9> */
.L_x_2035:
[----:B------:R-:W-:Y:S05]  /*1480*/  BSYNC.RECONVERGENT B1 ;  /* 0x0000000000017941 */ /* 0x000fea0003800200 */
.L_x_2033:
[----:B------:R-:W-:Y:S01]  /*1490*/  IMAD.WIDE R92, R93, 0x4, R68 ;  /* 0x000000045d5c7825 */ /* 0x000fe200078e0244 */
[----:B------:R-:W-:Y:S02]  /*14a0*/  BSSY.RECONVERGENT B1, `(.L_x_2036) ;  /* 0x000000f000017945 */ /* 0x000fe40003800200 */
[----:B------:R-:W-:-:S04]  /*14b0*/  LOP3.LUT P1, RZ, R92, 0xf, RZ, 0xc0, !PT ;  /* 0x0000000f5cff7812 */ /* 0x000fc8000782c0ff */
[----:B------:R-:W-:-:S13]  /*14c0*/  ISETP.LT.U32.OR P1, PT, R62, 0x4, P1 ;  /* 0x000000043e00780c */ /* 0x000fda0000f21470 */
[----:B------:R-:W-:Y:S05]  /*14d0*/  @P1 BRA `(.L_x_2037) ;  /* 0x0000000000081947 */ /* 0x000fea0003800000 */
[----:B01----:R0:W5:Y:S01]  /*14e0*/  LDG.E.128 R60, desc[UR4][R92.64] ;  /* 0x000000045c3c7981 */ /* 0x003162000c1e1d00 */
[----:B------:R-:W-:Y:S05]  /*14f0*/  BRA `(.L_x_2038) ;  /* 0x0000000000247947 */ /* 0x000fea0003800000 */
.L_x_2037:
[C---:B------:R-:W-:Y:S02]  /*1500*/  ISETP.NE.AND P1, PT, R62.reuse, RZ, PT ;  /* 0x000000ff3e00720c */ /* 0x040fe40003f25270 */
[----:B01----:R-:W-:Y:S02]  /*1510*/  CS2R R60, SRZ ;  /* 0x00000000003c7805 */ /* 0x003fe4000001ff00 */
[C---:B------:R-:W-:Y:S02]  /*1520*/  ISETP.GE.U32.AND P3, PT, R62.reuse, 0x2, PT ;  /* 0x000000023e00780c */ /* 0x040fe40003f66070 */
[----:B------:R-:W-:Y:S02]  /*1530*/  ISETP.GE.U32.AND P4, PT, R62, 0x3, PT ;  /* 0x000000033e00780c */ /* 0x000fe40003f86070 */
[----:B------:R-:W-:-:S06]  /*1540*/  CS2R R62, SRZ ;  /* 0x00000000003e7805 */ /* 0x000fcc000001ff00 */
[----:B------:R1:W5:Y:S04]  /*1550*/  @P2 LDG.E R63, desc[UR4][R92.64+0xc] ;  /* 0x00000c045c3f2981 */ /* 0x000368000c1e1900 */
[----:B------:R1:W5:Y:S04]  /*1560*/  @P1 LDG.E R60, desc[UR4][R92.64] ;  /* 0x000000045c3c1981 */ /* 0x000368000c1e1900 */
[----:B------:R1:W5:Y:S04]  /*1570*/  @P3 LDG.E R61, desc[UR4][R92.64+0x4] ;  /* 0x000004045c3d3981 */ /* 0x000368000c1e1900 */
[----:B------:R1:W5:Y:S02]  /*1580*/  @P4 LDG.E R62, desc[UR4][R92.64+0x8] ;  /* 0x000008045c3e4981 */ /* 0x000364000c1e1900 */
.L_x_2038:
[----:B------:R-:W-:Y:S05]  /*1590*/  BSYNC.RECONVERGENT B1 ;  /* 0x0000000000017941 */ /* 0x000fea0003800200 */
.L_x_2036:
[----:B-----5:R-:W-:Y:S01]  /*15a0*/  FADD R44, R44, -R90 ;  /* 0x8000005a2c2c7221 */ /* 0x020fe20000000000 */
[----:B------:R-:W-:Y:S02]  /*15b0*/  IMAD R98, R95, 0x80, R98 ;  /* 0x000000805f627824 */ /* 0x000fe400078e0262 */
[----:B------:R-:W-:Y:S01]  /*15c0*/  FMUL R133, R11, R60 ;  /* 0x0000003c0b857220 */ /* 0x000fe20000400000 */
[--C-:B01----:R-:W-:Y:S01]  /*15d0*/  FADD R92, R45, -R90.reuse ;  /* 0x8000005a2d5c7221 */ /* 0x103fe20000000000 */
[----:B------:R-:W-:Y:S01]  /*15e0*/  FMUL R126, R44, R119 ;  /* 0x000000772c7e7220 */ /* 0x000fe20000400000 */
[--C-:B------:R-:W-:Y:S01]  /*15f0*/  FADD R44, R47, -R90.reuse ;  /* 0x8000005a2f2c7221 */ /* 0x100fe20000000000 */
[----:B------:R-:W-:Y:S01]  /*1600*/  ISETP.GE.AND P1, PT, R98, R3, PT ;  /* 0x000000036200720c */ /* 0x000fe20003f26270 */
[----:B------:R-:W-:Y:S01]  /*1610*/  FADD R46, R46, -R90 ;  /* 0x8000005a2e2e7221 */ /* 0x000fe20000000000 */
[----:B------:R-:W-:Y:S01]  /*1620*/  FMUL R142, R12, R61 ;  /* 0x0000003d0c8e7220 */ /* 0x000fe20000400000 */
[-C--:B------:R-:W-:Y:S01]  /*1630*/  FMUL R141, R44, R119.reuse ;  /* 0x000000772c8d7220 */ /* 0x080fe20000400000 */
[----:B------:R-:W-:Y:S01]  /*1640*/  FADD R45, R96, R133 ;  /* 0x00000085602d7221 */ /* 0x000fe20000000000 */
        /* <DEDUP_REMOVED lines=15> */
[----:B------:R-:W-:Y:S01]  /*1740*/  FFMA R76, R141, R63, R76 ;  /* 0x0000003f8d4c7223 */ /* 0x000fe2000000004c */
[----:B------:R-:W-:Y:S01]  /*1750*/  FFMA R92, R134, R149, R47 ;  /* 0x00000095865c7223 */ /* 0x000fe2000000002f */
[----:B------:R-:W-:Y:S01]  /*1760*/  FADD R96, R91, R150 ;  /* 0x000000965b607221 */ /* 0x000fe20000000000 */
        /* <DEDUP_REMOVED lines=20> */
.L_x_2040:
        /* <DEDUP_REMOVED lines=9> */
.L_x_2041:
[----:B------:R-:W-:Y:S05]  /*1940*/  BSYNC.RECONVERGENT B1 ;  /* 0x0000000000017941 */ /* 0x000fea0003800200 */
.L_x_2039:
[----:B------:R-:W-:Y:S01]  /*1950*/  IMAD.WIDE R92, R93, 0x4, R68 ;  /* 0x000000045d5c7825 */ /* 0x000fe200078e0244 */
[----:B------:R-:W-:Y:S02]  /*1960*/  BSSY.RECONVERGENT B1, `(.L_x_2042) ;  /* 0x000000f000017945 */ /* 0x000fe40003800200 */
[----:B------:R-:W-:-:S04]  /*1970*/  LOP3.LUT P1, RZ, R92, 0xf, RZ, 0xc0, !PT ;  /* 0x0000000f5cff7812 */ /* 0x000fc8000782c0ff */
[----:B------:R-:W-:-:S13]  /*1980*/  ISETP.LT.U32.OR P1, PT, R58, 0x4, P1 ;  /* 0x000000043a00780c */ /* 0x000fda0000f21470 */
[----:B------:R-:W-:Y:S05]  /*1990*/  @P1 BRA `(.L_x_2043) ;  /* 0x0000000000081947 */ /* 0x000fea0003800000 */
[----:B01----:R1:W5:Y:S01]  /*19a0*/  LDG.E.128 R56, desc[UR4][R92.64] ;  /* 0x000000045c387981 */ /* 0x003362000c1e1d00 */
[----:B------:R-:W-:Y:S05]  /*19b0*/  BRA `(.L_x_2044) ;  /* 0x0000000000247947 */ /* 0x000fea0003800000 */
.L_x_2043:
        /* <DEDUP_REMOVED lines=9> */
.L_x_2044:
[----:B------:R-:W-:Y:S05]  /*1a50*/  BSYNC.RECONVERGENT B1 ;  /* 0x0000000000017941 */ /* 0x000fea0003800200 */
.L_x_2042:
        /* <DEDUP_REMOVED lines=49> */
.L_x_2046:
        /* <DEDUP_REMOVED lines=9> */
.L_x_2047:
[----:B------:R-:W-:Y:S05]  /*1e00*/  BSYNC.RECONVERGENT B1 ;  /* 0x0000000000017941 */ /* 0x000fea0003800200 */
.L_x_2045:
[----:B------:R-:W-:Y:S01]  /*1e10*/  IMAD.WIDE R68, R53, 0x4, R68 ;  /* 0x0000000435447825 */ /* 0x000fe200078e0244 */
[----:B------:R-:W-:Y:S02]  /*1e20*/  BSSY.RECONVERGENT B1, `(.L_x_2048) ;  /* 0x000000f000017945 */ /* 0x000fe40003800200 */
[----:B------:R-:W-:-:S04]  /*1e30*/  LOP3.LUT P1, RZ, R68, 0xf, RZ, 0xc0, !PT ;  /* 0x0000000f44ff7812 */ /* 0x000fc8000782c0ff */
[----:B------:R-:W-:-:S13]  /*1e40*/  ISETP.LT.U32.OR P1, PT, R98, 0x4, P1 ;  /* 0x000000046200780c */ /* 0x000fda0000f21470 */
[----:B------:R-:W-:Y:S05]  /*1e50*/  @P1 BRA `(.L_x_2049) ;  /* 0x0000000000081947 */ /* 0x000fea0003800000 */
[----:B------:R2:W5:Y:S01]  /*1e60*/  LDG.E.128 R52, desc[UR4][R68.64] ;  /* 0x0000000444347981 */ /* 0x000562000c1e1d00 */
[----:B------:R-:W-:Y:S05]  /*1e70*/  BRA `(.L_x_2050) ;  /* 0x0000000000247947 */ /* 0x000fea0003800000 */
.L_x_2049:
        /* <DEDUP_REMOVED lines=9> */
.L_x_2050:
[----:B------:R-:W-:Y:S05]  /*1f10*/  BSYNC.RECONVERGENT B1 ;  /* 0x0000000000017941 */ /* 0x000fea0003800200 */
.L_x_2048:
[--C-:B-----5:R-:W-:Y:S01]  /*1f20*/  FADD R36, R36, -R90.reuse ;  /* 0x8000005a24247221 */ /* 0x120fe20000000000 */
[--C-:B--23--:R-:W-:Y:S01]  /*1f30*/  FADD R68, R37, -R90.reuse ;  /* 0x8000005a25447221 */ /* 0x10cfe20000000000 */
[----:B------:R-:W-:Y:S01]  /*1f40*/  FMUL R129, R19, R52 ;  /* 0x0000003413817220 */ /* 0x000fe20000400000 */
[--C-:B------:R-:W-:Y:S01]  /*1f50*/  FADD R38, R38, -R90.reuse ;  /* 0x8000005a26267221 */ /* 0x100fe20000000000 */
[-C--:B------:R-:W-:Y:S01]  /*1f60*/  FMUL R122, R36, R119.reuse ;  /* 0x00000077247a7220 */ /* 0x080fe20000400000 */
[----:B------:R-:W-:Y:S01]  /*1f70*/  FADD R90, R39, -R90 ;  /* 0x8000005a275a7221 */ /* 0x000fe20000000000 */
[----:B------:R-:W-:Y:S01]  /*1f80*/  FMUL R121, R68, R119 ;  /* 0x0000007744797220 */ /* 0x000fe20000400000 */
[----:B------:R-:W-:Y:S01]  /*1f90*/  FMUL R138, R20, R53 ;  /* 0x00000035148a7220 */ /* 0x000fe20000400000 */
[----:B------:R-:W-:Y:S01]  /*1fa0*/  FADD R37, R96, R129 ;  /* 0x0000008160257221 */ /* 0x000fe20000000000 */
[----:B------:R-:W-:Y:S01]  /*1fb0*/  FFMA R36, R122, R129, R91 ;  /* 0x000000817a247223 */ /* 0x000fe2000000005b */
[-C--:B------:R-:W-:Y:S01]  /*1fc0*/  FMUL R130, R38, R119.reuse ;  /* 0x0000007726827220 */ /* 0x080fe20000400000 */
[----:B------:R-:W-:Y:S01]  /*1fd0*/  FMUL R137, R90, R119 ;  /* 0x000000775a897220 */ /* 0x000fe20000400000 */
[----:B------:R-:W-:Y:S01]  /*1fe0*/  FMUL R145, R21, R54 ;  /* 0x0000003615917220 */ /* 0x000fe20000400000 */
[----:B------:R-:W-:Y:S01]  /*1ff0*/  FADD R38, R37, R138 ;  /* 0x0000008a25267221 */ /* 0x000fe20000000000 */
[C---:B------:R-:W-:Y:S01]  /*2000*/  FFMA R39, R121.reuse, R138, R36 ;  /* 0x0000008a79277223 */ /* 0x040fe20000000024 */
[----:B------:R-:W-:Y:S01]  /*2010*/  FADD R30, R30, R53 ;  /* 0x000000351e1e7221 */ /* 0x000fe20000000000 */
[----:B------:R-:W-:Y:S01]  /*2020*/  FFMA R28, R121, R53, R28 ;  /* 0x00000035791c7223 */ /* 0x000fe2000000001c */
[----:B------:R-:W-:Y:S01]  /*2030*/  FADD R26, R26, R55 ;  /* 0x000000371a1a7221 */ /* 0x000fe20000000000 */
[-C--:B------:R-:W-:Y:S01]  /*2040*/  FFMA R24, R137, R55.reuse, R24 ;  /* 0x0000003789187223 */ /* 0x080fe20000000018 */
[----:B------:R-:W-:Y:S01]  /*2050*/  FADD R29, R29, R52 ;  /* 0x000000341d1d7221 */ /* 0x000fe20000000000 */
[----:B------:R-:W-:Y:S01]  /*2060*/  FFMA R27, R122, R52, R27 ;  /* 0x000000347a1b7223 */ /* 0x000fe2000000001b */
[----:B------:R-:W-:Y:S01]  /*2070*/  FADD R25, R25, R54 ;  /* 0x0000003619197221 */ /* 0x000fe20000000000 */
[----:B------:R-:W-:Y:S01]  /*2080*/  FFMA R23, R130, R54, R23 ;  /* 0x0000003682177223 */ /* 0x000fe20000000017 */
        /* <DEDUP_REMOVED lines=12> */
[----:B------:R-:W-:-:S07]  /*2150*/  FFMA R91, R137, R146, R68 ;  /* 0x00000092895b7223 */ /* 0x000fce0000000044 */
.L_x_2026:
[----:B------:R-:W-:Y:S05]  /*2160*/  BSYNC.RECONVERGENT B0 ;  /* 0x0000000000007941 */ /* 0x000fea0003800200 */
.L_x_2025:
[----:B------:R-:W2:Y:S02]  /*2170*/  LDC R153, c[0x0][0x384] ;  /* 0x0000e100ff997b82 */ /* 0x000ea40000000800 */
[----:B--2---:R-:W-:-:S13]  /*2180*/  ISETP.NE.AND P1, PT, R153, 0x1, PT ;  /* 0x000000019900780c */ /* 0x004fda0003f25270 */
[----:B------:R-:W-:Y:S05]  /*2190*/  @P1 BRA `(.L_x_2051) ;  /* 0x0000000000541947 */ /* 0x000fea0003800000 */
[----:B------:R-:W2:Y:S04]  /*21a0*/  SHFL.BFLY PT, R69, R96, 0x1, 0x1f ;  /* 0x0c201f0060457f89 */ /* 0x000ea800000e0000 */
[----:B------:R-:W3:Y:S01]  /*21b0*/  SHFL.BFLY PT, R68, R91, 0x1, 0x1f ;  /* 0x0c201f005b447f89 */ /* 0x000ee200000e0000 */
[----:B--2---:R-:W-:Y:S01]  /*21c0*/  FADD R69, R69, R96 ;  /* 0x0000006045457221 */ /* 0x004fe20000000000 */
[----:B---3--:R-:W-:-:S04]  /*21d0*/  FADD R68, R68, R91 ;  /* 0x0000005b44447221 */ /* 0x008fc80000000000 */
[----:B01----:R-:W0:Y:S04]  /*21e0*/  SHFL.BFLY PT, R70, R69, 0x2, 0x1f ;  /* 0x0c401f0045467f89 */ /* 0x003e2800000e0000 */
        /* <DEDUP_REMOVED lines=16> */
.L_x_2051:
[----:B------:R-:W2:Y:S01]  /*22f0*/  SHFL.DOWN PT, R69, R96, 0x10, 0x1f ;  /* 0x0a001f0060457f89 */ /* 0x000ea200000e0000 */
[----:B------:R-:W3:Y:S01]  /*2300*/  LDCU UR6, c[0x0][0x380] ;  /* 0x00007000ff0677ac */ /* 0x000ee20008000800 */
[----:B------:R-:W-:Y:S02]  /*2310*/  SHF.R.U32.HI R95, RZ, 0x5, R0 ;  /* 0x00000005ff5f7819 */ /* 0x000fe40000011600 */
[----:B------:R-:W4:Y:S01]  /*2320*/  SHFL.DOWN PT, R68, R91, 0x10, 0x1f ;  /* 0x0a001f005b447f89 */ /* 0x000f2200000e0000 */
[----:B------:R-:W3:Y:S01]  /*2330*/  LDCU.64 UR8, c[0x0][0x3b0] ;  /* 0x00007600ff0877ac */ /* 0x000ee20008000a00 */
[----:B------:R-:W-:Y:S01]  /*2340*/  LOP3.LUT P1, RZ, R0, 0x1f, RZ, 0xc0, !PT ;  /* 0x0000001f00ff7812 */ /* 0x000fe2000782c0ff */
[----:B------:R-:W-:-:S04]  /*2350*/  IMAD R94, R120, 0x4, R95 ;  /* 0x00000004785e7824 */ /* 0x000fc800078e025f */
[----:B------:R-:W-:Y:S02]  /*2360*/  IMAD R94, R94, R153, RZ ;  /* 0x000000995e5e7224 */ /* 0x000fe400078e02ff */
[----:B--2---:R-:W-:Y:S01]  /*2370*/  FADD R69, R69, R96 ;  /* 0x0000006045457221 */ /* 0x004fe20000000000 */
[----:B----4-:R-:W-:-:S04]  /*2380*/  FADD R68, R68, R91 ;  /* 0x0000005b44447221 */ /* 0x010fc80000000000 */
[----:B01----:R-:W0:Y:S04]  /*2390*/  SHFL.DOWN PT, R70, R69, 0x8, 0x1f ;  /* 0x09001f0045467f89 */ /* 0x003e2800000e0000 */
[----:B------:R-:W1:Y:S01]  /*23a0*/  SHFL.DOWN PT, R71, R68, 0x8, 0x1f ;  /* 0x09001f0044477f89 */ /* 0x000e6200000e0000 */
[----:B0-----:R-:W-:Y:S01]  /*23b0*/  FADD R70, R69, R70 ;  /* 0x0000004645467221 */ /* 0x001fe20000000000 */
[----:B-1----:R-:W-:-:S04]  /*23c0*/  FADD R71, R68, R71 ;  /* 0x0000004744477221 */ /* 0x002fc80000000000 */
[----:B------:R-:W0:Y:S01]  /*23d0*/  SHFL.DOWN PT, R93, R70, 0x4, 0x1f ;  /* 0x08801f00465d7f89 */ /* 0x000e2200000e0000 */
[----:B------:R-:W-:-:S03]  /*23e0*/  LOP3.LUT R68, R117, 0x1, RZ, 0xc0, !PT ;  /* 0x0000000175447812 */ /* 0x000fc600078ec0ff */
[----:B-----5:R-:W1:Y:S01]  /*23f0*/  SHFL.DOWN PT, R90, R71, 0x4, 0x1f ;  /* 0x08801f00475a7f89 */ /* 0x020e6200000e0000 */
[----:B0-----:R-:W-:Y:S01]  /*2400*/  FADD R93, R70, R93 ;  /* 0x0000005d465d7221 */ /* 0x001fe20000000000 */
[----:B-1----:R-:W-:-:S04]  /*2410*/  FADD R90, R71, R90 ;  /* 0x0000005a475a7221 */ /* 0x002fc80000000000 */
[----:B------:R-:W0:Y:S01]  /*2420*/  SHFL.DOWN PT, R92, R93, 0x2, 0x1f ;  /* 0x08401f005d5c7f89 */ /* 0x000e2200000e0000 */
[----:B---3--:R-:W-:-:S03]  /*2430*/  IMAD R71, R153, UR6, RZ ;  /* 0x0000000699477c24 */ /* 0x008fc6000f8e02ff */
[----:B------:R-:W1:Y:S01]  /*2440*/  SHFL.DOWN PT, R91, R90, 0x2, 0x1f ;  /* 0x08401f005a5b7f89 */ /* 0x000e6200000e0000 */
[----:B------:R-:W-:Y:S02]  /*2450*/  IMAD.SHL.U32 R71, R71, 0x4, RZ ;  /* 0x0000000447477824 */ /* 0x000fe400078e00ff */
[----:B0-----:R-:W-:Y:S01]  /*2460*/  FADD R92, R93, R92 ;  /* 0x0000005c5d5c7221 */ /* 0x001fe20000000000 */
[----:B-1----:R-:W-:-:S04]  /*2470*/  FADD R91, R90, R91 ;  /* 0x0000005b5a5b7221 */ /* 0x002fc80000000000 */
[----:B------:R-:W0:Y:S01]  /*2480*/  SHFL.DOWN PT, R69, R92, 0x1, 0x1f ;  /* 0x08201f005c457f89 */ /* 0x000e2200000e0000 */
[----:B------:R-:W-:-:S03]  /*2490*/  IADD3 R90, PT, PT, -R68, RZ, RZ ;  /* 0x000000ff445a7210 */ /* 0x000fc60007ffe1ff */
[----:B------:R-:W1:Y:S01]  /*24a0*/  SHFL.DOWN PT, R70, R91, 0x1, 0x1f ;  /* 0x08201f005b467f89 */ /* 0x000e6200000e0000 */
[----:B------:R-:W-:-:S04]  /*24b0*/  LOP3.LUT R71, R90, R71, RZ, 0xc0, !PT ;  /* 0x000000475a477212 */ /* 0x000fc800078ec0ff */
[----:B------:R-:W-:-:S04]  /*24c0*/  IADD3 R71, P2, PT, R94, R71, RZ ;  /* 0x000000475e477210 */ /* 0x000fc80007f5e0ff */
[----:B------:R-:W-:Y:S02]  /*24d0*/  IADD3.X R68, PT, PT, RZ, RZ, RZ, P2, !PT ;  /* 0x000000ffff447210 */ /* 0x000fe400017fe4ff */
[----:B------:R-:W-:-:S04]  /*24e0*/  LEA R156, P2, R71, UR8, 0x3 ;  /* 0x00000008479c7c11 */ /* 0x000fc8000f8418ff */
        /* <DEDUP_REMOVED lines=8> */
[----:B------:R-:W-:Y:S01]  /*2570*/  LOP3.LUT R71, R90, UR6, RZ, 0xc0, !PT ;  /* 0x000000065a477c12 */ /* 0x000fe2000f8ec0ff */
[----:B------:R-:W-:Y:S01]  /*2580*/  IMAD.MOV.U32 R90, RZ, RZ, -0x1 ;  /* 0xffffffffff5a7424 */ /* 0x000fe200078e00ff */
[----:B------:R-:W-:Y:S02]  /*2590*/  ISETP.GT.U32.AND P1, PT, R117, 0x1, PT ;  /* 0x000000017500780c */ /* 0x000fe40003f24070 */
[----:B------:R-:W-:-:S04]  /*25a0*/  IADD3 R70, P2, PT, R120, R71, RZ ;  /* 0x0000004778467210 */ /* 0x000fc80007f5e0ff */
        /* <DEDUP_REMOVED lines=12> */
.L_x_2054:
[----:B------:R-:W2:Y:S04]  /*2670*/  LDG.E.STRONG.GPU R71, desc[UR4][R68.64] ;  /* 0x0000000444477981 */ /* 0x000ea8000c1ef900 */
[----:B--2---:R-:W-:Y:S01]  /*2680*/  CCTL.IVALL ;  /* 0x00000000ff00798f */ /* 0x004fe20002000000 */
[----:B------:R-:W-:Y:S05]  /*2690*/  YIELD ;  /* 0x0000000000007946 */ /* 0x000fea0003800000 */
[----:B------:R-:W-:-:S13]  /*26a0*/  ISETP.NE.AND P1, PT, R71, R70, PT ;  /* 0x000000464700720c */ /* 0x000fda0003f25270 */
[----:B------:R-:W-:Y:S05]  /*26b0*/  @P1 BRA `(.L_x_2054) ;  /* 0xfffffffc00ec1947 */ /* 0x000fea000383ffff */
.L_x_2053:
        /* <DEDUP_REMOVED lines=17> */
[----:B------:R-:W-:Y:S01]  /*27d0*/  LEA.HI R68, R68, 0x1, RZ, 0x1b ;  /* 0x0000000144447811 */ /* 0x000fe200078fd8ff */
[----:B------:R-:W-:-:S03]  /*27e0*/  HFMA2 R104, -RZ, RZ, 0, 0 ;  /* 0x00000000ff687431 */ /* 0x000fc600000001ff */
[----:B------:R-:W-:-:S05]  /*27f0*/  LOP3.LUT R68, R68, 0xffffff0, RZ, 0xc0, !PT ;  /* 0x0ffffff044447812 */ /* 0x000fca00078ec0ff */
[----:B------:R-:W-:-:S07]  /*2800*/  IMAD.MOV R160, RZ, RZ, -R68 ;  /* 0x000000ffffa07224 */ /* 0x000fce00078e0a44 */
.L_x_2059:
        /* <DEDUP_REMOVED lines=53> */
.L_x_2058:
[----:B------:R-:W-:Y:S05]  /*2b60*/  BSYNC.RECONVERGENT B1 ;  /* 0x0000000000017941 */ /* 0x000fea0003800200 */
.L_x_2057:
        /* <DEDUP_REMOVED lines=36> */
.L_x_2061:
[----:B------:R-:W-:Y:S05]  /*2db0*/  BSYNC.RECONVERGENT B1 ;  /* 0x0000000000017941 */ /* 0x000fea0003800200 */
.L_x_2060:
[----:B------:R-:W-:Y:S05]  /*2dc0*/  @!P2 BRA `(.L_x_2056) ;  /* 0x000000000090a947 */ /* 0x000fea0003800000 */
[----:B------:R-:W-:-:S05]  /*2dd0*/  LOP3.LUT R106, R106, 0x7, RZ, 0xc0, !PT ;  /* 0x000000076a6a7812 */ /* 0x000fca00078ec0ff */
[----:B------:R-:W-:-:S05]  /*2de0*/  VIADD R106, R106, 0xffffffff ;  /* 0xffffffff6a6a7836 */ /* 0x000fca0000000000 */
[----:B------:R-:W-:-:S13]  /*2df0*/  ISETP.GE.U32.AND P1, PT, R106, 0x3, PT ;  /* 0x000000036a00780c */ /* 0x000fda0003f26070 */
[----:B------:R-:W-:-:S05]  /*2e00*/  @P1 IMAD.WIDE R94, R154, 0x8, R156 ;  /* 0x000000089a5e1825 */ /* 0x000fca00078e029c */
[----:B------:R-:W2:Y:S04]  /*2e10*/  @P1 LDG.E.64 R68, desc[UR4][R94.64] ;  /* 0x000000045e441981 */ /* 0x000ea8000c1e1b00 */
[----:B------:R-:W3:Y:S04]  /*2e20*/  @P1 LDG.E.64 R70, desc[UR4][R94.64+0x100] ;  /* 0x000100045e461981 */ /* 0x000ee8000c1e1b00 */
[----:B------:R-:W4:Y:S04]  /*2e30*/  @P1 LDG.E.64 R90, desc[UR4][R94.64+0x200] ;  /* 0x000200045e5a1981 */ /* 0x000f28000c1e1b00 */
[----:B------:R-:W5:Y:S01]  /*2e40*/  @P1 LDG.E.64 R92, desc[UR4][R94.64+0x300] ;  /* 0x000300045e5c1981 */ /* 0x000f62000c1e1b00 */
[----:B------:R-:W-:Y:S01]  /*2e50*/  LOP3.LUT R96, R0, 0x60, RZ, 0xcf, !PT ;  /* 0x0000006000607812 */ /* 0x000fe200078ecfff */
[----:B------:R-:W-:-:S03]  /*2e60*/  @P1 VIADD R154, R154, 0x80 ;  /* 0x000000809a9a1836 */ /* 0x000fc60000000000 */
[----:B------:R-:W-:-:S04]  /*2e70*/  IADD3 R96, PT, PT, R96, R153, RZ ;  /* 0x0000009960607210 */ /* 0x000fc80007ffe0ff */
        /* <DEDUP_REMOVED lines=25> */
.L_x_2056:
[----:B------:R-:W-:Y:S05]  /*3010*/  BSYNC.RECONVERGENT B0 ;  /* 0x0000000000007941 */ /* 0x000fea0003800200 */
.L_x_2055:
        /* <DEDUP_REMOVED lines=22> */
.L_x_2052:
        /* <DEDUP_REMOVED lines=9> */
[----:B------:R-:W-:-:S03]  /*3210*/  ISETP.GT.U32.AND P1, PT, R98, 0x3, PT ;  /* 0x000000036200780c */ /* 0x000fc60003f24070 */
[----:B------:R-:W-:-:S04]  /*3220*/  IMAD R93, R2, 0x4, R95 ;  /* 0x00000004025d7824 */ /* 0x000fc800078e025f */
        /* <DEDUP_REMOVED lines=25> */
.L_x_2065:
        /* <DEDUP_REMOVED lines=13> */
.L_x_2066:
[----:B------:R-:W-:Y:S05]  /*3490*/  BSYNC.RECONVERGENT B1 ;  /* 0x0000000000017941 */ /* 0x000fea0003800200 */
.L_x_2064:
[----:B0-----:R-:W-:-:S05]  /*34a0*/  LEA R68, R153, R2, 0x5 ;  /* 0x0000000299447211 */ /* 0x001fca00078e28ff */
[----:B------:R-:W-:-:S05]  /*34b0*/  IMAD.SHL.U32 R68, R68, 0x4, RZ ;  /* 0x0000000444447824 */ /* 0x000fca00078e00ff */
[----:B------:R-:W-:-:S13]  /*34c0*/  ISETP.GE.AND P0, PT, R68, R3, PT ;  /* 0x000000034400720c */ /* 0x000fda0003f06270 */
[----:B------:R-:W-:Y:S05]  /*34d0*/  @P0 BRA `(.L_x_2063) ;  /* 0x0000000400e40947 */ /* 0x000fea0003800000 */
[----:B-1----:R-:W-:Y:S01]  /*34e0*/  IADD3 R93, PT, PT, R68, R95, RZ ;  /* 0x0000005f445d7210 */ /* 0x002fe20007ffe0ff */
[----:B------:R-:W-:Y:S01]  /*34f0*/  IMAD.IADD R68, R3, 0x1, -R68 ;  /* 0x0000000103447824 */ /* 0x000fe200078e0a44 */
[----:B------:R-:W-:Y:S03]  /*3500*/  BSSY.RECONVERGENT B1, `(.L_x_2067) ;  /* 0x0000027000017945 */ /* 0x000fe60003800200 */
        /* <DEDUP_REMOVED lines=18> */
.L_x_2068:
        /* <DEDUP_REMOVED lines=20> */
.L_x_2069:
[----:B------:R-:W-:Y:S05]  /*3770*/  BSYNC.RECONVERGENT B1 ;  /* 0x0000000000017941 */ /* 0x000fea0003800200 */
.L_x_2067:
[----:B------:R-:W-:-:S05]  /*3780*/  SHF.L.U32 R96, R153, 0x7, RZ ;  /* 0x0000000799607819 */ /* 0x000fca00000006ff */
[----:B0-----:R-:W-:-:S05]  /*3790*/  IMAD R99, R2, 0x4, R96 ;  /* 0x0000000402637824 */ /* 0x001fca00078e0260 */
[----:B-1----:R-:W-:-:S04]  /*37a0*/  IADD3 R68, PT, PT, R96, R99, RZ ;  /* 0x0000006360447210 */ /* 0x002fc80007ffe0ff */
[----:B------:R-:W-:-:S13]  /*37b0*/  ISETP.GE.AND P0, PT, R68, R3, PT ;  /* 0x000000034400720c */ /* 0x000fda0003f06270 */
[----:B------:R-:W-:Y:S05]  /*37c0*/  @P0 BRA `(.L_x_2063) ;  /* 0x0000000400280947 */ /* 0x000fea0003800000 */
[----:B------:R-:W-:Y:S01]  /*37d0*/  IMAD.U32 R68, R153, 0x80, R99 ;  /* 0x0000008099447824 */ /* 0x000fe200078e0063 */
[----:B------:R-:W-:Y:S04]  /*37e0*/  BSSY.RECONVERGENT B1, `(.L_x_2070) ;  /* 0x000002a000017945 */ /* 0x000fe80003800200 */
[----:B------:R-:W-:Y:S01]  /*37f0*/  IADD3 R93, PT, PT, R95, R68, RZ ;  /* 0x000000445f5d7210 */ /* 0x000fe20007ffe0ff */
[----:B------:R-:W-:-:S04]  /*3800*/  IMAD.IADD R68, R3, 0x1, -R68 ;  /* 0x0000000103447824 */ /* 0x000fc800078e0a44 */
        /* <DEDUP_REMOVED lines=18> */
.L_x_2071:
[----:B------:R-:W-:-:S04]  /*3930*/  IADD3 R68, PT, PT, -R99, R3, -R96 ;  /* 0x0000000363447210 */ /* 0x000fc80007ffe960 */
        /* <DEDUP_REMOVED lines=20> */
.L_x_2072:
[----:B------:R-:W-:Y:S05]  /*3a80*/  BSYNC.RECONVERGENT B1 ;  /* 0x0000000000017941 */ /* 0x000fea0003800200 */
.L_x_2070:
[----:B------:R-:W-:-:S04]  /*3a90*/  IADD3 R96, PT, PT, R96, R99, R96 ;  /* 0x0000006360607210 */ /* 0x000fc80007ffe060 */
[----:B------:R-:W-:-:S13]  /*3aa0*/  ISETP.GE.AND P0, PT, R96, R3, PT ;  /* 0x000000036000720c */ /* 0x000fda0003f06270 */
[----:B------:R-:W-:Y:S05]  /*3ab0*/  @P0 BRA `(.L_x_2063) ;  /* 0x00000000006c0947 */ /* 0x000fea0003800000 */
[----:B------:R-:W-:Y:S01]  /*3ac0*/  IADD3 R95, PT, PT, R95, R96, RZ ;  /* 0x000000605f5f7210 */ /* 0x000fe20007ffe0ff */
[----:B------:R-:W-:Y:S02]  /*3ad0*/  IMAD.IADD R96, R3, 0x1, -R96 ;  /* 0x0000000103607824 */ /* 0x000fe400078e0a60 */
[-CC-:B0-----:R-:W-:Y:S01]  /*3ae0*/  FFMA R68, R122, R97.reuse, R94.reuse ;  /* 0x000000617a447223 */ /* 0x181fe2000000005e */
[-CC-:B-1----:R-:W-:Y:S01]  /*3af0*/  FFMA R69, R121, R97.reuse, R94.reuse ;  /* 0x0000006179457223 */ /* 0x182fe2000000005e */
        /* <DEDUP_REMOVED lines=23> */
.L_x_2063:
[----:B------:R-:W-:Y:S05]  /*3c70*/  BSYNC.RECONVERGENT B0 ;  /* 0x0000000000007941 */ /* 0x000fea0003800200 */
.L_x_2062:
[----:B0-23--:R-:W0:Y:S02]  /*3c80*/  LDC R68, c[0x0][0x380] ;  /* 0x0000e000ff447b82 */ /* 0x00de240000000800 */
[----:B0-----:R-:W-:-:S04]  /*3c90*/  LEA R5, R68, R5, 0x2 ;  /* 0x0000000544057211 */ /* 0x001fc800078e10ff */
[----:B------:R-:W-:-:S13]  /*3ca0*/  ISETP.GE.AND P0, PT, R5, UR7, PT ;  /* 0x0000000705007c0c */ /* 0x000fda000bf06270 */
[----:B------:R-:W-:Y:S05]  /*3cb0*/  @!P0 BRA `(.L_x_2073) ;  /* 0xffffffd000088947 */ /* 0x000fea000383ffff */
[----:B------:R-:W-:-:S07]  /*3cc0*/  IMAD.MOV.U32 R6, RZ, RZ, R23 ;  /* 0x000000ffff067224 */ /* 0x000fce00078e0017 */
.L_x_2022:
[----:B-----5:R-:W2:Y:S01]  /*3cd0*/  S2R R8, SR_CgaCtaId ;  /* 0x0000000000087919 */ /* 0x020ea20000008800 */
[----:B------:R-:W-:Y:S01]  /*3ce0*/  ISETP.GE.AND P0, PT, R4, R3, PT ;  /* 0x000000030400720c */ /* 0x000fe20003f06270 */
[----:B------:R-:W-:Y:S01]  /*3cf0*/  BSSY.RECONVERGENT B0, `(.L_x_2074) ;  /* 0x0000017000007945 */ /* 0x000fe20003800200 */
[----:B------:R-:W-:Y:S02]  /*3d00*/  MOV R5, 0x400 ;  /* 0x0000040000057802 */ /* 0x000fe40000000f00 */
[----:B01----:R-:W-:Y:S02]  /*3d10*/  SHF.R.U32.HI R16, RZ, 0x5, R0 ;  /* 0x00000005ff107819 */ /* 0x003fe40000011600 */
[C---:B------:R-:W-:Y:S02]  /*3d20*/  SHF.L.U32 R7, R0.reuse, 0x4, RZ ;  /* 0x0000000400077819 */ /* 0x040fe400000006ff */
[----:B------:R-:W-:Y:S02]  /*3d30*/  LOP3.LUT R10, R0, 0x1f, RZ, 0xc0, !PT ;  /* 0x0000001f000a7812 */ /* 0x000fe400078ec0ff */
[----:B------:R-:W-:-:S02]  /*3d40*/  P2R R20, PR, RZ, 0x1 ;  /* 0x00000001ff147803 */ /* 0x000fc40000000000 */
[----:B--2---:R-:W-:Y:S02]  /*3d50*/  LEA R5, R8, R5, 0x18 ;  /* 0x0000000508057211 */ /* 0x004fe400078ec0ff */
[----:B------:R-:W-:-:S03]  /*3d60*/  LOP3.LUT R8, R7, 0x1f0, RZ, 0xc0, !PT ;  /* 0x000001f007087812 */ /* 0x000fc600078ec0ff */
[----:B------:R-:W-:-:S04]  /*3d70*/  IMAD R5, R16, 0x210, R5 ;  /* 0x0000021010057824 */ /* 0x000fc800078e0205 */
[----:B------:R-:W-:Y:S01]  /*3d80*/  IMAD.IADD R7, R5, 0x1, R8 ;  /* 0x0000000105077824 */ /* 0x000fe200078e0208 */
[----:B------:R-:W-:Y:S06]  /*3d90*/  @P0 BRA `(.L_x_2075) ;  /* 0x0000000000300947 */ /* 0x000fec0003800000 */
[----:B------:R0:W-:Y:S01]  /*3da0*/  STS.128 [R7], R64 ;  /* 0x0000004007007388 */ /* 0x0001e20000000c00 */
[----:B------:R-:W-:-:S04]  /*3db0*/  LEA R8, R153, R4, 0x7 ;  /* 0x0000000499087211 */ /* 0x000fc800078e38ff */
[----:B------:R-:W-:-:S13]  /*3dc0*/  ISETP.GE.AND P0, PT, R8, R3, PT ;  /* 0x000000030800720c */ /* 0x000fda0003f06270 */
[----:B0-----:R-:W-:Y:S05]  /*3dd0*/  @P0 BRA `(.L_x_2075) ;  /* 0x0000000000200947 */ /* 0x001fea0003800000 */
[----:B------:R0:W-:Y:S01]  /*3de0*/  STS.128 [R7+0x840], R60 ;  /* 0x0008403c07007388 */ /* 0x0001e20000000c00 */
[----:B------:R-:W-:-:S05]  /*3df0*/  IMAD R8, R153, 0x80, R8 ;  /* 0x0000008099087824 */ /* 0x000fca00078e0208 */
[----:B------:R-:W-:-:S13]  /*3e00*/  ISETP.GE.AND P0, PT, R8, R3, PT ;  /* 0x000000030800720c */ /* 0x000fda0003f06270 */
[----:B0-----:R-:W-:Y:S05]  /*3e10*/  @P0 BRA `(.L_x_2075) ;  /* 0x0000000000100947 */ /* 0x001fea0003800000 */
[----:B------:R-:W-:Y:S01]  /*3e20*/  LEA R8, R153, R8, 0x7 ;  /* 0x0000000899087211 */ /* 0x000fe200078e38ff */
[----:B------:R0:W-:Y:S03]  /*3e30*/  STS.128 [R7+0x1080], R56 ;  /* 0x0010803807007388 */ /* 0x0001e60000000c00 */
[----:B------:R-:W-:-:S13]  /*3e40*/  ISETP.GE.AND P0, PT, R8, R3, PT ;  /* 0x000000030800720c */ /* 0x000fda0003f06270 */
[----:B------:R0:W-:Y:S02]  /*3e50*/  @!P0 STS.128 [R7+0x18c0], R52 ;  /* 0x0018c03407008388 */ /* 0x0001e40000000c00 */
.L_x_2075:
[----:B------:R-:W-:Y:S05]  /*3e60*/  BSYNC.RECONVERGENT B0 ;  /* 0x0000000000007941 */ /* 0x000fea0003800200 */
.L_x_2074:
[----:B------:R-:W-:Y:S01]  /*3e70*/  LOP3.LUT R8, R0, 0x3e0, RZ, 0xc0, !PT ;  /* 0x000003e000087812 */ /* 0x000fe200078ec0ff */
[----:B------:R-:W-:Y:S01]  /*3e80*/  IMAD R5, R16, 0x630, R5 ;  /* 0x0000063010057824 */ /* 0x000fe200078e0205 */
[----:B------:R-:W-:Y:S03]  /*3e90*/  BAR.SYNC.DEFER_BLOCKING 0x0 ;  /* 0x0000000000007b1d */ /* 0x000fe60000010000 */
[----:B------:R-:W-:Y:S01]  /*3ea0*/  IMAD R8, R8, R153, R2 ;  /* 0x0000009908087224 */ /* 0x000fe200078e0202 */
[----:B------:R-:W-:Y:S02]  /*3eb0*/  LEA R17, R10, R5, 0x4 ;  /* 0x000000050a117211 */ /* 0x000fe400078e20ff */
        /* <DEDUP_REMOVED lines=13> */
[----:B------:R-:W-:Y:S02]  /*3f90*/  ISETP.EQ.AND P1, PT, R11, 0x30, PT ;  /* 0x000000300b00780c */ /* 0x000fe40003f22270 */
[----:B------:R-:W-:Y:S02]  /*3fa0*/  P2R R5, PR, RZ, 0x4 ;  /* 0x00000004ff057803 */ /* 0x000fe40000000000 */
        /* <DEDUP_REMOVED lines=14> */
[----:B------:R-:W1:Y:S01]  /*4090*/  LDS.128 R12, [R17] ;  /* 0x00000000110c7984 */ /* 0x000e620000000c00 */
        /* <DEDUP_REMOVED lines=24> */
[----:B-1----:R-:W-:Y:S01]  /*4220*/  FADD R13, R13, R10 ;  /* 0x0000000a0d0d7221 */ /* 0x002fe20000000000 */
        /* <DEDUP_REMOVED lines=40> */
.L_x_2079:
[----:B------:R-:W-:Y:S05]  /*44b0*/  BSYNC.RECONVERGENT B1 ;  /* 0x0000000000017941 */ /* 0x000fea0003800200 */
.L_x_2078:
        /* <DEDUP_REMOVED lines=33> */
.L_x_2082:
[----:B------:R-:W1:Y:S01]  /*46d0*/  LDS.128 R12, [R17+0x210] ;  /* 0x00021000110c7984 */ /* 0x000e620000000c00 */
        /* <DEDUP_REMOVED lines=28> */
[----:B------:R-:W-:Y:S01]  /*48a0*/  @P5 IMAD.MOV.U32 R5, RZ, RZ, R25 ;  /* 0x000000ffff055224 */ /* 0x000fe200078e0019 */
[----:B------:R-:W-:Y:S01]  /*48b0*/  @P5 MOV R18, R26 ;  /* 0x0000001a00125202 */ /* 0x000fe20000000f00 */
[----:B------:R-:W-:-:S02]  /*48c0*/  FADD R9, R13, R10 ;  /* 0x0000000a0d097221 */ /* 0x000fc40000000000 */
[----:B------:R-:W-:Y:S02]  /*48d0*/  FADD R10, R14, R5 ;  /* 0x000000050e0a7221 */ /* 0x000fe40000000000 */
[----:B------:R-:W-:Y:S01]  /*48e0*/  FADD R11, R15, R18 ;  /* 0x000000120f0b7221 */ /* 0x000fe20000000000 */
[----:B------:R-:W-:Y:S06]  /*48f0*/  @!P0 BRA `(.L_x_2084) ;  /* 0x0000000000208947 */ /* 0x000fec0003800000 */
.L_x_2083:
[----:B------:R-:W1:Y:S01]  /*4900*/  LDS.128 R12, [R17+0x420] ;  /* 0x00042000110c7984 */ /* 0x000e620000000c00 */
[----:B------:R-:W-:-:S13]  /*4910*/  ISETP.NE.AND P0, PT, R16, 0x3, PT ;  /* 0x000000031000780c */ /* 0x000fda0003f05270 */
[----:B------:R-:W-:Y:S05]  /*4920*/  @!P0 BREAK.RELIABLE B2 ;  /* 0x0000000000028942 */ /* 0x000fea0003800100 */
[----:B-1----:R-:W-:Y:S01]  /*4930*/  FADD R8, R12, R8 ;  /* 0x000000080c087221 */ /* 0x002fe20000000000 */
[----:B------:R-:W-:Y:S01]  /*4940*/  FADD R9, R13, R9 ;  /* 0x000000090d097221 */ /* 0x000fe20000000000 */
[----:B------:R-:W-:Y:S01]  /*4950*/  FADD R10, R14, R10 ;  /* 0x0000000a0e0a7221 */ /* 0x000fe20000000000 */
[----:B------:R-:W-:Y:S01]  /*4960*/  FADD R11, R15, R11 ;  /* 0x0000000b0f0b7221 */ /* 0x000fe20000000000 */
[----:B------:R-:W-:Y:S06]  /*4970*/  @!P0 BRA `(.L_x_2085) ;  /* 0x0000000000188947 */ /* 0x000fec0003800000 */
.L_x_2084:
[----:B------:R-:W-:Y:S05]  /*4980*/  BSYNC.RELIABLE B2 ;  /* 0x0000000000027941 */ /* 0x000fea0003800100 */
.L_x_2081:
[----:B------:R-:W1:Y:S02]  /*4990*/  LDS.128 R12, [R17+0x630] ;  /* 0x00063000110c7984 */ /* 0x000e640000000c00 */
[----:B-1----:R-:W-:Y:S01]  /*49a0*/  FADD R8, R12, R8 ;  /* 0x000000080c087221 */ /* 0x002fe20000000000 */
[----:B------:R-:W-:Y:S01]  /*49b0*/  FADD R9, R13, R9 ;  /* 0x000000090d097221 */ /* 0x000fe20000000000 */
[----:B------:R-:W-:Y:S01]  /*49c0*/  FADD R10, R14, R10 ;  /* 0x0000000a0e0a7221 */ /* 0x000fe20000000000 */
[----:B------:R-:W-:-:S07]  /*49d0*/  FADD R11, R15, R11 ;  /* 0x0000000b0f0b7221 */ /* 0x000fce0000000000 */
.L_x_2085:
[----:B------:R-:W-:Y:S05]  /*49e0*/  BSYNC.RECONVERGENT B1 ;  /* 0x0000000000017941 */ /* 0x000fea0003800200 */
.L_x_2080:
[----:B------:R-:W1:Y:S01]  /*49f0*/  LDC.64 R12, c[0x0][0x3d8] ;  /* 0x0000f600ff0c7b82 */ /* 0x000e620000000a00 */
[--C-:B------:R-:W-:Y:S02]  /*4a00*/  IMAD R5, R120, R3, R2.reuse ;  /* 0x0000000378057224 */ /* 0x100fe400078e0202 */
[----:B------:R-:W-:-:S05]  /*4a10*/  IMAD.IADD R14, R3, 0x1, -R2 ;  /* 0x00000001030e7824 */ /* 0x000fca00078e0a02 */
[----:B------:R-:W-:Y:S01]  /*4a20*/  ISETP.GT.U32.AND P1, PT, R14, 0x3, PT ;  /* 0x000000030e00780c */ /* 0x000fe20003f24070 */
[----:B-1----:R-:W-:-:S03]  /*4a30*/  IMAD.WIDE.U32 R12, R5, 0x4, R12 ;  /* 0x00000004050c7825 */ /* 0x002fc600078e000c */
        /* <DEDUP_REMOVED lines=12> */
.L_x_2086:
[----:B------:R1:W-:Y:S02]  /*4b00*/  STG.E.128 desc[UR4][R12.64], R8 ;  /* 0x000000080c007986 */ /* 0x0003e4000c101d04 */
.L_x_2077:
[----:B------:R-:W-:Y:S05]  /*4b10*/  BSYNC.RECONVERGENT B0 ;  /* 0x0000000000007941 */ /* 0x000fea0003800200 */
.L_x_2076:
        /* <DEDUP_REMOVED lines=21> */
.L_x_2088:
[----:B------:R-:W-:Y:S05]  /*4c70*/  BSYNC.RECONVERGENT B0 ;  /* 0x0000000000007941 */ /* 0x000fea0003800200 */
.L_x_2087:
[----:B------:R-:W-:Y:S01]  /*4c80*/  BAR.SYNC.DEFER_BLOCKING 0x0 ;  /* 0x0000000000007b1d */ /* 0x000fe20000010000 */
[----:B------:R-:W-:-:S13]  /*4c90*/  ISETP.NE.AND P0, PT, R19, RZ, PT ;  /* 0x000000ff1300720c */ /* 0x000fda0003f05270 */
[----:B------:R-:W-:Y:S05]  /*4ca0*/  @!P0 EXIT ;  /* 0x000000000000894d */ /* 0x000fea0003800000 */
[----:B-12---:R-:W-:Y:S01]  /*4cb0*/  IMAD.SHL.U32 R13, R16, 0x10, RZ ;  /* 0x00000010100d7824 */ /* 0x006fe200078e00ff */
[----:B------:R-:W-:Y:S01]  /*4cc0*/  ISETP.GE.U32.AND P6, PT, R0, 0x20, PT ;  /* 0x000000200000780c */ /* 0x000fe20003fc6070 */
[----:B------:R-:W-:Y:S03]  /*4cd0*/  BSSY.RECONVERGENT B0, `(.L_x_2089) ;  /* 0x0000056000007945 */ /* 0x000fe60003800200 */
[C---:B------:R-:W-:Y:S02]  /*4ce0*/  ISETP.EQ.AND P2, PT, R13.reuse, RZ, PT ;  /* 0x000000ff0d00720c */ /* 0x040fe40003f42270 */
[C---:B------:R-:W-:Y:S02]  /*4cf0*/  ISETP.EQ.AND P3, PT, R13.reuse, 0x10, PT ;  /* 0x000000100d00780c */ /* 0x040fe40003f62270 */
[----:B------:R-:W-:Y:S02]  /*4d00*/  ISETP.EQ.AND P0, PT, R13, 0x20, PT ;  /* 0x000000200d00780c */ /* 0x000fe40003f02270 */
[----:B------:R-:W-:-:S02]  /*4d10*/  P2R R4, PR, RZ, 0x4 ;  /* 0x00000004ff047803 */ /* 0x000fc40000000000 */
[C---:B------:R-:W-:Y:S02]  /*4d20*/  ISETP.EQ.AND P1, PT, R13.reuse, 0x30, PT ;  /* 0x000000300d00780c */ /* 0x040fe40003f22270 */
        /* <DEDUP_REMOVED lines=14> */
[----:B------:R-:W1:Y:S01]  /*4e10*/  LDS.128 R8, [R17] ;  /* 0x0000000011087984 */ /* 0x000e620000000c00 */
[----:B0--34-:R-:W-:Y:S02]  /*4e20*/  P2R R7, PR, RZ, 0x20 ;  /* 0x00000020ff077803 */ /* 0x019fe40000000000 */
[C---:B------:R-:W-:Y:S02]  /*4e30*/  ISETP.EQ.AND P5, PT, R13.reuse, RZ, PT ;  /* 0x000000ff0d00720c */ /* 0x040fe40003fa2270 */
[----:B------:R-:W-:-:S11]  /*4e40*/  ISETP.EQ.AND P6, PT, R13, 0x10, PT ;  /* 0x000000100d00780c */ /* 0x000fd60003fc2270 */
[----:B------:R-:W-:Y:S01]  /*4e50*/  @P5 MOV R0, R88 ;  /* 0x0000005800005202 */ /* 0x000fe20000000f00 */
[----:B------:R-:W-:Y:S01]  /*4e60*/  @P5 IMAD.MOV.U32 R5, RZ, RZ, R83 ;  /* 0x000000ffff055224 */ /* 0x000fe200078e0053 */
        /* <DEDUP_REMOVED lines=42> */
[----:B------:R-:W-:Y:S01]  /*5110*/  @P5 IMAD.MOV.U32 R25, RZ, RZ, R10 ;  /* 0x000000ffff195224 */ /* 0x000fe200078e000a */
[-C--:B------:R-:W-:Y:S01]  /*5120*/  @P1 MOV R6, R10.reuse ;  /* 0x0000000a00061202 */ /* 0x080fe20000000f00 */
[--C-:B------:R-:W-:Y:S01]  /*5130*/  @P0 IMAD.MOV.U32 R32, RZ, RZ, R11.reuse ;  /* 0x000000ffff200224 */ /* 0x100fe200078e000b */
[-C--:B------:R-:W-:Y:S01]  /*5140*/  @P3 MOV R77, R10.reuse ;  /* 0x0000000a004d3202 */ /* 0x080fe20000000f00 */
[----:B------:R-:W-:Y:S01]  /*5150*/  @P3 IMAD.MOV.U32 R78, RZ, RZ, R11 ;  /* 0x000000ffff4e3224 */ /* 0x000fe200078e000b */
[----:B------:R-:W-:-:S02]  /*5160*/  @P4 MOV R33, R10 ;  /* 0x0000000a00214202 */ /* 0x000fc40000000f00 */
[-C--:B------:R-:W-:Y:S02]  /*5170*/  @P1 MOV R24, R11.reuse ;  /* 0x0000000b00181202 */ /* 0x080fe40000000f00 */
[-C--:B------:R-:W-:Y:S02]  /*5180*/  @P2 MOV R86, R11.reuse ;  /* 0x0000000b00562202 */ /* 0x080fe40000000f00 */
[-C--:B------:R-:W-:Y:S02]  /*5190*/  @P4 MOV R34, R11.reuse ;  /* 0x0000000b00224202 */ /* 0x080fe40000000f00 */
[----:B------:R-:W-:Y:S02]  /*51a0*/  @P6 MOV R83, R10 ;  /* 0x0000000a00536202 */ /* 0x000fe40000000f00 */
[----:B------:R-:W-:Y:S02]  /*51b0*/  ISETP.NE.AND P6, PT, R0, RZ, PT ;  /* 0x000000ff0000720c */ /* 0x000fe40003fc5270 */
[----:B------:R-:W-:-:S02]  /*51c0*/  @P5 MOV R26, R11 ;  /* 0x0000000b001a5202 */ /* 0x000fc40000000f00 */
[----:B------:R-:W-:-:S09]  /*51d0*/  P2R R0, PR, RZ, 0x40 ;  /* 0x00000040ff007803 */ /* 0x000fd20000000000 */
[----:B------:R-:W-:Y:S01]  /*51e0*/  @P6 IMAD.MOV.U32 R75, RZ, RZ, R10 ;  /* 0x000000ffff4b6224 */ /* 0x000fe200078e000a */
[----:B------:R-:W-:-:S13]  /*51f0*/  ISETP.EQ.AND P6, PT, R13, RZ, PT ;  /* 0x000000ff0d00720c */ /* 0x000fda0003fc2270 */
[----:B------:R-:W-:Y:S02]  /*5200*/  @P6 MOV R84, R11 ;  /* 0x0000000b00546202 */ /* 0x000fe40000000f00 */
[----:B------:R-:W-:-:S13]  /*5210*/  ISETP.NE.AND P6, PT, R0, RZ, PT ;  /* 0x000000ff0000720c */ /* 0x000fda0003fc5270 */
[----:B------:R-:W-:-:S07]  /*5220*/  @P6 MOV R76, R11 ;  /* 0x0000000b004c6202 */ /* 0x000fce0000000f00 */
.L_x_2090:
[----:B------:R-:W-:Y:S05]  /*5230*/  BSYNC.RECONVERGENT B0 ;  /* 0x0000000000007941 */ /* 0x000fea0003800200 */
.L_x_2089:
        /* <DEDUP_REMOVED lines=8> */
[----:B0--34-:R-:W-:Y:S01]  /*52c0*/  @P5 MOV R7, R84 ;  /* 0x0000005400075202 */ /* 0x019fe20000000f00 */
        /* <DEDUP_REMOVED lines=13> */
[----:B------:R-:W-:Y:S01]  /*53a0*/  @P5 IMAD.MOV.U32 R83, RZ, RZ, R25 ;  /* 0x000000ffff535224 */ /* 0x000fe200078e0019 */
[----:B------:R-:W-:Y:S02]  /*53b0*/  @P2 MOV R5, R116 ;  /* 0x0000007400052202 */ /* 0x000fe40000000f00 */
[----:B------:R-:W-:Y:S02]  /*53c0*/  @P2 MOV R7, R86 ;  /* 0x0000005600072202 */ /* 0x000fe40000000f00 */
[----:B------:R-:W-:Y:S02]  /*53d0*/  @P3 MOV R5, R82 ;  /* 0x0000005200053202 */ /* 0x000fe40000000f00 */
[----:B------:R-:W-:Y:S02]  /*53e0*/  @P3 MOV R7, R78 ;  /* 0x0000004e00073202 */ /* 0x000fe40000000f00 */
[----:B------:R-:W-:-:S02]  /*53f0*/  @P4 MOV R5, R74 ;  /* 0x0000004a00054202 */ /* 0x000fc40000000f00 */
[----:B------:R-:W-:Y:S02]  /*5400*/  @P4 MOV R7, R34 ;  /* 0x0000002200074202 */ /* 0x000fe40000000f00 */
[----:B------:R-:W-:Y:S02]  /*5410*/  @P5 MOV R5, R30 ;  /* 0x0000001e00055202 */ /* 0x000fe40000000f00 */
[----:B------:R-:W-:Y:S02]  /*5420*/  @P5 MOV R7, R26 ;  /* 0x0000001a00075202 */ /* 0x000fe40000000f00 */
[----:B------:R-:W-:Y:S01]  /*5430*/  MOV R6, R83 ;  /* 0x0000005300067202 */ /* 0x000fe20000000f00 */
[----:B------:R-:W-:Y:S06]  /*5440*/  BRA `(.L_x_2094) ;  /* 0x0000000000807947 */ /* 0x000fec0003800000 */
.L_x_2093:
[----:B------:R-:W1:Y:S01]  /*5450*/  LDS.128 R8, [R17+0x210] ;  /* 0x0002100011087984 */ /* 0x000e620000000c00 */
[C---:B------:R-:W-:Y:S02]  /*5460*/  ISETP.EQ.AND P6, PT, R13.reuse, 0x10, PT ;  /* 0x000000100d00780c */ /* 0x040fe40003fc2270 */
[----:B------:R-:W-:Y:S02]  /*5470*/  P2R R0, PR, RZ, 0x20 ;  /* 0x00000020ff007803 */ /* 0x000fe40000000000 */
[----:B------:R-:W-:Y:S02]  /*5480*/  ISETP.EQ.AND P5, PT, R13, RZ, PT ;  /* 0x000000ff0d00720c */ /* 0x000fe40003fa2270 */
[----:B------:R-:W-:-:S07]  /*5490*/  ISETP.NE.AND P5, PT, R0, RZ, PT ;  /* 0x000000ff0000720c */ /* 0x000fce0003fa5270 */
        /* <DEDUP_REMOVED lines=20> */
[----:B-1----:R-:W-:Y:S01]  /*55e0*/  FADD R4, R4, R8 ;  /* 0x0000000804047221 */ /* 0x002fe20000000000 */
[----:B------:R-:W-:Y:S01]  /*55f0*/  @P5 MOV R83, R25 ;  /* 0x0000001900535202 */ /* 0x000fe20000000f00 */
[----:B------:R-:W-:Y:S01]  /*5600*/  FADD R5, R9, R88 ;  /* 0x0000005809057221 */ /* 0x000fe20000000000 */
[----:B------:R-:W-:-:S03]  /*5610*/  @P5 MOV R84, R26 ;  /* 0x0000001a00545202 */ /* 0x000fc60000000f00 */
[----:B------:R-:W-:Y:S02]  /*5620*/  FADD R6, R10, R83 ;  /* 0x000000530a067221 */ /* 0x000fe40000000000 */
[----:B0--34-:R-:W-:Y:S01]  /*5630*/  FADD R7, R11, R84 ;  /* 0x000000540b077221 */ /* 0x019fe20000000000 */
[----:B------:R-:W-:Y:S06]  /*5640*/  @!P0 BRA `(.L_x_2095) ;  /* 0x0000000000208947 */ /* 0x000fec0003800000 */
.L_x_2094:
        /* <DEDUP_REMOVED lines=8> */
.L_x_2095:
[----:B------:R-:W-:Y:S05]  /*56d0*/  BSYNC.RELIABLE B1 ;  /* 0x0000000000017941 */ /* 0x000fea0003800100 */
.L_x_2092:
[----:B------:R-:W0:Y:S02]  /*56e0*/  LDS.128 R16, [R17+0x630] ;  /* 0x0006300011107984 */ /* 0x000e240000000c00 */
[----:B0-----:R-:W-:Y:S01]  /*56f0*/  FADD R4, R16, R4 ;  /* 0x0000000410047221 */ /* 0x001fe20000000000 */
[----:B------:R-:W-:Y:S01]  /*5700*/  FADD R5, R17, R5 ;  /* 0x0000000511057221 */ /* 0x000fe20000000000 */
[----:B------:R-:W-:Y:S01]  /*5710*/  FADD R6, R18, R6 ;  /* 0x0000000612067221 */ /* 0x000fe20000000000 */
[----:B------:R-:W-:-:S07]  /*5720*/  FADD R7, R19, R7 ;  /* 0x0000000713077221 */ /* 0x000fce0000000000 */
.L_x_2096:
[----:B------:R-:W-:Y:S05]  /*5730*/  BSYNC.RECONVERGENT B0 ;  /* 0x0000000000007941 */ /* 0x000fea0003800200 */
.L_x_2091:
[----:B------:R-:W-:Y:S05]  /*5740*/  WARPSYNC.ALL ;  /* 0x0000000000007948 */ /* 0x000fea0003800000 */
[----:B------:R-:W0:Y:S01]  /*5750*/  LDC.64 R8, c[0x0][0x3e0] ;  /* 0x0000f800ff087b82 */ /* 0x000e220000000a00 */
[--C-:B------:R-:W-:Y:S02]  /*5760*/  IMAD R11, R120, R3, R2.reuse ;  /* 0x00000003780b7224 */ /* 0x100fe400078e0202 */
        /* <DEDUP_REMOVED lines=15> */
.L_x_2097:
[----:B------:R-:W-:Y:S01]  /*5860*/  STG.E.128 desc[UR4][R2.64], R4 ;  /* 0x0000000402007986 */ /* 0x000fe2000c101d04 */
[----:B------:R-:W-:Y:S05]  /*5870*/  EXIT ;  /* 0x000000000000794d */ /* 0x000fea0003800000 */
        .weak           $__internal_19_$__cuda_sm20_rcp_rn_f32_slowpath
        .type           $__internal_19_$__cuda_sm20_rcp_rn_f32_slowpath,@function
        .size           $__internal_19_$__cuda_sm20_rcp_rn_f32_slowpath,(.L_x_4780 - $__internal_19_$__cuda_sm20_rcp_rn_f32_slowpath)
$__internal_19_$__cuda_sm20_rcp_rn_f32_slowpath:
        /* <DEDUP_REMOVED lines=15> */
.L_x_2098:
        /* <DEDUP_REMOVED lines=33> */
.L_x_2100:
[----:B------:R0:W1:Y:S02]  /*5b80*/  MUFU.RCP R4, R3 ;  /* 0x0000000300047308 */ /* 0x0000640000001000 */
.L_x_2099:
[----:B------:R-:W-:Y:S02]  /*5b90*/  MOV R6, R27 ;  /* 0x0000001b00067202 */ /* 0x000fe40000000f00 */
[----:B------:R-:W-:-:S04]  /*5ba0*/  MOV R7, 0x0 ;  /* 0x0000000000077802 */ /* 0x000fc80000000f00 */
[----:B0123--:R-:W-:Y:S05]  /*5bb0*/  RET.REL.NODEC R6 `(_ZN18transformer_engine13normalization21ln_bwd_general_kernelINS0_13Kernel_traitsIffffjLj512ELj1ELj4ELj1ELj16ENS0_18Kernel_traits_baseILj512EffffjLj128EEEEEEEvNS0_20BackwardKernelParamsE) ;  /* 0xffffffa406107950 */ /* 0x00ffea0003c3ffff */
.L_x_2101:
        /* <DEDUP_REMOVED lines=12> */
.L_x_4780:


//--------------------- .text._ZN18transformer_engine13normalization21ln_bwd_general_kernelINS0_13Kernel_traitsI13__nv_bfloat16fS3_fjLj128ELj1ELj4ELj1ELj8ENS0_18Kernel_traits_baseILj128ES3_fS3_fjLj128EEEEEEEvNS0_20BackwardKernelParamsE --------------------------
	.section	.text._ZN18transformer_engine13normalization21ln_bwd_general_kernelINS0_13Kernel_traitsI13__nv_bfloat16fS3_fjLj128ELj1ELj4ELj1ELj8ENS0_18Kernel_traits_baseILj128ES3_fS3_fjLj128EEEEEEEvNS0_20BackwardKernelParamsE,"ax",@progbits
	.align	128
        .global         _ZN18transformer_engine13normalization21ln_bwd_general_kernelINS0_13Kernel_traitsI13__nv_bfloat16fS3_fjLj128ELj1ELj4ELj1ELj8ENS0_18Kernel_traits_baseILj128ES3_fS3_fjLj128EEEEEEEvNS0_20BackwardKernelParamsE
        .type           _ZN18transformer_engine13normalization21ln_bwd_general_kernelINS0_13Kernel_traitsI13__nv_bfloat16fS3_fjLj128ELj1ELj4ELj1ELj8ENS0_18Kernel_traits_baseILj128ES3_fS3_fjLj128EEEEEEEvNS0_20BackwardKernelParamsE,@function
        .size           _ZN18transformer_engine13normalization21ln_bwd_general_kernelINS0_13Kernel_traitsI13__nv_bfloat16fS3_fjLj128ELj1ELj4ELj1ELj8ENS0_18Kernel_traits_baseILj128ES3_fS3_fjLj128EEEEEEEvNS0_20BackwardKernelParamsE,(.L_x_4781 - _ZN18transformer_engine13normalization21ln_bwd_general_kernelINS0_13Kernel_traitsI13__nv_bfloat16fS3_fjLj128ELj1ELj4ELj1ELj8ENS0_18Kernel_traits_baseILj128ES3_fS3_fjLj128EEEEEEEvNS0_20BackwardKernelParamsE)
        .other          _ZN18transformer_engine13normalization21ln_bwd_general_kernelINS0_13Kernel_traitsI13__nv_bfloat16fS3_fjLj128ELj1ELj4ELj1ELj8ENS0_18Kernel_traits_baseILj128ES3_fS3_fjLj128EEEEEEEvNS0_20BackwardKernelParamsE,@"STO_CUDA_ENTRY STV_DEFAULT"
_ZN18transformer_engine13normalization21ln_bwd_general_kernelINS0_13Kernel_traitsI13__nv_bfloat16fS3_fjLj128ELj1ELj4ELj1ELj8ENS0_18Kernel_traits_baseILj128ES3_fS3_fjLj128EEEEEEEvNS0_20BackwardKernelParamsE:
.text._ZN18transformer_engine13normalization21ln_bwd_general_kernelINS0_13Kernel_traitsI13__nv_bfloat16fS3_fjLj128ELj1ELj4ELj1ELj8ENS0_18Kernel_traits_baseILj128ES3_fS3_fjLj128EEEEEEEvNS0_20BackwardKernelParamsE:
[----:B------:R-:W-:Y:S01]  /*0000*/  LDC R1, c[0x0][0x37c] ;  /* 0x0000df00ff017b82 */ /* 0x000fe20000000800 */
[----:B------:R-:W0:Y:S01]  /*0010*/  LDCU UR4, c[0x0][0x384] ;  /* 0x00007080ff0477ac */ /* 0x000e220008000800 */
[----:B------:R-:W1:Y:S01]  /*0020*/  S2R R6, SR_TID.X ;  /* 0x0000000000067919 */ /* 0x000e620000002100 */
[----:B------:R-:W-:Y:S01]  /*0030*/  BSSY.RECONVERGENT B0, `(.L_x_2102) ;  /* 0x000004f000007945 */ /* 0x000fe20003800200 */
[----:B------:R-:W-:Y:S01]  /*0040*/  HFMA2 R42, -RZ, RZ, 0, 0 ;  /* 0x00000000ff2a7431 */ /* 0x000fe200000001ff */
[----:B------:R-:W2:Y:S01]  /*0050*/  LDCU UR7, c[0x0][0x38c] ;  /* 0x00007180ff0777ac */ /* 0x000ea20008000800 */
[----:B------:R-:W-:Y:S02]  /*0060*/  CS2R R12, SRZ ;  /* 0x00000000000c7805 */ /* 0x000fe4000001ff00 */
[----:B------:R-:W-:Y:S02]  /*0070*/  CS2R R38, SRZ ;  /* 0x0000000000267805 */ /* 0x000fe4000001ff00 */
[----:B------:R-:W-:Y:S01]  /*0080*/  CS2R R10, SRZ ;  /* 0x00000000000a7805 */ /* 0x000fe2000001ff00 */
[----:B------:R-:W3:Y:S01]  /*0090*/  LDCU.64 UR8, c[0x0][0x358] ;  /* 0x00006b00ff0877ac */ /* 0x000ee20008000a00 */
[----:B0-----:R-:W-:Y:S01]  /*00a0*/  IMAD.U32 R2, RZ, RZ, UR4 ;  /* 0x00000004ff027e24 */ /* 0x001fe2000f8e00ff */
[----:B------:R-:W0:Y:S03]  /*00b0*/  S2UR UR4, SR_CTAID.X ;  /* 0x00000000000479c3 */ /* 0x000e260000002500 */
[----:B------:R-:W4:Y:S01]  /*00c0*/  I2F.U32.RP R0, R2 ;  /* 0x0000000200007306 */ /* 0x000f220000209000 */
[----:B------:R-:W-:-:S02]  /*00d0*/  ISETP.NE.U32.AND P2, PT, R2, RZ, PT ;  /* 0x000000ff0200720c */ /* 0x000fc40003f45070 */
[----:B-1----:R-:W-:Y:S02]  /*00e0*/  LOP3.LUT R53, R6, 0x1f, RZ, 0xc0, !PT ;  /* 0x0000001f06357812 */ /* 0x002fe400078ec0ff */
[----:B------:R-:W-:-:S03]  /*00f0*/  SHF.R.U32.HI R14, RZ, 0x5, R6 ;  /* 0x00000005ff0e7819 */ /* 0x000fc60000011606 */
[----:B----4-:R-:W1:Y:S02]  /*0100*/  MUFU.RCP R0, R0 ;  /* 0x0000000000007308 */ /* 0x010e640000001000 */
[----:B-1----:R-:W-:Y:S02]  /*0110*/  VIADD R4, R0, 0xffffffe ;  /* 0x0ffffffe00047836 */ /* 0x002fe40000000000 */
[----:B------:R-:W-:-:S04]  /*0120*/  IMAD.MOV.U32 R0, RZ, RZ, RZ ;  /* 0x000000ffff007224 */ /* 0x000fc800078e00ff */
[----:B------:R1:W4:Y:S02]  /*0130*/  F2I.FTZ.U32.TRUNC.NTZ R5, R4 ;  /* 0x0000000400057305 */ /* 0x000324000021f000 */
[----:B-1----:R-:W-:Y:S02]  /*0140*/  IMAD.MOV.U32 R4, RZ, RZ, RZ ;  /* 0x000000ffff047224 */ /* 0x002fe400078e00ff */
[----:B----4-:R-:W-:-:S05]  /*0150*/  IMAD R3, R5, R2, RZ ;  /* 0x0000000205037224 */ /* 0x010fca00078e02ff */
[----:B------:R-:W-:-:S05]  /*0160*/  IADD3 R3, PT, PT, -R3, RZ, RZ ;  /* 0x000000ff03037210 */ /* 0x000fca0007ffe1ff */
[----:B------:R-:W-:-:S06]  /*0170*/  IMAD.HI.U32 R3, R5, R3, R4 ;  /* 0x0000000305037227 */ /* 0x000fcc00078e0004 */
[----:B0-----:R-:W-:-:S04]  /*0180*/  IMAD.HI.U32 R3, R3, UR4, RZ ;  /* 0x0000000403037c27 */ /* 0x001fc8000f8e00ff */
        /* <DEDUP_REMOVED lines=8> */
[----:B------:R-:W-:-:S05]  /*0210*/  IADD3 R5, PT, PT, -R3, RZ, RZ ;  /* 0x000000ff03057210 */ /* 0x000fca0007ffe1ff */
[----:B------:R-:W-:Y:S02]  /*0220*/  IMAD R4, R2, R5, UR4 ;  /* 0x0000000402047e24 */ /* 0x000fe4000f8e0205 */
[----:B------:R-:W-:Y:S02]  /*0230*/  IMAD.SHL.U32 R5, R3, 0x4, RZ ;  /* 0x0000000403057824 */ /* 0x000fe400078e00ff */
[----:B------:R-:W-:-:S04]  /*0240*/  IMAD R15, R4, 0x20, R53 ;  /* 0x00000020040f7824 */ /* 0x000fc800078e0235 */
[----:B------:R-:W-:-:S05]  /*0250*/  IMAD.SHL.U32 R15, R15, 0x2, RZ ;  /* 0x000000020f0f7824 */ /* 0x000fca00078e00ff */
[----:B--2---:R-:W-:-:S13]  /*0260*/  ISETP.GE.AND P0, PT, R15, UR7, PT ;  /* 0x000000070f007c0c */ /* 0x004fda000bf06270 */
[----:B---3--:R-:W-:Y:S05]  /*0270*/  @P0 BRA `(.L_x_2103) ;  /* 0x0000000000a80947 */ /* 0x008fea0003800000 */
[----:B------:R-:W0:Y:S01]  /*0280*/  LDC.64 R8, c[0x0][0x3a8] ;  /* 0x0000ea00ff087b82 */ /* 0x000e220000000a00 */
[C---:B------:R-:W-:Y:S01]  /*0290*/  IADD3 R16, PT, PT, -R15.reuse, UR7, RZ ;  /* 0x000000070f107c10 */ /* 0x040fe2000fffe1ff */
[----:B------:R-:W-:Y:S01]  /*02a0*/  BSSY.RECONVERGENT B1, `(.L_x_2104) ;  /* 0x000000f000017945 */ /* 0x000fe20003800200 */
[----:B0-----:R-:W-:-:S03]  /*02b0*/  IMAD.WIDE R6, R15, 0x2, R8 ;  /* 0x000000020f067825 */ /* 0x001fc600078e0208 */
[----:B------:R-:W-:-:S04]  /*02c0*/  LOP3.LUT P0, RZ, R6, 0x3, RZ, 0xc0, !PT ;  /* 0x0000000306ff7812 */ /* 0x000fc8000780c0ff */
[----:B------:R-:W-:-:S13]  /*02d0*/  ISETP.LT.U32.OR P0, PT, R16, 0x2, P0 ;  /* 0x000000021000780c */ /* 0x000fda0000701470 */
[----:B------:R-:W-:Y:S05]  /*02e0*/  @P0 BRA `(.L_x_2105) ;  /* 0x0000000000100947 */ /* 0x000fea0003800000 */
[----:B------:R-:W2:Y:S02]  /*02f0*/  LDG.E R6, desc[UR8][R6.64] ;  /* 0x0000000806067981 */ /* 0x000ea4000c1e1900 */
[C---:B--2---:R-:W-:Y:S02]  /*0300*/  PRMT R51, R6.reuse, 0x7610, R51 ;  /* 0x0000761006337816 */ /* 0x044fe40000000033 */
[----:B------:R-:W-:Y:S01]  /*0310*/  PRMT R50, R6, 0x7632, R50 ;  /* 0x0000763206327816 */ /* 0x000fe20000000032 */
[----:B------:R-:W-:Y:S06]  /*0320*/  BRA `(.L_x_2106) ;  /* 0x0000000000187947 */ /* 0x000fec0003800000 */
.L_x_2105:
[C---:B------:R-:W-:Y:S02]  /*0330*/  ISETP.GT.U32.AND P1, PT, R16.reuse, 0x1, PT ;  /* 0x000000011000780c */ /* 0x040fe40003f24070 */
[----:B------:R-:W-:-:S11]  /*0340*/  ISETP.NE.AND P0, PT, R16, RZ, PT ;  /* 0x000000ff1000720c */ /* 0x000fd60003f05270 */
[----:B------:R-:W-:Y:S02]  /*0350*/  @!P1 PRMT R50, RZ, 0x7610, R50 ;  /* 0x00007610ff329816 */ /* 0x000fe40000000032 */
[----:B------:R0:W5:Y:S04]  /*0360*/  @P0 LDG.E.U16 R51, desc[UR8][R6.64] ;  /* 0x0000000806330981 */ /* 0x000168000c1e1500 */
[----:B------:R0:W5:Y:S02]  /*0370*/  @P1 LDG.E.U16 R50, desc[UR8][R6.64+0x2] ;  /* 0x0000020806321981 */ /* 0x000164000c1e1500 */
[----:B0-----:R-:W-:-:S07]  /*0380*/  @!P0 PRMT R51, RZ, 0x7610, R51 ;  /* 0x00007610ff338816 */ /* 0x001fce0000000033 */
.L_x_2106:
[----:B------:R-:W-:Y:S05]  /*0390*/  BSYNC.RECONVERGENT B1 ;  /* 0x0000000000017941 */ /* 0x000fea0003800200 */
.L_x_2104:
[----:B------:R-:W-:Y:S01]  /*03a0*/  LEA R17, R2, R15, 0x6 ;  /* 0x0000000f02117211 */ /* 0x000fe200078e30ff */
[----:B-----5:R-:W-:Y:S02]  /*03b0*/  IMAD.U32 R51, R51, 0x10000, RZ ;  /* 0x0001000033337824 */ /* 0x020fe400078e00ff */
        /* <DEDUP_REMOVED lines=9> */
[----:B------:R-:W2:Y:S02]  /*0450*/  LDG.E R6, desc[UR8][R6.64] ;  /* 0x0000000806067981 */ /* 0x000ea4000c1e1900 */
[C---:B--2---:R-:W-:Y:S02]  /*0460*/  PRMT R49, R6.reuse, 0x7610, R49 ;  /* 0x0000761006317816 */ /* 0x044fe40000000031 */
[----:B------:R-:W-:Y:S01]  /*0470*/  PRMT R48, R6, 0x7632, R48 ;  /* 0x0000763206307816 */ /* 0x000fe20000000030 */
[----:B------:R-:W-:Y:S06]  /*0480*/  BRA `(.L_x_2109) ;  /* 0x0000000000187947 */ /* 0x000fec0003800000 */
.L_x_2108:
[C---:B------:R-:W-:Y:S02]  /*0490*/  ISETP.NE.AND P0, PT, R17.reuse, RZ, PT ;  /* 0x000000ff1100720c */ /* 0x040fe40003f05270 */
[----:B------:R-:W-:-:S11]  /*04a0*/  ISETP.GT.U32.AND P1, PT, R17, 0x1, PT ;  /* 0x000000011100780c */ /* 0x000fd60003f24070 */
[----:B------:R-:W-:Y:S02]  /*04b0*/  @!P0 PRMT R49, RZ, 0x7610, R49 ;  /* 0x00007610ff318816 */ /* 0x000fe40000000031 */
[----:B------:R-:W-:-:S04]  /*04c0*/  @!P1 PRMT R48, RZ, 0x7610, R48 ;  /* 0x00007610ff309816 */ /* 0x000fc80000000030 */
[----:B------:R0:W5:Y:S04]  /*04d0*/  @P0 LDG.E.U16 R49, desc[UR8][R6.64] ;  /* 0x0000000806310981 */ /* 0x000168000c1e1500 */
[----:B------:R0:W5:Y:S02]  /*04e0*/  @P1 LDG.E.U16 R48, desc[UR8][R6.64+0x2] ;  /* 0x0000020806301981 */ /* 0x000164000c1e1500 */
.L_x_2109:
[----:B------:R-:W-:Y:S05]  /*04f0*/  BSYNC.RECONVERGENT B1 ;  /* 0x0000000000017941 */ /* 0x000fea0003800200 */
.L_x_2107:
[----:B-----5:R-:W-:Y:S01]  /*0500*/  SHF.L.U32 R49, R49, 0x10, RZ ;  /* 0x0000001031317819 */ /* 0x020fe200000006ff */
[----:B------:R-:W-:-:S07]  /*0510*/  IMAD.U32 R48, R48, 0x10000, RZ ;  /* 0x0001000030307824 */ /* 0x000fce00078e00ff */
.L_x_2103:
[----:B------:R-:W-:Y:S05]  /*0520*/  BSYNC.RECONVERGENT B0 ;  /* 0x0000000000007941 */ /* 0x000fea0003800200 */
.L_x_2102:
[----:B------:R-:W1:Y:S01]  /*0530*/  LDCU UR4, c[0x0][0x388] ;  /* 0x00007100ff0477ac */ /* 0x000e620008000800 */
[----:B------:R-:W-:Y:S02]  /*0540*/  CS2R R40, SRZ ;  /* 0x0000000000287805 */ /* 0x000fe4000001ff00 */
[----:B------:R-:W-:Y:S02]  /*0550*/  CS2R R36, SRZ ;  /* 0x0000000000247805 */ /* 0x000fe4000001ff00 */
[----:B------:R-:W-:Y:S02]  /*0560*/  CS2R R8, SRZ ;  /* 0x0000000000087805 */ /* 0x000fe4000001ff00 */
[----:B0-----:R-:W-:Y:S02]  /*0570*/  CS2R R6, SRZ ;  /* 0x0000000000067805 */ /* 0x001fe4000001ff00 */
[----:B-1----:R-:W-:-:S13]  /*0580*/  ISETP.GE.AND P0, PT, R5, UR4, PT ;  /* 0x0000000405007c0c */ /* 0x002fda000bf06270 */
[----:B------:R-:W-:Y:S05]  /*0590*/  @P0 BRA `(.L_x_2110) ;  /* 0x0000001c00740947 */ /* 0x000fea0003800000 */
[----:B------:R-:W-:Y:S01]  /*05a0*/  I2FP.F32.S32 R0, UR7 ;  /* 0x0000000700007c45 */ /* 0x000fe20008201400 */
[----:B------:R-:W0:Y:S04]  /*05b0*/  LDCU UR5, c[0x0][0x380] ;  /* 0x00007000ff0577ac */ /* 0x000e280008000800 */
[----:B------:R-:W-:Y:S01]  /*05c0*/  VIADD R2, R0, 0x1800000 ;  /* 0x0180000000027836 */ /* 0x000fe20000000000 */
[----:B------:R-:W1:Y:S04]  /*05d0*/  LDCU.U8 UR4, c[0x0][0x3c0] ;  /* 0x00007800ff0477ac */ /* 0x000e680008000000 */
[----:B------:R-:W-:-:S04]  /*05e0*/  LOP3.LUT R2, R2, 0x7f800000, RZ, 0xc0, !PT ;  /* 0x7f80000002027812 */ /* 0x000fc800078ec0ff */
[----:B------:R-:W-:Y:S01]  /*05f0*/  ISETP.GT.U32.AND P0, PT, R2, 0x1ffffff, PT ;  /* 0x01ffffff0200780c */ /* 0x000fe20003f04070 */
[----:B0-----:R-:W-:-:S12]  /*0600*/  USHF.L.U32 UR5, UR5, 0x2, URZ ;  /* 0x0000000205057899 */ /* 0x001fd800080006ff */
[----:B-1----:R-:W-:Y:S05]  /*0610*/  @P0 BRA `(.L_x_2111) ;  /* 0x0000000000100947 */ /* 0x002fea0003800000 */
[----:B------:R-:W-:-:S07]  /*0620*/  MOV R11, 0x640 ;  /* 0x00000640000b7802 */ /* 0x000fce0000000f00 */
[----:B------:R-:W-:Y:S05]  /*0630*/  CALL.REL.NOINC `($__internal_20_$__cuda_sm20_rcp_rn_f32_slowpath) ;  /* 0x0000002800747944 */ /* 0x000fea0003c00000 */
[----:B------:R-:W-:Y:S01]  /*0640*/  MOV R43, R2 ;  /* 0x00000002002b7202 */ /* 0x000fe20000000f00 */
[----:B------:R-:W-:Y:S06]  /*0650*/  BRA `(.L_x_2112) ;  /* 0x0000000000107947 */ /* 0x000fec0003800000 */
.L_x_2111:
[----:B------:R-:W0:Y:S02]  /*0660*/  MUFU.RCP R43, R0 ;  /* 0x00000000002b7308 */ /* 0x000e240000001000 */
[----:B0-----:R-:W-:-:S04]  /*0670*/  FFMA R2, R0, R43, -1 ;  /* 0xbf80000000027423 */ /* 0x001fc8000000002b */
[----:B------:R-:W-:-:S04]  /*0680*/  FADD.FTZ R2, -R2, -RZ ;  /* 0x800000ff02027221 */ /* 0x000fc80000010100 */
[----:B------:R-:W-:-:S07]  /*0690*/  FFMA R43, R43, R2, R43 ;  /* 0x000000022b2b7223 */ /* 0x000fce000000002b */
.L_x_2112:
[----:B------:R-:W0:Y:S01]  /*06a0*/  LDCU UR6, c[0x0][0x384] ;  /* 0x00007080ff0677ac */ /* 0x000e220008000800 */
[----:B------:R-:W-:Y:S01]  /*06b0*/  LOP3.LUT R44, RZ, R53, RZ, 0x33, !PT ;  /* 0x00000035ff2c7212 */ /* 0x000fe200078e33ff */
[----:B------:R-:W-:Y:S01]  /*06c0*/  IMAD.IADD R14, R14, 0x1, R5 ;  /* 0x000000010e0e7824 */ /* 0x000fe200078e0205 */
[----:B------:R-:W-:Y:S01]  /*06d0*/  ISETP.NE.AND P0, PT, RZ, UR4, PT ;  /* 0x00000004ff007c0c */ /* 0x000fe2000bf05270 */
[----:B------:R-:W1:Y:S01]  /*06e0*/  LDCU UR4, c[0x0][0x38c] ;  /* 0x00007180ff0477ac */ /* 0x000e620008000800 */
[----:B------:R-:W-:Y:S01]  /*06f0*/  IMAD.MOV.U32 R42, RZ, RZ, RZ ;  /* 0x000000ffff2a7224 */ /* 0x000fe200078e00ff */
[----:B------:R-:W-:Y:S02]  /*0700*/  CS2R R40, SRZ ;  /* 0x0000000000287805 */ /* 0x000fe4000001ff00 */
[----:B------:R-:W-:Y:S02]  /*0710*/  FSEL R0, RZ, 1, !P0 ;  /* 0x3f800000ff007808 */ /* 0x000fe40004000000 */
[----:B------:R-:W-:-:S02]  /*0720*/  CS2R R38, SRZ ;  /* 0x0000000000267805 */ /* 0x000fc4000001ff00 */
[----:B------:R-:W-:Y:S01]  /*0730*/  CS2R R36, SRZ ;  /* 0x0000000000247805 */ /* 0x000fe2000001ff00 */
[C---:B------:R-:W-:Y:S01]  /*0740*/  FADD R51, R0.reuse, R51 ;  /* 0x0000003300337221 */ /* 0x040fe20000000000 */
[C---:B------:R-:W-:Y:S01]  /*0750*/  FADD R50, R0.reuse, R50 ;  /* 0x0000003200327221 */ /* 0x040fe20000000000 */
[C---:B------:R-:W-:Y:S01]  /*0760*/  FADD R49, R0.reuse, R49 ;  /* 0x0000003100317221 */ /* 0x040fe20000000000 */
[----:B------:R-:W-:Y:S01]  /*0770*/  FADD R48, R0, R48 ;  /* 0x0000003000307221 */ /* 0x000fe20000000000 */
[----:B0-----:R-:W-:Y:S01]  /*0780*/  VIADD R44, R44, UR6 ;  /* 0x000000062c2c7c36 */ /* 0x001fe20008000000 */
[----:B------:R-:W-:Y:S01]  /*0790*/  MOV R0, UR6 ;  /* 0x0000000600007c02 */ /* 0x000fe20008000f00 */
[----:B------:R-:W-:Y:S01]  /*07a0*/  IMAD R47, R14, UR6, RZ ;  /* 0x000000060e2f7c24 */ /* 0x000fe2000f8e02ff */
[----:B------:R-:W-:Y:S01]  /*07b0*/  UIMAD UR5, UR5, UR6, URZ ;  /* 0x00000006050572a4 */ /* 0x000fe2000f8e02ff */
[----:B-1----:R-:W-:Y:S02]  /*07c0*/  IADD3 R8, PT, PT, -R15, UR4, RZ ;  /* 0x000000040f087c10 */ /* 0x002fe4000fffe1ff */
[----:B------:R-:W-:Y:S01]  /*07d0*/  LEA.HI R9, R44, 0x1, RZ, 0x1b ;  /* 0x000000012c097811 */ /* 0x000fe200078fd8ff */
[----:B------:R-:W-:-:S03]  /*07e0*/  IMAD R7, R0, 0x40, R15 ;  /* 0x0000004000077824 */ /* 0x000fc600078e020f */
[C---:B------:R-:W-:Y:S02]  /*07f0*/  LOP3.LUT R46, R9.reuse, 0xf, RZ, 0xc0, !PT ;  /* 0x0000000f092e7812 */ /* 0x040fe400078ec0ff */
[C---:B------:R-:W-:Y:S02]  /*0800*/  LOP3.LUT R45, R9.reuse, 0x7, RZ, 0xc0, !PT ;  /* 0x00000007092d7812 */ /* 0x040fe400078ec0ff */
[----:B------:R-:W-:Y:S01]  /*0810*/  LOP3.LUT R52, R9, 0xffffff0, RZ, 0xc0, !PT ;  /* 0x0ffffff009347812 */ /* 0x000fe200078ec0ff */
[----:B------:R-:W-:Y:S01]  /*0820*/  VIADD R2, R46, 0xffffffff ;  /* 0xffffffff2e027836 */ /* 0x000fe20000000000 */
[----:B------:R-:W-:Y:S02]  /*0830*/  IADD3 R6, PT, PT, R45, -0x1, RZ ;  /* 0xffffffff2d067810 */ /* 0x000fe40007ffe0ff */
[----:B------:R-:W-:Y:S02]  /*0840*/  LOP3.LUT R9, R9, 0x3, RZ, 0xc0, !PT ;  /* 0x0000000309097812 */ /* 0x000fe400078ec0ff */
[----:B------:R-:W-:Y:S01]  /*0850*/  ISETP.GE.U32.AND P3, PT, R6, 0x3, PT ;  /* 0x000000030600780c */ /* 0x000fe20003f66070 */
[----:B------:R-:W-:Y:S01]  /*0860*/  IMAD.MOV.U32 R6, RZ, RZ, RZ ;  /* 0x000000ffff067224 */ /* 0x000fe200078e00ff */
[----:B------:R-:W-:-:S02]  /*0870*/  ISETP.GE.U32.AND P2, PT, R2, 0x7, PT ;  /* 0x000000070200780c */ /* 0x000fc40003f46070 */
[----:B------:R-:W-:Y:S02]  /*0880*/  IADD3 R52, PT, PT, -R52, RZ, RZ ;  /* 0x000000ff34347210 */ /* 0x000fe40007ffe1ff */
[----:B------:R-:W-:Y:S01]  /*0890*/  IADD3 R10, PT, PT, -R7, UR4, RZ ;  /* 0x00000004070a7c10 */ /* 0x000fe2000fffe1ff */
[----:B------:R-:W-:-:S08]  /*08a0*/  UMOV UR4, URZ ;  /* 0x000000ff00047c82 */ /* 0x000fd00008000000 */
.L_x_2147:
[----:B0-----:R-:W0:Y:S01]  /*08b0*/  S2R R2, SR_TID.X ;  /* 0x0000000000027919 */ /* 0x001e220000002100 */
[----:B-1----:R-:W1:Y:S01]  /*08c0*/  LDCU UR6, c[0x0][0x388] ;  /* 0x00007100ff0677ac */ /* 0x002e620008000800 */
[----:B------:R-:W-:Y:S01]  /*08d0*/  HFMA2 R12, -RZ, RZ, 0, 0 ;  /* 0x00000000ff0c7431 */ /* 0x000fe200000001ff */
[----:B--2---:R-:W2:Y:S01]  /*08e0*/  S2R R29, SR_TID.X ;  /* 0x00000000001d7919 */ /* 0x004ea20000002100 */
[----:B---3--:R-:W3:Y:S01]  /*08f0*/  LDCU UR7, c[0x0][0x38c] ;  /* 0x00007180ff0777ac */ /* 0x008ee20008000800 */
[----:B0-----:R-:W-:-:S05]  /*0900*/  SHF.R.U32.HI R2, RZ, 0x5, R2 ;  /* 0x00000005ff027819 */ /* 0x001fca0000011602 */
[----:B------:R-:W-:Y:S01]  /*0910*/  IMAD.IADD R11, R2, 0x1, R5 ;  /* 0x00000001020b7824 */ /* 0x000fe200078e0205 */
[----:B--2---:R-:W-:Y:S01]  /*0920*/  LOP3.LUT R25, R29, 0x1f, RZ, 0xc0, !PT ;  /* 0x0000001f1d197812 */ /* 0x004fe200078ec0ff */
[----:B------:R-:W-:-:S03]  /*0930*/  IMAD.MOV.U32 R2, RZ, RZ, RZ ;  /* 0x000000ffff027224 */ /* 0x000fc600078e00ff */
[----:B-1----:R-:W-:-:S13]  /*0940*/  ISETP.GE.AND P0, PT, R11, UR6, PT ;  /* 0x000000060b007c0c */ /* 0x002fda000bf06270 */
[----:B------:R-:W0:Y:S08]  /*0950*/  @!P0 LDC.64 R22, c[0x0][0x398] ;  /* 0x0000e600ff168b82 */ /* 0x000e300000000a00 */
[----:B------:R-:W1:Y:S01]  /*0960*/  @!P0 LDC.64 R20, c[0x0][0x3a0] ;  /* 0x0000e800ff148b82 */ /* 0x000e620000000a00 */
[----:B------:R-:W-:-:S04]  /*0970*/  IMAD R25, R4, 0x20, R25 ;  /* 0x0000002004197824 */ /* 0x000fc800078e0219 */
[----:B------:R-:W-:Y:S02]  /*0980*/  IMAD.SHL.U32 R24, R25, 0x2, RZ ;  /* 0x0000000219187824 */ /* 0x000fe400078e00ff */
[----:B0-----:R-:W-:-:S05]  /*0990*/  @!P0 IMAD.WIDE R22, R11, 0x4, R22 ;  /* 0x000000040b168825 */ /* 0x001fca00078e0216 */
[----:B------:R0:W5:Y:S01]  /*09a0*/  @!P0 LDG.E R2, desc[UR8][R22.64] ;  /* 0x0000000816028981 */ /* 0x000162000c1e1900 */
[----:B-1----:R-:W-:-:S05]  /*09b0*/  @!P0 IMAD.WIDE R20, R11, 0x4, R20 ;  /* 0x000000040b148825 */ /* 0x002fca00078e0214 */
[----:B------:R0:W5:Y:S01]  /*09c0*/  @!P0 LDG.E R12, desc[UR8][R20.64] ;  /* 0x00000008140c8981 */ /* 0x000162000c1e1900 */
[----:B---3--:R-:W-:-:S04]  /*09d0*/  ISETP.GE.AND P0, PT, R24, UR7, PT ;  /* 0x0000000718007c0c */ /* 0x008fc8000bf06270 */
        /* <DEDUP_REMOVED lines=12> */
[C---:B------:R-:W-:Y:S01]  /*0aa0*/  ISETP.NE.AND P5, PT, R8.reuse, RZ, PT ;  /* 0x000000ff0800720c */ /* 0x040fe20003fa5270 */
[----:B------:R-:W-:Y:S01]  /*0ab0*/  BSSY.RECONVERGENT B2, `(.L_x_2117) ;  /* 0x0000005000027945 */ /* 0x000fe20003800200 */
[----:B------:R-:W-:Y:S02]  /*0ac0*/  ISETP.GE.U32.AND P4, PT, R8, 0x2, PT ;  /* 0x000000020800780c */ /* 0x000fe40003f86070 */
[----:B------:R-:W-:-:S09]  /*0ad0*/  MOV R14, RZ ;  /* 0x000000ff000e7202 */ /* 0x000fd20000000f00 */
[----:B------:R-:W-:Y:S05]  /*0ae0*/  @!P5 BRA `(.L_x_2118) ;  /* 0x000000000004d947 */ /* 0x000fea0003800000 */
[----:B------:R0:W5:Y:S02]  /*0af0*/  LDG.E R14, desc[UR8][R20.64] ;  /* 0x00000008140e7981 */ /* 0x000164000c1e1900 */
.L_x_2118:
[----:B------:R-:W-:Y:S05]  /*0b00*/  BSYNC.RECONVERGENT B2 ;  /* 0x0000000000027941 */ /* 0x000fea0003800200 */
.L_x_2117:
[----:B------:R-:W-:Y:S01]  /*0b10*/  IMAD.MOV.U32 R15, RZ, RZ, RZ ;  /* 0x000000ffff0f7224 */ /* 0x000fe200078e00ff */
[----:B------:R-:W-:Y:S06]  /*0b20*/  @!P4 BRA `(.L_x_2119) ;  /* 0x00000000000cc947 */ /* 0x000fec0003800000 */
[----:B------:R1:W5:Y:S01]  /*0b30*/  LDG.E R15, desc[UR8][R20.64+0x4] ;  /* 0x00000408140f7981 */ /* 0x000362000c1e1900 */
[----:B------:R-:W-:Y:S05]  /*0b40*/  BRA `(.L_x_2119) ;  /* 0x0000000000047947 */ /* 0x000fea0003800000 */
.L_x_2116:
[----:B------:R0:W5:Y:S02]  /*0b50*/  LDG.E.64 R14, desc[UR8][R20.64] ;  /* 0x00000008140e7981 */ /* 0x000164000c1e1b00 */
.L_x_2119:
[----:B------:R-:W-:Y:S05]  /*0b60*/  BSYNC.RECONVERGENT B1 ;  /* 0x0000000000017941 */ /* 0x000fea0003800200 */
.L_x_2115:
[----:B------:R-:W0:Y:S01]  /*0b70*/  LDC.64 R24, c[0x0][0x3c8] ;  /* 0x0000f200ff187b82 */ /* 0x000e220000000a00 */
[----:B------:R-:W-:Y:S01]  /*0b80*/  ISETP.GT.U32.AND P5, PT, R8, 0x1, PT ;  /* 0x000000010800780c */ /* 0x000fe20003fa4070 */
[----:B------:R-:W-:Y:S01]  /*0b90*/  BSSY.RECONVERGENT B1, `(.L_x_2120) ;  /* 0x000000d000017945 */ /* 0x000fe20003800200 */
[----:B01----:R-:W-:-:S03]  /*0ba0*/  IMAD.WIDE R20, R13, 0x2, R24 ;  /* 0x000000020d147825 */ /* 0x003fc600078e0218 */
[----:B------:R-:W-:-:S13]  /*0bb0*/  LOP3.LUT P4, RZ, R20, 0x3, RZ, 0xc0, !PT ;  /* 0x0000000314ff7812 */ /* 0x000fda000788c0ff */
[----:B------:R-:W-:Y:S05]  /*0bc0*/  @!P4 BRA P5, `(.L_x_2121) ;  /* 0x000000000018c947 */ /* 0x000fea0002800000 */
[----:B------:R-:W-:Y:S02]  /*0bd0*/  ISETP.NE.AND P4, PT, R8, RZ, PT ;  /* 0x000000ff0800720c */ /* 0x000fe40003f85270 */
[----:B------:R-:W-:-:S06]  /*0be0*/  @!P1 PRMT R13, RZ, 0x7610, R13 ;  /* 0x00007610ff0d9816 */ /* 0x000fcc000000000d */
[----:B------:R0:W5:Y:S05]  /*0bf0*/  @P1 LDG.E.U16 R13, desc[UR8][R20.64+0x2] ;  /* 0x00000208140d1981 */ /* 0x00016a000c1e1500 */
[----:B------:R0:W5:Y:S01]  /*0c00*/  @P4 LDG.E.U16 R0, desc[UR8][R20.64] ;  /* 0x0000000814004981 */ /* 0x000162000c1e1500 */
[----:B------:R-:W-:Y:S01]  /*0c10*/  @!P4 PRMT R0, RZ, 0x7610, R0 ;  /* 0x00007610ff00c816 */ /* 0x000fe20000000000 */
[----:B0-----:R-:W-:Y:S06]  /*0c20*/  BRA `(.L_x_2122) ;  /* 0x00000000000c7947 */ /* 0x001fec0003800000 */
.L_x_2121:
[----:B------:R-:W2:Y:S02]  /*0c30*/  LDG.E R13, desc[UR8][R20.64] ;  /* 0x00000008140d7981 */ /* 0x000ea4000c1e1900 */
[C---:B--2---:R-:W-:Y:S02]  /*0c40*/  PRMT R0, R13.reuse, 0x7610, R0 ;  /* 0x000076100d007816 */ /* 0x044fe40000000000 */
[----:B------:R-:W-:-:S07]  /*0c50*/  PRMT R13, R13, 0x7632, R13 ;  /* 0x000076320d0d7816 */ /* 0x000fce000000000d */
.L_x_2122:
[----:B------:R-:W-:Y:S05]  /*0c60*/  BSYNC.RECONVERGENT B1 ;  /* 0x0000000000017941 */ /* 0x000fea0003800200 */
.L_x_2120:
[----:B------:R-:W-:Y:S01]  /*0c70*/  ISETP.GE.AND P1, PT, R7, UR7, PT ;  /* 0x0000000707007c0c */ /* 0x000fe2000bf26270 */
[--C-:B-----5:R-:W-:Y:S01]  /*0c80*/  FADD R21, R14, -R2.reuse ;  /* 0x800000020e157221 */ /* 0x120fe20000000000 */
[----:B------:R-:W-:Y:S02]  /*0c90*/  IMAD.U32 R27, R0, 0x10000, RZ ;  /* 0x00010000001b7824 */ /* 0x000fe400078e00ff */
[----:B------:R-:W-:Y:S01]  /*0ca0*/  FADD R15, R15, -R2 ;  /* 0x800000020f0f7221 */ /* 0x000fe20000000000 */
[-C--:B------:R-:W-:Y:S01]  /*0cb0*/  FMUL R0, R21, R12.reuse ;  /* 0x0000000c15007220 */ /* 0x080fe20000400000 */
[----:B------:R-:W-:Y:S01]  /*0cc0*/  SHF.L.U32 R21, R13, 0x10, RZ ;  /* 0x000000100d157819 */ /* 0x000fe200000006ff */
[-C--:B------:R-:W-:Y:S01]  /*0cd0*/  FMUL R13, R51, R27.reuse ;  /* 0x0000001b330d7220 */ /* 0x080fe20000400000 */
[----:B------:R-:W-:Y:S01]  /*0ce0*/  FMUL R14, R15, R12 ;  /* 0x0000000c0f0e7220 */ /* 0x000fe20000400000 */
[----:B------:R-:W-:Y:S01]  /*0cf0*/  FADD R6, R6, R27 ;  /* 0x0000001b06067221 */ /* 0x000fe20000000000 */
[----:B------:R-:W-:Y:S01]  /*0d00*/  FFMA R36, R0, R27, R36 ;  /* 0x0000001b00247223 */ /* 0x000fe20000000024 */
[----:B------:R-:W-:Y:S01]  /*0d10*/  FMUL R15, R50, R21 ;  /* 0x00000015320f7220 */ /* 0x000fe20000400000 */
[----:B------:R-:W-:Y:S01]  /*0d20*/  FADD R26, RZ, R13 ;  /* 0x0000000dff1a7221 */ /* 0x000fe20000000000 */
[----:B------:R-:W-:Y:S01]  /*0d30*/  FFMA R20, R0, R13, RZ ;  /* 0x0000000d00147223 */ /* 0x000fe200000000ff */
        /* <DEDUP_REMOVED lines=12> */
[----:B------:R0:W5:Y:S01]  /*0e00*/  LDG.E.64 R16, desc[UR8][R18.64] ;  /* 0x0000000812107981 */ /* 0x000162000c1e1b00 */
[----:B------:R-:W-:Y:S05]  /*0e10*/  BRA `(.L_x_2125) ;  /* 0x0000000000107947 */ /* 0x000fea0003800000 */
.L_x_2124:
[----:B------:R-:W-:Y:S02]  /*0e20*/  ISETP.NE.AND P1, PT, R10, RZ, PT ;  /* 0x000000ff0a00720c */ /* 0x000fe40003f25270 */
[----:B------:R-:W-:-:S06]  /*0e30*/  CS2R R16, SRZ ;  /* 0x0000000000107805 */ /* 0x000fcc000001ff00 */
[----:B------:R1:W5:Y:S05]  /*0e40*/  @P4 LDG.E R17, desc[UR8][R18.64+0x4] ;  /* 0x0000040812114981 */ /* 0x00036a000c1e1900 */
[----:B------:R1:W5:Y:S02]  /*0e50*/  @P1 LDG.E R16, desc[UR8][R18.64] ;  /* 0x0000000812101981 */ /* 0x000364000c1e1900 */
.L_x_2125:
[----:B------:R-:W-:Y:S05]  /*0e60*/  BSYNC.RECONVERGENT B1 ;  /* 0x0000000000017941 */ /* 0x000fea0003800200 */
.L_x_2123:
[----:B01----:R-:W-:Y:S01]  /*0e70*/  IMAD.WIDE R18, R21, 0x2, R24 ;  /* 0x0000000215127825 */ /* 0x003fe200078e0218 */
[----:B------:R-:W-:Y:S02]  /*0e80*/  BSSY.RECONVERGENT B1, `(.L_x_2126) ;  /* 0x000000e000017945 */ /* 0x000fe40003800200 */
[----:B------:R-:W-:-:S04]  /*0e90*/  LOP3.LUT P1, RZ, R18, 0x3, RZ, 0xc0, !PT ;  /* 0x0000000312ff7812 */ /* 0x000fc8000782c0ff */
[----:B------:R-:W-:-:S13]  /*0ea0*/  ISETP.LT.U32.OR P1, PT, R10, 0x2, P1 ;  /* 0x000000020a00780c */ /* 0x000fda0000f21470 */
[----:B------:R-:W-:Y:S05]  /*0eb0*/  @P1 BRA `(.L_x_2127) ;  /* 0x0000000000101947 */ /* 0x000fea0003800000 */
[----:B------:R-:W2:Y:S02]  /*0ec0*/  LDG.E R18, desc[UR8][R18.64] ;  /* 0x0000000812127981 */ /* 0x000ea4000c1e1900 */
[C---:B--2---:R-:W-:Y:S02]  /*0ed0*/  PRMT R20, R18.reuse, 0x7610, R20 ;  /* 0x0000761012147816 */ /* 0x044fe40000000014 */
[----:B------:R-:W-:Y:S01]  /*0ee0*/  PRMT R21, R18, 0x7632, R21 ;  /* 0x0000763212157816 */ /* 0x000fe20000000015 */
[----:B------:R-:W-:Y:S06]  /*0ef0*/  BRA `(.L_x_2128) ;  /* 0x0000000000187947 */ /* 0x000fec0003800000 */
.L_x_2127:
[C---:B------:R-:W-:Y:S02]  /*0f00*/  ISETP.NE.AND P1, PT, R10.reuse, RZ, PT ;  /* 0x000000ff0a00720c */ /* 0x040fe40003f25270 */
[----:B------:R-:W-:-:S11]  /*0f10*/  ISETP.GT.U32.AND P4, PT, R10, 0x1, PT ;  /* 0x000000010a00780c */ /* 0x000fd60003f84070 */
[----:B------:R-:W-:Y:S02]  /*0f20*/  @!P1 PRMT R20, RZ, 0x7610, R20 ;  /* 0x00007610ff149816 */ /* 0x000fe40000000014 */
[----:B------:R-:W-:-:S04]  /*0f30*/  @!P4 PRMT R21, RZ, 0x7610, R21 ;  /* 0x00007610ff15c816 */ /* 0x000fc80000000015 */
[----:B------:R0:W5:Y:S04]  /*0f40*/  @P1 LDG.E.U16 R20, desc[UR8][R18.64] ;  /* 0x0000000812141981 */ /* 0x000168000c1e1500 */
[----:B------:R0:W5:Y:S02]  /*0f50*/  @P4 LDG.E.U16 R21, desc[UR8][R18.64+0x2] ;  /* 0x0000020812154981 */ /* 0x000164000c1e1500 */
.L_x_2128:
[----:B------:R-:W-:Y:S05]  /*0f60*/  BSYNC.RECONVERGENT B1 ;  /* 0x0000000000017941 */ /* 0x000fea0003800200 */
.L_x_2126:
[--C-:B0----5:R-:W-:Y:S01]  /*0f70*/  FADD R19, R16, -R2.reuse ;  /* 0x8000000210137221 */ /* 0x121fe20000000000 */
[----:B------:R-:W-:Y:S02]  /*0f80*/  IMAD.U32 R20, R20, 0x10000, RZ ;  /* 0x0001000014147824 */ /* 0x000fe400078e00ff */
[----:B------:R-:W-:Y:S01]  /*0f90*/  FADD R23, R17, -R2 ;  /* 0x8000000211177221 */ /* 0x000fe20000000000 */
[----:B------:R-:W-:Y:S02]  /*0fa0*/  IMAD.U32 R21, R21, 0x10000, RZ ;  /* 0x0001000015157824 */ /* 0x000fe400078e00ff */
[----:B------:R-:W-:Y:S01]  /*0fb0*/  FMUL R16, R19, R12 ;  /* 0x0000000c13107220 */ /* 0x000fe20000400000 */
[----:B------:R-:W-:Y:S01]  /*0fc0*/  FMUL R17, R49, R20 ;  /* 0x0000001431117220 */ /* 0x000fe20000400000 */
[----:B------:R-:W-:Y:S01]  /*0fd0*/  FMUL R18, R23, R12 ;  /* 0x0000000c17127220 */ /* 0x000fe20000400000 */
[----:B------:R-:W-:Y:S01]  /*0fe0*/  FMUL R19, R48, R21 ;  /* 0x0000001530137220 */ /* 0x000fe20000400000 */
[----:B------:R-:W-:Y:S01]  /*0ff0*/  FADD R39, R39, R20 ;  /* 0x0000001427277221 */ /* 0x000fe20000000000 */
[----:B------:R-:W-:Y:S01]  /*1000*/  FADD R26, R26, R17 ;  /* 0x000000111a1a7221 */ /* 0x000fe20000000000 */
[C---:B------:R-:W-:Y:S01]  /*1010*/  FFMA R2, R16.reuse, R17, R27 ;  /* 0x0000001110027223 */ /* 0x040fe2000000001b */
[----:B------:R-:W-:Y:S01]  /*1020*/  FFMA R40, R16, R20, R40 ;  /* 0x0000001410287223 */ /* 0x000fe20000000028 */
[----:B------:R-:W-:Y:S01]  /*1030*/  FADD R41, R41, R21 ;  /* 0x0000001529297221 */ /* 0x000fe20000000000 */
[----:B------:R-:W-:Y:S01]  /*1040*/  FFMA R42, R18, R21, R42 ;  /* 0x00000015122a7223 */ /* 0x000fe2000000002a */
[----:B------:R-:W-:Y:S01]  /*1050*/  FADD R26, R26, R19 ;  /* 0x000000131a1a7221 */ /* 0x000fe20000000000 */
[----:B------:R-:W-:-:S07]  /*1060*/  FFMA R27, R18, R19, R2 ;  /* 0x00000013121b7223 */ /* 0x000fce0000000002 */
.L_x_2114:
[----:B------:R-:W-:Y:S05]  /*1070*/  BSYNC.RECONVERGENT B0 ;  /* 0x0000000000007941 */ /* 0x000fea0003800200 */
.L_x_2113:
[----:B-----5:R-:W0:Y:S02]  /*1080*/  LDC R2, c[0x0][0x384] ;  /* 0x0000e100ff027b82 */ /* 0x020e240000000800 */
        /* <DEDUP_REMOVED lines=23> */
.L_x_2129:
[----:B------:R-:W0:Y:S01]  /*1200*/  SHFL.DOWN PT, R21, R26, 0x10, 0x1f ;  /* 0x0a001f001a157f89 */ /* 0x000e2200000e0000 */
[----:B------:R-:W-:Y:S01]  /*1210*/  ULOP3.LUT UR12, UR4, 0x1, URZ, 0xc0, !UPT ;  /* 0x00000001040c7892 */ /* 0x000fe2000f8ec0ff */
[----:B------:R-:W-:Y:S01]  /*1220*/  ISETP.NE.AND P1, PT, R53, RZ, PT ;  /* 0x000000ff3500720c */ /* 0x000fe20003f25270 */
[----:B------:R-:W1:Y:S01]  /*1230*/  LDCU.64 UR10, c[0x0][0x3b0] ;  /* 0x00007600ff0a77ac */ /* 0x000e620008000a00 */
[----:B------:R-:W2:Y:S01]  /*1240*/  SHFL.DOWN PT, R20, R27, 0x10, 0x1f ;  /* 0x0a001f001b147f89 */ /* 0x000ea200000e0000 */
[----:B------:R-:W-:Y:S01]  /*1250*/  ISETP.NE.AND P5, PT, R29, RZ, PT ;  /* 0x000000ff1d00720c */ /* 0x000fe20003fa5270 */
[----:B------:R-:W-:-:S04]  /*1260*/  UIADD3 UR6, UPT, UPT, -UR12, URZ, URZ ;  /* 0x000000ff0c067290 */ /* 0x000fc8000fffe1ff */
[----:B------:R-:W-:Y:S01]  /*1270*/  ULOP3.LUT UR6, UR6, UR5, URZ, 0xc0, !UPT ;  /* 0x0000000506067292 */ /* 0x000fe2000f8ec0ff */
[----:B0-----:R-:W-:Y:S01]  /*1280*/  FADD R21, R21, R26 ;  /* 0x0000001a15157221 */ /* 0x001fe20000000000 */
[----:B--2---:R-:W-:-:S04]  /*1290*/  FADD R20, R20, R27 ;  /* 0x0000001b14147221 */ /* 0x004fc80000000000 */
[----:B------:R-:W0:Y:S04]  /*12a0*/  SHFL.DOWN PT, R22, R21, 0x8, 0x1f ;  /* 0x09001f0015167f89 */ /* 0x000e2800000e0000 */
[----:B------:R-:W2:Y:S01]  /*12b0*/  SHFL.DOWN PT, R23, R20, 0x8, 0x1f ;  /* 0x09001f0014177f89 */ /* 0x000ea200000e0000 */
[----:B0-----:R-:W-:Y:S01]  /*12c0*/  FADD R22, R21, R22 ;  /* 0x0000001615167221 */ /* 0x001fe20000000000 */
[----:B--2---:R-:W-:-:S04]  /*12d0*/  FADD R23, R20, R23 ;  /* 0x0000001714177221 */ /* 0x004fc80000000000 */
[----:B------:R-:W0:Y:S01]  /*12e0*/  SHFL.DOWN PT, R25, R22, 0x4, 0x1f ;  /* 0x08801f0016197f89 */ /* 0x000e2200000e0000 */
[----:B------:R-:W-:-:S03]  /*12f0*/  IADD3 R20, P4, PT, R47, UR6, RZ ;  /* 0x000000062f147c10 */ /* 0x000fc6000ff9e0ff */
[----:B------:R-:W2:Y:S01]  /*1300*/  SHFL.DOWN PT, R24, R23, 0x4, 0x1f ;  /* 0x08801f0017187f89 */ /* 0x000ea200000e0000 */
[----:B0-----:R-:W-:Y:S01]  /*1310*/  FADD R25, R22, R25 ;  /* 0x0000001916197221 */ /* 0x001fe20000000000 */
[----:B--2---:R-:W-:-:S04]  /*1320*/  FADD R24, R23, R24 ;  /* 0x0000001817187221 */ /* 0x004fc80000000000 */
[----:B------:R-:W0:Y:S01]  /*1330*/  SHFL.DOWN PT, R26, R25, 0x2, 0x1f ;  /* 0x08401f00191a7f89 */ /* 0x000e2200000e0000 */
[----:B------:R-:W-:-:S03]  /*1340*/  IADD3.X R23, PT, PT, RZ, RZ, RZ, P4, !PT ;  /* 0x000000ffff177210 */ /* 0x000fc600027fe4ff */
[----:B------:R-:W2:Y:S01]  /*1350*/  SHFL.DOWN PT, R27, R24, 0x2, 0x1f ;  /* 0x08401f00181b7f89 */ /* 0x000ea200000e0000 */
[----:B0-----:R-:W-:Y:S01]  /*1360*/  FADD R26, R25, R26 ;  /* 0x0000001a191a7221 */ /* 0x001fe20000000000 */
[----:B--2---:R-:W-:-:S04]  /*1370*/  FADD R27, R24, R27 ;  /* 0x0000001b181b7221 */ /* 0x004fc80000000000 */
[----:B------:R-:W0:Y:S01]  /*1380*/  SHFL.DOWN PT, R21, R26, 0x1, 0x1f ;  /* 0x08201f001a157f89 */ /* 0x000e2200000e0000 */
[----:B-1----:R-:W-:-:S03]  /*1390*/  LEA R24, P4, R20, UR10, 0x3 ;  /* 0x0000000a14187c11 */ /* 0x002fc6000f8818ff */
[----:B------:R-:W1:Y:S01]  /*13a0*/  SHFL.DOWN PT, R22, R27, 0x1, 0x1f ;  /* 0x08201f001b167f89 */ /* 0x000e6200000e0000 */
[----:B------:R-:W-:Y:S02]  /*13b0*/  LEA.HI.X R25, R20, UR11, R23, 0x3, P4 ;  /* 0x0000000b14197c11 */ /* 0x000fe4000a0f1c17 */
[----:B------:R-:W-:Y:S01]  /*13c0*/  ISETP.NE.AND P4, PT, RZ, UR12, PT ;  /* 0x0000000cff007c0c */ /* 0x000fe2000bf85270 */
[----:B0-----:R-:W-:Y:S01]  /*13d0*/  FADD R20, R26, R21 ;  /* 0x000000151a147221 */ /* 0x001fe20000000000 */
[----:B-1----:R-:W-:Y:S01]  /*13e0*/  FADD R21, R27, R22 ;  /* 0x000000161b157221 */ /* 0x002fe20000000000 */
[----:B------:R-:W-:-:S05]  /*13f0*/  @!P1 IMAD.WIDE.U32 R22, R4, 0x8, R24 ;  /* 0x0000000804169825 */ /* 0x000fca00078e0018 */
[----:B------:R0:W-:Y:S01]  /*1400*/  @!P1 STG.E.64 desc[UR8][R22.64], R20 ;  /* 0x0000001416009986 */ /* 0x0001e2000c101b08 */
[----:B------:R-:W-:Y:S05]  /*1410*/  @P5 BRA `(.L_x_2131) ;  /* 0x0000000000645947 */ /* 0x000fea0003800000 */
[----:B0-----:R-:W0:Y:S01]  /*1420*/  LDC R22, c[0x0][0x380] ;  /* 0x0000e000ff167b82 */ /* 0x001e220000000800 */
[----:B------:R-:W-:Y:S01]  /*1430*/  UISETP.GT.U32.AND UP0, UPT, UR4, 0x1, UPT ;  /* 0x000000010400788c */ /* 0x000fe2000bf04070 */
[----:B------:R-:W-:-:S03]  /*1440*/  UMOV UR6, 0xffffffff ;  /* 0xffffffff00067882 */ /* 0x000fc60000000000 */
[----:B------:R-:W-:-:S03]  /*1450*/  USEL UR6, UR6, 0x1, UP0 ;  /* 0x0000000106067887 */ /* 0x000fc60008000000 */
[----:B------:R-:W1:Y:S01]  /*1460*/  LDC.64 R20, c[0x0][0x3b8] ;  /* 0x0000ee00ff147b82 */ /* 0x000e620000000a00 */
[----:B------:R-:W-:Y:S02]  /*1470*/  UISETP.GE.U32.AND UP0, UPT, UR4, 0x2, UPT ;  /* 0x000000020400788c */ /* 0x000fe4000bf06070 */
[----:B------:R-:W-:Y:S01]  /*1480*/  IMAD.U32 R27, RZ, RZ, UR6 ;  /* 0x00000006ff1b7e24 */ /* 0x000fe2000f8e00ff */
[----:B0-----:R-:W-:-:S04]  /*1490*/  SEL R22, R22, RZ, P4 ;  /* 0x000000ff16167207 */ /* 0x001fc80002000000 */
[----:B------:R-:W-:-:S04]  /*14a0*/  IADD3 R23, P1, PT, R3, R22, RZ ;  /* 0x0000001603177210 */ /* 0x000fc80007f3e0ff */
[----:B------:R-:W-:Y:S02]  /*14b0*/  LEA.HI.X.SX32 R22, R22, RZ, 0x1, P1 ;  /* 0x000000ff16167211 */ /* 0x000fe400008f0eff */
[----:B-1----:R-:W-:-:S04]  /*14c0*/  LEA R20, P1, R23, R20, 0x2 ;  /* 0x0000001417147211 */ /* 0x002fc800078210ff */
[----:B------:R-:W-:Y:S02]  /*14d0*/  LEA.HI.X R21, R23, R21, R22, 0x2, P1 ;  /* 0x0000001517157211 */ /* 0x000fe400008f1416 */
[----:B------:R-:W-:Y:S01]  /*14e0*/  PLOP3.LUT P1, PT, PT, PT, UP0, 0x80, 0x8 ;  /* 0x000000000008781c */ /* 0x000fe20003f2f008 */
[----:B------:R-:W-:Y:S06]  /*14f0*/  MEMBAR.ALL.GPU ;  /* 0x0000000000007992 */ /* 0x000fec000000a000 */
[----:B------:R-:W-:-:S00]  /*1500*/  ERRBAR ;  /* 0x00000000000079ab */ /* 0x000fc00000000000 */
[----:B------:R-:W-:Y:S06]  /*1510*/  CGAERRBAR ;  /* 0x00000000000075ab */ /* 0x000fec0000000000 */
[----:B------:R1:W-:Y:S01]  /*1520*/  REDG.E.ADD.S32.STRONG.GPU desc[UR8][R20.64], R27 ;  /* 0x0000001b1400798e */ /* 0x0003e2000c12e308 */
[----:B------:R-:W-:-:S04]  /*1530*/  SEL R23, R2, RZ, !P1 ;  /* 0x000000ff02177207 */ /* 0x000fc80004800000 */
[----:B------:R-:W-:-:S13]  /*1540*/  ISETP.NE.AND P1, PT, R23, -0x1, PT ;  /* 0xffffffff1700780c */ /* 0x000fda0003f25270 */
[----:B-1----:R-:W-:Y:S05]  /*1550*/  @!P1 BRA `(.L_x_2131) ;  /* 0x0000000000149947 */ /* 0x002fea0003800000 */
.L_x_2132:
[----:B------:R-:W2:Y:S04]  /*1560*/  LDG.E.STRONG.GPU R22, desc[UR8][R20.64] ;  /* 0x0000000814167981 */ /* 0x000ea8000c1ef900 */
[----:B--2---:R-:W-:Y:S01]  /*1570*/  CCTL.IVALL ;  /* 0x00000000ff00798f */ /* 0x004fe20002000000 */
[----:B------:R-:W-:Y:S05]  /*1580*/  YIELD ;  /* 0x0000000000007946 */ /* 0x000fea0003800000 */
[----:B------:R-:W-:-:S13]  /*1590*/  ISETP.NE.AND P1, PT, R22, R23, PT ;  /* 0x000000171600720c */ /* 0x000fda0003f25270 */
[----:B------:R-:W-:Y:S05]  /*15a0*/  @P1 BRA `(.L_x_2132) ;  /* 0xfffffffc00ec1947 */ /* 0x000fea000383ffff */
.L_x_2131:
        /* <DEDUP_REMOVED lines=10> */
[----:B0-----:R-:W-:-:S08]  /*1650*/  IMAD.MOV.U32 R20, RZ, RZ, R53 ;  /* 0x000000ffff147224 */ /* 0x001fd000078e0035 */
[----:B------:R-:W-:Y:S05]  /*1660*/  @!P1 BRA `(.L_x_2136) ;  /* 0x0000000000e09947 */ /* 0x000fea0003800000 */
[----:B------:R-:W-:Y:S02]  /*1670*/  HFMA2 R35, -RZ, RZ, 0, 0 ;  /* 0x00000000ff237431 */ /* 0x000fe400000001ff */
[----:B------:R-:W-:Y:S02]  /*1680*/  IMAD.MOV.U32 R21, RZ, RZ, R52 ;  /* 0x000000ffff157224 */ /* 0x000fe400078e0034 */
[----:B------:R-:W-:-:S07]  /*1690*/  IMAD.MOV.U32 R20, RZ, RZ, R53 ;  /* 0x000000ffff147224 */ /* 0x000fce00078e0035 */
.L_x_2137:
[----:B------:R-:W-:-:S05]  /*16a0*/  IMAD.WIDE.U32 R26, R20, 0x8, R24 ;  /* 0x00000008141a7825 */ /* 0x000fca00078e0018 */
[----:B------:R-:W2:Y:S04]  /*16b0*/  LDG.E.64 R22, desc[UR8][R26.64] ;  /* 0x000000081a167981 */ /* 0x000ea8000c1e1b00 */
[----:B------:R-:W3:Y:S04]  /*16c0*/  LDG.E.64 R30, desc[UR8][R26.64+0x100] ;  /* 0x000100081a1e7981 */ /* 0x000ee8000c1e1b00 */
[----:B------:R-:W4:Y:S01]  /*16d0*/  LDG.E.64 R28, desc[UR8][R26.64+0x200] ;  /* 0x000200081a1c7981 */ /* 0x000f22000c1e1b00 */
[----:B--2---:R-:W-:Y:S01]  /*16e0*/  FADD R33, R22, R34 ;  /* 0x0000002216217221 */ /* 0x004fe20000000000 */
[----:B------:R-:W-:-:S02]  /*16f0*/  FADD R34, R23, R35 ;  /* 0x0000002317227221 */ /* 0x000fc40000000000 */
[----:B------:R-:W2:Y:S01]  /*1700*/  LDG.E.64 R22, desc[UR8][R26.64+0x500] ;  /* 0x000500081a167981 */ /* 0x000ea2000c1e1b00 */
[----:B---3--:R-:W-:Y:S01]  /*1710*/  FADD R33, R33, R30 ;  /* 0x0000001e21217221 */ /* 0x008fe20000000000 */
[----:B------:R-:W-:Y:S02]  /*1720*/  FADD R34, R34, R31 ;  /* 0x0000001f22227221 */ /* 0x000fe40000000000 */
[----:B------:R-:W3:Y:S01]  /*1730*/  LDG.E.64 R30, desc[UR8][R26.64+0x300] ;  /* 0x000300081a1e7981 */ /* 0x000ee2000c1e1b00 */
[----:B----4-:R-:W-:-:S03]  /*1740*/  FADD R35, R33, R28 ;  /* 0x0000001c21237221 */ /* 0x010fc60000000000 */
[----:B------:R-:W4:Y:S01]  /*1750*/  LDG.E.64 R32, desc[UR8][R26.64+0x400] ;  /* 0x000400081a207981 */ /* 0x000f22000c1e1b00 */
[----:B------:R-:W-:-:S03]  /*1760*/  FADD R34, R34, R29 ;  /* 0x0000001d22227221 */ /* 0x000fc60000000000 */
[----:B------:R-:W5:Y:S01]  /*1770*/  LDG.E.64 R28, desc[UR8][R26.64+0x800] ;  /* 0x000800081a1c7981 */ /* 0x000f62000c1e1b00 */
        /* <DEDUP_REMOVED lines=15> */
[----:B-----5:R-:W-:Y:S01]  /*1870*/  FADD R35, R35, R28 ;  /* 0x0000001c23237221 */ /* 0x020fe20000000000 */
[----:B------:R-:W-:-:S02]  /*1880*/  FADD R34, R34, R29 ;  /* 0x0000001d22227221 */ /* 0x000fc40000000000 */
[----:B------:R-:W5:Y:S01]  /*1890*/  LDG.E.64 R28, desc[UR8][R26.64+0xd00] ;  /* 0x000d00081a1c7981 */ /* 0x000f62000c1e1b00 */
[----:B--2---:R-:W-:Y:S01]  /*18a0*/  FADD R35, R35, R22 ;  /* 0x0000001623237221 */ /* 0x004fe20000000000 */
[----:B------:R-:W-:Y:S02]  /*18b0*/  FADD R34, R34, R23 ;  /* 0x0000001722227221 */ /* 0x000fe40000000000 */
[----:B------:R-:W2:Y:S01]  /*18c0*/  LDG.E.64 R22, desc[UR8][R26.64+0xe00] ;  /* 0x000e00081a167981 */ /* 0x000ea2000c1e1b00 */
[----:B---3--:R-:W-:Y:S01]  /*18d0*/  FADD R35, R35, R30 ;  /* 0x0000001e23237221 */ /* 0x008fe20000000000 */
[----:B------:R-:W-:Y:S02]  /*18e0*/  FADD R34, R34, R31 ;  /* 0x0000001f22227221 */ /* 0x000fe40000000000 */
[----:B------:R-:W3:Y:S04]  /*18f0*/  LDG.E.64 R30, desc[UR8][R26.64+0xc00] ;  /* 0x000c00081a1e7981 */ /* 0x000ee8000c1e1b00 */
[----:B------:R-:W2:Y:S01]  /*1900*/  LDG.E.64 R26, desc[UR8][R26.64+0xf00] ;  /* 0x000f00081a1a7981 */ /* 0x000ea2000c1e1b00 */
[----:B------:R-:W-:Y:S01]  /*1910*/  IADD3 R21, PT, PT, R21, 0x10, RZ ;  /* 0x0000001015157810 */ /* 0x000fe20007ffe0ff */
[----:B----4-:R-:W-:Y:S01]  /*1920*/  FADD R32, R35, R32 ;  /* 0x0000002023207221 */ /* 0x010fe20000000000 */
[----:B------:R-:W-:-:S02]  /*1930*/  FADD R33, R34, R33 ;  /* 0x0000002122217221 */ /* 0x000fc40000000000 */
[----:B------:R-:W-:Y:S01]  /*1940*/  ISETP.NE.AND P1, PT, R21, RZ, PT ;  /* 0x000000ff1500720c */ /* 0x000fe20003f25270 */
[----:B------:R-:W-:Y:S02]  /*1950*/  VIADD R20, R20, 0x200 ;  /* 0x0000020014147836 */ /* 0x000fe40000000000 */
[----:B---3--:R-:W-:Y:S01]  /*1960*/  FADD R35, R32, R30 ;  /* 0x0000001e20237221 */ /* 0x008fe20000000000 */
[----:B------:R-:W-:-:S03]  /*1970*/  FADD R30, R33, R31 ;  /* 0x0000001f211e7221 */ /* 0x000fc60000000000 */
[----:B-----5:R-:W-:Y:S01]  /*1980*/  FADD R35, R35, R28 ;  /* 0x0000001c23237221 */ /* 0x020fe20000000000 */
[----:B------:R-:W-:-:S03]  /*1990*/  FADD R30, R30, R29 ;  /* 0x0000001d1e1e7221 */ /* 0x000fc60000000000 */
[----:B--2---:R-:W-:Y:S01]  /*19a0*/  FADD R35, R35, R22 ;  /* 0x0000001623237221 */ /* 0x004fe20000000000 */
[----:B------:R-:W-:-:S03]  /*19b0*/  FADD R30, R30, R23 ;  /* 0x000000171e1e7221 */ /* 0x000fc60000000000 */
[----:B------:R-:W-:Y:S01]  /*19c0*/  FADD R34, R35, R26 ;  /* 0x0000001a23227221 */ /* 0x000fe20000000000 */
[----:B------:R-:W-:Y:S01]  /*19d0*/  FADD R35, R30, R27 ;  /* 0x0000001b1e237221 */ /* 0x000fe20000000000 */
[----:B------:R-:W-:Y:S06]  /*19e0*/  @P1 BRA `(.L_x_2137) ;  /* 0xfffffffc002c1947 */ /* 0x000fec000383ffff */
.L_x_2136:
[----:B------:R-:W-:Y:S05]  /*19f0*/  BSYNC.RECONVERGENT B1 ;  /* 0x0000000000017941 */ /* 0x000fea0003800200 */
.L_x_2135:
[----:B------:R-:W-:Y:S05]  /*1a00*/  @!P4 BRA `(.L_x_2134) ;  /* 0x0000000000fcc947 */ /* 0x000fea0003800000 */
[----:B------:R-:W-:Y:S01]  /*1a10*/  BSSY.RECONVERGENT B1, `(.L_x_2138) ;  /* 0x000001d000017945 */ /* 0x000fe20003800200 */
[----:B------:R-:W-:-:S03]  /*1a20*/  ISETP.NE.AND P1, PT, R45, RZ, PT ;  /* 0x000000ff2d00720c */ /* 0x000fc60003f25270 */
[----:B------:R-:W-:Y:S10]  /*1a30*/  @!P2 BRA `(.L_x_2139) ;  /* 0x000000000068a947 */ /* 0x000ff40003800000 */
[----:B------:R-:W-:-:S05]  /*1a40*/  IMAD.WIDE R22, R20, 0x8, R24 ;  /* 0x0000000814167825 */ /* 0x000fca00078e0218 */
[----:B------:R-:W2:Y:S04]  /*1a50*/  LDG.E.64 R26, desc[UR8][R22.64] ;  /* 0x00000008161a7981 */ /* 0x000ea8000c1e1b00 */
[----:B------:R-:W3:Y:S04]  /*1a60*/  LDG.E.64 R28, desc[UR8][R22.64+0x100] ;  /* 0x00010008161c7981 */ /* 0x000ee8000c1e1b00 */
[----:B------:R-:W4:Y:S04]  /*1a70*/  LDG.E.64 R30, desc[UR8][R22.64+0x200] ;  /* 0x00020008161e7981 */ /* 0x000f28000c1e1b00 */
[----:B------:R-:W5:Y:S01]  /*1a80*/  LDG.E.64 R32, desc[UR8][R22.64+0x300] ;  /* 0x0003000816207981 */ /* 0x000f62000c1e1b00 */
[----:B--2---:R-:W-:Y:S01]  /*1a90*/  FADD R21, R34, R26 ;  /* 0x0000001a22157221 */ /* 0x004fe20000000000 */
[----:B------:R-:W-:-:S03]  /*1aa0*/  FADD R26, R35, R27 ;  /* 0x0000001b231a7221 */ /* 0x000fc60000000000 */
[----:B---3--:R-:W-:Y:S01]  /*1ab0*/  FADD R21, R21, R28 ;  /* 0x0000001c15157221 */ /* 0x008fe20000000000 */
[----:B------:R-:W-:Y:S02]  /*1ac0*/  FADD R26, R26, R29 ;  /* 0x0000001d1a1a7221 */ /* 0x000fe40000000000 */
[----:B------:R-:W2:Y:S01]  /*1ad0*/  LDG.E.64 R28, desc[UR8][R22.64+0x500] ;  /* 0x00050008161c7981 */ /* 0x000ea2000c1e1b00 */
[----:B----4-:R-:W-:Y:S01]  /*1ae0*/  FADD R21, R21, R30 ;  /* 0x0000001e15157221 */ /* 0x010fe20000000000 */
[----:B------:R-:W-:Y:S02]  /*1af0*/  FADD R26, R26, R31 ;  /* 0x0000001f1a1a7221 */ /* 0x000fe40000000000 */
[----:B------:R-:W3:Y:S01]  /*1b00*/  LDG.E.64 R30, desc[UR8][R22.64+0x600] ;  /* 0x00060008161e7981 */ /* 0x000ee2000c1e1b00 */
[----:B-----5:R-:W-:Y:S01]  /*1b10*/  FADD R21, R21, R32 ;  /* 0x0000002015157221 */ /* 0x020fe20000000000 */
[----:B------:R-:W-:Y:S02]  /*1b20*/  FADD R32, R26, R33 ;  /* 0x000000211a207221 */ /* 0x000fe40000000000 */
[----:B------:R-:W4:Y:S04]  /*1b30*/  LDG.E.64 R26, desc[UR8][R22.64+0x400] ;  /* 0x00040008161a7981 */ /* 0x000f28000c1e1b00 */
[----:B------:R-:W5:Y:S01]  /*1b40*/  LDG.E.64 R22, desc[UR8][R22.64+0x700] ;  /* 0x0007000816167981 */ /* 0x000f62000c1e1b00 */
[----:B------:R-:W-:Y:S01]  /*1b50*/  IADD3 R20, PT, PT, R20, 0x100, RZ ;  /* 0x0000010014147810 */ /* 0x000fe20007ffe0ff */
[----:B----4-:R-:W-:Y:S01]  /*1b60*/  FADD R21, R21, R26 ;  /* 0x0000001a15157221 */ /* 0x010fe20000000000 */
[----:B------:R-:W-:-:S03]  /*1b70*/  FADD R32, R32, R27 ;  /* 0x0000001b20207221 */ /* 0x000fc60000000000 */
[----:B--2---:R-:W-:Y:S01]  /*1b80*/  FADD R21, R21, R28 ;  /* 0x0000001c15157221 */ /* 0x004fe20000000000 */
[----:B------:R-:W-:-:S03]  /*1b90*/  FADD R32, R32, R29 ;  /* 0x0000001d20207221 */ /* 0x000fc60000000000 */
[----:B---3--:R-:W-:Y:S01]  /*1ba0*/  FADD R21, R21, R30 ;  /* 0x0000001e15157221 */ /* 0x008fe20000000000 */
[----:B------:R-:W-:-:S03]  /*1bb0*/  FADD R32, R32, R31 ;  /* 0x0000001f20207221 */ /* 0x000fc60000000000 */
[----:B-----5:R-:W-:Y:S01]  /*1bc0*/  FADD R34, R21, R22 ;  /* 0x0000001615227221 */ /* 0x020fe20000000000 */
[----:B------:R-:W-:-:S07]  /*1bd0*/  FADD R35, R32, R23 ;  /* 0x0000001720237221 */ /* 0x000fce0000000000 */
.L_x_2139:
[----:B------:R-:W-:Y:S05]  /*1be0*/  BSYNC.RECONVERGENT B1 ;  /* 0x0000000000017941 */ /* 0x000fea0003800200 */
.L_x_2138:
        /* <DEDUP_REMOVED lines=18> */
.L_x_2141:
[----:B------:R-:W-:Y:S05]  /*1d10*/  BSYNC.RECONVERGENT B1 ;  /* 0x0000000000017941 */ /* 0x000fea0003800200 */
.L_x_2140:
        /* <DEDUP_REMOVED lines=14> */
.L_x_2134:
[----:B------:R-:W-:Y:S05]  /*1e00*/  BSYNC.RECONVERGENT B0 ;  /* 0x0000000000007941 */ /* 0x000fea0003800200 */
.L_x_2133:
[----:B0-----:R-:W0:Y:S01]  /*1e10*/  SHFL.BFLY PT, R21, R34, 0x1, 0x1f ;  /* 0x0c201f0022157f89 */ /* 0x001e2200000e0000 */
        /* <DEDUP_REMOVED lines=21> */
.L_x_2130:
[----:B------:R-:W-:Y:S04]  /*1f70*/  BSSY.RECONVERGENT B0, `(.L_x_2142) ;  /* 0x000002f000007945 */ /* 0x000fe80003800200 */
[----:B------:R-:W-:Y:S05]  /*1f80*/  @!P0 BRA `(.L_x_2143) ;  /* 0x0000000000b48947 */ /* 0x000fea0003800000 */
[----:B------:R-:W0:Y:S01]  /*1f90*/  S2R R21, SR_TID.X ;  /* 0x0000000000157919 */ /* 0x000e220000002100 */
[----:B------:R-:W1:Y:S01]  /*1fa0*/  LDC.64 R24, c[0x0][0x3e8] ;  /* 0x0000fa00ff187b82 */ /* 0x000e620000000a00 */
[-C--:B------:R-:W-:Y:S01]  /*1fb0*/  FMUL R26, R20, R43.reuse ;  /* 0x0000002b141a7220 */ /* 0x080fe20000400000 */
[----:B------:R-:W-:Y:S01]  /*1fc0*/  ISETP.GT.U32.AND P1, PT, R8, 0x1, PT ;  /* 0x000000010800780c */ /* 0x000fe20003f24070 */
[----:B------:R-:W-:Y:S01]  /*1fd0*/  FMUL R27, R28, R43 ;  /* 0x0000002b1c1b7220 */ /* 0x000fe20000400000 */
[----:B------:R-:W-:Y:S03]  /*1fe0*/  BSSY.RECONVERGENT B1, `(.L_x_2144) ;  /* 0x0000015000017945 */ /* 0x000fe60003800200 */
[----:B------:R-:W-:-:S04]  /*1ff0*/  FFMA R28, R14, R26, R27 ;  /* 0x0000001a0e1c7223 */ /* 0x000fc8000000001b */
[----:B------:R-:W-:Y:S01]  /*2000*/  FADD R29, R15, -R28 ;  /* 0x8000001c0f1d7221 */ /* 0x000fe20000000000 */
[----:B0-----:R-:W-:-:S04]  /*2010*/  LOP3.LUT R21, R21, 0x1f, RZ, 0xc0, !PT ;  /* 0x0000001f15157812 */ /* 0x001fc800078ec0ff */
[----:B------:R-:W-:-:S05]  /*2020*/  LEA R21, R4, R21, 0x5 ;  /* 0x0000001504157211 */ /* 0x000fca00078e28ff */
[----:B------:R-:W-:-:S04]  /*2030*/  IMAD.SHL.U32 R22, R21, 0x2, RZ ;  /* 0x0000000215167824 */ /* 0x000fc800078e00ff */
[----:B------:R-:W-:Y:S02]  /*2040*/  IMAD R21, R11, UR7, R22 ;  /* 0x000000070b157c24 */ /* 0x000fe4000f8e0216 */
[----:B------:R-:W-:Y:S02]  /*2050*/  FFMA R22, R0, R26, R27 ;  /* 0x0000001a00167223 */ /* 0x000fe4000000001b */
[----:B-1----:R-:W-:-:S04]  /*2060*/  IMAD.WIDE R20, R21, 0x4, R24 ;  /* 0x0000000415147825 */ /* 0x002fc800078e0218 */
[----:B------:R-:W-:Y:S01]  /*2070*/  FADD R23, R13, -R22 ;  /* 0x800000160d177221 */ /* 0x000fe20000000000 */
[----:B------:R-:W-:-:S03]  /*2080*/  LOP3.LUT P0, RZ, R20, 0x7, RZ, 0xc0, !PT ;  /* 0x0000000714ff7812 */ /* 0x000fc6000780c0ff */
[-C--:B------:R-:W-:Y:S01]  /*2090*/  FMUL R22, R23, R12.reuse ;  /* 0x0000000c17167220 */ /* 0x080fe20000400000 */
[----:B------:R-:W-:-:S09]  /*20a0*/  FMUL R23, R29, R12 ;  /* 0x0000000c1d177220 */ /* 0x000fd20000400000 */
[----:B------:R-:W-:Y:S05]  /*20b0*/  @!P0 BRA P1, `(.L_x_2145) ;  /* 0x0000000000188947 */ /* 0x000fea0000800000 */
[----:B------:R-:W-:-:S13]  /*20c0*/  ISETP.NE.AND P0, PT, R8, RZ, PT ;  /* 0x000000ff0800720c */ /* 0x000fda0003f05270 */
[----:B------:R1:W-:Y:S01]  /*20d0*/  @P0 STG.E desc[UR8][R20.64], R22 ;  /* 0x0000001614000986 */ /* 0x0003e2000c101908 */
[----:B------:R-:W-:-:S13]  /*20e0*/  ISETP.GE.U32.AND P0, PT, R8, 0x2, PT ;  /* 0x000000020800780c */ /* 0x000fda0003f06070 */
[----:B-1----:R-:W-:Y:S05]  /*20f0*/  @!P0 BRA `(.L_x_2146) ;  /* 0x00000000000c8947 */ /* 0x002fea0003800000 */
[----:B------:R1:W-:Y:S01]  /*2100*/  STG.E desc[UR8][R20.64+0x4], R23 ;  /* 0x0000041714007986 */ /* 0x0003e2000c101908 */
[----:B------:R-:W-:Y:S05]  /*2110*/  BRA `(.L_x_2146) ;  /* 0x0000000000047947 */ /* 0x000fea0003800000 */
.L_x_2145:
[----:B------:R0:W-:Y:S02]  /*2120*/  STG.E.64 desc[UR8][R20.64], R22 ;  /* 0x0000001614007986 */ /* 0x0001e4000c101b08 */
.L_x_2146:
[----:B------:R-:W-:Y:S05]  /*2130*/  BSYNC.RECONVERGENT B1 ;  /* 0x0000000000017941 */ /* 0x000fea0003800200 */
.L_x_2144:
[----:B------:R-:W-:-:S13]  /*2140*/  ISETP.GE.AND P0, PT, R7, UR7, PT ;  /* 0x0000000707007c0c */ /* 0x000fda000bf06270 */
[----:B------:R-:W-:Y:S05]  /*2150*/  @P0 BRA `(.L_x_2143) ;  /* 0x0000000000400947 */ /* 0x000fea0003800000 */
[----:B01----:R-:W-:Y:S02]  /*2160*/  IMAD R21, R11, UR7, R7 ;  /* 0x000000070b157c24 */ /* 0x003fe4000f8e0207 */
[-CC-:B------:R-:W-:Y:S01]  /*2170*/  FFMA R22, R16, R26.reuse, R27.reuse ;  /* 0x0000001a10167223 */ /* 0x180fe2000000001b */
[----:B------:R-:W-:Y:S01]  /*2180*/  FFMA R26, R18, R26, R27 ;  /* 0x0000001a121a7223 */ /* 0x000fe2000000001b */
[----:B------:R-:W-:-:S04]  /*2190*/  IMAD.WIDE R20, R21, 0x4, R24 ;  /* 0x0000000415147825 */ /* 0x000fc800078e0218 */
[----:B------:R-:W-:Y:S01]  /*21a0*/  FADD R11, R17, -R22 ;  /* 0x80000016110b7221 */ /* 0x000fe20000000000 */
[----:B------:R-:W-:Y:S01]  /*21b0*/  FADD R23, R19, -R26 ;  /* 0x8000001a13177221 */ /* 0x000fe20000000000 */
[----:B------:R-:W-:Y:S02]  /*21c0*/  LOP3.LUT P0, RZ, R20, 0x7, RZ, 0xc0, !PT ;  /* 0x0000000714ff7812 */ /* 0x000fe4000780c0ff */
[-C--:B------:R-:W-:Y:S01]  /*21d0*/  FMUL R22, R11, R12.reuse ;  /* 0x0000000c0b167220 */ /* 0x080fe20000400000 */
[----:B------:R-:W-:Y:S01]  /*21e0*/  FMUL R23, R23, R12 ;  /* 0x0000000c17177220 */ /* 0x000fe20000400000 */
[----:B------:R-:W-:-:S13]  /*21f0*/  ISETP.LT.U32.OR P0, PT, R10, 0x2, P0 ;  /* 0x000000020a00780c */ /* 0x000fda0000701470 */
[----:B------:R2:W-:Y:S01]  /*2200*/  @!P0 STG.E.64 desc[UR8][R20.64], R22 ;  /* 0x0000001614008986 */ /* 0x0005e2000c101b08 */
[----:B------:R-:W-:Y:S05]  /*2210*/  @!P0 BRA `(.L_x_2143) ;  /* 0x0000000000108947 */ /* 0x000fea0003800000 */
[C---:B------:R-:W-:Y:S02]  /*2220*/  ISETP.NE.AND P1, PT, R10.reuse, RZ, PT ;  /* 0x000000ff0a00720c */ /* 0x040fe40003f25270 */
[----:B------:R-:W-:-:S11]  /*2230*/  ISETP.GE.U32.AND P0, PT, R10, 0x2, PT ;  /* 0x000000020a00780c */ /* 0x000fd60003f06070 */
[----:B------:R3:W-:Y:S04]  /*2240*/  @P1 STG.E desc[UR8][R20.64], R22 ;  /* 0x0000001614001986 */ /* 0x0007e8000c101908 */
[----:B------:R3:W-:Y:S02]  /*2250*/  @P0 STG.E desc[UR8][R20.64+0x4], R23 ;  /* 0x0000041714000986 */ /* 0x0007e4000c101908 */
.L_x_2143:
[----:B------:R-:W-:Y:S05]  /*2260*/  BSYNC.RECONVERGENT B0 ;  /* 0x0000000000007941 */ /* 0x000fea0003800200 */
.L_x_2142:
[----:B------:R-:W4:Y:S01]  /*2270*/  LDC R11, c[0x0][0x380] ;  /* 0x0000e000ff0b7b82 */ /* 0x000f220000000800 */
[----:B------:R-:W5:Y:S01]  /*2280*/  LDCU UR6, c[0x0][0x388] ;  /* 0x00007100ff0677ac */ /* 0x000f620008000800 */
[----:B----4-:R-:W-:-:S05]  /*2290*/  SHF.L.U32 R12, R11, 0x2, RZ ;  /* 0x000000020b0c7819 */ /* 0x010fca00000006ff */
[----:B------:R-:W-:-:S05]  /*22a0*/  IMAD.IADD R5, R5, 0x1, R12 ;  /* 0x0000000105057824 */ /* 0x000fca00078e020c */
[----:B-----5:R-:W-:-:S13]  /*22b0*/  ISETP.GE.AND P0, PT, R5, UR6, PT ;  /* 0x0000000605007c0c */ /* 0x020fda000bf06270 */
[----:B------:R-:W-:Y:S05]  /*22c0*/  @!P0 BRA `(.L_x_2147) ;  /* 0xffffffe400788947 */ /* 0x000fea000383ffff */
[--C-:B------:R-:W-:Y:S01]  /*22d0*/  IMAD.MOV.U32 R10, RZ, RZ, R37.reuse ;  /* 0x000000ffff0a7224 */ /* 0x100fe200078e0025 */
        /* <DEDUP_REMOVED lines=8> */
[----:B------:R-:W-:-:S07]  /*2360*/  MOV R37, R38 ;  /* 0x0000002600257202 */ /* 0x000fce0000000f00 */
.L_x_2110:
[----:B------:R-:W4:Y:S01]  /*2370*/  S2R R24, SR_TID.X ;  /* 0x0000000000187919 */ /* 0x000f220000002100 */
[----:B------:R-:W-:Y:S01]  /*2380*/  BSSY.RECONVERGENT B0, `(.L_x_2148) ;  /* 0x0000013000007945 */ /* 0x000fe20003800200 */
[----:B------:R-:W5:Y:S01]  /*2390*/  S2R R5, SR_CgaCtaId ;  /* 0x0000000000057919 */ /* 0x000f620000008800 */
[----:B------:R-:W0:Y:S01]  /*23a0*/  S2R R14, SR_TID.X ;  /* 0x00000000000e7919 */ /* 0x000e220000002100 */
[C---:B----4-:R-:W-:Y:S02]  /*23b0*/  LOP3.LUT R15, R24.reuse, 0x1f, RZ, 0xc0, !PT ;  /* 0x0000001f180f7812 */ /* 0x050fe400078ec0ff */
[----:B------:R-:W-:Y:S02]  /*23c0*/  LOP3.LUT R17, R24, 0x3e0, RZ, 0xc0, !PT ;  /* 0x000003e018117812 */ /* 0x000fe400078ec0ff */
[----:B------:R-:W-:Y:S02]  /*23d0*/  LEA R16, R4, R15, 0x5 ;  /* 0x0000000f04107211 */ /* 0x000fe400078e28ff */
[----:B------:R-:W-:-:S02]  /*23e0*/  MOV R4, 0x400 ;  /* 0x0000040000047802 */ /* 0x000fc40000000f00 */
[----:B0-----:R-:W-:Y:S01]  /*23f0*/  SHF.R.U32.HI R14, RZ, 0x5, R14 ;  /* 0x00000005ff0e7819 */ /* 0x001fe2000001160e */
[----:B------:R-:W-:Y:S01]  /*2400*/  IMAD.SHL.U32 R15, R16, 0x2, RZ ;  /* 0x00000002100f7824 */ /* 0x000fe200078e00ff */
[----:B-----5:R-:W-:Y:S01]  /*2410*/  LEA R5, R5, R4, 0x18 ;  /* 0x0000000405057211 */ /* 0x020fe200078ec0ff */
[----:B------:R-:W-:-:S03]  /*2420*/  IMAD R16, R17, R2, R16 ;  /* 0x0000000211107224 */ /* 0x000fc600078e0210 */
[----:B------:R-:W-:Y:S01]  /*2430*/  ISETP.GE.AND P0, PT, R15, UR7, PT ;  /* 0x000000070f007c0c */ /* 0x000fe2000bf06270 */
[----:B------:R-:W-:-:S05]  /*2440*/  IMAD R5, R14, 0x108, R5 ;  /* 0x000001080e057824 */ /* 0x000fca00078e0205 */
[----:B------:R-:W-:-:S07]  /*2450*/  LEA R17, R53, R5, 0x3 ;  /* 0x0000000535117211 */ /* 0x000fce00078e18ff */
[----:B------:R-:W-:Y:S05]  /*2460*/  @P0 BRA `(.L_x_2149) ;  /* 0x0000000000100947 */ /* 0x000fea0003800000 */
[----:B------:R-:W-:Y:S01]  /*2470*/  IMAD R4, R2, 0x40, R15 ;  /* 0x0000004002047824 */ /* 0x000fe200078e020f */
[----:B------:R0:W-:Y:S04]  /*2480*/  STS.64 [R17], R6 ;  /* 0x0000000611007388 */ /* 0x0001e80000000a00 */
[----:B------:R-:W-:-:S13]  /*2490*/  ISETP.GE.AND P1, PT, R4, UR7, PT ;  /* 0x0000000704007c0c */ /* 0x000fda000bf26270 */
[----:B------:R0:W-:Y:S02]  /*24a0*/  @!P1 STS.64 [R17+0x420], R8 ;  /* 0x0004200811009388 */ /* 0x0001e40000000a00 */
.L_x_2149:
[----:B------:R-:W-:Y:S05]  /*24b0*/  BSYNC.RECONVERGENT B0 ;  /* 0x0000000000007941 */ /* 0x000fea0003800200 */
.L_x_2148:
[----:B------:R-:W-:Y:S01]  /*24c0*/  SHF.L.U32 R16, R16, 0x1, RZ ;  /* 0x0000000110107819 */ /* 0x000fe200000006ff */
[----:B------:R-:W-:Y:S01]  /*24d0*/  IMAD R4, R14, 0x318, R5 ;  /* 0x000003180e047824 */ /* 0x000fe200078e0205 */
[----:B------:R-:W-:Y:S02]  /*24e0*/  BAR.SYNC.DEFER_BLOCKING 0x0 ;  /* 0x0000000000007b1d */ /* 0x000fe40000010000 */
[----:B------:R-:W-:Y:S01]  /*24f0*/  ISETP.GE.AND P1, PT, R16, UR7, PT ;  /* 0x0000000710007c0c */ /* 0x000fe2000bf26270 */
[----:B------:R-:W-:-:S03]  /*2500*/  IMAD R53, R53, 0x8, R4 ;  /* 0x0000000835357824 */ /* 0x000fc600078e0204 */
[----:B------:R-:W-:Y:S01]  /*2510*/  ISETP.LT.U32.AND P2, PT, R24, 0x40, !P1 ;  /* 0x000000401800780c */ /* 0x000fe20004f41070 */
[----:B------:R-:W-:Y:S03]  /*2520*/  BSSY.RECONVERGENT B0, `(.L_x_2150) ;  /* 0x0000055000007945 */ /* 0x000fe60003800200 */
[----:B-123--:R-:W-:-:S09]  /*2530*/  P2R R23, PR, RZ, 0x4 ;  /* 0x00000004ff177803 */ /* 0x00efd20000000000 */
[----:B------:R-:W-:Y:S05]  /*2540*/  @!P2 BRA `(.L_x_2151) ;  /* 0x000000040048a947 */ /* 0x000fea0003800000 */
[----:B------:R-:W-:Y:S01]  /*2550*/  UMOV UR4, 0x10 ;  /* 0x0000001000047882 */ /* 0x000fe20000000000 */
[----:B------:R-:W-:Y:S01]  /*2560*/  ISETP.GE.U32.AND P6, PT, R24, 0x20, PT ;  /* 0x000000201800780c */ /* 0x000fe20003fc6070 */
[----:B------:R-:W-:Y:S01]  /*2570*/  BSSY.RECONVERGENT B1, `(.L_x_2152) ;  /* 0x0000018000017945 */ /* 0x000fe20003800200 */
[C---:B------:R-:W-:Y:S02]  /*2580*/  LEA R4, R14.reuse, UR4, 0x3 ;  /* 0x000000040e047c11 */ /* 0x040fe4000f8e18ff */
[----:B------:R-:W-:Y:S02]  /*2590*/  ISETP.NE.AND P5, PT, R14, 0x1, PT ;  /* 0x000000010e00780c */ /* 0x000fe40003fa5270 */
[C---:B------:R-:W-:Y:S02]  /*25a0*/  ISETP.EQ.AND P1, PT, R4.reuse, RZ, PT ;  /* 0x000000ff0400720c */ /* 0x040fe40003f22270 */
[C---:B------:R-:W-:Y:S02]  /*25b0*/  ISETP.EQ.AND P2, PT, R4.reuse, 0x8, PT ;  /* 0x000000080400780c */ /* 0x040fe40003f42270 */
[----:B------:R-:W-:-:S02]  /*25c0*/  ISETP.EQ.AND P4, PT, R4, 0x10, PT ;  /* 0x000000100400780c */ /* 0x000fc40003f82270 */
[----:B------:R-:W-:-:S07]  /*25d0*/  ISETP.EQ.AND P3, PT, R4, 0x18, PT ;  /* 0x000000180400780c */ /* 0x000fce0003f62270 */
[----:B------:R-:W-:Y:S02]  /*25e0*/  @P1 MOV R4, R13 ;  /* 0x0000000d00041202 */ /* 0x000fe40000000f00 */
[----:B------:R-:W-:Y:S02]  /*25f0*/  @P2 IMAD.MOV.U32 R4, RZ, RZ, R12 ;  /* 0x000000ffff042224 */ /* 0x000fe400078e000c */
[----:B------:R-:W-:Y:S02]  /*2600*/  @P4 MOV R4, R11 ;  /* 0x0000000b00044202 */ /* 0x000fe40000000f00 */
[----:B------:R-:W-:-:S05]  /*2610*/  @P3 IMAD.MOV.U32 R4, RZ, RZ, R39 ;  /* 0x000000ffff043224 */ /* 0x000fca00078e0027 */
[----:B------:R-:W-:Y:S01]  /*2620*/  MOV R21, R4 ;  /* 0x0000000400157202 */ /* 0x000fe20000000f00 */
[----:B------:R-:W-:Y:S06]  /*2630*/  @!P6 BRA `(.L_x_2153) ;  /* 0x00000000002ce947 */ /* 0x000fec0003800000 */
[----:B------:R-:W1:Y:S01]  /*2640*/  LDS.64 R4, [R53] ;  /* 0x0000000035047984 */ /* 0x000e620000000a00 */
[----:B0-----:R-:W-:Y:S01]  /*2650*/  @P1 IMAD.MOV.U32 R6, RZ, RZ, R38 ;  /* 0x000000ffff061224 */ /* 0x001fe200078e0026 */
[----:B------:R-:W-:Y:S01]  /*2660*/  @P2 MOV R6, R42 ;  /* 0x0000002a00062202 */ /* 0x000fe20000000f00 */
[----:B------:R-:W-:Y:S01]  /*2670*/  @P4 IMAD.MOV.U32 R6, RZ, RZ, R10 ;  /* 0x000000ffff064224 */ /* 0x000fe200078e000a */
[----:B------:R-:W-:-:S05]  /*2680*/  @P3 MOV R6, R0 ;  /* 0x0000000000063202 */ /* 0x000fca0000000f00 */
[----:B-1----:R-:W-:Y:S01]  /*2690*/  FADD R5, R5, R6 ;  /* 0x0000000605057221 */ /* 0x002fe20000000000 */
[----:B------:R-:W-:-:S03]  /*26a0*/  FADD R21, R21, R4 ;  /* 0x0000000415157221 */ /* 0x000fc60000000000 */
[--C-:B------:R-:W-:Y:S01]  /*26b0*/  @P1 IMAD.MOV.U32 R38, RZ, RZ, R5.reuse ;  /* 0x000000ffff261224 */ /* 0x100fe200078e0005 */
[-C--:B------:R-:W-:Y:S01]  /*26c0*/  @P2 MOV R42, R5.reuse ;  /* 0x00000005002a2202 */ /* 0x080fe20000000f00 */
[----:B------:R-:W-:Y:S01]  /*26d0*/  @P4 IMAD.MOV.U32 R10, RZ, RZ, R5 ;  /* 0x000000ffff0a4224 */ /* 0x000fe200078e0005 */
[----:B------:R-:W-:-:S07]  /*26e0*/  @P3 MOV R0, R5 ;  /* 0x0000000500003202 */ /* 0x000fce0000000f00 */
.L_x_2153:
[----:B------:R-:W-:Y:S05]  /*26f0*/  BSYNC.RECONVERGENT B1 ;  /* 0x0000000000017941 */ /* 0x000fea0003800200 */
.L_x_2152:
[----:B------:R-:W-:Y:S01]  /*2700*/  PLOP3.LUT P6, PT, PT, PT, PT, 0x8, 0x80 ;  /* 0x000000000080781c */ /* 0x000fe20003fce170 */
[----:B------:R-:W1:Y:S01]  /*2710*/  @P5 LDS.64 R18, [R53+0x108] ;  /* 0x0001080035125984 */ /* 0x000e620000000a00 */
[----:B------:R-:W-:Y:S01]  /*2720*/  @!P5 PLOP3.LUT P6, PT, P1, PT, PT, 0x80, 0x8 ;  /* 0x000000000008d81c */ /* 0x000fe20000fcf070 */
[----:B------:R-:W2:Y:S02]  /*2730*/  LDC.64 R4, c[0x0][0x3d8] ;  /* 0x0000f600ff047b82 */ /* 0x000ea40000000a00 */
[----:B0-----:R-:W0:Y:S04]  /*2740*/  LDS.64 R8, [R53+0x210] ;  /* 0x0002100035087984 */ /* 0x001e280000000a00 */
[----:B------:R-:W3:Y:S06]  /*2750*/  LDS.64 R6, [R53+0x318] ;  /* 0x0003180035067984 */ /* 0x000eec0000000a00 */
[----:B------:R-:W-:Y:S01]  /*2760*/  @P6 IMAD.MOV.U32 R20, RZ, RZ, R38 ;  /* 0x000000ffff146224 */ /* 0x000fe200078e0026 */
[----:B------:R-:W-:-:S02]  /*2770*/  PLOP3.LUT P6, PT, PT, PT, PT, 0x8, 0x80 ;  /* 0x000000000080781c */ /* 0x000fc40003fce170 */
[----:B------:R-:W-:-:S13]  /*2780*/  @P5 PLOP3.LUT P6, PT, P1, PT, PT, 0x80, 0x8 ;  /* 0x000000000008581c */ /* 0x000fda0000fcf070 */
[----:B------:R-:W-:Y:S02]  /*2790*/  @P6 MOV R22, R38 ;  /* 0x0000002600166202 */ /* 0x000fe40000000f00 */
[----:B------:R-:W-:Y:S02]  /*27a0*/  PLOP3.LUT P6, PT, PT, PT, PT, 0x8, 0x80 ;  /* 0x000000000080781c */ /* 0x000fe40003fce170 */
[----:B------:R-:W-:Y:S01]  /*27b0*/  @!P5 PLOP3.LUT P6, PT, P2, PT, PT, 0x80, 0x8 ;  /* 0x000000000008d81c */ /* 0x000fe200017cf070 */
[----:B-1----:R-:W-:-:S04]  /*27c0*/  @P5 FADD R21, R21, R18 ;  /* 0x0000001215155221 */ /* 0x002fc80000000000 */
[----:B0-----:R-:W-:-:S08]  /*27d0*/  FADD R21, R8, R21 ;  /* 0x0000001508157221 */ /* 0x001fd00000000000 */
[----:B------:R-:W-:Y:S01]  /*27e0*/  @P6 IMAD.MOV.U32 R20, RZ, RZ, R42 ;  /* 0x000000ffff146224 */ /* 0x000fe200078e002a */
[----:B------:R-:W-:Y:S01]  /*27f0*/  PLOP3.LUT P6, PT, PT, PT, PT, 0x8, 0x80 ;  /* 0x000000000080781c */ /* 0x000fe20003fce170 */
[----:B---3--:R-:W-:Y:S01]  /*2800*/  FADD R18, R21, R6 ;  /* 0x0000000615127221 */ /* 0x008fe20000000000 */
[----:B------:R-:W-:Y:S02]  /*2810*/  @P5 PLOP3.LUT P6, PT, P2, PT, PT, 0x80, 0x8 ;  /* 0x000000000008581c */ /* 0x000fe400017cf070 */
[----:B------:R-:W-:Y:S01]  /*2820*/  IADD3 R6, PT, PT, -R16, UR7, RZ ;  /* 0x0000000710067c10 */ /* 0x000fe2000fffe1ff */
[--C-:B------:R-:W-:Y:S01]  /*2830*/  @P1 IMAD.MOV.U32 R13, RZ, RZ, R18.reuse ;  /* 0x000000ffff0d1224 */ /* 0x100fe200078e0012 */
[----:B------:R-:W-:Y:S01]  /*2840*/  @P4 MOV R11, R18 ;  /* 0x00000012000b4202 */ /* 0x000fe20000000f00 */
[--C-:B------:R-:W-:Y:S02]  /*2850*/  @P2 IMAD.MOV.U32 R12, RZ, RZ, R18.reuse ;  /* 0x000000ffff0c2224 */ /* 0x100fe400078e0012 */
[----:B------:R-:W-:-:S06]  /*2860*/  @P3 IMAD.MOV.U32 R39, RZ, RZ, R18 ;  /* 0x000000ffff273224 */ /* 0x000fcc00078e0012 */
[----:B------:R-:W-:Y:S02]  /*2870*/  @P6 MOV R22, R42 ;  /* 0x0000002a00166202 */ /* 0x000fe40000000f00 */
[----:B------:R-:W-:Y:S02]  /*2880*/  PLOP3.LUT P6, PT, PT, PT, PT, 0x8, 0x80 ;  /* 0x000000000080781c */ /* 0x000fe40003fce170 */
[----:B------:R-:W-:-:S13]  /*2890*/  @!P5 PLOP3.LUT P6, PT, P4, PT, PT, 0x80, 0x8 ;  /* 0x000000000008d81c */ /* 0x000fda00027cf070 */
[----:B------:R-:W-:Y:S01]  /*28a0*/  @P6 IMAD.MOV.U32 R20, RZ, RZ, R10 ;  /* 0x000000ffff146224 */ /* 0x000fe200078e000a */
[----:B------:R-:W-:Y:S02]  /*28b0*/  PLOP3.LUT P6, PT, PT, PT, PT, 0x8, 0x80 ;  /* 0x000000000080781c */ /* 0x000fe40003fce170 */
[----:B------:R-:W-:-:S13]  /*28c0*/  @P5 PLOP3.LUT P6, PT, P4, PT, PT, 0x80, 0x8 ;  /* 0x000000000008581c */ /* 0x000fda00027cf070 */
[----:B------:R-:W-:Y:S02]  /*28d0*/  @P6 MOV R22, R10 ;  /* 0x0000000a00166202 */ /* 0x000fe40000000f00 */
[----:B------:R-:W-:Y:S02]  /*28e0*/  PLOP3.LUT P6, PT, PT, PT, PT, 0x8, 0x80 ;  /* 0x000000000080781c */ /* 0x000fe40003fce170 */
[----:B------:R-:W-:-:S13]  /*28f0*/  @!P5 PLOP3.LUT P6, PT, P3, PT, PT, 0x80, 0x8 ;  /* 0x000000000008d81c */ /* 0x000fda0001fcf070 */
[----:B------:R-:W-:Y:S01]  /*2900*/  @P6 IMAD.MOV.U32 R20, RZ, RZ, R0 ;  /* 0x000000ffff146224 */ /* 0x000fe200078e0000 */
[----:B------:R-:W-:Y:S02]  /*2910*/  PLOP3.LUT P6, PT, PT, PT, PT, 0x8, 0x80 ;  /* 0x000000000080781c */ /* 0x000fe40003fce170 */
[----:B------:R-:W-:-:S13]  /*2920*/  @P5 PLOP3.LUT P6, PT, P3, PT, PT, 0x80, 0x8 ;  /* 0x000000000008581c */ /* 0x000fda0001fcf070 */
[----:B------:R-:W-:-:S05]  /*2930*/  @P6 MOV R22, R0 ;  /* 0x0000000000166202 */ /* 0x000fca0000000f00 */
[----:B------:R-:W-:Y:S01]  /*2940*/  @P5 FADD R20, R19, R22 ;  /* 0x0000001613145221 */ /* 0x000fe20000000000 */
[----:B------:R-:W-:-:S03]  /*2950*/  ISETP.GT.U32.AND P5, PT, R6, 0x1, PT ;  /* 0x000000010600780c */ /* 0x000fc60003fa4070 */
[----:B------:R-:W-:Y:S01]  /*2960*/  FADD R20, R9, R20 ;  /* 0x0000001409147221 */ /* 0x000fe20000000000 */
[----:B------:R-:W-:-:S03]  /*2970*/  IMAD R9, R3, UR7, R16 ;  /* 0x0000000703097c24 */ /* 0x000fc6000f8e0210 */
[----:B------:R-:W-:Y:S01]  /*2980*/  FADD R19, R20, R7 ;  /* 0x0000000714137221 */ /* 0x000fe20000000000 */
[----:B--2---:R-:W-:-:S04]  /*2990*/  IMAD.WIDE.U32 R4, R9, 0x4, R4 ;  /* 0x0000000409047825 */ /* 0x004fc800078e0004 */
[-C--:B------:R-:W-:Y:S01]  /*29a0*/  @P1 MOV R38, R19.reuse ;  /* 0x0000001300261202 */ /* 0x080fe20000000f00 */
[----:B------:R-:W-:Y:S01]  /*29b0*/  @P4 IMAD.MOV.U32 R10, RZ, RZ, R19 ;  /* 0x000000ffff0a4224 */ /* 0x000fe200078e0013 */
[----:B------:R-:W-:Y:S02]  /*29c0*/  LOP3.LUT P1, RZ, R4, 0x7, RZ, 0xc0, !PT ;  /* 0x0000000704ff7812 */ /* 0x000fe4000782c0ff */
[-C--:B------:R-:W-:Y:S02]  /*29d0*/  @P2 MOV R42, R19.reuse ;  /* 0x00000013002a2202 */ /* 0x080fe40000000f00 */
[----:B------:R-:W-:-:S09]  /*29e0*/  @P3 MOV R0, R19 ;  /* 0x0000001300003202 */ /* 0x000fd20000000f00 */
[----:B------:R-:W-:Y:S05]  /*29f0*/  @!P1 BRA P5, `(.L_x_2154) ;  /* 0x0000000000189947 */ /* 0x000fea0002800000 */
[----:B------:R-:W-:-:S13]  /*2a00*/  ISETP.NE.AND P1, PT, R6, RZ, PT ;  /* 0x000000ff0600720c */ /* 0x000fda0003f25270 */
[----:B------:R2:W-:Y:S01]  /*2a10*/  @P1 STG.E desc[UR8][R4.64], R18 ;  /* 0x0000001204001986 */ /* 0x0005e2000c101908 */
[----:B------:R-:W-:-:S13]  /*2a20*/  ISETP.GE.U32.AND P1, PT, R6, 0x2, PT ;  /* 0x000000020600780c */ /* 0x000fda0003f26070 */
[----:B--2---:R-:W-:Y:S05]  /*2a30*/  @!P1 BRA `(.L_x_2151) ;  /* 0x00000000000c9947 */ /* 0x004fea0003800000 */
[----:B------:R2:W-:Y:S01]  /*2a40*/  STG.E desc[UR8][R4.64+0x4], R19 ;  /* 0x0000041304007986 */ /* 0x0005e2000c101908 */
[----:B------:R-:W-:Y:S05]  /*2a50*/  BRA `(.L_x_2151) ;  /* 0x0000000000047947 */ /* 0x000fea0003800000 */
.L_x_2154:
[----:B------:R1:W-:Y:S02]  /*2a60*/  STG.E.64 desc[UR8][R4.64], R18 ;  /* 0x0000001204007986 */ /* 0x0003e4000c101b08 */
.L_x_2151:
[----:B------:R-:W-:Y:S05]  /*2a70*/  BSYNC.RECONVERGENT B0 ;  /* 0x0000000000007941 */ /* 0x000fea0003800200 */
.L_x_2150:
[----:B------:R-:W-:Y:S06]  /*2a80*/  BAR.SYNC.DEFER_BLOCKING 0x0 ;  /* 0x0000000000007b1d */ /* 0x000fec0000010000 */
[----:B------:R-:W-:Y:S04]  /*2a90*/  BSSY.RECONVERGENT B0, `(.L_x_2155) ;  /* 0x0000008000007945 */ /* 0x000fe80003800200 */
[----:B------:R-:W-:Y:S05]  /*2aa0*/  @P0 BRA `(.L_x_2156) ;  /* 0x0000000000180947 */ /* 0x000fea0003800000 */
[----:B------:R-:W-:Y:S01]  /*2ab0*/  IMAD R2, R2, 0x40, R15 ;  /* 0x0000004002027824 */ /* 0x000fe200078e020f */
[----:B------:R-:W-:Y:S02]  /*2ac0*/  ISETP.NE.AND P0, PT, R14, 0x1, PT ;  /* 0x000000010e00780c */ /* 0x000fe40003f05270 */
[----:B------:R-:W-:Y:S02]  /*2ad0*/  ISETP.GE.U32.AND P1, PT, R24, 0x20, PT ;  /* 0x000000201800780c */ /* 0x000fe40003f26070 */
[----:B------:R-:W-:-:S11]  /*2ae0*/  ISETP.GE.OR P0, PT, R2, UR7, !P0 ;  /* 0x0000000702007c0c */ /* 0x000fd6000c706670 */
[----:B------:R3:W-:Y:S04]  /*2af0*/  @P1 STS.64 [R17], R36 ;  /* 0x0000002411001388 */ /* 0x0007e80000000a00 */
[----:B------:R3:W-:Y:S02]  /*2b00*/  @!P0 STS.64 [R17+0x420], R40 ;  /* 0x0004202811008388 */ /* 0x0007e40000000a00 */
.L_x_2156:
[----:B------:R-:W-:Y:S05]  /*2b10*/  BSYNC.RECONVERGENT B0 ;  /* 0x0000000000007941 */ /* 0x000fea0003800200 */
.L_x_2155:
[----:B------:R-:W-:Y:S01]  /*2b20*/  BAR.SYNC.DEFER_BLOCKING 0x0 ;  /* 0x0000000000007b1d */ /* 0x000fe20000010000 */
[----:B------:R-:W-:-:S13]  /*2b30*/  ISETP.NE.AND P0, PT, R23, RZ, PT ;  /* 0x000000ff1700720c */ /* 0x000fda0003f05270 */
[----:B------:R-:W-:Y:S05]  /*2b40*/  @!P0 EXIT ;  /* 0x000000000000894d */ /* 0x000fea0003800000 */
[----:B------:R-:W-:Y:S01]  /*2b50*/  SHF.L.U32 R2, R14, 0x3, RZ ;  /* 0x000000030e027819 */ /* 0x000fe200000006ff */
[----:B------:R-:W-:Y:S01]  /*2b60*/  BSSY.RECONVERGENT B0, `(.L_x_2157) ;  /* 0x000001c000007945 */ /* 0x000fe20003800200 */
[----:B------:R-:W-:Y:S02]  /*2b70*/  ISETP.GE.U32.AND P6, PT, R24, 0x20, PT ;  /* 0x000000201800780c */ /* 0x000fe40003fc6070 */
[C---:B------:R-:W-:Y:S02]  /*2b80*/  ISETP.EQ.AND P4, PT, R2.reuse, 0x8, PT ;  /* 0x000000080200780c */ /* 0x040fe40003f82270 */
[C---:B------:R-:W-:Y:S02]  /*2b90*/  ISETP.EQ.AND P3, PT, R2.reuse, 0x10, PT ;  /* 0x000000100200780c */ /* 0x040fe40003f62270 */
[----:B------:R-:W-:Y:S02]  /*2ba0*/  ISETP.EQ.AND P2, PT, R2, 0x18, PT ;  /* 0x000000180200780c */ /* 0x000fe40003f42270 */
[----:B------:R-:W-:-:S02]  /*2bb0*/  ISETP.NE.AND P1, PT, R14, 0x1, PT ;  /* 0x000000010e00780c */ /* 0x000fc40003f25270 */
[----:B------:R-:W-:Y:S02]  /*2bc0*/  ISETP.EQ.AND P5, PT, R2, RZ, PT ;  /* 0x000000ff0200720c */ /* 0x000fe40003fa2270 */
[----:B------:R-:W-:Y:S02]  /*2bd0*/  P2R R2, PR, RZ, 0x10 ;  /* 0x00000010ff027803 */ /* 0x000fe40000000000 */
[----:B------:R-:W-:Y:S01]  /*2be0*/  PLOP3.LUT P0, PT, PT, PT, PT, 0x8, 0x80 ;  /* 0x000000000080781c */ /* 0x000fe20003f0e170 */
[----:B------:R-:W-:Y:S01]  /*2bf0*/  @P4 IMAD.MOV.U32 R13, RZ, RZ, R12 ;  /* 0x000000ffff0d4224 */ /* 0x000fe200078e000c */
[----:B------:R-:W-:Y:S02]  /*2c00*/  PLOP3.LUT P4, PT, PT, PT, PT, 0x8, 0x80 ;  /* 0x000000000080781c */ /* 0x000fe40003f8e170 */
[----:B------:R-:W-:Y:S01]  /*2c10*/  @P3 MOV R13, R11 ;  /* 0x0000000b000d3202 */ /* 0x000fe20000000f00 */
[----:B------:R-:W-:Y:S01]  /*2c20*/  @P2 IMAD.MOV.U32 R13, RZ, RZ, R39 ;  /* 0x000000ffff0d2224 */ /* 0x000fe200078e0027 */
[----:B0-----:R-:W-:-:S02]  /*2c30*/  P2R R8, PR, RZ, 0x10 ;  /* 0x00000010ff087803 */ /* 0x001fc40000000000 */
[----:B------:R-:W-:Y:S02]  /*2c40*/  @!P1 PLOP3.LUT P0, PT, P5, PT, PT, 0x80, 0x8 ;  /* 0x000000000008981c */ /* 0x000fe40002f0f070 */
[----:B------:R-:W-:Y:S01]  /*2c50*/  ISETP.NE.AND P4, PT, R2, RZ, PT ;  /* 0x000000ff0200720c */ /* 0x000fe20003f85270 */
[----:B------:R-:W-:-:S12]  /*2c60*/  @!P6 BRA `(.L_x_2158) ;  /* 0x00000000002ce947 */ /* 0x000fd80003800000 */
[----:B-12---:R-:W0:Y:S01]  /*2c70*/  LDS.64 R4, [R53] ;  /* 0x0000000035047984 */ /* 0x006e220000000a00 */
[----:B------:R-:W-:Y:S01]  /*2c80*/  @P5 MOV R2, R38 ;  /* 0x0000002600025202 */ /* 0x000fe20000000f00 */
[----:B------:R-:W-:Y:S01]  /*2c90*/  @P4 IMAD.MOV.U32 R2, RZ, RZ, R42 ;  /* 0x000000ffff024224 */ /* 0x000fe200078e002a */
[----:B------:R-:W-:Y:S01]  /*2ca0*/  @P3 MOV R2, R10 ;  /* 0x0000000a00023202 */ /* 0x000fe20000000f00 */
[----:B------:R-:W-:-:S04]  /*2cb0*/  @P2 IMAD.MOV.U32 R2, RZ, RZ, R0 ;  /* 0x000000ffff022224 */ /* 0x000fc800078e0000 */
[----:B0-----:R-:W-:Y:S01]  /*2cc0*/  FADD R5, R5, R2 ;  /* 0x0000000205057221 */ /* 0x001fe20000000000 */
[----:B------:R-:W-:-:S03]  /*2cd0*/  FADD R13, R13, R4 ;  /* 0x000000040d0d7221 */ /* 0x000fc60000000000 */
[--C-:B------:R-:W-:Y:S01]  /*2ce0*/  @P4 IMAD.MOV.U32 R42, RZ, RZ, R5.reuse ;  /* 0x000000ffff2a4224 */ /* 0x100fe200078e0005 */
[-C--:B------:R-:W-:Y:S01]  /*2cf0*/  @P5 MOV R38, R5.reuse ;  /* 0x0000000500265202 */ /* 0x080fe20000000f00 */
[----:B------:R-:W-:Y:S01]  /*2d00*/  @P2 IMAD.MOV.U32 R0, RZ, RZ, R5 ;  /* 0x000000ffff002224 */ /* 0x000fe200078e0005 */
[----:B------:R-:W-:-:S07]  /*2d10*/  @P3 MOV R10, R5 ;  /* 0x00000005000a3202 */ /* 0x000fce0000000f00 */
.L_x_2158:
[----:B------:R-:W-:Y:S05]  /*2d20*/  BSYNC.RECONVERGENT B0 ;  /* 0x0000000000007941 */ /* 0x000fea0003800200 */
.L_x_2157:
[----:B------:R-:W-:Y:S01]  /*2d30*/  ISETP.NE.AND P6, PT, R8, RZ, PT ;  /* 0x000000ff0800720c */ /* 0x000fe20003fc5270 */
[----:B------:R-:W0:Y:S01]  /*2d40*/  @P1 LDS.64 R6, [R53+0x108] ;  /* 0x0001080035061984 */ /* 0x000e220000000a00 */
[----:B------:R-:W-:Y:S01]  /*2d50*/  @P1 PLOP3.LUT P6, PT, P5, PT, PT, 0x80, 0x8 ;  /* 0x000000000008181c */ /* 0x000fe20002fcf070 */
[----:B-12---:R-:W1:Y:S01]  /*2d60*/  LDC.64 R4, c[0x0][0x3e0] ;  /* 0x0000f800ff047b82 */ /* 0x006e620000000a00 */
[----:B------:R-:W-:Y:S01]  /*2d70*/  PLOP3.LUT P5, PT, PT, PT, PT, 0x8, 0x80 ;  /* 0x000000000080781c */ /* 0x000fe20003fae170 */
[----:B------:R-:W2:Y:S01]  /*2d80*/  LDS.64 R8, [R53+0x210] ;  /* 0x0002100035087984 */ /* 0x000ea20000000a00 */
[----:B------:R-:W-:Y:S01]  /*2d90*/  @!P1 PLOP3.LUT P5, PT, P4, PT, PT, 0x80, 0x8 ;  /* 0x000000000008981c */ /* 0x000fe200027af070 */
[----:B------:R-:W-:Y:S01]  /*2da0*/  IMAD R3, R3, UR7, R16 ;  /* 0x0000000703037c24 */ /* 0x000fe2000f8e0210 */
[----:B------:R-:W-:Y:S01]  /*2db0*/  PLOP3.LUT P0, PT, PT, PT, PT, 0x8, 0x80 ;  /* 0x000000000080781c */ /* 0x000fe20003f0e170 */
[----:B------:R-:W4:Y:S01]  /*2dc0*/  LDS.64 R14, [R53+0x318] ;  /* 0x00031800350e7984 */ /* 0x000f220000000a00 */
[----:B------:R-:W-:-:S02]  /*2dd0*/  @P1 PLOP3.LUT P0, PT, P4, PT, PT, 0x80, 0x8 ;  /* 0x000000000008181c */ /* 0x000fc4000270f070 */
[----:B------:R-:W-:Y:S02]  /*2de0*/  PLOP3.LUT P4, PT, PT, PT, PT, 0x8, 0x80 ;  /* 0x000000000080781c */ /* 0x000fe40003f8e170 */
[----:B------:R-:W-:Y:S02]  /*2df0*/  @P1 PLOP3.LUT P4, PT, P3, PT, PT, 0x80, 0x8 ;  /* 0x000000000008181c */ /* 0x000fe40001f8f070 */
[----:B------:R-:W-:Y:S02]  /*2e00*/  @P6 MOV R2, R38 ;  /* 0x0000002600026202 */ /* 0x000fe40000000f00 */
[----:B------:R-:W-:Y:S01]  /*2e10*/  PLOP3.LUT P6, PT, PT, PT, PT, 0x8, 0x80 ;  /* 0x000000000080781c */ /* 0x000fe20003fce170 */
[----:B------:R-:W-:Y:S01]  /*2e20*/  @P5 IMAD.MOV.U32 R38, RZ, RZ, R42 ;  /* 0x000000ffff265224 */ /* 0x000fe200078e002a */
[----:B------:R-:W-:Y:S02]  /*2e30*/  @!P1 PLOP3.LUT P6, PT, P3, PT, PT, 0x80, 0x8 ;  /* 0x000000000008981c */ /* 0x000fe40001fcf070 */
[----:B------:R-:W-:-:S02]  /*2e40*/  PLOP3.LUT P3, PT, PT, PT, PT, 0x8, 0x80 ;  /* 0x000000000080781c */ /* 0x000fc40003f6e170 */
[----:B------:R-:W-:Y:S02]  /*2e50*/  @P1 PLOP3.LUT P3, PT, P2, PT, PT, 0x80, 0x8 ;  /* 0x000000000008181c */ /* 0x000fe4000176f070 */
[----:B------:R-:W-:Y:S02]  /*2e60*/  PLOP3.LUT P5, PT, PT, PT, PT, 0x8, 0x80 ;  /* 0x000000000080781c */ /* 0x000fe40003fae170 */
[----:B------:R-:W-:Y:S02]  /*2e70*/  @!P1 PLOP3.LUT P5, PT, P2, PT, PT, 0x80, 0x8 ;  /* 0x000000000008981c */ /* 0x000fe400017af070 */
[----:B------:R-:W-:Y:S02]  /*2e80*/  @P0 MOV R2, R42 ;  /* 0x0000002a00020202 */ /* 0x000fe40000000f00 */
[----:B------:R-:W-:Y:S01]  /*2e90*/  @P4 MOV R2, R10 ;  /* 0x0000000a00024202 */ /* 0x000fe20000000f00 */
[----:B------:R-:W-:Y:S01]  /*2ea0*/  @P6 IMAD.MOV.U32 R38, RZ, RZ, R10 ;  /* 0x000000ffff266224 */ /* 0x000fe200078e000a */
[----:B------:R-:W-:-:S03]  /*2eb0*/  IADD3 R16, PT, PT, -R16, UR7, RZ ;  /* 0x0000000710107c10 */ /* 0x000fc6000fffe1ff */
[----:B------:R-:W-:-:S04]  /*2ec0*/  @P3 MOV R2, R0 ;  /* 0x0000000000023202 */ /* 0x000fc80000000f00 */
[----:B------:R-:W-:Y:S02]  /*2ed0*/  @P5 IMAD.MOV.U32 R38, RZ, RZ, R0 ;  /* 0x000000ffff265224 */ /* 0x000fe400078e0000 */
[----:B0-----:R-:W-:Y:S01]  /*2ee0*/  @P1 FADD R13, R13, R6 ;  /* 0x000000060d0d1221 */ /* 0x001fe20000000000 */
[----:B------:R-:W-:Y:S02]  /*2ef0*/  @P1 IMAD.MOV.U32 R0, RZ, RZ, R2 ;  /* 0x000000ffff001224 */ /* 0x000fe400078e0002 */
[----:B-1----:R-:W-:-:S04]  /*2f00*/  IMAD.WIDE.U32 R2, R3, 0x4, R4 ;  /* 0x0000000403027825 */ /* 0x002fc800078e0004 */
[----:B--2---:R-:W-:Y:S01]  /*2f10*/  FADD R13, R8, R13 ;  /* 0x0000000d080d7221 */ /* 0x004fe20000000000 */
[----:B------:R-:W-:Y:S01]  /*2f20*/  @P1 FADD R38, R7, R0 ;  /* 0x0000000007261221 */ /* 0x000fe20000000000 */
[----:B------:R-:W-:Y:S02]  /*2f30*/  ISETP.GT.U32.AND P1, PT, R16, 0x1, PT ;  /* 0x000000011000780c */ /* 0x000fe40003f24070 */
[----:B------:R-:W-:Y:S01]  /*2f40*/  LOP3.LUT P0, RZ, R2, 0x7, RZ, 0xc0, !PT ;  /* 0x0000000702ff7812 */ /* 0x000fe2000780c0ff */
[----:B------:R-:W-:Y:S01]  /*2f50*/  FADD R38, R9, R38 ;  /* 0x0000002609267221 */ /* 0x000fe20000000000 */
[----:B----4-:R-:W-:-:S03]  /*2f60*/  FADD R14, R13, R14 ;  /* 0x0000000e0d0e7221 */ /* 0x010fc60000000000 */
[----:B------:R-:W-:-:S08]  /*2f70*/  FADD R15, R38, R15 ;  /* 0x0000000f260f7221 */ /* 0x000fd00000000000 */
[----:B------:R-:W-:Y:S05]  /*2f80*/  @!P0 BRA P1, `(.L_x_2159) ;  /* 0x0000000000188947 */ /* 0x000fea0000800000 */
[----:B------:R-:W-:-:S13]  /*2f90*/  ISETP.NE.AND P0, PT, R16, RZ, PT ;  /* 0x000000ff1000720c */ /* 0x000fda0003f05270 */
[----:B------:R0:W-:Y:S01]  /*2fa0*/  @P0 STG.E desc[UR8][R2.64], R14 ;  /* 0x0000000e02000986 */ /* 0x0001e2000c101908 */
[----:B------:R-:W-:-:S13]  /*2fb0*/  ISETP.GE.U32.AND P0, PT, R16, 0x2, PT ;  /* 0x000000021000780c */ /* 0x000fda0003f06070 */
[----:B0-----:R-:W-:Y:S05]  /*2fc0*/  @!P0 EXIT ;  /* 0x000000000000894d */ /* 0x001fea0003800000 */
[----:B------:R-:W-:Y:S01]  /*2fd0*/  STG.E desc[UR8][R2.64+0x4], R15 ;  /* 0x0000040f02007986 */ /* 0x000fe2000c101908 */
[----:B------:R-:W-:Y:S05]  /*2fe0*/  EXIT ;  /* 0x000000000000794d */ /* 0x000fea0003800000 */
.L_x_2159:
[----:B------:R-:W-:Y:S01]  /*2ff0*/  STG.E.64 desc[UR8][R2.64], R14 ;  /* 0x0000000e02007986 */ /* 0x000fe2000c101b08 */
[----:B------:R-:W-:Y:S05]  /*3000*/  EXIT ;  /* 0x000000000000794d */ /* 0x000fea0003800000 */
        .weak           $__internal_20_$__cuda_sm20_rcp_rn_f32_slowpath
        .type           $__internal_20_$__cuda_sm20_rcp_rn_f32_slowpath,@function
        .size           $__internal_20_$__cuda_sm20_rcp_rn_f32_slowpath,(.L_x_4781 - $__internal_20_$__cuda_sm20_rcp_rn_f32_slowpath)
$__internal_20_$__cuda_sm20_rcp_rn_f32_slowpath:
        /* <DEDUP_REMOVED lines=15> */
.L_x_2160:
        /* <DEDUP_REMOVED lines=33> */
.L_x_2162:
[----:B------:R0:W1:Y:S02]  /*3310*/  MUFU.RCP R2, R0 ;  /* 0x0000000000027308 */ /* 0x0000640000001000 */
.L_x_2161:
[----:B------:R-:W-:Y:S02]  /*3320*/  HFMA2 R7, -RZ, RZ, 0, 0 ;  /* 0x00000000ff077431 */ /* 0x000fe400000001ff */
[----:B------:R-:W-:-:S04]  /*3330*/  IMAD.MOV.U32 R6, RZ, RZ, R11 ;  /* 0x000000ffff067224 */ /* 0x000fc800078e000b */
[----:B0123--:R-:W-:Y:S05]  /*3340*/  RET.REL.NODEC R6 `(_ZN18transformer_engine13normalization21ln_bwd_general_kernelINS0_13Kernel_traitsI13__nv_bfloat16fS3_fjLj128ELj1ELj4ELj1ELj8ENS0_18Kernel_traits_baseILj128ES3_fS3_fjLj128EEEEEEEvNS0_20BackwardKernelParamsE) ;  /* 0xffffffcc062c7950 */ /* 0x00ffea0003c3ffff */
.L_x_2163:
        /* <DEDUP_REMOVED lines=11> */
.L_x_4781:


//--------------------- .text._ZN18transformer_engine13normalization30ln_bwd_finalize_general_kernelI13__nv_bfloat16fLj4ELj1ELj4ELj32EEEvNS0_20BackwardKernelParamsE --------------------------
	.section	.text._ZN18transformer_engine13normalization30ln_bwd_finalize_general_kernelI13__nv_bfloat16fLj4ELj1ELj4ELj32EEEvNS0_20BackwardKernelParamsE,"ax",@progbits
	.align	128
        .global         _ZN18transformer_engine13normalization30ln_bwd_finalize_general_kernelI13__nv_bfloat16fLj4ELj1ELj4ELj32EEEvNS0_20BackwardKernelParamsE
        .type           _ZN18transformer_engine13normalization30ln_bwd_finalize_general_kernelI13__nv_bfloat16fLj4ELj1ELj4ELj32EEEvNS0_20BackwardKernelParamsE,@function
        .size           _ZN18transformer_engine13normalization30ln_bwd_finalize_general_kernelI13__nv_bfloat16fLj4ELj1ELj4ELj32EEEvNS0_20BackwardKernelParamsE,(.L_x_4807 - _ZN18transformer_engine13normalization30ln_bwd_finalize_general_kernelI13__nv_bfloat16fLj4ELj1ELj4ELj32EEEvNS0_20BackwardKernelParamsE)
        .other          _ZN18transformer_engine13normalization30ln_bwd_finalize_general_kernelI13__nv_bfloat16fLj4ELj1ELj4ELj32EEEvNS0_20BackwardKernelParamsE,@"STO_CUDA_ENTRY STV_DEFAULT"
_ZN18transformer_engine13normalization30ln_bwd_finalize_general_kernelI13__nv_bfloat16fLj4ELj1ELj4ELj32EEEvNS0_20BackwardKernelParamsE:
.text._ZN18transformer_engine13normalization30ln_bwd_finalize_general_kernelI13__nv_bfloat16fLj4ELj1ELj4ELj32EEEvNS0_20BackwardKernelParamsE:
[----:B------:R-:W-:Y:S01]  /*0000*/  LDC R1, c[0x0][0x37c] ;  /* 0x0000df00ff017b82 */ /* 0x000fe20000000800 */
[----:B------:R-:W0:Y:S07]  /*0010*/  S2R R0, SR_TID.Y ;  /* 0x0000000000007919 */ /* 0x000e2e0000002200 */
[----:B------:R-:W1:Y:S01]  /*0020*/  S2UR UR4, SR_CTAID.X ;  /* 0x00000000000479c3 */ /* 0x000e620000002500 */
[----:B------:R-:W1:Y:S01]  /*0030*/  LDCU UR5, c[0x0][0x360] ;  /* 0x00006c00ff0577ac */ /* 0x000e620008000800 */
[----:B------:R-:W-:Y:S01]  /*0040*/  BSSY.RECONVERGENT B0, `(.L_x_2164) ;  /* 0x000005b000007945 */ /* 0x000fe20003800200 */
[----:B------:R-:W2:Y:S01]  /*0050*/  S2R R15, SR_TID.X ;  /* 0x00000000000f7919 */ /* 0x000ea20000002100 */
[----:B------:R-:W-:Y:S01]  /*0060*/  HFMA2 R22, -RZ, RZ, 0, 0 ;  /* 0x00000000ff167431 */ /* 0x000fe200000001ff */
[----:B------:R-:W3:Y:S01]  /*0070*/  LDCU.64 UR6, c[0x0][0x358] ;  /* 0x00006b00ff0677ac */ /* 0x000ee20008000a00 */
[----:B------:R-:W-:-:S02]  /*0080*/  MOV R16, RZ ;  /* 0x000000ff00107202 */ /* 0x000fc40000000f00 */
[----:B------:R-:W0:Y:S08]  /*0090*/  LDC R17, c[0x0][0x380] ;  /* 0x0000e000ff117b82 */ /* 0x000e300000000800 */
[----:B------:R-:W4:Y:S01]  /*00a0*/  LDC R14, c[0x0][0x38c] ;  /* 0x0000e300ff0e7b82 */ /* 0x000f220000000800 */
[----:B-1----:R-:W-:Y:S01]  /*00b0*/  UIMAD UR4, UR4, UR5, URZ ;  /* 0x00000005040472a4 */ /* 0x002fe2000f8e02ff */
[----:B0-----:R-:W-:-:S05]  /*00c0*/  ISETP.GE.AND P0, PT, R0, R17, PT ;  /* 0x000000110000720c */ /* 0x001fca0003f06270 */
[----:B--2---:R-:W-:-:S04]  /*00d0*/  IADD3 R19, PT, PT, R15, UR4, RZ ;  /* 0x000000040f137c10 */ /* 0x004fc8000fffe0ff */
[----:B----4-:R-:W-:-:S13]  /*00e0*/  ISETP.GE.OR P0, PT, R19, R14, P0 ;  /* 0x0000000e1300720c */ /* 0x010fda0000706670 */
[----:B---3--:R-:W-:Y:S05]  /*00f0*/  @P0 BRA `(.L_x_2165) ;  /* 0x00000004003c0947 */ /* 0x008fea0003800000 */
[C---:B------:R-:W-:Y:S01]  /*0100*/  IADD3 R2, PT, PT, -R0.reuse, R17, RZ ;  /* 0x0000001100027210 */ /* 0x040fe20007ffe1ff */
[----:B------:R-:W-:Y:S01]  /*0110*/  IMAD R23, R0, R14, R15 ;  /* 0x0000000e00177224 */ /* 0x000fe200078e020f */
[----:B------:R-:W-:Y:S01]  /*0120*/  BSSY.RECONVERGENT B1, `(.L_x_2166) ;  /* 0x000002b000017945 */ /* 0x000fe20003800200 */
[----:B------:R-:W-:Y:S02]  /*0130*/  PLOP3.LUT P0, PT, PT, PT, PT, 0x80, 0x8 ;  /* 0x000000000008781c */ /* 0x000fe40003f0f070 */
[----:B------:R-:W-:Y:S02]  /*0140*/  ISETP.GT.AND P1, PT, R2, 0xc, PT ;  /* 0x0000000c0200780c */ /* 0x000fe40003f24270 */
[----:B------:R-:W-:Y:S02]  /*0150*/  MOV R16, RZ ;  /* 0x000000ff00107202 */ /* 0x000fe40000000f00 */
[----:B------:R-:W-:Y:S02]  /*0160*/  MOV R20, R0 ;  /* 0x0000000000147202 */ /* 0x000fe40000000f00 */
[----:B------:R-:W-:-:S02]  /*0170*/  MOV R22, RZ ;  /* 0x000000ff00167202 */ /* 0x000fc40000000f00 */
[----:B------:R-:W-:-:S05]  /*0180*/  IADD3 R23, PT, PT, R23, UR4, RZ ;  /* 0x0000000417177c10 */ /* 0x000fca000fffe0ff */
[----:B------:R-:W-:Y:S05]  /*0190*/  @!P1 BRA `(.L_x_2167) ;  /* 0x00000000008c9947 */ /* 0x000fea0003800000 */
[----:B------:R-:W-:Y:S02]  /*01a0*/  PLOP3.LUT P0, PT, PT, PT, PT, 0x8, 0x80 ;  /* 0x000000000080781c */ /* 0x000fe40003f0e170 */
[----:B------:R-:W-:-:S11]  /*01b0*/  IADD3 R18, PT, PT, R17, -0xc, RZ ;  /* 0xfffffff411127810 */ /* 0x000fd60007ffe0ff */
.L_x_2168:
[----:B------:R-:W0:Y:S01]  /*01c0*/  LDC.64 R2, c[0x0][0x3d8] ;  /* 0x0000f600ff027b82 */ /* 0x000e220000000a00 */
[----:B------:R-:W-:-:S04]  /*01d0*/  LEA R7, R14, R23, 0x2 ;  /* 0x000000170e077211 */ /* 0x000fc800078e10ff */
[----:B------:R-:W-:-:S03]  /*01e0*/  LEA R11, R14, R7, 0x2 ;  /* 0x000000070e0b7211 */ /* 0x000fc600078e10ff */
[----:B------:R-:W1:Y:S01]  /*01f0*/  LDC.64 R4, c[0x0][0x3e0] ;  /* 0x0000f800ff047b82 */ /* 0x000e620000000a00 */
[----:B0-----:R-:W-:-:S06]  /*0200*/  IMAD.WIDE R24, R23, 0x4, R2 ;  /* 0x0000000417187825 */ /* 0x001fcc00078e0202 */
[----:B------:R-:W2:Y:S01]  /*0210*/  LDG.E R25, desc[UR6][R24.64] ;  /* 0x0000000618197981 */ /* 0x000ea2000c1e1900 */
[----:B-1----:R-:W-:-:S04]  /*0220*/  IMAD.WIDE R26, R23, 0x4, R4 ;  /* 0x00000004171a7825 */ /* 0x002fc800078e0204 */
[C---:B------:R-:W-:Y:S01]  /*0230*/  IMAD.WIDE R12, R7.reuse, 0x4, R4 ;  /* 0x00000004070c7825 */ /* 0x040fe200078e0204 */
[----:B------:R-:W3:Y:S03]  /*0240*/  LDG.E R21, desc[UR6][R26.64] ;  /* 0x000000061a157981 */ /* 0x000ee6000c1e1900 */
[----:B------:R-:W-:Y:S01]  /*0250*/  IMAD.WIDE R6, R7, 0x4, R2 ;  /* 0x0000000407067825 */ /* 0x000fe200078e0202 */
[----:B------:R-:W-:Y:S01]  /*0260*/  LEA R23, R14, R11, 0x2 ;  /* 0x0000000b0e177211 */ /* 0x000fe200078e10ff */
[----:B------:R-:W4:Y:S02]  /*0270*/  LDG.E R12, desc[UR6][R12.64] ;  /* 0x000000060c0c7981 */ /* 0x000f24000c1e1900 */
[C---:B------:R-:W-:Y:S02]  /*0280*/  IMAD.WIDE R8, R11.reuse, 0x4, R4 ;  /* 0x000000040b087825 */ /* 0x040fe400078e0204 */
[----:B------:R-:W5:Y:S02]  /*0290*/  LDG.E R6, desc[UR6][R6.64] ;  /* 0x0000000606067981 */ /* 0x000f64000c1e1900 */
[----:B------:R-:W-:-:S02]  /*02a0*/  IMAD.WIDE R10, R11, 0x4, R2 ;  /* 0x000000040b0a7825 */ /* 0x000fc400078e0202 */
[----:B------:R-:W5:Y:S02]  /*02b0*/  LDG.E R8, desc[UR6][R8.64] ;  /* 0x0000000608087981 */ /* 0x000f64000c1e1900 */
[C---:B------:R-:W-:Y:S02]  /*02c0*/  IMAD.WIDE R4, R23.reuse, 0x4, R4 ;  /* 0x0000000417047825 */ /* 0x040fe400078e0204 */
[----:B------:R-:W5:Y:S02]  /*02d0*/  LDG.E R11, desc[UR6][R10.64] ;  /* 0x000000060a0b7981 */ /* 0x000f64000c1e1900 */
[----:B------:R-:W-:Y:S02]  /*02e0*/  IMAD.WIDE R2, R23, 0x4, R2 ;  /* 0x0000000417027825 */ /* 0x000fe400078e0202 */
[----:B------:R-:W5:Y:S04]  /*02f0*/  LDG.E R5, desc[UR6][R4.64] ;  /* 0x0000000604057981 */ /* 0x000f68000c1e1900 */
[----:B------:R-:W5:Y:S01]  /*0300*/  LDG.E R3, desc[UR6][R2.64] ;  /* 0x0000000602037981 */ /* 0x000f62000c1e1900 */
[----:B------:R-:W-:-:S04]  /*0310*/  IADD3 R20, PT, PT, R20, 0x10, RZ ;  /* 0x0000001014147810 */ /* 0x000fc80007ffe0ff */
[----:B------:R-:W-:Y:S02]  /*0320*/  ISETP.GE.AND P1, PT, R20, R18, PT ;  /* 0x000000121400720c */ /* 0x000fe40003f26270 */
[----:B------:R-:W-:Y:S01]  /*0330*/  LEA R23, R14, R23, 0x2 ;  /* 0x000000170e177211 */ /* 0x000fe200078e10ff */
[----:B--2---:R-:W-:Y:S01]  /*0340*/  FADD R25, R25, R22 ;  /* 0x0000001619197221 */ /* 0x004fe20000000000 */
[----:B---3--:R-:W-:-:S04]  /*0350*/  FADD R21, R21, R16 ;  /* 0x0000001015157221 */ /* 0x008fc80000000000 */
[----:B----4-:R-:W-:Y:S01]  /*0360*/  FADD R21, R21, R12 ;  /* 0x0000000c15157221 */ /* 0x010fe20000000000 */
[----:B-----5:R-:W-:-:S03]  /*0370*/  FADD R6, R25, R6 ;  /* 0x0000000619067221 */ /* 0x020fc60000000000 */
[----:B------:R-:W-:Y:S01]  /*0380*/  FADD R8, R21, R8 ;  /* 0x0000000815087221 */ /* 0x000fe20000000000 */
[----:B------:R-:W-:-:S03]  /*0390*/  FADD R6, R6, R11 ;  /* 0x0000000b06067221 */ /* 0x000fc60000000000 */
[----:B------:R-:W-:Y:S01]  /*03a0*/  FADD R16, R8, R5 ;  /* 0x0000000508107221 */ /* 0x000fe20000000000 */
[----:B------:R-:W-:Y:S01]  /*03b0*/  FADD R22, R6, R3 ;  /* 0x0000000306167221 */ /* 0x000fe20000000000 */
[----:B------:R-:W-:Y:S06]  /*03c0*/  @!P1 BRA `(.L_x_2168) ;  /* 0xfffffffc007c9947 */ /* 0x000fec000383ffff */
.L_x_2167:
[----:B------:R-:W-:Y:S05]  /*03d0*/  BSYNC.RECONVERGENT B1 ;  /* 0x0000000000017941 */ /* 0x000fea0003800200 */
.L_x_2166:
[----:B------:R-:W-:Y:S01]  /*03e0*/  IADD3 R2, PT, PT, -R20, R17, RZ ;  /* 0x0000001114027210 */ /* 0x000fe20007ffe1ff */
[----:B------:R-:W-:Y:S03]  /*03f0*/  BSSY.RECONVERGENT B1, `(.L_x_2169) ;  /* 0x0000015000017945 */ /* 0x000fe60003800200 */
[----:B------:R-:W-:-:S13]  /*0400*/  ISETP.GT.AND P1, PT, R2, 0x4, PT ;  /* 0x000000040200780c */ /* 0x000fda0003f24270 */
[----:B------:R-:W-:Y:S05]  /*0410*/  @!P1 BRA `(.L_x_2170) ;  /* 0x0000000000489947 */ /* 0x000fea0003800000 */
[----:B------:R-:W0:Y:S01]  /*0420*/  LDC.64 R4, c[0x0][0x3e0] ;  /* 0x0000f800ff047b82 */ /* 0x000e220000000a00 */
[----:B------:R-:W-:-:S07]  /*0430*/  LEA R11, R14, R23, 0x2 ;  /* 0x000000170e0b7211 */ /* 0x000fce00078e10ff */
[----:B------:R-:W1:Y:S01]  /*0440*/  LDC.64 R2, c[0x0][0x3d8] ;  /* 0x0000f600ff027b82 */ /* 0x000e620000000a00 */
[----:B0-----:R-:W-:-:S04]  /*0450*/  IMAD.WIDE R6, R23, 0x4, R4 ;  /* 0x0000000417067825 */ /* 0x001fc800078e0204 */
[----:B------:R-:W-:Y:S02]  /*0460*/  IMAD.WIDE R4, R11, 0x4, R4 ;  /* 0x000000040b047825 */ /* 0x000fe400078e0204 */
[----:B------:R-:W2:Y:S02]  /*0470*/  LDG.E R7, desc[UR6][R6.64] ;  /* 0x0000000606077981 */ /* 0x000ea4000c1e1900 */
[--C-:B-1----:R-:W-:Y:S02]  /*0480*/  IMAD.WIDE R8, R23, 0x4, R2.reuse ;  /* 0x0000000417087825 */ /* 0x102fe400078e0202 */
[----:B------:R-:W3:Y:S02]  /*0490*/  LDG.E R5, desc[UR6][R4.64] ;  /* 0x0000000604057981 */ /* 0x000ee4000c1e1900 */
[----:B------:R-:W-:Y:S02]  /*04a0*/  IMAD.WIDE R2, R11, 0x4, R2 ;  /* 0x000000040b027825 */ /* 0x000fe400078e0202 */
[----:B------:R-:W4:Y:S04]  /*04b0*/  LDG.E R9, desc[UR6][R8.64] ;  /* 0x0000000608097981 */ /* 0x000f28000c1e1900 */
[----:B------:R-:W5:Y:S01]  /*04c0*/  LDG.E R3, desc[UR6][R2.64] ;  /* 0x0000000602037981 */ /* 0x000f62000c1e1900 */
[----:B------:R-:W-:-:S02]  /*04d0*/  PLOP3.LUT P0, PT, PT, PT, PT, 0x8, 0x80 ;  /* 0x000000000080781c */ /* 0x000fc40003f0e170 */
[----:B------:R-:W-:Y:S02]  /*04e0*/  IADD3 R20, PT, PT, R20, 0x8, RZ ;  /* 0x0000000814147810 */ /* 0x000fe40007ffe0ff */
[----:B------:R-:W-:Y:S01]  /*04f0*/  LEA R23, R14, R11, 0x2 ;  /* 0x0000000b0e177211 */ /* 0x000fe200078e10ff */
[----:B--2---:R-:W-:-:S04]  /*0500*/  FADD R16, R16, R7 ;  /* 0x0000000710107221 */ /* 0x004fc80000000000 */
[----:B---3--:R-:W-:Y:S01]  /*0510*/  FADD R16, R16, R5 ;  /* 0x0000000510107221 */ /* 0x008fe20000000000 */
[----:B----4-:R-:W-:-:S04]  /*0520*/  FADD R22, R22, R9 ;  /* 0x0000000916167221 */ /* 0x010fc80000000000 */
[----:B-----5:R-:W-:-:S07]  /*0530*/  FADD R22, R22, R3 ;  /* 0x0000000316167221 */ /* 0x020fce0000000000 */
.L_x_2170:
[----:B------:R-:W-:Y:S05]  /*0540*/  BSYNC.RECONVERGENT B1 ;  /* 0x0000000000017941 */ /* 0x000fea0003800200 */
.L_x_2169:
[----:B------:R-:W-:-:S13]  /*0550*/  ISETP.LT.OR P0, PT, R20, R17, P0 ;  /* 0x000000111400720c */ /* 0x000fda0000701670 */
[----:B------:R-:W-:Y:S05]  /*0560*/  @!P0 BRA `(.L_x_2165) ;  /* 0x0000000000208947 */ /* 0x000fea0003800000 */
[----:B------:R-:W0:Y:S08]  /*0570*/  LDC.64 R2, c[0x0][0x3e0] ;  /* 0x0000f800ff027b82 */ /* 0x000e300000000a00 */
[----:B------:R-:W1:Y:S01]  /*0580*/  LDC.64 R4, c[0x0][0x3d8] ;  /* 0x0000f600ff047b82 */ /* 0x000e620000000a00 */
[----:B0-----:R-:W-:-:S06]  /*0590*/  IMAD.WIDE R2, R23, 0x4, R2 ;  /* 0x0000000417027825 */ /* 0x001fcc00078e0202 */
[----:B------:R-:W2:Y:S01]  /*05a0*/  LDG.E R3, desc[UR6][R2.64] ;  /* 0x0000000602037981 */ /* 0x000ea2000c1e1900 */
[----:B-1----:R-:W-:-:S06]  /*05b0*/  IMAD.WIDE R4, R23, 0x4, R4 ;  /* 0x0000000417047825 */ /* 0x002fcc00078e0204 */
[----:B------:R-:W3:Y:S01]  /*05c0*/  LDG.E R5, desc[UR6][R4.64] ;  /* 0x0000000604057981 */ /* 0x000ee2000c1e1900 */
[----:B--2---:R-:W-:Y:S01]  /*05d0*/  FADD R16, R16, R3 ;  /* 0x0000000310107221 */ /* 0x004fe20000000000 */
[----:B---3--:R-:W-:-:S07]  /*05e0*/  FADD R22, R22, R5 ;  /* 0x0000000516167221 */ /* 0x008fce0000000000 */
.L_x_2165:
[----:B------:R-:W-:Y:S05]  /*05f0*/  BSYNC.RECONVERGENT B0 ;  /* 0x0000000000007941 */ /* 0x000fea0003800200 */
.L_x_2164:
[----:B------:R-:W0:Y:S01]  /*0600*/  S2R R4, SR_CgaCtaId ;  /* 0x0000000000047919 */ /* 0x000e220000008800 */
[----:B------:R-:W-:Y:S02]  /*0610*/  MOV R3, 0x400 ;  /* 0x0000040000037802 */ /* 0x000fe40000000f00 */
[----:B------:R-:W-:Y:S02]  /*0620*/  SHF.R.U32.HI R2, RZ, 0x5, R15 ;  /* 0x00000005ff027819 */ /* 0x000fe4000001160f */
[----:B------:R-:W-:Y:S02]  /*0630*/  SHF.L.U32 R15, R15, 0x2, RZ ;  /* 0x000000020f0f7819 */ /* 0x000fe400000006ff */
[C---:B------:R-:W-:Y:S02]  /*0640*/  ISETP.GT.U32.AND P1, PT, R0.reuse, 0x1, PT ;  /* 0x000000010000780c */ /* 0x040fe40003f24070 */
[----:B------:R-:W-:Y:S02]  /*0650*/  LOP3.LUT R15, R15, 0x7c, RZ, 0xc0, !PT ;  /* 0x0000007c0f0f7812 */ /* 0x000fe400078ec0ff */
[----:B------:R-:W-:-:S02]  /*0660*/  ISETP.NE.AND P2, PT, R0, RZ, PT ;  /* 0x000000ff0000720c */ /* 0x000fc40003f45270 */
[----:B------:R-:W-:-:S04]  /*0670*/  ISETP.GE.AND P0, PT, R19, R14, PT ;  /* 0x0000000e1300720c */ /* 0x000fc80003f06270 */
[----:B------:R-:W-:Y:S02]  /*0680*/  ISETP.EQ.AND P0, PT, R0, RZ, !P0 ;  /* 0x000000ff0000720c */ /* 0x000fe40004702270 */
[----:B0-----:R-:W-:-:S05]  /*0690*/  LEA R3, R4, R3, 0x18 ;  /* 0x0000000304037211 */ /* 0x001fca00078ec0ff */
[----:B------:R-:W-:-:S04]  /*06a0*/  IMAD R3, R2, 0x84, R3 ;  /* 0x0000008402037824 */ /* 0x000fc800078e0203 */
[----:B------:R-:W-:Y:S01]  /*06b0*/  IMAD R2, R0, 0x84, R3 ;  /* 0x0000008400027824 */ /* 0x000fe200078e0203 */
[----:B------:R-:W-:-:S04]  /*06c0*/  IADD3 R5, PT, PT, R3, R15, RZ ;  /* 0x0000000f03057210 */ /* 0x000fc80007ffe0ff */
[----:B------:R-:W-:Y:S01]  /*06d0*/  IADD3 R15, PT, PT, R2, R15, RZ ;  /* 0x0000000f020f7210 */ /* 0x000fe20007ffe0ff */
[----:B------:R-:W-:-:S04]  /*06e0*/  IMAD R4, R0, 0x84, R5 ;  /* 0x0000008400047824 */ /* 0x000fc800078e0205 */
[----:B------:R-:W-:Y:S01]  /*06f0*/  STS [R15], R16 ;  /* 0x000000100f007388 */ /* 0x000fe20000000800 */
[----:B------:R-:W-:Y:S06]  /*0700*/  BAR.SYNC.DEFER_BLOCKING 0x0 ;  /* 0x0000000000007b1d */ /* 0x000fec0000010000 */
[----:B------:R-:W-:Y:S04]  /*0710*/  @!P1 LDS R2, [R4+0x108] ;  /* 0x0001080004029984 */ /* 0x000fe80000000800 */
[----:B------:R-:W0:Y:S02]  /*0720*/  @!P1 LDS R3, [R15] ;  /* 0x000000000f039984 */ /* 0x000e240000000800 */
[----:B0-----:R-:W-:-:S05]  /*0730*/  @!P1 FADD R6, R2, R3 ;  /* 0x0000000302069221 */ /* 0x001fca0000000000 */
[----:B------:R-:W-:Y:S01]  /*0740*/  @!P1 STS [R15], R6 ;  /* 0x000000060f009388 */ /* 0x000fe20000000800 */
[----:B------:R-:W-:Y:S06]  /*0750*/  BAR.SYNC.DEFER_BLOCKING 0x0 ;  /* 0x0000000000007b1d */ /* 0x000fec0000010000 */
[----:B------:R-:W-:Y:S04]  /*0760*/  @!P2 LDS R2, [R5+0x84] ;  /* 0x000084000502a984 */ /* 0x000fe80000000800 */
[----:B------:R-:W0:Y:S02]  /*0770*/  @!P2 LDS R3, [R15] ;  /* 0x000000000f03a984 */ /* 0x000e240000000800 */
[----:B0-----:R-:W-:-:S02]  /*0780*/  @!P2 FADD R0, R2, R3 ;  /* 0x000000030200a221 */ /* 0x001fc40000000000 */
[----:B------:R-:W0:Y:S03]  /*0790*/  @P0 LDC.64 R2, c[0x0][0x3f8] ;  /* 0x0000fe00ff020b82 */ /* 0x000e260000000a00 */
[----:B------:R-:W-:Y:S04]  /*07a0*/  @!P2 STS [R15], R0 ;  /* 0x000000000f00a388 */ /* 0x000fe80000000800 */
[----:B------:R-:W1:Y:S01]  /*07b0*/  @P0 LDS R7, [R5] ;  /* 0x0000000005070984 */ /* 0x000e620000000800 */
[----:B0-----:R-:W-:Y:S01]  /*07c0*/  @P0 IMAD.WIDE R2, R19, 0x2, R2 ;  /* 0x0000000213020825 */ /* 0x001fe200078e0202 */
[----:B-1----:R-:W-:-:S04]  /*07d0*/  @P0 F2FP.BF16.F32.PACK_AB R7, RZ, R7 ;  /* 0x00000007ff07023e */ /* 0x002fc800000010ff */
[----:B------:R-:W-:-:S05]  /*07e0*/  PRMT R8, R7, 0x7610, R8 ;  /* 0x0000761007087816 */ /* 0x000fca0000000008 */
[----:B------:R-:W-:Y:S01]  /*07f0*/  @P0 STG.E.U16 desc[UR6][R2.64], R8 ;  /* 0x0000000802000986 */ /* 0x000fe2000c101506 */
[----:B------:R-:W-:Y:S06]  /*0800*/  BAR.SYNC.DEFER_BLOCKING 0x0 ;  /* 0x0000000000007b1d */ /* 0x000fec0000010000 */
[----:B------:R-:W-:Y:S02]  /*0810*/  STS [R15], R22 ;  /* 0x000000160f007388 */ /* 0x000fe40000000800 */
        /* <DEDUP_REMOVED lines=8> */
[----:B0-----:R-:W-:-:S05]  /*08a0*/  @!P2 FADD R6, R6, R7 ;  /* 0x000000070606a221 */ /* 0x001fca0000000000 */
[----:B------:R0:W-:Y:S01]  /*08b0*/  @!P2 STS [R15], R6 ;  /* 0x000000060f00a388 */ /* 0x0001e20000000800 */
[----:B------:R-:W-:Y:S05]  /*08c0*/  @!P0 EXIT ;  /* 0x000000000000894d */ /* 0x000fea0003800000 */
[----:B------:R-:W1:Y:S01]  /*08d0*/  LDS R5, [R5] ;  /* 0x0000000005057984 */ /* 0x000e620000000800 */
[----:B------:R-:W2:Y:S02]  /*08e0*/  LDC.64 R2, c[0x0][0x3f0] ;  /* 0x0000fc00ff027b82 */ /* 0x000ea40000000a00 */
[----:B--2---:R-:W-:Y:S01]  /*08f0*/  IMAD.WIDE R2, R19, 0x2, R2 ;  /* 0x0000000213027825 */ /* 0x004fe200078e0202 */
[----:B-1----:R-:W-:-:S05]  /*0900*/  F2FP.BF16.F32.PACK_AB R0, RZ, R5 ;  /* 0x00000005ff00723e */ /* 0x002fca00000010ff */
[----:B------:R-:W-:Y:S01]  /*0910*/  STG.E.U16 desc[UR6][R2.64], R0 ;  /* 0x0000000002007986 */ /* 0x000fe2000c101506 */
[----:B------:R-:W-:Y:S05]  /*0920*/  EXIT ;  /* 0x000000000000794d */ /* 0x000fea0003800000 */
.L_x_2171:
        /* <DEDUP_REMOVED lines=13> */
.L_x_4807:


//--------------------- .text._ZN18transformer_engine13normalization21ln_bwd_general_kernelINS0_13Kernel_traitsI13__nv_bfloat16S3_S3_fjLj128ELj1ELj4ELj1ELj8ENS0_18Kernel_traits_baseILj128ES3_S3_S3_fjLj128EEEEEEEvNS0_20BackwardKernelParamsE --------------------------
	.section	.text._ZN18transformer_engine13normalization21ln_bwd_general_kernelINS0_13Kernel_traitsI13__nv_bfloat16S3_S3_fjLj128ELj1ELj4ELj1ELj8ENS0_18Kernel_traits_baseILj128ES3_S3_S3_fjLj128EEEEEEEvNS0_20BackwardKernelParamsE,"ax",@progbits
	.align	128
        .global         _ZN18transformer_engine13normalization21ln_bwd_general_kernelINS0_13Kernel_traitsI13__nv_bfloat16S3_S3_fjLj128ELj1ELj4ELj1ELj8ENS0_18Kernel_traits_baseILj128ES3_S3_S3_fjLj128EEEEEEEvNS0_20BackwardKernelParamsE
        .type           _ZN18transformer_engine13normalization21ln_bwd_general_kernelINS0_13Kernel_traitsI13__nv_bfloat16S3_S3_fjLj128ELj1ELj4ELj1ELj8ENS0_18Kernel_traits_baseILj128ES3_S3_S3_fjLj128EEEEEEEvNS0_20BackwardKernelParamsE,@function
        .size           _ZN18transformer_engine13normalization21ln_bwd_general_kernelINS0_13Kernel_traitsI13__nv_bfloat16S3_S3_fjLj128ELj1ELj4ELj1ELj8ENS0_18Kernel_traits_baseILj128ES3_S3_S3_fjLj128EEEEEEEvNS0_20BackwardKernelParamsE,(.L_x_4782 - _ZN18transformer_engine13normalization21ln_bwd_general_kernelINS0_13Kernel_traitsI13__nv_bfloat16S3_S3_fjLj128ELj1ELj4ELj1ELj8ENS0_18Kernel_traits_baseILj128ES3_S3_S3_fjLj128EEEEEEEvNS0_20BackwardKernelParamsE)
        .other          _ZN18transformer_engine13normalization21ln_bwd_general_kernelINS0_13Kernel_traitsI13__nv_bfloat16S3_S3_fjLj128ELj1ELj4ELj1ELj8ENS0_18Kernel_traits_baseILj128ES3_S3_S3_fjLj128EEEEEEEvNS0_20BackwardKernelParamsE,@"STO_CUDA_ENTRY STV_DEFAULT"
_ZN18transformer_engine13normalization21ln_bwd_general_kernelINS0_13Kernel_traitsI13__nv_bfloat16S3_S3_fjLj128ELj1ELj4ELj1ELj8ENS0_18Kernel_traits_baseILj128ES3_S3_S3_fjLj128EEEEEEEvNS0_20BackwardKernelParamsE:
.text._ZN18transformer_engine13normalization21ln_bwd_general_kernelINS0_13Kernel_traitsI13__nv_bfloat16S3_S3_fjLj128ELj1ELj4ELj1ELj8ENS0_18Kernel_traits_baseILj128ES3_S3_S3_fjLj128EEEEEEEvNS0_20BackwardKernelParamsE:
[----:B------:R-:W-:Y:S01]  /*0000*/  LDC R1, c[0x0][0x37c] ;  /* 0x0000df00ff017b82 */ /* 0x000fe20000000800 */
[----:B------:R-:W0:Y:S07]  /*0010*/  LDCU UR15, c[0x0][0x384] ;  /* 0x00007080ff0f77ac */ /* 0x000e2e0008000800 */
[----:B------:R-:W1:Y:S01]  /*0020*/  S2UR UR6, SR_CTAID.X ;  /* 0x00000000000679c3 */ /* 0x000e620000002500 */
[----:B------:R-:W-:Y:S01]  /*0030*/  BSSY.RECONVERGENT B0, `(.L_x_2172) ;  /* 0x000003f000007945 */ /* 0x000fe20003800200 */
[----:B------:R-:W2:Y:S01]  /*0040*/  LDCU UR18, c[0x0][0x38c] ;  /* 0x00007180ff1277ac */ /* 0x000ea20008000800 */
[----:B------:R-:W3:Y:S01]  /*0050*/  LDCU.64 UR16, c[0x0][0x358] ;  /* 0x00006b00ff1077ac */ /* 0x000ee20008000a00 */
[----:B0-----:R-:W0:Y:S01]  /*0060*/  I2F.U32.RP R0, UR15 ;  /* 0x0000000f00007d06 */ /* 0x001e220008209000 */
[----:B------:R-:W-:-:S07]  /*0070*/  UISETP.NE.U32.AND UP2, UPT, UR15, URZ, UPT ;  /* 0x000000ff0f00728c */ /* 0x000fce000bf45070 */
[----:B0-----:R-:W0:Y:S02]  /*0080*/  MUFU.RCP R0, R0 ;  /* 0x0000000000007308 */ /* 0x001e240000001000 */
[----:B0-----:R-:W-:Y:S02]  /*0090*/  IADD3 R2, PT, PT, R0, 0xffffffe, RZ ;  /* 0x0ffffffe00027810 */ /* 0x001fe40007ffe0ff */
[----:B------:R-:W0:Y:S04]  /*00a0*/  S2R R0, SR_TID.X ;  /* 0x0000000000007919 */ /* 0x000e280000002100 */
[----:B------:R-:W4:Y:S02]  /*00b0*/  F2I.FTZ.U32.TRUNC.NTZ R2, R2 ;  /* 0x0000000200027305 */ /* 0x000f24000021f000 */
[----:B----4-:R-:W-:-:S13]  /*00c0*/  R2UR UR5, R2 ;  /* 0x00000000020572ca */ /* 0x010fda00000e0000 */
[----:B------:R-:W-:Y:S01]  /*00d0*/  UIMAD UR4, UR5, UR15, URZ ;  /* 0x0000000f050472a4 */ /* 0x000fe2000f8e02ff */
[----:B0-----:R-:W-:Y:S02]  /*00e0*/  LOP3.LUT R46, R0, 0x1f, RZ, 0xc0, !PT ;  /* 0x0000001f002e7812 */ /* 0x001fe400078ec0ff */
[----:B------:R-:W-:Y:S01]  /*00f0*/  SHF.R.U32.HI R3, RZ, 0x5, R0 ;  /* 0x00000005ff037819 */ /* 0x000fe20000011600 */
[----:B------:R-:W-:-:S03]  /*0100*/  UIADD3 UR7, UPT, UPT, -UR4, URZ, URZ ;  /* 0x000000ff04077290 */ /* 0x000fc6000fffe1ff */
[----:B------:R-:W-:Y:S02]  /*0110*/  UMOV UR4, URZ ;  /* 0x000000ff00047c82 */ /* 0x000fe40008000000 */
[----:B------:R-:W-:-:S04]  /*0120*/  UIMAD.WIDE.U32 UR4, UR5, UR7, UR4 ;  /* 0x00000007050472a5 */ /* 0x000fc8000f8e0004 */
[----:B-1----:R-:W-:-:S04]  /*0130*/  UIMAD.WIDE.U32 UR4, UR5, UR6, URZ ;  /* 0x00000006050472a5 */ /* 0x002fc8000f8e00ff */
[----:B------:R-:W-:-:S04]  /*0140*/  UIADD3 UR4, UPT, UPT, -UR5, URZ, URZ ;  /* 0x000000ff05047290 */ /* 0x000fc8000fffe1ff */
[----:B------:R-:W-:-:S04]  /*0150*/  UIMAD UR4, UR15, UR4, UR6 ;  /* 0x000000040f0472a4 */ /* 0x000fc8000f8e0206 */
[----:B------:R-:W-:-:S11]  /*0160*/  UISETP.GE.U32.AND UP0, UPT, UR4, UR15, UPT ;  /* 0x0000000f0400728c */ /* 0x000fd6000bf06070 */
[----:B------:R-:W-:Y:S02]  /*0170*/  @UP0 UIADD3 UR4, UPT, UPT, UR4, -UR15, URZ ;  /* 0x8000000f04040290 */ /* 0x000fe4000fffe0ff */
[----:B------:R-:W-:Y:S02]  /*0180*/  @UP0 UIADD3 UR5, UPT, UPT, UR5, 0x1, URZ ;  /* 0x0000000105050890 */ /* 0x000fe4000fffe0ff */
[----:B------:R-:W-:-:S11]  /*0190*/  UISETP.GE.U32.AND UP1, UPT, UR4, UR15, UPT ;  /* 0x0000000f0400728c */ /* 0x000fd6000bf26070 */
[----:B------:R-:W-:Y:S02]  /*01a0*/  @UP1 UIADD3 UR5, UPT, UPT, UR5, 0x1, URZ ;  /* 0x0000000105051890 */ /* 0x000fe4000fffe0ff */
[----:B------:R-:W-:-:S04]  /*01b0*/  @!UP2 ULOP3.LUT UR5, URZ, UR15, URZ, 0x33, !UPT ;  /* 0x0000000fff05a292 */ /* 0x000fc8000f8e33ff */
[----:B------:R-:W-:Y:S02]  /*01c0*/  UIADD3 UR4, UPT, UPT, -UR5, URZ, URZ ;  /* 0x000000ff05047290 */ /* 0x000fe4000fffe1ff */
[----:B------:R-:W-:Y:S02]  /*01d0*/  USHF.L.U32 UR14, UR5, 0x2, URZ ;  /* 0x00000002050e7899 */ /* 0x000fe400080006ff */
[----:B------:R-:W-:-:S06]  /*01e0*/  UIMAD UR6, UR15, UR4, UR6 ;  /* 0x000000040f0672a4 */ /* 0x000fcc000f8e0206 */
[----:B------:R-:W-:-:S04]  /*01f0*/  MOV R45, UR6 ;  /* 0x00000006002d7c02 */ /* 0x000fc80008000f00 */
[----:B------:R-:W-:-:S04]  /*0200*/  LEA R45, R45, R46, 0x5 ;  /* 0x0000002e2d2d7211 */ /* 0x000fc800078e28ff */
[----:B------:R-:W-:-:S04]  /*0210*/  SHF.L.U32 R45, R45, 0x2, RZ ;  /* 0x000000022d2d7819 */ /* 0x000fc800000006ff */
[----:B--2---:R-:W-:-:S13]  /*0220*/  ISETP.GE.AND P0, PT, R45, UR18, PT ;  /* 0x000000122d007c0c */ /* 0x004fda000bf06270 */
[----:B---3--:R-:W-:Y:S05]  /*0230*/  @P0 BRA `(.L_x_2173) ;  /* 0x0000000000780947 */ /* 0x008fea0003800000 */
[----:B------:R-:W0:Y:S01]  /*0240*/  LDC.64 R4, c[0x0][0x3a8] ;  /* 0x0000ea00ff047b82 */ /* 0x000e220000000a00 */
[C---:B------:R-:W-:Y:S01]  /*0250*/  IADD3 R2, PT, PT, -R45.reuse, UR18, RZ ;  /* 0x000000122d027c10 */ /* 0x040fe2000fffe1ff */
[----:B------:R-:W-:Y:S03]  /*0260*/  BSSY.RECONVERGENT B1, `(.L_x_2174) ;  /* 0x0000017000017945 */ /* 0x000fe60003800200 */
[----:B------:R-:W-:Y:S01]  /*0270*/  ISETP.GT.U32.AND P2, PT, R2, 0x3, PT ;  /* 0x000000030200780c */ /* 0x000fe20003f44070 */
[----:B0-----:R-:W-:-:S03]  /*0280*/  IMAD.WIDE R4, R45, 0x2, R4 ;  /* 0x000000022d047825 */ /* 0x001fc600078e0204 */
        /* <DEDUP_REMOVED lines=15> */
.L_x_2175:
[----:B------:R-:W2:Y:S02]  /*0380*/  LDG.E.64 R4, desc[UR16][R4.64] ;  /* 0x0000001004047981 */ /* 0x000ea4000c1e1b00 */
[C-C-:B--2---:R-:W-:Y:S02]  /*0390*/  SHF.R.U64 R2, R4.reuse, 0x10, R5.reuse ;  /* 0x0000001004027819 */ /* 0x144fe40000001205 */
[----:B------:R-:W-:Y:S02]  /*03a0*/  SHF.R.U32.HI R8, RZ, 0x10, R5 ;  /* 0x00000010ff087819 */ /* 0x000fe40000011605 */
[----:B------:R-:W-:Y:S02]  /*03b0*/  PRMT R7, R4, 0x7610, R7 ;  /* 0x0000761004077816 */ /* 0x000fe40000000007 */
[----:B------:R-:W-:-:S07]  /*03c0*/  PRMT R6, R5, 0x7610, R6 ;  /* 0x0000761005067816 */ /* 0x000fce0000000006 */
.L_x_2176:
[----:B------:R-:W-:Y:S05]  /*03d0*/  BSYNC.RECONVERGENT B1 ;  /* 0x0000000000017941 */ /* 0x000fea0003800200 */
.L_x_2174:
[----:B-----5:R-:W-:Y:S02]  /*03e0*/  SHF.L.U32 R5, R6, 0x10, RZ ;  /* 0x0000001006057819 */ /* 0x020fe400000006ff */
[----:B------:R-:W-:Y:S02]  /*03f0*/  SHF.L.U32 R7, R7, 0x10, RZ ;  /* 0x0000001007077819 */ /* 0x000fe400000006ff */
[----:B------:R-:W-:Y:S02]  /*0400*/  SHF.L.U32 R4, R2, 0x10, RZ ;  /* 0x0000001002047819 */ /* 0x000fe400000006ff */
[----:B------:R-:W-:-:S07]  /*0410*/  SHF.L.U32 R6, R8, 0x10, RZ ;  /* 0x0000001008067819 */ /* 0x000fce00000006ff */
.L_x_2173:
[----:B------:R-:W-:Y:S05]  /*0420*/  BSYNC.RECONVERGENT B0 ;  /* 0x0000000000007941 */ /* 0x000fea0003800200 */
.L_x_2172:
[----:B------:R-:W0:Y:S01]  /*0430*/  LDCU UR4, c[0x0][0x388] ;  /* 0x00007100ff0477ac */ /* 0x000e220008000800 */
[----:B------:R-:W-:Y:S02]  /*0440*/  CS2R R16, SRZ ;  /* 0x0000000000107805 */ /* 0x000fe4000001ff00 */
[----:B------:R-:W-:Y:S02]  /*0450*/  CS2R R18, SRZ ;  /* 0x0000000000127805 */ /* 0x000fe4000001ff00 */
[----:B------:R-:W-:Y:S02]  /*0460*/  CS2R R14, SRZ ;  /* 0x00000000000e7805 */ /* 0x000fe4000001ff00 */
[----:B------:R-:W-:Y:S01]  /*0470*/  CS2R R12, SRZ ;  /* 0x00000000000c7805 */ /* 0x000fe2000001ff00 */
[----:B0-----:R-:W-:-:S09]  /*0480*/  UISETP.GE.AND UP0, UPT, UR14, UR4, UPT ;  /* 0x000000040e00728c */ /* 0x001fd2000bf06270 */
[----:B------:R-:W-:Y:S05]  /*0490*/  BRA.U UP0, `(.L_x_2177) ;  /* 0x0000001900ec7547 */ /* 0x000fea000b800000 */
[----:B------:R-:W-:Y:S01]  /*04a0*/  I2FP.F32.S32 R2, UR18 ;  /* 0x0000001200027c45 */ /* 0x000fe20008201400 */
[----:B------:R-:W0:Y:S03]  /*04b0*/  LDCU UR7, c[0x0][0x380] ;  /* 0x00007000ff0777ac */ /* 0x000e260008000800 */
[----:B------:R-:W-:Y:S01]  /*04c0*/  IADD3 R8, PT, PT, R2, 0x1800000, RZ ;  /* 0x0180000002087810 */ /* 0x000fe20007ffe0ff */
[----:B------:R-:W1:Y:S03]  /*04d0*/  LDCU.U8 UR4, c[0x0][0x3c0] ;  /* 0x00007800ff0477ac */ /* 0x000e660008000000 */
[----:B------:R-:W-:-:S04]  /*04e0*/  LOP3.LUT R8, R8, 0x7f800000, RZ, 0xc0, !PT ;  /* 0x7f80000008087812 */ /* 0x000fc800078ec0ff */
[----:B------:R-:W-:Y:S01]  /*04f0*/  ISETP.GT.U32.AND P0, PT, R8, 0x1ffffff, PT ;  /* 0x01ffffff0800780c */ /* 0x000fe20003f04070 */
[----:B0-----:R-:W-:-:S12]  /*0500*/  USHF.L.U32 UR7, UR7, 0x2, URZ ;  /* 0x0000000207077899 */ /* 0x001fd800080006ff */
[----:B-1----:R-:W-:Y:S05]  /*0510*/  @P0 BRA `(.L_x_2178) ;  /* 0x00000000000c0947 */ /* 0x002fea0003800000 */
[----:B------:R-:W-:-:S07]  /*0520*/  MOV R22, 0x540 ;  /* 0x0000054000167802 */ /* 0x000fce0000000f00 */
[----:B------:R-:W-:Y:S05]  /*0530*/  CALL.REL.NOINC `($__internal_21_$__cuda_sm20_rcp_rn_f32_slowpath) ;  /* 0x00000020003c7944 */ /* 0x000fea0003c00000 */
[----:B------:R-:W-:Y:S05]  /*0540*/  BRA `(.L_x_2179) ;  /* 0x0000000000107947 */ /* 0x000fea0003800000 */
.L_x_2178:
[----:B------:R-:W0:Y:S02]  /*0550*/  MUFU.RCP R9, R2 ;  /* 0x0000000200097308 */ /* 0x000e240000001000 */
[----:B0-----:R-:W-:-:S04]  /*0560*/  FFMA R8, R2, R9, -1 ;  /* 0xbf80000002087423 */ /* 0x001fc80000000009 */
[----:B------:R-:W-:-:S04]  /*0570*/  FADD.FTZ R8, -R8, -RZ ;  /* 0x800000ff08087221 */ /* 0x000fc80000010100 */
[----:B------:R-:W-:-:S07]  /*0580*/  FFMA R44, R9, R8, R9 ;  /* 0x00000008092c7223 */ /* 0x000fce0000000009 */
.L_x_2179:
[----:B------:R-:W0:Y:S01]  /*0590*/  LDCU UR8, c[0x0][0x384] ;  /* 0x00007080ff0877ac */ /* 0x000e220008000800 */
[----:B------:R-:W-:Y:S01]  /*05a0*/  LOP3.LUT R43, RZ, R46, RZ, 0x33, !PT ;  /* 0x0000002eff2b7212 */ /* 0x000fe200078e33ff */
[----:B------:R-:W-:Y:S01]  /*05b0*/  HFMA2 R16, -RZ, RZ, 0, 0 ;  /* 0x00000000ff107431 */ /* 0x000fe200000001ff */
[----:B------:R-:W-:Y:S01]  /*05c0*/  ISETP.NE.AND P0, PT, RZ, UR4, PT ;  /* 0x00000004ff007c0c */ /* 0x000fe2000bf05270 */
[----:B------:R-:W1:Y:S01]  /*05d0*/  LDCU UR4, c[0x0][0x38c] ;  /* 0x00007180ff0477ac */ /* 0x000e620008000800 */
[----:B------:R-:W-:Y:S02]  /*05e0*/  IADD3 R3, PT, PT, R3, UR14, RZ ;  /* 0x0000000e03037c10 */ /* 0x000fe4000fffe0ff */
[----:B------:R-:W-:-:S05]  /*05f0*/  FSEL R8, RZ, 1, !P0 ;  /* 0x3f800000ff087808 */ /* 0x000fca0004000000 */
[C---:B------:R-:W-:Y:S01]  /*0600*/  FADD R2, R8.reuse, R7 ;  /* 0x0000000708027221 */ /* 0x040fe20000000000 */
[C---:B------:R-:W-:Y:S01]  /*0610*/  FADD R4, R8.reuse, R4 ;  /* 0x0000000408047221 */ /* 0x040fe20000000000 */
[C---:B------:R-:W-:Y:S01]  /*0620*/  FADD R5, R8.reuse, R5 ;  /* 0x0000000508057221 */ /* 0x040fe20000000000 */
[----:B------:R-:W-:Y:S01]  /*0630*/  FADD R6, R8, R6 ;  /* 0x0000000608067221 */ /* 0x000fe20000000000 */
[----:B0-----:R-:W-:Y:S01]  /*0640*/  IADD3 R43, PT, PT, R43, UR8, RZ ;  /* 0x000000082b2b7c10 */ /* 0x001fe2000fffe0ff */
[----:B------:R-:W-:-:S03]  /*0650*/  UIMAD UR7, UR7, UR8, URZ ;  /* 0x00000008070772a4 */ /* 0x000fc6000f8e02ff */
[----:B------:R-:W-:Y:S02]  /*0660*/  LEA.HI R25, R43, 0x1, RZ, 0x1b ;  /* 0x000000012b197811 */ /* 0x000fe400078fd8ff */
[----:B-1----:R-:W-:Y:S01]  /*0670*/  IADD3 R8, PT, PT, -R45, UR4, RZ ;  /* 0x000000042d087c10 */ /* 0x002fe2000fffe1ff */
[----:B------:R-:W-:Y:S01]  /*0680*/  UMOV UR4, URZ ;  /* 0x000000ff00047c82 */ /* 0x000fe20008000000 */
[C---:B------:R-:W-:Y:S02]  /*0690*/  LOP3.LUT R41, R25.reuse, 0x7, RZ, 0xc0, !PT ;  /* 0x0000000719297812 */ /* 0x040fe400078ec0ff */
[----:B------:R-:W-:Y:S02]  /*06a0*/  LOP3.LUT R42, R25, 0xf, RZ, 0xc0, !PT ;  /* 0x0000000f192a7812 */ /* 0x000fe400078ec0ff */
[----:B------:R-:W-:Y:S02]  /*06b0*/  IADD3 R9, PT, PT, R41, -0x1, RZ ;  /* 0xffffffff29097810 */ /* 0x000fe40007ffe0ff */
[----:B------:R-:W-:-:S02]  /*06c0*/  IADD3 R7, PT, PT, R42, -0x1, RZ ;  /* 0xffffffff2a077810 */ /* 0x000fc40007ffe0ff */
[----:B------:R-:W-:Y:S02]  /*06d0*/  ISETP.GE.U32.AND P2, PT, R9, 0x3, PT ;  /* 0x000000030900780c */ /* 0x000fe40003f46070 */
[----:B------:R-:W-:Y:S02]  /*06e0*/  LOP3.LUT R9, R25, 0xffffff0, RZ, 0xc0, !PT ;  /* 0x0ffffff019097812 */ /* 0x000fe400078ec0ff */
[----:B------:R-:W-:Y:S01]  /*06f0*/  ISETP.GE.U32.AND P1, PT, R7, 0x7, PT ;  /* 0x000000070700780c */ /* 0x000fe20003f26070 */
[----:B------:R-:W-:Y:S01]  /*0700*/  IMAD R7, R3, UR8, RZ ;  /* 0x0000000803077c24 */ /* 0x000fe2000f8e02ff */
[----:B------:R-:W-:Y:S02]  /*0710*/  LOP3.LUT R25, R25, 0x3, RZ, 0xc0, !PT ;  /* 0x0000000319197812 */ /* 0x000fe400078ec0ff */
[----:B------:R-:W-:-:S09]  /*0720*/  IADD3 R9, PT, PT, -R9, RZ, RZ ;  /* 0x000000ff09097210 */ /* 0x000fd20007ffe1ff */
.L_x_2204:
[----:B0-----:R-:W0:Y:S01]  /*0730*/  LDCU UR8, c[0x0][0x388] ;  /* 0x00007100ff0877ac */ /* 0x001e220008000800 */
[----:B------:R-:W-:Y:S02]  /*0740*/  SHF.R.U32.HI R33, RZ, 0x5, R0 ;  /* 0x00000005ff217819 */ /* 0x000fe40000011600 */
[----:B------:R-:W-:Y:S02]  /*0750*/  CS2R R30, SRZ ;  /* 0x00000000001e7805 */ /* 0x000fe4000001ff00 */
[----:B------:R-:W-:Y:S01]  /*0760*/  MOV R10, RZ ;  /* 0x000000ff000a7202 */ /* 0x000fe20000000f00 */
[----:B-1----:R-:W1:Y:S01]  /*0770*/  LDCU UR18, c[0x0][0x38c] ;  /* 0x00007180ff1277ac */ /* 0x002e620008000800 */
[----:B------:R-:W-:-:S04]  /*0780*/  IADD3 R33, PT, PT, R33, UR14, RZ ;  /* 0x0000000e21217c10 */ /* 0x000fc8000fffe0ff */
[----:B0-----:R-:W-:-:S13]  /*0790*/  ISETP.GE.AND P0, PT, R33, UR8, PT ;  /* 0x0000000821007c0c */ /* 0x001fda000bf06270 */
[----:B---3--:R-:W0:Y:S08]  /*07a0*/  @!P0 LDC.64 R28, c[0x0][0x398] ;  /* 0x0000e600ff1c8b82 */ /* 0x008e300000000a00 */
        /* <DEDUP_REMOVED lines=9> */
[----:B0---4-:R-:W-:Y:S05]  /*0840*/  @!P3 BRA `(.L_x_2181) ;  /* 0x000000040058b947 */ /* 0x011fea0003800000 */
        /* <DEDUP_REMOVED lines=9> */
[----:B------:R-:W-:-:S11]  /*08e0*/  ISETP.NE.AND P5, PT, R8, RZ, PT ;  /* 0x000000ff0800720c */ /* 0x000fd60003fa5270 */
[----:B------:R-:W-:Y:S02]  /*08f0*/  @!P6 PRMT R11, RZ, 0x7610, R11 ;  /* 0x00007610ff0be816 */ /* 0x000fe4000000000b */
[----:B------:R-:W-:Y:S01]  /*0900*/  @!P4 PRMT R23, RZ, 0x7610, R23 ;  /* 0x00007610ff17c816 */ /* 0x000fe20000000017 */
[----:B------:R0:W5:Y:S04]  /*0910*/  @P5 LDG.E.U16 R3, desc[UR16][R20.64] ;  /* 0x0000001014035981 */ /* 0x000168000c1e1500 */
[----:B------:R0:W5:Y:S01]  /*0920*/  @P6 LDG.E.U16 R11, desc[UR16][R20.64+0x2] ;  /* 0x00000210140b6981 */ /* 0x000162000c1e1500 */
[----:B------:R-:W-:-:S03]  /*0930*/  ISETP.GT.U32.AND P6, PT, R8, 0x2, PT ;  /* 0x000000020800780c */ /* 0x000fc60003fc4070 */
[----:B------:R0:W5:Y:S10]  /*0940*/  @P4 LDG.E.U16 R23, desc[UR16][R20.64+0x6] ;  /* 0x0000061014174981 */ /* 0x000174000c1e1500 */
[----:B------:R-:W-:-:S06]  /*0950*/  @!P6 PRMT R22, RZ, 0x7610, R22 ;  /* 0x00007610ff16e816 */ /* 0x000fcc0000000016 */
[----:B------:R0:W5:Y:S01]  /*0960*/  @P6 LDG.E.U16 R22, desc[UR16][R20.64+0x4] ;  /* 0x0000041014166981 */ /* 0x000162000c1e1500 */
[----:B------:R-:W-:Y:S01]  /*0970*/  @!P5 PRMT R3, RZ, 0x7610, R3 ;  /* 0x00007610ff03d816 */ /* 0x000fe20000000003 */
[----:B0-----:R-:W-:Y:S06]  /*0980*/  BRA `(.L_x_2184) ;  /* 0x0000000000147947 */ /* 0x001fec0003800000 */
.L_x_2183:
[----:B------:R-:W2:Y:S02]  /*0990*/  LDG.E.64 R20, desc[UR16][R20.64] ;  /* 0x0000001014147981 */ /* 0x000ea4000c1e1b00 */
[C-C-:B--2---:R-:W-:Y:S02]  /*09a0*/  SHF.R.U64 R11, R20.reuse, 0x10, R21.reuse ;  /* 0x00000010140b7819 */ /* 0x144fe40000001215 */
[----:B------:R-:W-:Y:S02]  /*09b0*/  SHF.R.U32.HI R23, RZ, 0x10, R21 ;  /* 0x00000010ff177819 */ /* 0x000fe40000011615 */
[----:B------:R-:W-:Y:S02]  /*09c0*/  PRMT R3, R20, 0x7610, R3 ;  /* 0x0000761014037816 */ /* 0x000fe40000000003 */
[----:B------:R-:W-:-:S07]  /*09d0*/  PRMT R22, R21, 0x7610, R22 ;  /* 0x0000761015167816 */ /* 0x000fce0000000016 */
.L_x_2184:
[----:B------:R-:W-:Y:S05]  /*09e0*/  BSYNC.RECONVERGENT B1 ;  /* 0x0000000000017941 */ /* 0x000fea0003800200 */
.L_x_2182:
[----:B------:R-:W0:Y:S01]  /*09f0*/  LDC.64 R20, c[0x0][0x3c8] ;  /* 0x0000f200ff147b82 */ /* 0x000e220000000a00 */
[----:B------:R-:W-:Y:S01]  /*0a00*/  ISETP.GT.U32.AND P6, PT, R8, 0x3, PT ;  /* 0x000000030800780c */ /* 0x000fe20003fc4070 */
[----:B------:R-:W-:Y:S01]  /*0a10*/  BSSY.RECONVERGENT B1, `(.L_x_2185) ;  /* 0x0000015000017945 */ /* 0x000fe20003800200 */
        /* <DEDUP_REMOVED lines=15> */
.L_x_2186:
[----:B------:R-:W2:Y:S02]  /*0b10*/  LDG.E.64 R20, desc[UR16][R20.64] ;  /* 0x0000001014147981 */ /* 0x000ea4000c1e1b00 */
[C-C-:B--2---:R-:W-:Y:S02]  /*0b20*/  SHF.R.U64 R26, R20.reuse, 0x10, R21.reuse ;  /* 0x00000010141a7819 */ /* 0x144fe40000001215 */
[----:B------:R-:W-:Y:S02]  /*0b30*/  SHF.R.U32.HI R28, RZ, 0x10, R21 ;  /* 0x00000010ff1c7819 */ /* 0x000fe40000011615 */
[----:B------:R-:W-:Y:S02]  /*0b40*/  PRMT R24, R20, 0x7610, R24 ;  /* 0x0000761014187816 */ /* 0x000fe40000000018 */
[----:B------:R-:W-:-:S07]  /*0b50*/  PRMT R27, R21, 0x7610, R27 ;  /* 0x00007610151b7816 */ /* 0x000fce000000001b */
.L_x_2187:
[----:B------:R-:W-:Y:S05]  /*0b60*/  BSYNC.RECONVERGENT B1 ;  /* 0x0000000000017941 */ /* 0x000fea0003800200 */
.L_x_2185:
[----:B-----5:R-:W-:Y:S01]  /*0b70*/  SHF.L.U32 R3, R3, 0x10, RZ ;  /* 0x0000001003037819 */ /* 0x020fe200000006ff */
[----:B------:R-:W-:Y:S01]  /*0b80*/  IMAD.U32 R29, R22, 0x10000, RZ ;  /* 0x00010000161d7824 */ /* 0x000fe200078e00ff */
[----:B------:R-:W-:Y:S02]  /*0b90*/  SHF.L.U32 R11, R11, 0x10, RZ ;  /* 0x000000100b0b7819 */ /* 0x000fe400000006ff */
[----:B------:R-:W-:Y:S01]  /*0ba0*/  SHF.L.U32 R26, R26, 0x10, RZ ;  /* 0x000000101a1a7819 */ /* 0x000fe200000006ff */
[--C-:B------:R-:W-:Y:S01]  /*0bb0*/  FADD R3, R3, -R30.reuse ;  /* 0x8000001e03037221 */ /* 0x100fe20000000000 */
[----:B------:R-:W-:Y:S01]  /*0bc0*/  SHF.L.U32 R23, R23, 0x10, RZ ;  /* 0x0000001017177819 */ /* 0x000fe200000006ff */
[--C-:B------:R-:W-:Y:S01]  /*0bd0*/  FADD R21, R11, -R30.reuse ;  /* 0x8000001e0b157221 */ /* 0x100fe20000000000 */
[----:B------:R-:W-:Y:S01]  /*0be0*/  SHF.L.U32 R11, R24, 0x10, RZ ;  /* 0x00000010180b7819 */ /* 0x000fe200000006ff */
[-C--:B------:R-:W-:Y:S01]  /*0bf0*/  FMUL R3, R3, R10.reuse ;  /* 0x0000000a03037220 */ /* 0x080fe20000400000 */
[----:B------:R-:W-:Y:S01]  /*0c00*/  FADD R29, R29, -R30 ;  /* 0x8000001e1d1d7221 */ /* 0x000fe20000000000 */
[----:B------:R-:W-:Y:S01]  /*0c10*/  FMUL R20, R21, R10 ;  /* 0x0000000a15147220 */ /* 0x000fe20000400000 */
[----:B------:R-:W-:Y:S01]  /*0c20*/  SHF.L.U32 R27, R27, 0x10, RZ ;  /* 0x000000101b1b7819 */ /* 0x000fe200000006ff */
[-C--:B------:R-:W-:Y:S01]  /*0c30*/  FMUL R22, R2, R11.reuse ;  /* 0x0000000b02167220 */ /* 0x080fe20000400000 */
[----:B------:R-:W-:Y:S01]  /*0c40*/  FADD R16, R16, R11 ;  /* 0x0000000b10107221 */ /* 0x000fe20000000000 */
[----:B------:R-:W-:Y:S01]  /*0c50*/  FFMA R12, R3, R11, R12 ;  /* 0x0000000b030c7223 */ /* 0x000fe2000000000c */
[----:B------:R-:W-:Y:S01]  /*0c60*/  FADD R17, R17, R26 ;  /* 0x0000001a11117221 */ /* 0x000fe20000000000 */
[-C--:B------:R-:W-:Y:S01]  /*0c70*/  FFMA R13, R20, R26.reuse, R13 ;  /* 0x0000001a140d7223 */ /* 0x080fe2000000000d */
[----:B------:R-:W-:Y:S01]  /*0c80*/  FMUL R11, R4, R26 ;  /* 0x0000001a040b7220 */ /* 0x000fe20000400000 */
[----:B------:R-:W-:Y:S01]  /*0c90*/  FMUL R21, R29, R10 ;  /* 0x0000000a1d157220 */ /* 0x000fe20000400000 */
[----:B------:R-:W-:Y:S01]  /*0ca0*/  FADD R31, R23, -R30 ;  /* 0x8000001e171f7221 */ /* 0x000fe20000000000 */
[----:B------:R-:W-:Y:S01]  /*0cb0*/  FADD R26, RZ, R22 ;  /* 0x00000016ff1a7221 */ /* 0x000fe20000000000 */
[----:B------:R-:W-:Y:S01]  /*0cc0*/  FFMA R23, R3, R22, RZ ;  /* 0x0000001603177223 */ /* 0x000fe200000000ff */
[----:B------:R-:W-:Y:S01]  /*0cd0*/  FADD R18, R18, R27 ;  /* 0x0000001b12127221 */ /* 0x000fe20000000000 */
[-C--:B------:R-:W-:Y:S01]  /*0ce0*/  FFMA R14, R21, R27.reuse, R14 ;  /* 0x0000001b150e7223 */ /* 0x080fe2000000000e */
[----:B------:R-:W-:Y:S01]  /*0cf0*/  FMUL R24, R5, R27 ;  /* 0x0000001b05187220 */ /* 0x000fe20000400000 */
[----:B------:R-:W-:Y:S01]  /*0d00*/  SHF.L.U32 R30, R28, 0x10, RZ ;  /* 0x000000101c1e7819 */ /* 0x000fe200000006ff */
[----:B------:R-:W-:Y:S01]  /*0d10*/  FADD R27, R26, R11 ;  /* 0x0000000b1a1b7221 */ /* 0x000fe20000000000 */
[----:B------:R-:W-:Y:S01]  /*0d20*/  FFMA R26, R20, R11, R23 ;  /* 0x0000000b141a7223 */ /* 0x000fe20000000017 */
[----:B------:R-:W-:-:S02]  /*0d30*/  FMUL R40, R31, R10 ;  /* 0x0000000a1f287220 */ /* 0x000fc40000400000 */
[----:B------:R-:W-:Y:S01]  /*0d40*/  FMUL R23, R6, R30 ;  /* 0x0000001e06177220 */ /* 0x000fe20000400000 */
[----:B------:R-:W-:Y:S01]  /*0d50*/  FADD R28, R27, R24 ;  /* 0x000000181b1c7221 */ /* 0x000fe20000000000 */
[----:B------:R-:W-:Y:S01]  /*0d60*/  FFMA R26, R21, R24, R26 ;  /* 0x00000018151a7223 */ /* 0x000fe2000000001a */
[----:B------:R-:W-:Y:S01]  /*0d70*/  FADD R19, R19, R30 ;  /* 0x0000001e13137221 */ /* 0x000fe20000000000 */
[----:B------:R-:W-:Y:S01]  /*0d80*/  FFMA R15, R40, R30, R15 ;  /* 0x0000001e280f7223 */ /* 0x000fe2000000000f */
[----:B------:R-:W-:Y:S01]  /*0d90*/  FADD R31, R28, R23 ;  /* 0x000000171c1f7221 */ /* 0x000fe20000000000 */
[----:B------:R-:W-:-:S07]  /*0da0*/  FFMA R32, R40, R23, R26 ;  /* 0x0000001728207223 */ /* 0x000fce000000001a */
.L_x_2181:
[----:B------:R-:W-:Y:S05]  /*0db0*/  BSYNC.RECONVERGENT B0 ;  /* 0x0000000000007941 */ /* 0x000fea0003800200 */
.L_x_2180:
[----:B------:R-:W0:Y:S02]  /*0dc0*/  LDCU UR15, c[0x0][0x384] ;  /* 0x00007080ff0f77ac */ /* 0x000e240008000800 */
[----:B0-----:R-:W-:-:S09]  /*0dd0*/  UISETP.NE.AND UP0, UPT, UR15, 0x1, UPT ;  /* 0x000000010f00788c */ /* 0x001fd2000bf05270 */
[----:B------:R-:W-:Y:S05]  /*0de0*/  BRA.U UP0, `(.L_x_2188) ;  /* 0x0000000100547547 */ /* 0x000fea000b800000 */
[----:B------:R-:W0:Y:S04]  /*0df0*/  SHFL.BFLY PT, R26, R31, 0x1, 0x1f ;  /* 0x0c201f001f1a7f89 */ /* 0x000e2800000e0000 */
[----:B------:R-:W1:Y:S01]  /*0e00*/  SHFL.BFLY PT, R27, R32, 0x1, 0x1f ;  /* 0x0c201f00201b7f89 */ /* 0x000e6200000e0000 */
[----:B0-----:R-:W-:Y:S01]  /*0e10*/  FADD R26, R26, R31 ;  /* 0x0000001f1a1a7221 */ /* 0x001fe20000000000 */
[----:B-1----:R-:W-:-:S04]  /*0e20*/  FADD R27, R27, R32 ;  /* 0x000000201b1b7221 */ /* 0x002fc80000000000 */
[----:B------:R-:W0:Y:S04]  /*0e30*/  SHFL.BFLY PT, R29, R26, 0x2, 0x1f ;  /* 0x0c401f001a1d7f89 */ /* 0x000e2800000e0000 */
[----:B------:R-:W1:Y:S01]  /*0e40*/  SHFL.BFLY PT, R28, R27, 0x2, 0x1f ;  /* 0x0c401f001b1c7f89 */ /* 0x000e6200000e0000 */
[----:B0----5:R-:W-:Y:S01]  /*0e50*/  FADD R30, R26, R29 ;  /* 0x0000001d1a1e7221 */ /* 0x021fe20000000000 */
        /* <DEDUP_REMOVED lines=14> */
.L_x_2188:
[----:B------:R-:W0:Y:S01]  /*0f40*/  SHFL.DOWN PT, R26, R31, 0x10, 0x1f ;  /* 0x0a001f001f1a7f89 */ /* 0x000e2200000e0000 */
[----:B------:R-:W-:Y:S01]  /*0f50*/  ULOP3.LUT UR9, UR4, 0x1, URZ, 0xc0, !UPT ;  /* 0x0000000104097892 */ /* 0x000fe2000f8ec0ff */
[----:B------:R-:W-:Y:S01]  /*0f60*/  ISETP.NE.AND P4, PT, R46, RZ, PT ;  /* 0x000000ff2e00720c */ /* 0x000fe20003f85270 */
[----:B------:R-:W1:Y:S01]  /*0f70*/  LDCU.64 UR10, c[0x0][0x3b0] ;  /* 0x00007600ff0a77ac */ /* 0x000e620008000a00 */
[----:B------:R-:W2:Y:S01]  /*0f80*/  SHFL.DOWN PT, R27, R32, 0x10, 0x1f ;  /* 0x0a001f00201b7f89 */ /* 0x000ea200000e0000 */
[----:B------:R-:W-:Y:S02]  /*0f90*/  UIADD3 UR8, UPT, UPT, -UR9, URZ, URZ ;  /* 0x000000ff09087290 */ /* 0x000fe4000fffe1ff */
[----:B------:R-:W-:Y:S02]  /*0fa0*/  UISETP.NE.AND UP0, UPT, UR9, URZ, UPT ;  /* 0x000000ff0900728c */ /* 0x000fe4000bf05270 */
[----:B------:R-:W-:Y:S01]  /*0fb0*/  ULOP3.LUT UR8, UR8, UR7, URZ, 0xc0, !UPT ;  /* 0x0000000708087292 */ /* 0x000fe2000f8ec0ff */
[----:B0-----:R-:W-:Y:S01]  /*0fc0*/  FADD R26, R26, R31 ;  /* 0x0000001f1a1a7221 */ /* 0x001fe20000000000 */
[----:B--2---:R-:W-:-:S04]  /*0fd0*/  FADD R27, R27, R32 ;  /* 0x000000201b1b7221 */ /* 0x004fc80000000000 */
[----:B------:R-:W0:Y:S04]  /*0fe0*/  SHFL.DOWN PT, R29, R26, 0x8, 0x1f ;  /* 0x09001f001a1d7f89 */ /* 0x000e2800000e0000 */
[----:B------:R-:W2:Y:S01]  /*0ff0*/  SHFL.DOWN PT, R28, R27, 0x8, 0x1f ;  /* 0x09001f001b1c7f89 */ /* 0x000ea200000e0000 */
[----:B0-----:R-:W-:Y:S01]  /*1000*/  FADD R29, R26, R29 ;  /* 0x0000001d1a1d7221 */ /* 0x001fe20000000000 */
[----:B--2---:R-:W-:-:S04]  /*1010*/  FADD R28, R27, R28 ;  /* 0x0000001c1b1c7221 */ /* 0x004fc80000000000 */
[----:B-----5:R-:W0:Y:S04]  /*1020*/  SHFL.DOWN PT, R30, R29, 0x4, 0x1f ;  /* 0x08801f001d1e7f89 */ /* 0x020e2800000e0000 */
[----:B------:R-:W2:Y:S01]  /*1030*/  SHFL.DOWN PT, R33, R28, 0x4, 0x1f ;  /* 0x08801f001c217f89 */ /* 0x000ea200000e0000 */
[----:B0-----:R-:W-:Y:S01]  /*1040*/  FADD R30, R29, R30 ;  /* 0x0000001e1d1e7221 */ /* 0x001fe20000000000 */
[----:B--2---:R-:W-:-:S04]  /*1050*/  FADD R33, R28, R33 ;  /* 0x000000211c217221 */ /* 0x004fc80000000000 */
[----:B------:R-:W0:Y:S01]  /*1060*/  SHFL.DOWN PT, R31, R30, 0x2, 0x1f ;  /* 0x08401f001e1f7f89 */ /* 0x000e2200000e0000 */
[----:B------:R-:W-:-:S03]  /*1070*/  IADD3 R28, P5, PT, R7, UR8, RZ ;  /* 0x00000008071c7c10 */ /* 0x000fc6000ffbe0ff */
[----:B------:R-:W2:Y:S01]  /*1080*/  SHFL.DOWN PT, R32, R33, 0x2, 0x1f ;  /* 0x08401f0021207f89 */ /* 0x000ea200000e0000 */
[----:B------:R-:W-:Y:S02]  /*1090*/  IADD3.X R29, PT, PT, RZ, RZ, RZ, P5, !PT ;  /* 0x000000ffff1d7210 */ /* 0x000fe40002ffe4ff */
[----:B-1----:R-:W-:-:S04]  /*10a0*/  LEA R50, P5, R28, UR10, 0x3 ;  /* 0x0000000a1c327c11 */ /* 0x002fc8000f8a18ff */
[----:B------:R-:W-:Y:S02]  /*10b0*/  LEA.HI.X R51, R28, UR11, R29, 0x3, P5 ;  /* 0x0000000b1c337c11 */ /* 0x000fe4000a8f1c1d */
[----:B------:R-:W-:Y:S02]  /*10c0*/  MOV R29, UR6 ;  /* 0x00000006001d7c02 */ /* 0x000fe40008000f00 */
[----:B------:R-:W-:-:S03]  /*10d0*/  ISETP.NE.AND P5, PT, R0, RZ, PT ;  /* 0x000000ff0000720c */ /* 0x000fc60003fa5270 */
[----:B------:R-:W-:-:S04]  /*10e0*/  @!P4 IMAD.WIDE.U32 R28, R29, 0x8, R50 ;  /* 0x000000081d1cc825 */ /* 0x000fc800078e0032 */
[----:B0-----:R-:W-:Y:S01]  /*10f0*/  FADD R31, R30, R31 ;  /* 0x0000001f1e1f7221 */ /* 0x001fe20000000000 */
[----:B--2---:R-:W-:-:S04]  /*1100*/  FADD R32, R33, R32 ;  /* 0x0000002021207221 */ /* 0x004fc80000000000 */
[----:B------:R-:W0:Y:S04]  /*1110*/  SHFL.DOWN PT, R26, R31, 0x1, 0x1f ;  /* 0x08201f001f1a7f89 */ /* 0x000e2800000e0000 */
[----:B------:R-:W1:Y:S01]  /*1120*/  SHFL.DOWN PT, R27, R32, 0x1, 0x1f ;  /* 0x08201f00201b7f89 */ /* 0x000e6200000e0000 */
[----:B0-----:R-:W-:Y:S01]  /*1130*/  FADD R26, R31, R26 ;  /* 0x0000001a1f1a7221 */ /* 0x001fe20000000000 */
[----:B-1----:R-:W-:-:S05]  /*1140*/  FADD R27, R32, R27 ;  /* 0x0000001b201b7221 */ /* 0x002fca0000000000 */
[----:B------:R0:W-:Y:S01]  /*1150*/  @!P4 STG.E.64 desc[UR16][R28.64], R26 ;  /* 0x0000001a1c00c986 */ /* 0x0001e2000c101b10 */
[----:B------:R-:W-:Y:S05]  /*1160*/  @P5 BRA `(.L_x_2190) ;  /* 0x00000000006c5947 */ /* 0x000fea0003800000 */
[----:B------:R-:W1:Y:S01]  /*1170*/  LDCU UR8, c[0x0][0x380] ;  /* 0x00007000ff0877ac */ /* 0x000e620008000800 */
[----:B------:R-:W2:Y:S01]  /*1180*/  LDCU.64 UR10, c[0x0][0x3b8] ;  /* 0x00007700ff0a77ac */ /* 0x000ea20008000a00 */
[----:B-1----:R-:W-:-:S04]  /*1190*/  USEL UR8, UR8, URZ, UP0 ;  /* 0x000000ff08087287 */ /* 0x002fc80008000000 */
[----:B------:R-:W-:-:S04]  /*11a0*/  UIADD3 UR12, UP1, UPT, UR5, UR8, URZ ;  /* 0x00000008050c7290 */ /* 0x000fc8000ff3e0ff */
[----:B------:R-:W-:Y:S02]  /*11b0*/  ULEA.HI.X.SX32 UR13, UR8, URZ, 0x1, UP1 ;  /* 0x000000ff080d7291 */ /* 0x000fe400088f0eff */
[----:B------:R-:W-:Y:S01]  /*11c0*/  UISETP.GT.U32.AND UP1, UPT, UR4, 0x1, UPT ;  /* 0x000000010400788c */ /* 0x000fe2000bf24070 */
[----:B------:R-:W-:Y:S01]  /*11d0*/  UMOV UR8, 0xffffffff ;  /* 0xffffffff00087882 */ /* 0x000fe20000000000 */
[----:B--2---:R-:W-:Y:S02]  /*11e0*/  ULEA UR9, UP2, UR12, UR10, 0x2 ;  /* 0x0000000a0c097291 */ /* 0x004fe4000f8410ff */
[----:B------:R-:W-:Y:S02]  /*11f0*/  USEL UR8, UR8, 0x1, UP1 ;  /* 0x0000000108087887 */ /* 0x000fe40008800000 */
[----:B------:R-:W-:Y:S02]  /*1200*/  UISETP.GE.U32.AND UP1, UPT, UR4, 0x2, UPT ;  /* 0x000000020400788c */ /* 0x000fe4000bf26070 */
[----:B------:R-:W-:Y:S01]  /*1210*/  ULEA.HI.X UR10, UR12, UR11, UR13, 0x2, UP2 ;  /* 0x0000000b0c0a7291 */ /* 0x000fe200090f140d */
[----:B0-----:R-:W-:-:S02]  /*1220*/  MOV R26, UR9 ;  /* 0x00000009001a7c02 */ /* 0x001fc40008000f00 */
[----:B------:R-:W-:Y:S02]  /*1230*/  MOV R31, UR8 ;  /* 0x00000008001f7c02 */ /* 0x000fe40008000f00 */
[----:B------:R-:W-:Y:S02]  /*1240*/  PLOP3.LUT P4, PT, PT, PT, UP1, 0x80, 0x8 ;  /* 0x000000000008781c */ /* 0x000fe40003f8f018 */
[----:B------:R-:W-:Y:S02]  /*1250*/  MOV R27, UR10 ;  /* 0x0000000a001b7c02 */ /* 0x000fe40008000f00 */
[----:B------:R-:W-:Y:S01]  /*1260*/  SEL R29, RZ, UR15, P4 ;  /* 0x0000000fff1d7c07 */ /* 0x000fe2000a000000 */
[----:B------:R-:W-:Y:S06]  /*1270*/  MEMBAR.ALL.GPU ;  /* 0x0000000000007992 */ /* 0x000fec000000a000 */
[----:B------:R-:W-:-:S00]  /*1280*/  ERRBAR ;  /* 0x00000000000079ab */ /* 0x000fc00000000000 */
[----:B------:R-:W-:Y:S06]  /*1290*/  CGAERRBAR ;  /* 0x00000000000075ab */ /* 0x000fec0000000000 */
[----:B------:R1:W-:Y:S01]  /*12a0*/  REDG.E.ADD.S32.STRONG.GPU desc[UR16][R26.64], R31 ;  /* 0x0000001f1a00798e */ /* 0x0003e2000c12e310 */
[----:B------:R-:W-:-:S13]  /*12b0*/  ISETP.NE.AND P4, PT, R29, -0x1, PT ;  /* 0xffffffff1d00780c */ /* 0x000fda0003f85270 */
[----:B-1----:R-:W-:Y:S05]  /*12c0*/  @!P4 BRA `(.L_x_2190) ;  /* 0x000000000014c947 */ /* 0x002fea0003800000 */
.L_x_2191:
[----:B------:R-:W2:Y:S04]  /*12d0*/  LDG.E.STRONG.GPU R28, desc[UR16][R26.64] ;  /* 0x000000101a1c7981 */ /* 0x000ea8000c1ef900 */
[----:B--2---:R-:W-:Y:S01]  /*12e0*/  CCTL.IVALL ;  /* 0x00000000ff00798f */ /* 0x004fe20002000000 */
[----:B------:R-:W-:Y:S05]  /*12f0*/  YIELD ;  /* 0x0000000000007946 */ /* 0x000fea0003800000 */
[----:B------:R-:W-:-:S13]  /*1300*/  ISETP.NE.AND P4, PT, R28, R29, PT ;  /* 0x0000001d1c00720c */ /* 0x000fda0003f85270 */
[----:B------:R-:W-:Y:S05]  /*1310*/  @P4 BRA `(.L_x_2191) ;  /* 0xfffffffc00ec4947 */ /* 0x000fea000383ffff */
.L_x_2190:
[----:B------:R-:W-:Y:S01]  /*1320*/  ISETP.GE.AND P4, PT, R46, UR15, PT ;  /* 0x0000000f2e007c0c */ /* 0x000fe2000bf86270 */
        /* <DEDUP_REMOVED lines=13> */
[----:B------:R-:W-:Y:S01]  /*1400*/  HFMA2 R36, -RZ, RZ, 0, 0 ;  /* 0x00000000ff247431 */ /* 0x000fe200000001ff */
[----:B------:R-:W-:Y:S02]  /*1410*/  MOV R38, R9 ;  /* 0x0000000900267202 */ /* 0x000fe40000000f00 */
[----:B------:R-:W-:-:S07]  /*1420*/  MOV R47, R46 ;  /* 0x0000002e002f7202 */ /* 0x000fce0000000f00 */
.L_x_2196:
[----:B------:R-:W-:-:S05]  /*1430*/  IMAD.WIDE.U32 R52, R47, 0x8, R50 ;  /* 0x000000082f347825 */ /* 0x000fca00078e0032 */
[----:B0-----:R-:W2:Y:S04]  /*1440*/  LDG.E.64 R26, desc[UR16][R52.64] ;  /* 0x00000010341a7981 */ /* 0x001ea8000c1e1b00 */
[----:B------:R-:W3:Y:S04]  /*1450*/  LDG.E.64 R34, desc[UR16][R52.64+0x100] ;  /* 0x0001001034227981 */ /* 0x000ee8000c1e1b00 */
[----:B------:R-:W4:Y:S04]  /*1460*/  LDG.E.64 R32, desc[UR16][R52.64+0x200] ;  /* 0x0002001034207981 */ /* 0x000f28000c1e1b00 */
[----:B------:R-:W5:Y:S04]  /*1470*/  LDG.E.64 R28, desc[UR16][R52.64+0x300] ;  /* 0x00030010341c7981 */ /* 0x000f68000c1e1b00 */
[----:B------:R-:W5:Y:S01]  /*1480*/  LDG.E.64 R30, desc[UR16][R52.64+0x400] ;  /* 0x00040010341e7981 */ /* 0x000f62000c1e1b00 */
        /* <DEDUP_REMOVED lines=12> */
[----:B------:R-:W-:Y:S01]  /*1550*/  FADD R49, R49, R30 ;  /* 0x0000001e31317221 */ /* 0x000fe20000000000 */
[----:B------:R-:W-:Y:S02]  /*1560*/  FADD R36, R36, R31 ;  /* 0x0000001f24247221 */ /* 0x000fe40000000000 */
[----:B------:R-:W4:Y:S01]  /*1570*/  LDG.E.64 R30, desc[UR16][R52.64+0x800] ;  /* 0x00080010341e7981 */ /* 0x000f22000c1e1b00 */
[----:B--2---:R-:W-:Y:S01]  /*1580*/  FADD R49, R49, R26 ;  /* 0x0000001a31317221 */ /* 0x004fe20000000000 */
[----:B------:R-:W-:Y:S02]  /*1590*/  FADD R36, R36, R27 ;  /* 0x0000001b24247221 */ /* 0x000fe40000000000 */
[----:B------:R-:W2:Y:S01]  /*15a0*/  LDG.E.64 R26, desc[UR16][R52.64+0xa00] ;  /* 0x000a0010341a7981 */ /* 0x000ea2000c1e1b00 */
[----:B---3--:R-:W-:Y:S01]  /*15b0*/  FADD R49, R49, R34 ;  /* 0x0000002231317221 */ /* 0x008fe20000000000 */
[----:B------:R-:W-:-:S02]  /*15c0*/  FADD R36, R36, R35 ;  /* 0x0000002324247221 */ /* 0x000fc40000000000 */
[----:B------:R-:W3:Y:S01]  /*15d0*/  LDG.E.64 R34, desc[UR16][R52.64+0xe00] ;  /* 0x000e001034227981 */ /* 0x000ee2000c1e1b00 */
[----:B-----5:R-:W-:Y:S01]  /*15e0*/  FADD R49, R49, R28 ;  /* 0x0000001c31317221 */ /* 0x020fe20000000000 */
[----:B------:R-:W-:Y:S02]  /*15f0*/  FADD R36, R36, R29 ;  /* 0x0000001d24247221 */ /* 0x000fe40000000000 */
[----:B------:R-:W5:Y:S01]  /*1600*/  LDG.E.64 R28, desc[UR16][R52.64+0xb00] ;  /* 0x000b0010341c7981 */ /* 0x000f62000c1e1b00 */
        /* <DEDUP_REMOVED lines=12> */
[----:B-----5:R-:W-:Y:S01]  /*16d0*/  FADD R39, R39, R28 ;  /* 0x0000001c27277221 */ /* 0x020fe20000000000 */
        /* <DEDUP_REMOVED lines=8> */
[----:B------:R-:W-:Y:S01]  /*1760*/  FADD R36, R48, R37 ;  /* 0x0000002530247221 */ /* 0x000fe20000000000 */
[----:B------:R-:W-:Y:S06]  /*1770*/  @P4 BRA `(.L_x_2196) ;  /* 0xfffffffc002c4947 */ /* 0x000fec000383ffff */
.L_x_2195:
[----:B------:R-:W-:Y:S05]  /*1780*/  BSYNC.RECONVERGENT B1 ;  /* 0x0000000000017941 */ /* 0x000fea0003800200 */
.L_x_2194:
[----:B------:R-:W-:Y:S05]  /*1790*/  @!P5 BRA `(.L_x_2193) ;  /* 0x0000000000fcd947 */ /* 0x000fea0003800000 */
[----:B------:R-:W-:Y:S01]  /*17a0*/  BSSY.RECONVERGENT B1, `(.L_x_2197) ;  /* 0x000001d000017945 */ /* 0x000fe20003800200 */
[----:B------:R-:W-:-:S03]  /*17b0*/  ISETP.NE.AND P4, PT, R41, RZ, PT ;  /* 0x000000ff2900720c */ /* 0x000fc60003f85270 */
[----:B------:R-:W-:Y:S10]  /*17c0*/  @!P1 BRA `(.L_x_2198) ;  /* 0x0000000000689947 */ /* 0x000ff40003800000 */
[----:B------:R-:W-:-:S05]  /*17d0*/  IMAD.WIDE R52, R47, 0x8, R50 ;  /* 0x000000082f347825 */ /* 0x000fca00078e0232 */
[----:B------:R-:W2:Y:S04]  /*17e0*/  LDG.E.64 R32, desc[UR16][R52.64] ;  /* 0x0000001034207981 */ /* 0x000ea8000c1e1b00 */
[----:B0-----:R-:W3:Y:S04]  /*17f0*/  LDG.E.64 R26, desc[UR16][R52.64+0x100] ;  /* 0x00010010341a7981 */ /* 0x001ee8000c1e1b00 */
[----:B------:R-:W4:Y:S04]  /*1800*/  LDG.E.64 R28, desc[UR16][R52.64+0x200] ;  /* 0x00020010341c7981 */ /* 0x000f28000c1e1b00 */
[----:B------:R-:W5:Y:S04]  /*1810*/  LDG.E.64 R30, desc[UR16][R52.64+0x300] ;  /* 0x00030010341e7981 */ /* 0x000f68000c1e1b00 */
[----:B------:R-:W5:Y:S04]  /*1820*/  LDG.E.64 R34, desc[UR16][R52.64+0x500] ;  /* 0x0005001034227981 */ /* 0x000f68000c1e1b00 */
[----:B------:R-:W5:Y:S01]  /*1830*/  LDG.E.64 R38, desc[UR16][R52.64+0x700] ;  /* 0x0007001034267981 */ /* 0x000f62000c1e1b00 */
[----:B--2---:R-:W-:Y:S01]  /*1840*/  FADD R49, R49, R32 ;  /* 0x0000002031317221 */ /* 0x004fe20000000000 */
[----:B------:R-:W-:-:S02]  /*1850*/  FADD R48, R36, R33 ;  /* 0x0000002124307221 */ /* 0x000fc40000000000 */
        /* <DEDUP_REMOVED lines=8> */
[----:B------:R-:W-:Y:S01]  /*18e0*/  IADD3 R47, PT, PT, R47, 0x100, RZ ;  /* 0x000001002f2f7810 */ /* 0x000fe20007ffe0ff */
[----:B--2---:R-:W-:Y:S02]  /*18f0*/  FADD R49, R49, R32 ;  /* 0x0000002031317221 */ /* 0x004fe40000000000 */
[----:B------:R-:W-:Y:S02]  /*1900*/  FADD R48, R48, R33 ;  /* 0x0000002130307221 */ /* 0x000fe40000000000 */
[----:B------:R-:W-:Y:S02]  /*1910*/  FADD R49, R49, R34 ;  /* 0x0000002231317221 */ /* 0x000fe40000000000 */
[----:B------:R-:W-:Y:S02]  /*1920*/  FADD R48, R48, R35 ;  /* 0x0000002330307221 */ /* 0x000fe40000000000 */
[----:B---3--:R-:W-:-:S02]  /*1930*/  FADD R49, R49, R36 ;  /* 0x0000002431317221 */ /* 0x008fc40000000000 */
[----:B------:R-:W-:Y:S02]  /*1940*/  FADD R48, R48, R37 ;  /* 0x0000002530307221 */ /* 0x000fe40000000000 */
[----:B------:R-:W-:Y:S02]  /*1950*/  FADD R49, R49, R38 ;  /* 0x0000002631317221 */ /* 0x000fe40000000000 */
[----:B------:R-:W-:-:S07]  /*1960*/  FADD R36, R48, R39 ;  /* 0x0000002730247221 */ /* 0x000fce0000000000 */
.L_x_2198:
[----:B------:R-:W-:Y:S05]  /*1970*/  BSYNC.RECONVERGENT B1 ;  /* 0x0000000000017941 */ /* 0x000fea0003800200 */
.L_x_2197:
[----:B------:R-:W-:Y:S05]  /*1980*/  @!P4 BRA `(.L_x_2193) ;  /* 0x000000000080c947 */ /* 0x000fea0003800000 */
[----:B------:R-:W-:Y:S01]  /*1990*/  BSSY.RECONVERGENT B1, `(.L_x_2199) ;  /* 0x0000011000017945 */ /* 0x000fe20003800200 */
[----:B------:R-:W-:-:S03]  /*19a0*/  ISETP.NE.AND P4, PT, R25, RZ, PT ;  /* 0x000000ff1900720c */ /* 0x000fc60003f85270 */
[----:B------:R-:W-:Y:S10]  /*19b0*/  @!P2 BRA `(.L_x_2200) ;  /* 0x000000000038a947 */ /* 0x000ff40003800000 */
[----:B------:R-:W-:-:S05]  /*19c0*/  IMAD.WIDE R34, R47, 0x8, R50 ;  /* 0x000000082f227825 */ /* 0x000fca00078e0232 */
[----:B0-----:R-:W2:Y:S04]  /*19d0*/  LDG.E.64 R26, desc[UR16][R34.64] ;  /* 0x00000010221a7981 */ /* 0x001ea8000c1e1b00 */
        /* <DEDUP_REMOVED lines=12> */
.L_x_2200:
[----:B------:R-:W-:Y:S05]  /*1aa0*/  BSYNC.RECONVERGENT B1 ;  /* 0x0000000000017941 */ /* 0x000fea0003800200 */
.L_x_2199:
[----:B------:R-:W-:Y:S05]  /*1ab0*/  @!P4 BRA `(.L_x_2193) ;  /* 0x000000000034c947 */ /* 0x000fea0003800000 */
[----:B------:R-:W-:-:S05]  /*1ac0*/  IMAD.WIDE R50, R47, 0x8, R50 ;  /* 0x000000082f327825 */ /* 0x000fca00078e0232 */
[----:B0-----:R-:W2:Y:S01]  /*1ad0*/  LDG.E.64 R26, desc[UR16][R50.64] ;  /* 0x00000010321a7981 */ /* 0x001ea2000c1e1b00 */
        /* <DEDUP_REMOVED lines=11> */
.L_x_2193:
[----:B------:R-:W-:Y:S05]  /*1b90*/  BSYNC.RECONVERGENT B0 ;  /* 0x0000000000007941 */ /* 0x000fea0003800200 */
.L_x_2192:
        /* <DEDUP_REMOVED lines=22> */
.L_x_2189:
[----:B------:R-:W-:Y:S04]  /*1d00*/  BSSY.RECONVERGENT B0, `(.L_x_2201) ;  /* 0x000002e000007945 */ /* 0x000fe80003800200 */
[----:B------:R-:W-:Y:S05]  /*1d10*/  @!P3 BRA `(.L_x_2202) ;  /* 0x0000000000b0b947 */ /* 0x000fea0003800000 */
[----:B------:R-:W-:Y:S01]  /*1d20*/  FMUL R28, R27, R44 ;  /* 0x0000002c1b1c7220 */ /* 0x000fe20000400000 */
[----:B------:R-:W-:-:S03]  /*1d30*/  ISETP.GT.U32.AND P4, PT, R8, 0x3, PT ;  /* 0x000000030800780c */ /* 0x000fc60003f84070 */
[-C--:B------:R-:W-:Y:S01]  /*1d40*/  FMUL R26, R3, R28.reuse ;  /* 0x0000001c031a7220 */ /* 0x080fe20000400000 */
[-C--:B------:R-:W-:Y:S01]  /*1d50*/  FMUL R30, R20, R28.reuse ;  /* 0x0000001c141e7220 */ /* 0x080fe20000400000 */
[-C--:B------:R-:W-:Y:S01]  /*1d60*/  FMUL R32, R21, R28.reuse ;  /* 0x0000001c15207220 */ /* 0x080fe20000400000 */
[----:B------:R-:W-:Y:S01]  /*1d70*/  FMUL R28, R40, R28 ;  /* 0x0000001c281c7220 */ /* 0x000fe20000400000 */
[CC--:B------:R-:W-:Y:S01]  /*1d80*/  FFMA R27, R29.reuse, R44.reuse, R26 ;  /* 0x0000002c1d1b7223 */ /* 0x0c0fe2000000001a */
[CC--:B------:R-:W-:Y:S01]  /*1d90*/  FFMA R30, R29.reuse, R44.reuse, R30 ;  /* 0x0000002c1d1e7223 */ /* 0x0c0fe2000000001e */
[CC--:B------:R-:W-:Y:S01]  /*1da0*/  FFMA R35, R29.reuse, R44.reuse, R32 ;  /* 0x0000002c1d237223 */ /* 0x0c0fe20000000020 */
[----:B------:R-:W-:Y:S01]  /*1db0*/  FFMA R28, R29, R44, R28 ;  /* 0x0000002c1d1c7223 */ /* 0x000fe2000000001c */
[----:B------:R-:W-:Y:S01]  /*1dc0*/  FADD R31, R22, -R27 ;  /* 0x8000001b161f7221 */ /* 0x000fe20000000000 */
[----:B------:R-:W-:Y:S01]  /*1dd0*/  FADD R33, R11, -R30 ;  /* 0x8000001e0b217221 */ /* 0x000fe20000000000 */
[----:B------:R-:W0:Y:S01]  /*1de0*/  LDC.64 R26, c[0x0][0x3e8] ;  /* 0x0000fa00ff1a7b82 */ /* 0x000e220000000a00 */
[----:B------:R-:W-:Y:S01]  /*1df0*/  SHF.R.U32.HI R30, RZ, 0x5, R0 ;  /* 0x00000005ff1e7819 */ /* 0x000fe20000011600 */
[----:B------:R-:W-:Y:S01]  /*1e00*/  FADD R35, R24, -R35 ;  /* 0x8000002318237221 */ /* 0x000fe20000000000 */
[----:B------:R-:W-:Y:S01]  /*1e10*/  FADD R29, R23, -R28 ;  /* 0x8000001c171d7221 */ /* 0x000fe20000000000 */
[-C--:B------:R-:W-:Y:S01]  /*1e20*/  FMUL R31, R31, R10.reuse ;  /* 0x0000000a1f1f7220 */ /* 0x080fe20000400000 */
[----:B------:R-:W-:Y:S01]  /*1e30*/  IADD3 R30, PT, PT, R30, UR14, RZ ;  /* 0x0000000e1e1e7c10 */ /* 0x000fe2000fffe0ff */
[-C--:B------:R-:W-:Y:S01]  /*1e40*/  FMUL R33, R33, R10.reuse ;  /* 0x0000000a21217220 */ /* 0x080fe20000400000 */
[-C--:B------:R-:W-:Y:S01]  /*1e50*/  FMUL R35, R35, R10.reuse ;  /* 0x0000000a23237220 */ /* 0x080fe20000400000 */
[----:B------:R-:W-:-:S02]  /*1e60*/  FMUL R29, R29, R10 ;  /* 0x0000000a1d1d7220 */ /* 0x000fc40000400000 */
[----:B------:R-:W-:Y:S01]  /*1e70*/  IMAD R37, R30, UR18, R45 ;  /* 0x000000121e257c24 */ /* 0x000fe2000f8e022d */
[----:B------:R-:W1:Y:S08]  /*1e80*/  F2F.BF16.F32 R31, R31 ;  /* 0x0000001f001f7304 */ /* 0x000e700000202000 */
[----:B------:R-:W2:Y:S01]  /*1e90*/  F2F.BF16.F32 R33, R33 ;  /* 0x0000002100217304 */ /* 0x000ea20000202000 */
[----:B0-----:R-:W-:-:S07]  /*1ea0*/  IMAD.WIDE R26, R37, 0x2, R26 ;  /* 0x00000002251a7825 */ /* 0x001fce00078e021a */
[----:B------:R-:W0:Y:S01]  /*1eb0*/  F2F.BF16.F32 R35, R35 ;  /* 0x0000002300237304 */ /* 0x000e220000202000 */
[----:B------:R-:W-:-:S07]  /*1ec0*/  LOP3.LUT P3, RZ, R26, 0x7, RZ, 0xc0, !PT ;  /* 0x000000071aff7812 */ /* 0x000fce000786c0ff */
[----:B------:R3:W4:Y:S06]  /*1ed0*/  F2F.BF16.F32 R37, R29 ;  /* 0x0000001d00257304 */ /* 0x00072c0000202000 */
[----:B-12---:R-:W-:Y:S05]  /*1ee0*/  @!P3 BRA P4, `(.L_x_2203) ;  /* 0x000000000028b947 */ /* 0x006fea0002000000 */
[C---:B------:R-:W-:Y:S02]  /*1ef0*/  ISETP.NE.AND P5, PT, R8.reuse, RZ, PT ;  /* 0x000000ff0800720c */ /* 0x040fe40003fa5270 */
[C---:B------:R-:W-:Y:S02]  /*1f00*/  ISETP.GE.U32.AND P4, PT, R8.reuse, 0x3, PT ;  /* 0x000000030800780c */ /* 0x040fe40003f86070 */
[----:B------:R-:W-:-:S09]  /*1f10*/  ISETP.GE.U32.AND P3, PT, R8, 0x2, PT ;  /* 0x000000020800780c */ /* 0x000fd20003f66070 */
[----:B------:R1:W-:Y:S04]  /*1f20*/  @P5 STG.E.U16 desc[UR16][R26.64], R31 ;  /* 0x0000001f1a005986 */ /* 0x0003e8000c101510 */
[----:B0-----:R1:W-:Y:S04]  /*1f30*/  @P4 STG.E.U16 desc[UR16][R26.64+0x4], R35 ;  /* 0x000004231a004986 */ /* 0x0013e8000c101510 */
[----:B------:R1:W-:Y:S01]  /*1f40*/  @P3 STG.E.U16 desc[UR16][R26.64+0x2], R33 ;  /* 0x000002211a003986 */ /* 0x0003e2000c101510 */
[----:B------:R-:W-:-:S13]  /*1f50*/  ISETP.GE.U32.AND P3, PT, R8, 0x4, PT ;  /* 0x000000040800780c */ /* 0x000fda0003f66070 */
[----:B-1----:R-:W-:Y:S05]  /*1f60*/  @!P3 BRA `(.L_x_2202) ;  /* 0x00000000001cb947 */ /* 0x002fea0003800000 */
[----:B----4-:R0:W-:Y:S01]  /*1f70*/  STG.E.U16 desc[UR16][R26.64+0x6], R37 ;  /* 0x000006251a007986 */ /* 0x0101e2000c101510 */
[----:B------:R-:W-:Y:S05]  /*1f80*/  BRA `(.L_x_2202) ;  /* 0x0000000000147947 */ /* 0x000fea0003800000 */
.L_x_2203:
[----:B---3--:R-:W-:Y:S01]  /*1f90*/  IMAD.WIDE.U32 R28, R33, 0x10000, RZ ;  /* 0x00010000211c7825 */ /* 0x008fe200078e00ff */
[----:B----4-:R-:W-:-:S04]  /*1fa0*/  SHF.L.U32 R33, R37, 0x10, RZ ;  /* 0x0000001025217819 */ /* 0x010fc800000006ff */
[----:B0-----:R-:W-:Y:S02]  /*1fb0*/  LOP3.LUT R29, R29, R33, R35, 0xfe, !PT ;  /* 0x000000211d1d7212 */ /* 0x001fe400078efe23 */
[----:B------:R-:W-:-:S05]  /*1fc0*/  LOP3.LUT R28, R28, R31, RZ, 0xfc, !PT ;  /* 0x0000001f1c1c7212 */ /* 0x000fca00078efcff */
[----:B------:R1:W-:Y:S02]  /*1fd0*/  STG.E.64 desc[UR16][R26.64], R28 ;  /* 0x0000001c1a007986 */ /* 0x0003e4000c101b10 */
.L_x_2202:
[----:B------:R-:W-:Y:S05]  /*1fe0*/  BSYNC.RECONVERGENT B0 ;  /* 0x0000000000007941 */ /* 0x000fea0003800200 */
.L_x_2201:
[----:B------:R-:W2:Y:S01]  /*1ff0*/  LDCU UR8, c[0x0][0x380] ;  /* 0x00007000ff0877ac */ /* 0x000ea20008000800 */
[----:B------:R-:W5:Y:S01]  /*2000*/  LDCU UR9, c[0x0][0x388] ;  /* 0x00007100ff0977ac */ /* 0x000f620008000800 */
[----:B--2---:R-:W-:-:S04]  /*2010*/  USHF.L.U32 UR8, UR8, 0x2, URZ ;  /* 0x0000000208087899 */ /* 0x004fc800080006ff */
[----:B------:R-:W-:-:S04]  /*2020*/  UIADD3 UR14, UPT, UPT, UR14, UR8, URZ ;  /* 0x000000080e0e7290 */ /* 0x000fc8000fffe0ff */
[----:B-----5:R-:W-:-:S09]  /*2030*/  UISETP.GE.AND UP0, UPT, UR14, UR9, UPT ;  /* 0x000000090e00728c */ /* 0x020fd2000bf06270 */
[----:B------:R-:W-:Y:S05]  /*2040*/  BRA.U !UP0, `(.L_x_2204) ;  /* 0xffffffe508b87547 */ /* 0x000fea000b83ffff */
.L_x_2177:
[----:B------:R-:W2:Y:S01]  /*2050*/  S2R R3, SR_CgaCtaId ;  /* 0x0000000000037919 */ /* 0x000ea20000008800 */
[----:B------:R-:W-:Y:S01]  /*2060*/  MOV R2, 0x400 ;  /* 0x0000040000027802 */ /* 0x000fe20000000f00 */
[----:B------:R-:W-:Y:S01]  /*2070*/  BSSY.RECONVERGENT B0, `(.L_x_2205) ;  /* 0x0000032000007945 */ /* 0x000fe20003800200 */
[----:B------:R-:W-:Y:S02]  /*2080*/  MOV R7, UR6 ;  /* 0x0000000600077c02 */ /* 0x000fe40008000f00 */
[----:B------:R-:W-:Y:S02]  /*2090*/  SHF.R.U32.HI R4, RZ, 0x5, R0 ;  /* 0x00000005ff047819 */ /* 0x000fe40000011600 */
[----:B------:R-:W-:Y:S02]  /*20a0*/  LEA R7, R7, R46, 0x5 ;  /* 0x0000002e07077211 */ /* 0x000fe400078e28ff */
[----:B--2---:R-:W-:Y:S02]  /*20b0*/  LEA R3, R3, R2, 0x18 ;  /* 0x0000000203037211 */ /* 0x004fe400078ec0ff */
[----:B------:R-:W-:-:S03]  /*20c0*/  LOP3.LUT R2, R0, 0x3e0, RZ, 0xc0, !PT ;  /* 0x000003e000027812 */ /* 0x000fc600078ec0ff */
[----:B------:R-:W-:Y:S02]  /*20d0*/  IMAD R5, R4, 0x210, R3 ;  /* 0x0000021004057824 */ /* 0x000fe400078e0203 */
[----:B------:R-:W-:Y:S02]  /*20e0*/  IMAD R2, R2, UR15, R7 ;  /* 0x0000000f02027c24 */ /* 0x000fe4000f8e0207 */
[C---:B------:R-:W-:Y:S01]  /*20f0*/  IMAD R3, R46.reuse, 0x10, R3 ;  /* 0x000000102e037824 */ /* 0x040fe200078e0203 */
[----:B01----:R-:W-:Y:S02]  /*2100*/  LEA R26, R46, R5, 0x4 ;  /* 0x000000052e1a7211 */ /* 0x003fe400078e20ff */
[----:B------:R-:W-:-:S03]  /*2110*/  SHF.L.U32 R2, R2, 0x2, RZ ;  /* 0x0000000202027819 */ /* 0x000fc600000006ff */
[----:B------:R0:W-:Y:S01]  /*2120*/  @!P0 STS.128 [R26], R16 ;  /* 0x000000101a008388 */ /* 0x0001e20000000c00 */
[----:B------:R-:W-:Y:S01]  /*2130*/  BAR.SYNC.DEFER_BLOCKING 0x0 ;  /* 0x0000000000007b1d */ /* 0x000fe20000010000 */
[----:B------:R-:W-:-:S04]  /*2140*/  ISETP.GE.AND P0, PT, R2, UR18, PT ;  /* 0x0000001202007c0c */ /* 0x000fc8000bf06270 */
[----:B------:R-:W-:-:S13]  /*2150*/  ISETP.LT.U32.AND P0, PT, R0, 0x20, !P0 ;  /* 0x000000200000780c */ /* 0x000fda0004701070 */
[----:B0-----:R-:W-:Y:S05]  /*2160*/  @!P0 BRA `(.L_x_2206) ;  /* 0x0000000000888947 */ /* 0x001fea0003800000 */
[----:B------:R-:W0:Y:S01]  /*2170*/  LDS.128 R20, [R3+0x210] ;  /* 0x0002100003147984 */ /* 0x000e220000000c00 */
[----:B------:R-:W1:Y:S01]  /*2180*/  LDC.64 R24, c[0x0][0x3d8] ;  /* 0x0000f600ff187b82 */ /* 0x000e620000000a00 */
[----:B---3--:R-:W-:Y:S02]  /*2190*/  MOV R29, UR18 ;  /* 0x00000012001d7c02 */ /* 0x008fe40008000f00 */
[----:B------:R-:W2:Y:S03]  /*21a0*/  LDS.128 R8, [R3+0x420] ;  /* 0x0004200003087984 */ /* 0x000ea60000000c00 */
[----:B------:R-:W-:Y:S01]  /*21b0*/  IMAD R29, R29, UR5, R2 ;  /* 0x000000051d1d7c24 */ /* 0x000fe2000f8e0202 */
[----:B------:R-:W3:Y:S01]  /*21c0*/  LDS.128 R4, [R3+0x630] ;  /* 0x0006300003047984 */ /* 0x000ee20000000c00 */
[----:B0-----:R-:W-:Y:S01]  /*21d0*/  FADD R27, R20, R16 ;  /* 0x00000010141b7221 */ /* 0x001fe20000000000 */
[----:B------:R-:W-:Y:S01]  /*21e0*/  FADD R20, R21, R17 ;  /* 0x0000001115147221 */ /* 0x000fe20000000000 */
[----:B------:R-:W-:Y:S01]  /*21f0*/  FADD R21, R22, R18 ;  /* 0x0000001216157221 */ /* 0x000fe20000000000 */
[----:B-1----:R-:W-:Y:S01]  /*2200*/  IMAD.WIDE.U32 R16, R29, 0x4, R24 ;  /* 0x000000041d107825 */ /* 0x002fe200078e0018 */
[----:B------:R-:W-:-:S03]  /*2210*/  IADD3 R22, PT, PT, -R2, UR18, RZ ;  /* 0x0000001202167c10 */ /* 0x000fc6000fffe1ff */
[----:B------:R-:W-:Y:S01]  /*2220*/  FADD R18, R23, R19 ;  /* 0x0000001317127221 */ /* 0x000fe20000000000 */
[----:B--2---:R-:W-:Y:S01]  /*2230*/  FADD R27, R27, R8 ;  /* 0x000000081b1b7221 */ /* 0x004fe20000000000 */
[----:B------:R-:W-:Y:S01]  /*2240*/  FADD R20, R20, R9 ;  /* 0x0000000914147221 */ /* 0x000fe20000000000 */
[----:B------:R-:W-:Y:S01]  /*2250*/  ISETP.GT.U32.AND P2, PT, R22, 0x3, PT ;  /* 0x000000031600780c */ /* 0x000fe20003f44070 */
[----:B------:R-:W-:Y:S01]  /*2260*/  FADD R21, R21, R10 ;  /* 0x0000000a15157221 */ /* 0x000fe20000000000 */
[----:B------:R-:W-:Y:S01]  /*2270*/  LOP3.LUT P1, RZ, R16, 0xf, RZ, 0xc0, !PT ;  /* 0x0000000f10ff7812 */ /* 0x000fe2000782c0ff */
[----:B------:R-:W-:Y:S01]  /*2280*/  FADD R18, R18, R11 ;  /* 0x0000000b12127221 */ /* 0x000fe20000000000 */
[----:B---3--:R-:W-:Y:S01]  /*2290*/  FADD R4, R27, R4 ;  /* 0x000000041b047221 */ /* 0x008fe20000000000 */
[----:B------:R-:W-:Y:S01]  /*22a0*/  FADD R5, R20, R5 ;  /* 0x0000000514057221 */ /* 0x000fe20000000000 */
[----:B------:R-:W-:Y:S01]  /*22b0*/  FADD R6, R21, R6 ;  /* 0x0000000615067221 */ /* 0x000fe20000000000 */
[----:B------:R-:W-:-:S08]  /*22c0*/  FADD R7, R18, R7 ;  /* 0x0000000712077221 */ /* 0x000fd00000000000 */
        /* <DEDUP_REMOVED lines=11> */
.L_x_2207:
[----:B------:R0:W-:Y:S02]  /*2380*/  STG.E.128 desc[UR16][R16.64], R4 ;  /* 0x0000000410007986 */ /* 0x0001e4000c101d10 */
.L_x_2206:
[----:B------:R-:W-:Y:S05]  /*2390*/  BSYNC.RECONVERGENT B0 ;  /* 0x0000000000007941 */ /* 0x000fea0003800200 */
.L_x_2205:
[----:B------:R-:W-:Y:S01]  /*23a0*/  BAR.SYNC.DEFER_BLOCKING 0x0 ;  /* 0x0000000000007b1d */ /* 0x000fe20000010000 */
[----:B------:R-:W-:-:S04]  /*23b0*/  ISETP.GE.U32.AND P1, PT, R0, 0x20, PT ;  /* 0x000000200000780c */ /* 0x000fc80003f26070 */
[----:B------:R-:W-:-:S13]  /*23c0*/  ISETP.GE.OR P1, PT, R45, UR18, !P1 ;  /* 0x000000122d007c0c */ /* 0x000fda000cf26670 */
[----:B------:R2:W-:Y:S01]  /*23d0*/  @!P1 STS.128 [R26], R12 ;  /* 0x0000000c1a009388 */ /* 0x0005e20000000c00 */
[----:B------:R-:W-:Y:S06]  /*23e0*/  BAR.SYNC.DEFER_BLOCKING 0x0 ;  /* 0x0000000000007b1d */ /* 0x000fec0000010000 */
[----:B------:R-:W-:Y:S05]  /*23f0*/  @!P0 EXIT ;  /* 0x000000000000894d */ /* 0x000fea0003800000 */
[----:B01----:R-:W0:Y:S01]  /*2400*/  LDS.128 R16, [R3+0x210] ;  /* 0x0002100003107984 */ /* 0x003e220000000c00 */
[----:B------:R-:W1:Y:S01]  /*2410*/  LDC.64 R20, c[0x0][0x3e0] ;  /* 0x0000f800ff147b82 */ /* 0x000e620000000a00 */
[----:B------:R-:W-:Y:S02]  /*2420*/  MOV R25, UR18 ;  /* 0x0000001200197c02 */ /* 0x000fe40008000f00 */
[----:B------:R-:W5:Y:S03]  /*2430*/  LDS.128 R4, [R3+0x420] ;  /* 0x0004200003047984 */ /* 0x000f660000000c00 */
[----:B------:R-:W-:Y:S01]  /*2440*/  IMAD R25, R25, UR5, R2 ;  /* 0x0000000519197c24 */ /* 0x000fe2000f8e0202 */
[----:B------:R-:W3:Y:S03]  /*2450*/  LDS.128 R8, [R3+0x630] ;  /* 0x0006300003087984 */ /* 0x000ee60000000c00 */
[----:B-1----:R-:W-:-:S03]  /*2460*/  IMAD.WIDE.U32 R20, R25, 0x4, R20 ;  /* 0x0000000419147825 */ /* 0x002fc600078e0014 */
[----:B------:R-:W-:Y:S01]  /*2470*/  LOP3.LUT P0, RZ, R20, 0xf, RZ, 0xc0, !PT ;  /* 0x0000000f14ff7812 */ /* 0x000fe2000780c0ff */
[----:B0-----:R-:W-:Y:S01]  /*2480*/  FADD R23, R16, R12 ;  /* 0x0000000c10177221 */ /* 0x001fe20000000000 */
[----:B--2---:R-:W-:Y:S01]  /*2490*/  IADD3 R12, PT, PT, -R2, UR18, RZ ;  /* 0x00000012020c7c10 */ /* 0x004fe2000fffe1ff */
[----:B------:R-:W-:Y:S01]  /*24a0*/  FADD R0, R17, R13 ;  /* 0x0000000d11007221 */ /* 0x000fe20000000000 */
[----:B------:R-:W-:Y:S01]  /*24b0*/  FADD R13, R18, R14 ;  /* 0x0000000e120d7221 */ /* 0x000fe20000000000 */
[----:B------:R-:W-:Y:S01]  /*24c0*/  FADD R2, R19, R15 ;  /* 0x0000000f13027221 */ /* 0x000fe20000000000 */
[----:B------:R-:W-:Y:S01]  /*24d0*/  ISETP.GT.U32.AND P1, PT, R12, 0x3, PT ;  /* 0x000000030c00780c */ /* 0x000fe20003f24070 */
[----:B-----5:R-:W-:Y:S01]  /*24e0*/  FADD R23, R23, R4 ;  /* 0x0000000417177221 */ /* 0x020fe20000000000 */
[----:B------:R-:W-:Y:S01]  /*24f0*/  FADD R0, R0, R5 ;  /* 0x0000000500007221 */ /* 0x000fe20000000000 */
[----:B------:R-:W-:Y:S01]  /*2500*/  FADD R13, R13, R6 ;  /* 0x000000060d0d7221 */ /* 0x000fe20000000000 */
[----:B------:R-:W-:Y:S01]  /*2510*/  FADD R2, R2, R7 ;  /* 0x0000000702027221 */ /* 0x000fe20000000000 */
[----:B---3--:R-:W-:Y:S01]  /*2520*/  FADD R8, R23, R8 ;  /* 0x0000000817087221 */ /* 0x008fe20000000000 */
[----:B------:R-:W-:Y:S01]  /*2530*/  FADD R9, R0, R9 ;  /* 0x0000000900097221 */ /* 0x000fe20000000000 */
[----:B------:R-:W-:Y:S01]  /*2540*/  FADD R10, R13, R10 ;  /* 0x0000000a0d0a7221 */ /* 0x000fe20000000000 */
[----:B------:R-:W-:-:S05]  /*2550*/  FADD R11, R2, R11 ;  /* 0x0000000b020b7221 */ /* 0x000fca0000000000 */
        /* <DEDUP_REMOVED lines=11> */
.L_x_2208:
[----:B------:R-:W-:Y:S01]  /*2610*/  STG.E.128 desc[UR16][R20.64], R8 ;  /* 0x0000000814007986 */ /* 0x000fe2000c101d10 */
[----:B------:R-:W-:Y:S05]  /*2620*/  EXIT ;  /* 0x000000000000794d */ /* 0x000fea0003800000 */
        .weak           $__internal_21_$__cuda_sm20_rcp_rn_f32_slowpath
        .type           $__internal_21_$__cuda_sm20_rcp_rn_f32_slowpath,@function
        .size           $__internal_21_$__cuda_sm20_rcp_rn_f32_slowpath,(.L_x_4782 - $__internal_21_$__cuda_sm20_rcp_rn_f32_slowpath)
$__internal_21_$__cuda_sm20_rcp_rn_f32_slowpath:
[----:B------:R-:W-:-:S04]  /*2630*/  SHF.L.U32 R8, R2, 0x1, RZ ;  /* 0x0000000102087819 */ /* 0x000fc800000006ff */
[----:B------:R-:W-:-:S04]  /*2640*/  SHF.R.U32.HI R8, RZ, 0x18, R8 ;  /* 0x00000018ff087819 */ /* 0x000fc80000011608 */
[----:B------:R-:W-:-:S13]  /*2650*/  ISETP.NE.U32.AND P0, PT, R8, RZ, PT ;  /* 0x000000ff0800720c */ /* 0x000fda0003f05070 */
[----:B------:R-:W-:Y:S05]  /*2660*/  @P0 BRA `(.L_x_2209) ;  /* 0x00000000002c0947 */ /* 0x000fea0003800000 */
[----:B------:R-:W-:-:S04]  /*2670*/  SHF.L.U32 R8, R2, 0x1, RZ ;  /* 0x0000000102087819 */ /* 0x000fc800000006ff */
[----:B------:R-:W-:-:S13]  /*2680*/  ISETP.NE.AND P0, PT, R8, RZ, PT ;  /* 0x000000ff0800720c */ /* 0x000fda0003f05270 */
[----:B------:R0:W1:Y:S01]  /*2690*/  @!P0 MUFU.RCP R8, R2 ;  /* 0x0000000200088308 */ /* 0x0000620000001000 */
[----:B------:R-:W-:Y:S05]  /*26a0*/  @!P0 BRA `(.L_x_2210) ;  /* 0x0000000000a48947 */ /* 0x000fea0003800000 */
[----:B------:R-:W-:-:S04]  /*26b0*/  FFMA R9, R2, 1.84467440737095516160e+19, RZ ;  /* 0x5f80000002097823 */ /* 0x000fc800000000ff */
[----:B0-----:R-:W1:Y:S02]  /*26c0*/  MUFU.RCP R2, R9 ;  /* 0x0000000900027308 */ /* 0x001e640000001000 */
[----:B-1----:R-:W-:-:S04]  /*26d0*/  FFMA R8, R9, R2, -1 ;  /* 0xbf80000009087423 */ /* 0x002fc80000000002 */
[----:B------:R-:W-:-:S04]  /*26e0*/  FADD.FTZ R11, -R8, -RZ ;  /* 0x800000ff080b7221 */ /* 0x000fc80000010100 */
[----:B------:R-:W-:-:S04]  /*26f0*/  FFMA R2, R2, R11, R2 ;  /* 0x0000000b02027223 */ /* 0x000fc80000000002 */
[----:B------:R-:W-:Y:S01]  /*2700*/  FFMA R8, R2, 1.84467440737095516160e+19, RZ ;  /* 0x5f80000002087823 */ /* 0x000fe200000000ff */
[----:B------:R-:W-:Y:S06]  /*2710*/  BRA `(.L_x_2210) ;  /* 0x0000000000887947 */ /* 0x000fec0003800000 */
.L_x_2209:
        /* <DEDUP_REMOVED lines=33> */
.L_x_2211:
[----:B------:R2:W3:Y:S02]  /*2930*/  MUFU.RCP R8, R2 ;  /* 0x0000000200087308 */ /* 0x0004e40000001000 */
.L_x_2210:
[----:B-1-3--:R-:W-:Y:S02]  /*2940*/  MOV R44, R8 ;  /* 0x00000008002c7202 */ /* 0x00afe40000000f00 */
[----:B------:R-:W-:Y:S02]  /*2950*/  MOV R8, R22 ;  /* 0x0000001600087202 */ /* 0x000fe40000000f00 */
[----:B------:R-:W-:-:S04]  /*2960*/  MOV R9, 0x0 ;  /* 0x0000000000097802 */ /* 0x000fc80000000f00 */
[----:B0-2---:R-:W-:Y:S05]  /*2970*/  RET.REL.NODEC R8 `(_ZN18transformer_engine13normalization21ln_bwd_general_kernelINS0_13Kernel_traitsI13__nv_bfloat16S3_S3_fjLj128ELj1ELj4ELj1ELj8ENS0_18Kernel_traits_baseILj128ES3_S3_S3_fjLj128EEEEEEEvNS0_20BackwardKernelParamsE) ;  /* 0xffffffd408a07950 */ /* 0x005fea0003c3ffff */
.L_x_2212:
        /* <DEDUP_REMOVED lines=16> */
.L_x_4782:


//--------------------- .text._ZN18transformer_engine13normalization21ln_bwd_general_kernelINS0_13Kernel_traitsI6__halffS3_fjLj128ELj1ELj4ELj1ELj8ENS0_18Kernel_traits_baseILj128ES3_fS3_fjLj128EEEEEEEvNS0_20BackwardKernelParamsE --------------------------
	.section	.text._ZN18transformer_engine13normalization21ln_bwd_general_kernelINS0_13Kernel_traitsI6__halffS3_fjLj128ELj1ELj4ELj1ELj8ENS0_18Kernel_traits_baseILj128ES3_fS3_fjLj128EEEEEEEvNS0_20BackwardKernelParamsE,"ax",@progbits
	.align	128
        .global         _ZN18transformer_engine13normalization21ln_bwd_general_kernelINS0_13Kernel_traitsI6__halffS3_fjLj128ELj1ELj4ELj1ELj8ENS0_18Kernel_traits_baseILj128ES3_fS3_fjLj128EEEEEEEvNS0_20BackwardKernelParamsE
        .type           _ZN18transformer_engine13normalization21ln_bwd_general_kernelINS0_13Kernel_traitsI6__halffS3_fjLj128ELj1ELj4ELj1ELj8ENS0_18Kernel_traits_baseILj128ES3_fS3_fjLj128EEEEEEEvNS0_20BackwardKernelParamsE,@function
        .size           _ZN18transformer_engine13normalization21ln_bwd_general_kernelINS0_13Kernel_traitsI6__halffS3_fjLj128ELj1ELj4ELj1ELj8ENS0_18Kernel_traits_baseILj128ES3_fS3_fjLj128EEEEEEEvNS0_20BackwardKernelParamsE,(.L_x_4783 - _ZN18transformer_engine13normalization21ln_bwd_general_kernelINS0_13Kernel_traitsI6__halffS3_fjLj128ELj1ELj4ELj1ELj8ENS0_18Kernel_traits_baseILj128ES3_fS3_fjLj128EEEEEEEvNS0_20BackwardKernelParamsE)
        .other          _ZN18transformer_engine13normalization21ln_bwd_general_kernelINS0_13Kernel_traitsI6__halffS3_fjLj128ELj1ELj4ELj1ELj8ENS0_18Kernel_traits_baseILj128ES3_fS3_fjLj128EEEEEEEvNS0_20BackwardKernelParamsE,@"STO_CUDA_ENTRY STV_DEFAULT"
_ZN18transformer_engine13normalization21ln_bwd_general_kernelINS0_13Kernel_traitsI6__halffS3_fjLj128ELj1ELj4ELj1ELj8ENS0_18Kernel_traits_baseILj128ES3_fS3_fjLj128EEEEEEEvNS0_20BackwardKernelParamsE:
.text._ZN18transformer_engine13normalization21ln_bwd_general_kernelINS0_13Kernel_traitsI6__halffS3_fjLj128ELj1ELj4ELj1ELj8ENS0_18Kernel_traits_baseILj128ES3_fS3_fjLj128EEEEEEEvNS0_20BackwardKernelParamsE:
        /* <DEDUP_REMOVED lines=51> */
.L_x_2216:
[C---:B------:R-:W-:Y:S02]  /*0330*/  ISETP.GT.U32.AND P1, PT, R16.reuse, 0x1, PT ;  /* 0x000000011000780c */ /* 0x040fe40003f24070 */
[----:B------:R-:W-:-:S11]  /*0340*/  ISETP.NE.AND P0, PT, R16, RZ, PT ;  /* 0x000000ff1000720c */ /* 0x000fd60003f05270 */
[----:B------:R-:W-:Y:S02]  /*0350*/  @!P1 PRMT R50, RZ, 0x7610, R50 ;  /* 0x00007610ff329816 */ /* 0x000fe40000000032 */
[----:B------:R0:W5:Y:S04]  /*0360*/  @P0 LDG.E.U16 R51, desc[UR8][R6.64] ;  /* 0x0000000806330981 */ /* 0x000168000c1e1500 */
[----:B------:R0:W5:Y:S02]  /*0370*/  @P1 LDG.E.U16 R50, desc[UR8][R6.64+0x2] ;  /* 0x0000020806321981 */ /* 0x000164000c1e1500 */
[----:B0-----:R-:W-:-:S07]  /*0380*/  @!P0 PRMT R51, RZ, 0x7610, R51 ;  /* 0x00007610ff338816 */ /* 0x001fce0000000033 */
.L_x_2217:
[----:B------:R-:W-:Y:S05]  /*0390*/  BSYNC.RECONVERGENT B1 ;  /* 0x0000000000017941 */ /* 0x000fea0003800200 */
.L_x_2215:
[----:B------:R-:W-:Y:S01]  /*03a0*/  LEA R17, R2, R15, 0x6 ;  /* 0x0000000f02117211 */ /* 0x000fe200078e30ff */
[----:B-----5:R-:W-:Y:S02]  /*03b0*/  HADD2.F32 R51, -RZ, R51.H0_H0 ;  /* 0x20000033ff337230 */ /* 0x020fe40000004100 */
[----:B------:R-:W-:Y:S01]  /*03c0*/  HADD2.F32 R50, -RZ, R50.H0_H0 ;  /* 0x20000032ff327230 */ /* 0x000fe20000004100 */
        /* <DEDUP_REMOVED lines=12> */
.L_x_2219:
[C---:B------:R-:W-:Y:S02]  /*0490*/  ISETP.NE.AND P0, PT, R17.reuse, RZ, PT ;  /* 0x000000ff1100720c */ /* 0x040fe40003f05270 */
[----:B------:R-:W-:-:S11]  /*04a0*/  ISETP.GT.U32.AND P1, PT, R17, 0x1, PT ;  /* 0x000000011100780c */ /* 0x000fd60003f24070 */
[----:B------:R-:W-:Y:S02]  /*04b0*/  @!P0 PRMT R49, RZ, 0x7610, R49 ;  /* 0x00007610ff318816 */ /* 0x000fe40000000031 */
[----:B------:R-:W-:-:S04]  /*04c0*/  @!P1 PRMT R48, RZ, 0x7610, R48 ;  /* 0x00007610ff309816 */ /* 0x000fc80000000030 */
[----:B------:R0:W5:Y:S04]  /*04d0*/  @P0 LDG.E.U16 R49, desc[UR8][R6.64] ;  /* 0x0000000806310981 */ /* 0x000168000c1e1500 */
[----:B------:R0:W5:Y:S02]  /*04e0*/  @P1 LDG.E.U16 R48, desc[UR8][R6.64+0x2] ;  /* 0x0000020806301981 */ /* 0x000164000c1e1500 */
.L_x_2220:
[----:B------:R-:W-:Y:S05]  /*04f0*/  BSYNC.RECONVERGENT B1 ;  /* 0x0000000000017941 */ /* 0x000fea0003800200 */
.L_x_2218:
[----:B-----5:R-:W-:Y:S02]  /*0500*/  HADD2.F32 R49, -RZ, R49.H0_H0 ;  /* 0x20000031ff317230 */ /* 0x020fe40000004100 */
[----:B------:R-:W-:-:S07]  /*0510*/  HADD2.F32 R48, -RZ, R48.H0_H0 ;  /* 0x20000030ff307230 */ /* 0x000fce0000004100 */
.L_x_2214:
[----:B------:R-:W-:Y:S05]  /*0520*/  BSYNC.RECONVERGENT B0 ;  /* 0x0000000000007941 */ /* 0x000fea0003800200 */
.L_x_2213:
        /* <DEDUP_REMOVED lines=16> */
[----:B------:R-:W-:Y:S05]  /*0630*/  CALL.REL.NOINC `($__internal_22_$__cuda_sm20_rcp_rn_f32_slowpath) ;  /* 0x0000002800747944 */ /* 0x000fea0003c00000 */
[----:B------:R-:W-:Y:S01]  /*0640*/  IMAD.MOV.U32 R43, RZ, RZ, R2 ;  /* 0x000000ffff2b7224 */ /* 0x000fe200078e0002 */
[----:B------:R-:W-:Y:S06]  /*0650*/  BRA `(.L_x_2223) ;  /* 0x0000000000107947 */ /* 0x000fec0003800000 */
.L_x_2222:
[----:B------:R-:W0:Y:S02]  /*0660*/  MUFU.RCP R43, R0 ;  /* 0x00000000002b7308 */ /* 0x000e240000001000 */
[----:B0-----:R-:W-:-:S04]  /*0670*/  FFMA R2, R0, R43, -1 ;  /* 0xbf80000000027423 */ /* 0x001fc8000000002b */
[----:B------:R-:W-:-:S04]  /*0680*/  FADD.FTZ R2, -R2, -RZ ;  /* 0x800000ff02027221 */ /* 0x000fc80000010100 */
[----:B------:R-:W-:-:S07]  /*0690*/  FFMA R43, R43, R2, R43 ;  /* 0x000000022b2b7223 */ /* 0x000fce000000002b */
.L_x_2223:
[----:B------:R-:W0:Y:S01]  /*06a0*/  LDCU UR6, c[0x0][0x384] ;  /* 0x00007080ff0677ac */ /* 0x000e220008000800 */
[----:B------:R-:W-:Y:S01]  /*06b0*/  LOP3.LUT R44, RZ, R53, RZ, 0x33, !PT ;  /* 0x00000035ff2c7212 */ /* 0x000fe200078e33ff */
[----:B------:R-:W-:Y:S01]  /*06c0*/  IMAD.MOV.U32 R42, RZ, RZ, RZ ;  /* 0x000000ffff2a7224 */ /* 0x000fe200078e00ff */
[----:B------:R-:W-:Y:S01]  /*06d0*/  ISETP.NE.AND P0, PT, RZ, UR4, PT ;  /* 0x00000004ff007c0c */ /* 0x000fe2000bf05270 */
[----:B------:R-:W1:Y:S01]  /*06e0*/  LDCU UR4, c[0x0][0x38c] ;  /* 0x00007180ff0477ac */ /* 0x000e620008000800 */
[----:B------:R-:W-:Y:S02]  /*06f0*/  IADD3 R14, PT, PT, R14, R5, RZ ;  /* 0x000000050e0e7210 */ /* 0x000fe40007ffe0ff */
        /* <DEDUP_REMOVED lines=8> */
[----:B0-----:R-:W-:Y:S01]  /*0780*/  IADD3 R44, PT, PT, R44, UR6, RZ ;  /* 0x000000062c2c7c10 */ /* 0x001fe2000fffe0ff */
[----:B------:R-:W-:Y:S01]  /*0790*/  IMAD.U32 R0, RZ, RZ, UR6 ;  /* 0x00000006ff007e24 */ /* 0x000fe2000f8e00ff */
[----:B------:R-:W-:Y:S02]  /*07a0*/  UIMAD UR5, UR5, UR6, URZ ;  /* 0x00000006050572a4 */ /* 0x000fe4000f8e02ff */
[----:B------:R-:W-:Y:S01]  /*07b0*/  IMAD R47, R14, UR6, RZ ;  /* 0x000000060e2f7c24 */ /* 0x000fe2000f8e02ff */
[----:B------:R-:W-:Y:S01]  /*07c0*/  LEA.HI R9, R44, 0x1, RZ, 0x1b ;  /* 0x000000012c097811 */ /* 0x000fe200078fd8ff */
[----:B------:R-:W-:Y:S01]  /*07d0*/  IMAD R7, R0, 0x40, R15 ;  /* 0x0000004000077824 */ /* 0x000fe200078e020f */
[----:B-1----:R-:W-:-:S02]  /*07e0*/  IADD3 R8, PT, PT, -R15, UR4, RZ ;  /* 0x000000040f087c10 */ /* 0x002fc4000fffe1ff */
[C---:B------:R-:W-:Y:S02]  /*07f0*/  LOP3.LUT R45, R9.reuse, 0x7, RZ, 0xc0, !PT ;  /* 0x00000007092d7812 */ /* 0x040fe400078ec0ff */
[C---:B------:R-:W-:Y:S02]  /*0800*/  LOP3.LUT R46, R9.reuse, 0xf, RZ, 0xc0, !PT ;  /* 0x0000000f092e7812 */ /* 0x040fe400078ec0ff */
[----:B------:R-:W-:Y:S01]  /*0810*/  LOP3.LUT R52, R9, 0xffffff0, RZ, 0xc0, !PT ;  /* 0x0ffffff009347812 */ /* 0x000fe200078ec0ff */
[----:B------:R-:W-:Y:S01]  /*0820*/  VIADD R6, R45, 0xffffffff ;  /* 0xffffffff2d067836 */ /* 0x000fe20000000000 */
[----:B------:R-:W-:Y:S01]  /*0830*/  LOP3.LUT R9, R9, 0x3, RZ, 0xc0, !PT ;  /* 0x0000000309097812 */ /* 0x000fe200078ec0ff */
[----:B------:R-:W-:Y:S01]  /*0840*/  VIADD R2, R46, 0xffffffff ;  /* 0xffffffff2e027836 */ /* 0x000fe20000000000 */
[----:B------:R-:W-:Y:S02]  /*0850*/  IADD3 R52, PT, PT, -R52, RZ, RZ ;  /* 0x000000ff34347210 */ /* 0x000fe40007ffe1ff */
[----:B------:R-:W-:-:S02]  /*0860*/  ISETP.GE.U32.AND P3, PT, R6, 0x3, PT ;  /* 0x000000030600780c */ /* 0x000fc40003f66070 */
[----:B------:R-:W-:Y:S02]  /*0870*/  ISETP.GE.U32.AND P2, PT, R2, 0x7, PT ;  /* 0x000000070200780c */ /* 0x000fe40003f46070 */
[----:B------:R-:W-:Y:S02]  /*0880*/  MOV R6, RZ ;  /* 0x000000ff00067202 */ /* 0x000fe40000000f00 */
[----:B------:R-:W-:Y:S01]  /*0890*/  IADD3 R10, PT, PT, -R7, UR4, RZ ;  /* 0x00000004070a7c10 */ /* 0x000fe2000fffe1ff */
[----:B------:R-:W-:-:S08]  /*08a0*/  UMOV UR4, URZ ;  /* 0x000000ff00047c82 */ /* 0x000fd00008000000 */
.L_x_2258:
[----:B0-----:R-:W0:Y:S01]  /*08b0*/  S2R R2, SR_TID.X ;  /* 0x0000000000027919 */ /* 0x001e220000002100 */
[----:B-1----:R-:W1:Y:S01]  /*08c0*/  LDCU UR6, c[0x0][0x388] ;  /* 0x00007100ff0677ac */ /* 0x002e620008000800 */
[----:B------:R-:W-:Y:S01]  /*08d0*/  IMAD.MOV.U32 R12, RZ, RZ, RZ ;  /* 0x000000ffff0c7224 */ /* 0x000fe200078e00ff */
[----:B--2---:R-:W2:Y:S01]  /*08e0*/  S2R R29, SR_TID.X ;  /* 0x00000000001d7919 */ /* 0x004ea20000002100 */
[----:B---3--:R-:W3:Y:S01]  /*08f0*/  LDCU UR7, c[0x0][0x38c] ;  /* 0x00007180ff0777ac */ /* 0x008ee20008000800 */
[----:B0-----:R-:W-:-:S05]  /*0900*/  SHF.R.U32.HI R2, RZ, 0x5, R2 ;  /* 0x00000005ff027819 */ /* 0x001fca0000011602 */
[----:B------:R-:W-:Y:S01]  /*0910*/  IMAD.IADD R11, R2, 0x1, R5 ;  /* 0x00000001020b7824 */ /* 0x000fe200078e0205 */
[----:B--2---:R-:W-:Y:S01]  /*0920*/  LOP3.LUT R25, R29, 0x1f, RZ, 0xc0, !PT ;  /* 0x0000001f1d197812 */ /* 0x004fe200078ec0ff */
[----:B------:R-:W-:-:S03]  /*0930*/  HFMA2 R2, -RZ, RZ, 0, 0 ;  /* 0x00000000ff027431 */ /* 0x000fc600000001ff */
[----:B-1----:R-:W-:-:S13]  /*0940*/  ISETP.GE.AND P0, PT, R11, UR6, PT ;  /* 0x000000060b007c0c */ /* 0x002fda000bf06270 */
[----:B------:R-:W0:Y:S08]  /*0950*/  @!P0 LDC.64 R22, c[0x0][0x398] ;  /* 0x0000e600ff168b82 */ /* 0x000e300000000a00 */
[----:B------:R-:W1:Y:S01]  /*0960*/  @!P0 LDC.64 R20, c[0x0][0x3a0] ;  /* 0x0000e800ff148b82 */ /* 0x000e620000000a00 */
[----:B------:R-:W-:-:S05]  /*0970*/  LEA R25, R4, R25, 0x5 ;  /* 0x0000001904197211 */ /* 0x000fca00078e28ff */
        /* <DEDUP_REMOVED lines=24> */
.L_x_2229:
[----:B------:R-:W-:Y:S05]  /*0b00*/  BSYNC.RECONVERGENT B2 ;  /* 0x0000000000027941 */ /* 0x000fea0003800200 */
.L_x_2228:
[----:B------:R-:W-:Y:S01]  /*0b10*/  IMAD.MOV.U32 R15, RZ, RZ, RZ ;  /* 0x000000ffff0f7224 */ /* 0x000fe200078e00ff */
[----:B------:R-:W-:Y:S06]  /*0b20*/  @!P4 BRA `(.L_x_2230) ;  /* 0x00000000000cc947 */ /* 0x000fec0003800000 */
[----:B------:R1:W5:Y:S01]  /*0b30*/  LDG.E R15, desc[UR8][R20.64+0x4] ;  /* 0x00000408140f7981 */ /* 0x000362000c1e1900 */
[----:B------:R-:W-:Y:S05]  /*0b40*/  BRA `(.L_x_2230) ;  /* 0x0000000000047947 */ /* 0x000fea0003800000 */
.L_x_2227:
[----:B------:R0:W5:Y:S02]  /*0b50*/  LDG.E.64 R14, desc[UR8][R20.64] ;  /* 0x00000008140e7981 */ /* 0x000164000c1e1b00 */
.L_x_2230:
[----:B------:R-:W-:Y:S05]  /*0b60*/  BSYNC.RECONVERGENT B1 ;  /* 0x0000000000017941 */ /* 0x000fea0003800200 */
.L_x_2226:
        /* <DEDUP_REMOVED lines=12> */
.L_x_2232:
[----:B------:R-:W2:Y:S02]  /*0c30*/  LDG.E R13, desc[UR8][R20.64] ;  /* 0x00000008140d7981 */ /* 0x000ea4000c1e1900 */
[C---:B--2---:R-:W-:Y:S02]  /*0c40*/  PRMT R0, R13.reuse, 0x7610, R0 ;  /* 0x000076100d007816 */ /* 0x044fe40000000000 */
[----:B------:R-:W-:-:S07]  /*0c50*/  PRMT R13, R13, 0x7632, R13 ;  /* 0x000076320d0d7816 */ /* 0x000fce000000000d */
.L_x_2233:
[----:B------:R-:W-:Y:S05]  /*0c60*/  BSYNC.RECONVERGENT B1 ;  /* 0x0000000000017941 */ /* 0x000fea0003800200 */
.L_x_2231:
[----:B------:R-:W-:Y:S01]  /*0c70*/  ISETP.GE.AND P1, PT, R7, UR7, PT ;  /* 0x0000000707007c0c */ /* 0x000fe2000bf26270 */
[--C-:B-----5:R-:W-:Y:S01]  /*0c80*/  FADD R21, R14, -R2.reuse ;  /* 0x800000020e157221 */ /* 0x120fe20000000000 */
[----:B------:R-:W-:Y:S02]  /*0c90*/  HADD2.F32 R27, -RZ, R0.H0_H0 ;  /* 0x20000000ff1b7230 */ /* 0x000fe40000004100 */
[----:B------:R-:W-:Y:S01]  /*0ca0*/  FADD R15, R15, -R2 ;  /* 0x800000020f0f7221 */ /* 0x000fe20000000000 */
[-C--:B------:R-:W-:Y:S01]  /*0cb0*/  FMUL R0, R21, R12.reuse ;  /* 0x0000000c15007220 */ /* 0x080fe20000400000 */
[----:B------:R-:W-:Y:S02]  /*0cc0*/  HADD2.F32 R21, -RZ, R13.H0_H0 ;  /* 0x2000000dff157230 */ /* 0x000fe40000004100 */
        /* <DEDUP_REMOVED lines=21> */
.L_x_2235:
[----:B------:R-:W-:Y:S02]  /*0e20*/  ISETP.NE.AND P1, PT, R10, RZ, PT ;  /* 0x000000ff0a00720c */ /* 0x000fe40003f25270 */
[----:B------:R-:W-:-:S06]  /*0e30*/  CS2R R16, SRZ ;  /* 0x0000000000107805 */ /* 0x000fcc000001ff00 */
[----:B------:R1:W5:Y:S05]  /*0e40*/  @P4 LDG.E R17, desc[UR8][R18.64+0x4] ;  /* 0x0000040812114981 */ /* 0x00036a000c1e1900 */
[----:B------:R1:W5:Y:S02]  /*0e50*/  @P1 LDG.E R16, desc[UR8][R18.64] ;  /* 0x0000000812101981 */ /* 0x000364000c1e1900 */
.L_x_2236:
[----:B------:R-:W-:Y:S05]  /*0e60*/  BSYNC.RECONVERGENT B1 ;  /* 0x0000000000017941 */ /* 0x000fea0003800200 */
.L_x_2234:
        /* <DEDUP_REMOVED lines=9> */
.L_x_2238:
[C---:B------:R-:W-:Y:S02]  /*0f00*/  ISETP.NE.AND P1, PT, R10.reuse, RZ, PT ;  /* 0x000000ff0a00720c */ /* 0x040fe40003f25270 */
[----:B------:R-:W-:-:S11]  /*0f10*/  ISETP.GT.U32.AND P4, PT, R10, 0x1, PT ;  /* 0x000000010a00780c */ /* 0x000fd60003f84070 */
[----:B------:R-:W-:Y:S02]  /*0f20*/  @!P1 PRMT R20, RZ, 0x7610, R20 ;  /* 0x00007610ff149816 */ /* 0x000fe40000000014 */
[----:B------:R-:W-:-:S04]  /*0f30*/  @!P4 PRMT R21, RZ, 0x7610, R21 ;  /* 0x00007610ff15c816 */ /* 0x000fc80000000015 */
[----:B------:R0:W5:Y:S04]  /*0f40*/  @P1 LDG.E.U16 R20, desc[UR8][R18.64] ;  /* 0x0000000812141981 */ /* 0x000168000c1e1500 */
[----:B------:R0:W5:Y:S02]  /*0f50*/  @P4 LDG.E.U16 R21, desc[UR8][R18.64+0x2] ;  /* 0x0000020812154981 */ /* 0x000164000c1e1500 */
.L_x_2239:
[----:B------:R-:W-:Y:S05]  /*0f60*/  BSYNC.RECONVERGENT B1 ;  /* 0x0000000000017941 */ /* 0x000fea0003800200 */
.L_x_2237:
[----:B-----5:R-:W-:Y:S02]  /*0f70*/  HADD2.F32 R20, -RZ, R20.H0_H0 ;  /* 0x20000014ff147230 */ /* 0x020fe40000004100 */
[--C-:B0-----:R-:W-:Y:S01]  /*0f80*/  FADD R19, R16, -R2.reuse ;  /* 0x8000000210137221 */ /* 0x101fe20000000000 */
[----:B------:R-:W-:Y:S01]  /*0f90*/  FADD R23, R17, -R2 ;  /* 0x8000000211177221 */ /* 0x000fe20000000000 */
[----:B------:R-:W-:Y:S02]  /*0fa0*/  HADD2.F32 R21, -RZ, R21.H0_H0 ;  /* 0x20000015ff157230 */ /* 0x000fe40000004100 */
        /* <DEDUP_REMOVED lines=12> */
.L_x_2225:
[----:B------:R-:W-:Y:S05]  /*1070*/  BSYNC.RECONVERGENT B0 ;  /* 0x0000000000007941 */ /* 0x000fea0003800200 */
.L_x_2224:
        /* <DEDUP_REMOVED lines=24> */
.L_x_2240:
        /* <DEDUP_REMOVED lines=54> */
.L_x_2243:
[----:B------:R-:W2:Y:S04]  /*1560*/  LDG.E.STRONG.GPU R22, desc[UR8][R20.64] ;  /* 0x0000000814167981 */ /* 0x000ea8000c1ef900 */
[----:B--2---:R-:W-:Y:S01]  /*1570*/  CCTL.IVALL ;  /* 0x00000000ff00798f */ /* 0x004fe20002000000 */
[----:B------:R-:W-:Y:S05]  /*1580*/  YIELD ;  /* 0x0000000000007946 */ /* 0x000fea0003800000 */
[----:B------:R-:W-:-:S13]  /*1590*/  ISETP.NE.AND P1, PT, R22, R23, PT ;  /* 0x000000171600720c */ /* 0x000fda0003f25270 */
[----:B------:R-:W-:Y:S05]  /*15a0*/  @P1 BRA `(.L_x_2243) ;  /* 0xfffffffc00ec1947 */ /* 0x000fea000383ffff */
.L_x_2242:
        /* <DEDUP_REMOVED lines=10> */
[----:B0-----:R-:W-:-:S07]  /*1650*/  MOV R20, R53 ;  /* 0x0000003500147202 */ /* 0x001fce0000000f00 */
[----:B------:R-:W-:Y:S05]  /*1660*/  @!P1 BRA `(.L_x_2247) ;  /* 0x0000000000e09947 */ /* 0x000fea0003800000 */
[----:B------:R-:W-:Y:S01]  /*1670*/  IMAD.MOV.U32 R35, RZ, RZ, RZ ;  /* 0x000000ffff237224 */ /* 0x000fe200078e00ff */
[----:B------:R-:W-:Y:S01]  /*1680*/  MOV R21, R52 ;  /* 0x0000003400157202 */ /* 0x000fe20000000f00 */
[----:B------:R-:W-:-:S07]  /*1690*/  IMAD.MOV.U32 R20, RZ, RZ, R53 ;  /* 0x000000ffff147224 */ /* 0x000fce00078e0035 */
.L_x_2248:
        /* <DEDUP_REMOVED lines=53> */
.L_x_2247:
[----:B------:R-:W-:Y:S05]  /*19f0*/  BSYNC.RECONVERGENT B1 ;  /* 0x0000000000017941 */ /* 0x000fea0003800200 */
.L_x_2246:
        /* <DEDUP_REMOVED lines=30> */
.L_x_2250:
[----:B------:R-:W-:Y:S05]  /*1be0*/  BSYNC.RECONVERGENT B1 ;  /* 0x0000000000017941 */ /* 0x000fea0003800200 */
.L_x_2249:
        /* <DEDUP_REMOVED lines=18> */
.L_x_2252:
[----:B------:R-:W-:Y:S05]  /*1d10*/  BSYNC.RECONVERGENT B1 ;  /* 0x0000000000017941 */ /* 0x000fea0003800200 */
.L_x_2251:
        /* <DEDUP_REMOVED lines=14> */
.L_x_2245:
[----:B------:R-:W-:Y:S05]  /*1e00*/  BSYNC.RECONVERGENT B0 ;  /* 0x0000000000007941 */ /* 0x000fea0003800200 */
.L_x_2244:
        /* <DEDUP_REMOVED lines=22> */
.L_x_2241:
        /* <DEDUP_REMOVED lines=27> */
.L_x_2256:
[----:B------:R0:W-:Y:S02]  /*2120*/  STG.E.64 desc[UR8][R20.64], R22 ;  /* 0x0000001614007986 */ /* 0x0001e4000c101b08 */
.L_x_2257:
[----:B------:R-:W-:Y:S05]  /*2130*/  BSYNC.RECONVERGENT B1 ;  /* 0x0000000000017941 */ /* 0x000fea0003800200 */
.L_x_2255:
        /* <DEDUP_REMOVED lines=18> */
.L_x_2254:
[----:B------:R-:W-:Y:S05]  /*2260*/  BSYNC.RECONVERGENT B0 ;  /* 0x0000000000007941 */ /* 0x000fea0003800200 */
.L_x_2253:
        /* <DEDUP_REMOVED lines=16> */
.L_x_2221:
        /* <DEDUP_REMOVED lines=20> */
.L_x_2260:
[----:B------:R-:W-:Y:S05]  /*24b0*/  BSYNC.RECONVERGENT B0 ;  /* 0x0000000000007941 */ /* 0x000fea0003800200 */
.L_x_2259:
        /* <DEDUP_REMOVED lines=35> */
.L_x_2264:
[----:B------:R-:W-:Y:S05]  /*26f0*/  BSYNC.RECONVERGENT B1 ;  /* 0x0000000000017941 */ /* 0x000fea0003800200 */
.L_x_2263:
        /* <DEDUP_REMOVED lines=54> */
.L_x_2265:
[----:B------:R1:W-:Y:S02]  /*2a60*/  STG.E.64 desc[UR8][R4.64], R18 ;  /* 0x0000001204007986 */ /* 0x0003e4000c101b08 */
.L_x_2262:
[----:B------:R-:W-:Y:S05]  /*2a70*/  BSYNC.RECONVERGENT B0 ;  /* 0x0000000000007941 */ /* 0x000fea0003800200 */
.L_x_2261:
        /* <DEDUP_REMOVED lines=9> */
.L_x_2267:
[----:B------:R-:W-:Y:S05]  /*2b10*/  BSYNC.RECONVERGENT B0 ;  /* 0x0000000000007941 */ /* 0x000fea0003800200 */
.L_x_2266:
        /* <DEDUP_REMOVED lines=32> */
.L_x_2269:
[----:B------:R-:W-:Y:S05]  /*2d20*/  BSYNC.RECONVERGENT B0 ;  /* 0x0000000000007941 */ /* 0x000fea0003800200 */
.L_x_2268:
        /* <DEDUP_REMOVED lines=44> */
.L_x_2270:
[----:B------:R-:W-:Y:S01]  /*2ff0*/  STG.E.64 desc[UR8][R2.64], R14 ;  /* 0x0000000e02007986 */ /* 0x000fe2000c101b08 */
[----:B------:R-:W-:Y:S05]  /*3000*/  EXIT ;  /* 0x000000000000794d */ /* 0x000fea0003800000 */
        .weak           $__internal_22_$__cuda_sm20_rcp_rn_f32_slowpath
        .type           $__internal_22_$__cuda_sm20_rcp_rn_f32_slowpath,@function
        .size           $__internal_22_$__cuda_sm20_rcp_rn_f32_slowpath,(.L_x_4783 - $__internal_22_$__cuda_sm20_rcp_rn_f32_slowpath)
$__internal_22_$__cuda_sm20_rcp_rn_f32_slowpath:
        /* <DEDUP_REMOVED lines=15> */
.L_x_2271:
        /* <DEDUP_REMOVED lines=33> */
.L_x_2273:
[----:B------:R0:W1:Y:S02]  /*3310*/  MUFU.RCP R2, R0 ;  /* 0x0000000000027308 */ /* 0x0000640000001000 */
.L_x_2272:
[----:B------:R-:W-:Y:S02]  /*3320*/  HFMA2 R7, -RZ, RZ, 0, 0 ;  /* 0x00000000ff077431 */ /* 0x000fe400000001ff */
[----:B------:R-:W-:-:S04]  /*3330*/  IMAD.MOV.U32 R6, RZ, RZ, R11 ;  /* 0x000000ffff067224 */ /* 0x000fc800078e000b */
[----:B0123--:R-:W-:Y:S05]  /*3340*/  RET.REL.NODEC R6 `(_ZN18transformer_engine13normalization21ln_bwd_general_kernelINS0_13Kernel_traitsI6__halffS3_fjLj128ELj1ELj4ELj1ELj8ENS0_18Kernel_traits_baseILj128ES3_fS3_fjLj128EEEEEEEvNS0_20BackwardKernelParamsE) ;  /* 0xffffffcc062c7950 */ /* 0x00ffea0003c3ffff */
.L_x_2274:
        /* <DEDUP_REMOVED lines=11> */
.L_x_4783:


//--------------------- .text._ZN18transformer_engine13normalization30ln_bwd_finalize_general_kernelI6__halffLj4ELj1ELj4ELj32EEEvNS0_20BackwardKernelParamsE --------------------------
	.section	.text._ZN18transformer_engine13normalization30ln_bwd_finalize_general_kernelI6__halffLj4ELj1ELj4ELj32EEEvNS0_20BackwardKernelParamsE,"ax",@progbits
	.align	128
        .global         _ZN18transformer_engine13normalization30ln_bwd_finalize_general_kernelI6__halffLj4ELj1ELj4ELj32EEEvNS0_20BackwardKernelParamsE
        .type           _ZN18transformer_engine13normalization30ln_bwd_finalize_general_kernelI6__halffLj4ELj1ELj4ELj32EEEvNS0_20BackwardKernelParamsE,@function
        .size           _ZN18transformer_engine13normalization30ln_bwd_finalize_general_kernelI6__halffLj4ELj1ELj4ELj32EEEvNS0_20BackwardKernelParamsE,(.L_x_4810 - _ZN18transformer_engine13normalization30ln_bwd_finalize_general_kernelI6__halffLj4ELj1ELj4ELj32EEEvNS0_20BackwardKernelParamsE)
        .other          _ZN18transformer_engine13normalization30ln_bwd_finalize_general_kernelI6__halffLj4ELj1ELj4ELj32EEEvNS0_20BackwardKernelParamsE,@"STO_CUDA_ENTRY STV_DEFAULT"
_ZN18transformer_engine13normalization30ln_bwd_finalize_general_kernelI6__halffLj4ELj1ELj4ELj32EEEvNS0_20BackwardKernelParamsE:
.text._ZN18transformer_engine13normalization30ln_bwd_finalize_general_kernelI6__halffLj4ELj1ELj4ELj32EEEvNS0_20BackwardKernelParamsE:
        /* <DEDUP_REMOVED lines=28> */
.L_x_2279:
        /* <DEDUP_REMOVED lines=33> */
.L_x_2278:
[----:B------:R-:W-:Y:S05]  /*03d0*/  BSYNC.RECONVERGENT B1 ;  /* 0x0000000000017941 */ /* 0x000fea0003800200 */
.L_x_2277:
        /* <DEDUP_REMOVED lines=22> */
.L_x_2281:
[----:B------:R-:W-:Y:S05]  /*0540*/  BSYNC.RECONVERGENT B1 ;  /* 0x0000000000017941 */ /* 0x000fea0003800200 */
.L_x_2280:
        /* <DEDUP_REMOVED lines=10> */
.L_x_2276:
[----:B------:R-:W-:Y:S05]  /*05f0*/  BSYNC.RECONVERGENT B0 ;  /* 0x0000000000007941 */ /* 0x000fea0003800200 */
.L_x_2275:
        /* <DEDUP_REMOVED lines=29> */
[----:B-1----:R-:W-:-:S04]  /*07d0*/  @P0 F2FP.F16.F32.PACK_AB R7, RZ, R7 ;  /* 0x00000007ff07023e */ /* 0x002fc800000000ff */
        /* <DEDUP_REMOVED lines=18> */
[----:B-1----:R-:W-:-:S05]  /*0900*/  F2FP.F16.F32.PACK_AB R0, RZ, R5 ;  /* 0x00000005ff00723e */ /* 0x002fca00000000ff */
[----:B------:R-:W-:Y:S01]  /*0910*/  STG.E.U16 desc[UR6][R2.64], R0 ;  /* 0x0000000002007986 */ /* 0x000fe2000c101506 */
[----:B------:R-:W-:Y:S05]  /*0920*/  EXIT ;  /* 0x000000000000794d */ /* 0x000fea0003800000 */
.L_x_2282:
        /* <DEDUP_REMOVED lines=13> */
.L_x_4810:


//--------------------- .text._ZN18transformer_engine13normalization21ln_bwd_general_kernelINS0_13Kernel_traitsI6__halfS3_S3_fjLj128ELj1ELj4ELj1ELj8ENS0_18Kernel_traits_baseILj128ES3_S3_S3_fjLj128EEEEEEEvNS0_20BackwardKernelParamsE --------------------------
	.section	.text._ZN18transformer_engine13normalization21ln_bwd_general_kernelINS0_13Kernel_traitsI6__halfS3_S3_fjLj128ELj1ELj4ELj1ELj8ENS0_18Kernel_traits_baseILj128ES3_S3_S3_fjLj128EEEEEEEvNS0_20BackwardKernelParamsE,"ax",@progbits
	.align	128
        .global         _ZN18transformer_engine13normalization21ln_bwd_general_kernelINS0_13Kernel_traitsI6__halfS3_S3_fjLj128ELj1ELj4ELj1ELj8ENS0_18Kernel_traits_baseILj128ES3_S3_S3_fjLj128EEEEEEEvNS0_20BackwardKernelParamsE
        .type           _ZN18transformer_engine13normalization21ln_bwd_general_kernelINS0_13Kernel_traitsI6__halfS3_S3_fjLj128ELj1ELj4ELj1ELj8ENS0_18Kernel_traits_baseILj128ES3_S3_S3_fjLj128EEEEEEEvNS0_20BackwardKernelParamsE,@function
        .size           _ZN18transformer_engine13normalization21ln_bwd_general_kernelINS0_13Kernel_traitsI6__halfS3_S3_fjLj128ELj1ELj4ELj1ELj8ENS0_18Kernel_traits_baseILj128ES3_S3_S3_fjLj128EEEEEEEvNS0_20BackwardKernelParamsE,(.L_x_4784 - _ZN18transformer_engine13normalization21ln_bwd_general_kernelINS0_13Kernel_traitsI6__halfS3_S3_fjLj128ELj1ELj4ELj1ELj8ENS0_18Kernel_traits_baseILj128ES3_S3_S3_fjLj128EEEEEEEvNS0_20BackwardKernelParamsE)
        .other          _ZN18transformer_engine13normalization21ln_bwd_general_kernelINS0_13Kernel_traitsI6__halfS3_S3_fjLj128ELj1ELj4ELj1ELj8ENS0_18Kernel_traits_baseILj128ES3_S3_S3_fjLj128EEEEEEEvNS0_20BackwardKernelParamsE,@"STO_CUDA_ENTRY STV_DEFAULT"
_ZN18transformer_engine13normalization21ln_bwd_general_kernelINS0_13Kernel_traitsI6__halfS3_S3_fjLj128ELj1ELj4ELj1ELj8ENS0_18Kernel_traits_baseILj128ES3_S3_S3_fjLj128EEEEEEEvNS0_20BackwardKernelParamsE:
.text._ZN18transformer_engine13normalization21ln_bwd_general_kernelINS0_13Kernel_traitsI6__halfS3_S3_fjLj128ELj1ELj4ELj1ELj8ENS0_18Kernel_traits_baseILj128ES3_S3_S3_fjLj128EEEEEEEvNS0_20BackwardKernelParamsE:
        /* <DEDUP_REMOVED lines=56> */
.L_x_2286:
[----:B------:R-:W2:Y:S02]  /*0380*/  LDG.E.64 R4, desc[UR16][R4.64] ;  /* 0x0000001004047981 */ /* 0x000ea4000c1e1b00 */
[C-C-:B--2---:R-:W-:Y:S02]  /*0390*/  SHF.R.U64 R2, R4.reuse, 0x10, R5.reuse ;  /* 0x0000001004027819 */ /* 0x144fe40000001205 */
[----:B------:R-:W-:Y:S02]  /*03a0*/  SHF.R.U32.HI R8, RZ, 0x10, R5 ;  /* 0x00000010ff087819 */ /* 0x000fe40000011605 */
[----:B------:R-:W-:Y:S02]  /*03b0*/  PRMT R7, R4, 0x7610, R7 ;  /* 0x0000761004077816 */ /* 0x000fe40000000007 */
[----:B------:R-:W-:-:S07]  /*03c0*/  PRMT R6, R5, 0x7610, R6 ;  /* 0x0000761005067816 */ /* 0x000fce0000000006 */
.L_x_2287:
[----:B------:R-:W-:Y:S05]  /*03d0*/  BSYNC.RECONVERGENT B1 ;  /* 0x0000000000017941 */ /* 0x000fea0003800200 */
.L_x_2285:
[----:B-----5:R-:W-:Y:S02]  /*03e0*/  HADD2.F32 R5, -RZ, R6.H0_H0 ;  /* 0x20000006ff057230 */ /* 0x020fe40000004100 */
[----:B------:R-:W-:Y:S02]  /*03f0*/  HADD2.F32 R7, -RZ, R7.H0_H0 ;  /* 0x20000007ff077230 */ /* 0x000fe40000004100 */
[----:B------:R-:W-:Y:S02]  /*0400*/  HADD2.F32 R4, -RZ, R2.H0_H0 ;  /* 0x20000002ff047230 */ /* 0x000fe40000004100 */
[----:B------:R-:W-:-:S07]  /*0410*/  HADD2.F32 R6, -RZ, R8.H0_H0 ;  /* 0x20000008ff067230 */ /* 0x000fce0000004100 */
.L_x_2284:
[----:B------:R-:W-:Y:S05]  /*0420*/  BSYNC.RECONVERGENT B0 ;  /* 0x0000000000007941 */ /* 0x000fea0003800200 */
.L_x_2283:
        /* <DEDUP_REMOVED lines=16> */
[----:B------:R-:W-:Y:S05]  /*0530*/  CALL.REL.NOINC `($__internal_23_$__cuda_sm20_rcp_rn_f32_slowpath) ;  /* 0x00000020003c7944 */ /* 0x000fea0003c00000 */
[----:B------:R-:W-:Y:S05]  /*0540*/  BRA `(.L_x_2290) ;  /* 0x0000000000107947 */ /* 0x000fea0003800000 */
.L_x_2289:
[----:B------:R-:W0:Y:S02]  /*0550*/  MUFU.RCP R9, R2 ;  /* 0x0000000200097308 */ /* 0x000e240000001000 */
[----:B0-----:R-:W-:-:S04]  /*0560*/  FFMA R8, R2, R9, -1 ;  /* 0xbf80000002087423 */ /* 0x001fc80000000009 */
[----:B------:R-:W-:-:S04]  /*0570*/  FADD.FTZ R8, -R8, -RZ ;  /* 0x800000ff08087221 */ /* 0x000fc80000010100 */
[----:B------:R-:W-:-:S07]  /*0580*/  FFMA R44, R9, R8, R9 ;  /* 0x00000008092c7223 */ /* 0x000fce0000000009 */
.L_x_2290:
        /* <DEDUP_REMOVED lines=26> */
.L_x_2315:
        /* <DEDUP_REMOVED lines=38> */
.L_x_2294:
[----:B------:R-:W2:Y:S02]  /*0990*/  LDG.E.64 R20, desc[UR16][R20.64] ;  /* 0x0000001014147981 */ /* 0x000ea4000c1e1b00 */
[C-C-:B--2---:R-:W-:Y:S02]  /*09a0*/  SHF.R.U64 R11, R20.reuse, 0x10, R21.reuse ;  /* 0x00000010140b7819 */ /* 0x144fe40000001215 */
[----:B------:R-:W-:Y:S02]  /*09b0*/  SHF.R.U32.HI R23, RZ, 0x10, R21 ;  /* 0x00000010ff177819 */ /* 0x000fe40000011615 */
[----:B------:R-:W-:Y:S02]  /*09c0*/  PRMT R3, R20, 0x7610, R3 ;  /* 0x0000761014037816 */ /* 0x000fe40000000003 */
[----:B------:R-:W-:-:S07]  /*09d0*/  PRMT R22, R21, 0x7610, R22 ;  /* 0x0000761015167816 */ /* 0x000fce0000000016 */
.L_x_2295:
[----:B------:R-:W-:Y:S05]  /*09e0*/  BSYNC.RECONVERGENT B1 ;  /* 0x0000000000017941 */ /* 0x000fea0003800200 */
.L_x_2293:
        /* <DEDUP_REMOVED lines=18> */
.L_x_2297:
[----:B------:R-:W2:Y:S02]  /*0b10*/  LDG.E.64 R20, desc[UR16][R20.64] ;  /* 0x0000001014147981 */ /* 0x000ea4000c1e1b00 */
[C-C-:B--2---:R-:W-:Y:S02]  /*0b20*/  SHF.R.U64 R26, R20.reuse, 0x10, R21.reuse ;  /* 0x00000010141a7819 */ /* 0x144fe40000001215 */
[----:B------:R-:W-:Y:S02]  /*0b30*/  SHF.R.U32.HI R28, RZ, 0x10, R21 ;  /* 0x00000010ff1c7819 */ /* 0x000fe40000011615 */
[----:B------:R-:W-:Y:S02]  /*0b40*/  PRMT R24, R20, 0x7610, R24 ;  /* 0x0000761014187816 */ /* 0x000fe40000000018 */
[----:B------:R-:W-:-:S07]  /*0b50*/  PRMT R27, R21, 0x7610, R27 ;  /* 0x00007610151b7816 */ /* 0x000fce000000001b */
.L_x_2298:
[----:B------:R-:W-:Y:S05]  /*0b60*/  BSYNC.RECONVERGENT B1 ;  /* 0x0000000000017941 */ /* 0x000fea0003800200 */
.L_x_2296:
[----:B-----5:R-:W-:Y:S02]  /*0b70*/  HADD2.F32 R3, -RZ, R3.H0_H0 ;  /* 0x20000003ff037230 */ /* 0x020fe40000004100 */
[----:B------:R-:W-:Y:S02]  /*0b80*/  HADD2.F32 R11, -RZ, R11.H0_H0 ;  /* 0x2000000bff0b7230 */ /* 0x000fe40000004100 */
[----:B------:R-:W-:Y:S02]  /*0b90*/  HADD2.F32 R29, -RZ, R22.H0_H0 ;  /* 0x20000016ff1d7230 */ /* 0x000fe40000004100 */
[--C-:B------:R-:W-:Y:S01]  /*0ba0*/  FADD R3, R3, -R30.reuse ;  /* 0x8000001e03037221 */ /* 0x100fe20000000000 */
[----:B------:R-:W-:Y:S02]  /*0bb0*/  HADD2.F32 R26, -RZ, R26.H0_H0 ;  /* 0x2000001aff1a7230 */ /* 0x000fe40000004100 */
[----:B------:R-:W-:Y:S01]  /*0bc0*/  FADD R21, R11, -R30 ;  /* 0x8000001e0b157221 */ /* 0x000fe20000000000 */
[----:B------:R-:W-:-:S02]  /*0bd0*/  HADD2.F32 R11, -RZ, R24.H0_H0 ;  /* 0x20000018ff0b7230 */ /* 0x000fc40000004100 */
[-C--:B------:R-:W-:Y:S01]  /*0be0*/  FMUL R3, R3, R10.reuse ;  /* 0x0000000a03037220 */ /* 0x080fe20000400000 */
[----:B------:R-:W-:Y:S02]  /*0bf0*/  HADD2.F32 R23, -RZ, R23.H0_H0 ;  /* 0x20000017ff177230 */ /* 0x000fe40000004100 */
[----:B------:R-:W-:Y:S01]  /*0c00*/  FADD R29, R29, -R30 ;  /* 0x8000001e1d1d7221 */ /* 0x000fe20000000000 */
[----:B------:R-:W-:Y:S01]  /*0c10*/  FMUL R20, R21, R10 ;  /* 0x0000000a15147220 */ /* 0x000fe20000400000 */
[-C--:B------:R-:W-:Y:S01]  /*0c20*/  FMUL R22, R2, R11.reuse ;  /* 0x0000000b02167220 */ /* 0x080fe20000400000 */
[----:B------:R-:W-:Y:S02]  /*0c30*/  HADD2.F32 R27, -RZ, R27.H0_H0 ;  /* 0x2000001bff1b7230 */ /* 0x000fe40000004100 */
        /* <DEDUP_REMOVED lines=12> */
[----:B------:R-:W-:-:S02]  /*0d00*/  HADD2.F32 R30, -RZ, R28.H0_H0 ;  /* 0x2000001cff1e7230 */ /* 0x000fc40000004100 */
        /* <DEDUP_REMOVED lines=9> */
[----:B------:R-:W-:-:S07]  /*0da0*/  FFMA R32, R40, R23, R26 ;  /* 0x0000001728207223 */ /* 0x000fce000000001a */
.L_x_2292:
[----:B------:R-:W-:Y:S05]  /*0db0*/  BSYNC.RECONVERGENT B0 ;  /* 0x0000000000007941 */ /* 0x000fea0003800200 */
.L_x_2291:
        /* <DEDUP_REMOVED lines=24> */
.L_x_2299:
        /* <DEDUP_REMOVED lines=57> */
.L_x_2302:
[----:B------:R-:W2:Y:S04]  /*12d0*/  LDG.E.STRONG.GPU R28, desc[UR16][R26.64] ;  /* 0x000000101a1c7981 */ /* 0x000ea8000c1ef900 */
[----:B--2---:R-:W-:Y:S01]  /*12e0*/  CCTL.IVALL ;  /* 0x00000000ff00798f */ /* 0x004fe20002000000 */
[----:B------:R-:W-:Y:S05]  /*12f0*/  YIELD ;  /* 0x0000000000007946 */ /* 0x000fea0003800000 */
[----:B------:R-:W-:-:S13]  /*1300*/  ISETP.NE.AND P4, PT, R28, R29, PT ;  /* 0x0000001d1c00720c */ /* 0x000fda0003f85270 */
[----:B------:R-:W-:Y:S05]  /*1310*/  @P4 BRA `(.L_x_2302) ;  /* 0xfffffffc00ec4947 */ /* 0x000fea000383ffff */
.L_x_2301:
        /* <DEDUP_REMOVED lines=17> */
.L_x_2307:
        /* <DEDUP_REMOVED lines=53> */
.L_x_2306:
[----:B------:R-:W-:Y:S05]  /*1780*/  BSYNC.RECONVERGENT B1 ;  /* 0x0000000000017941 */ /* 0x000fea0003800200 */
.L_x_2305:
        /* <DEDUP_REMOVED lines=30> */
.L_x_2309:
[----:B------:R-:W-:Y:S05]  /*1970*/  BSYNC.RECONVERGENT B1 ;  /* 0x0000000000017941 */ /* 0x000fea0003800200 */
.L_x_2308:
        /* <DEDUP_REMOVED lines=18> */
.L_x_2311:
[----:B------:R-:W-:Y:S05]  /*1aa0*/  BSYNC.RECONVERGENT B1 ;  /* 0x0000000000017941 */ /* 0x000fea0003800200 */
.L_x_2310:
        /* <DEDUP_REMOVED lines=14> */
.L_x_2304:
[----:B------:R-:W-:Y:S05]  /*1b90*/  BSYNC.RECONVERGENT B0 ;  /* 0x0000000000007941 */ /* 0x000fea0003800200 */
.L_x_2303:
        /* <DEDUP_REMOVED lines=22> */
.L_x_2300:
        /* <DEDUP_REMOVED lines=24> */
[----:B------:R-:W1:Y:S08]  /*1e80*/  F2F.F16.F32 R31, R31 ;  /* 0x0000001f001f7304 */ /* 0x000e700000200800 */
[----:B------:R-:W2:Y:S01]  /*1e90*/  F2F.F16.F32 R33, R33 ;  /* 0x0000002100217304 */ /* 0x000ea20000200800 */
[----:B0-----:R-:W-:-:S07]  /*1ea0*/  IMAD.WIDE R26, R37, 0x2, R26 ;  /* 0x00000002251a7825 */ /* 0x001fce00078e021a */
[----:B------:R-:W0:Y:S01]  /*1eb0*/  F2F.F16.F32 R35, R35 ;  /* 0x0000002300237304 */ /* 0x000e220000200800 */
[----:B------:R-:W-:-:S07]  /*1ec0*/  LOP3.LUT P3, RZ, R26, 0x7, RZ, 0xc0, !PT ;  /* 0x000000071aff7812 */ /* 0x000fce000786c0ff */
[----:B------:R3:W4:Y:S06]  /*1ed0*/  F2F.F16.F32 R37, R29 ;  /* 0x0000001d00257304 */ /* 0x00072c0000200800 */
        /* <DEDUP_REMOVED lines=11> */
.L_x_2314:
[----:B---3--:R-:W-:Y:S01]  /*1f90*/  IMAD.WIDE.U32 R28, R33, 0x10000, RZ ;  /* 0x00010000211c7825 */ /* 0x008fe200078e00ff */
[----:B----4-:R-:W-:-:S04]  /*1fa0*/  SHF.L.U32 R33, R37, 0x10, RZ ;  /* 0x0000001025217819 */ /* 0x010fc800000006ff */
[----:B0-----:R-:W-:Y:S02]  /*1fb0*/  LOP3.LUT R29, R29, R33, R35, 0xfe, !PT ;  /* 0x000000211d1d7212 */ /* 0x001fe400078efe23 */
[----:B------:R-:W-:-:S05]  /*1fc0*/  LOP3.LUT R28, R28, R31, RZ, 0xfc, !PT ;  /* 0x0000001f1c1c7212 */ /* 0x000fca00078efcff */
[----:B------:R1:W-:Y:S02]  /*1fd0*/  STG.E.64 desc[UR16][R26.64], R28 ;  /* 0x0000001c1a007986 */ /* 0x0003e4000c101b10 */
.L_x_2313:
[----:B------:R-:W-:Y:S05]  /*1fe0*/  BSYNC.RECONVERGENT B0 ;  /* 0x0000000000007941 */ /* 0x000fea0003800200 */
.L_x_2312:
[----:B------:R-:W2:Y:S01]  /*1ff0*/  LDCU UR8, c[0x0][0x380] ;  /* 0x00007000ff0877ac */ /* 0x000ea20008000800 */
[----:B------:R-:W5:Y:S01]  /*2000*/  LDCU UR9, c[0x0][0x388] ;  /* 0x00007100ff0977ac */ /* 0x000f620008000800 */
[----:B--2---:R-:W-:-:S04]  /*2010*/  USHF.L.U32 UR8, UR8, 0x2, URZ ;  /* 0x0000000208087899 */ /* 0x004fc800080006ff */
[----:B------:R-:W-:-:S04]  /*2020*/  UIADD3 UR14, UPT, UPT, UR14, UR8, URZ ;  /* 0x000000080e0e7290 */ /* 0x000fc8000fffe0ff */
[----:B-----5:R-:W-:-:S09]  /*2030*/  UISETP.GE.AND UP0, UPT, UR14, UR9, UPT ;  /* 0x000000090e00728c */ /* 0x020fd2000bf06270 */
[----:B------:R-:W-:Y:S05]  /*2040*/  BRA.U !UP0, `(.L_x_2315) ;  /* 0xffffffe508b87547 */ /* 0x000fea000b83ffff */
.L_x_2288:
        /* <DEDUP_REMOVED lines=8> */
[----:B------:R-:W-:Y:S01]  /*20d0*/  IMAD R5, R4, 0x210, R3 ;  /* 0x0000021004057824 */ /* 0x000fe200078e0203 */
[----:B------:R-:W-:Y:S01]  /*20e0*/  LEA R3, R46, R3, 0x4 ;  /* 0x000000032e037211 */ /* 0x000fe200078e20ff */
[----:B------:R-:W-:-:S03]  /*20f0*/  IMAD R2, R2, UR15, R7 ;  /* 0x0000000f02027c24 */ /* 0x000fc6000f8e0207 */
        /* <DEDUP_REMOVED lines=40> */
.L_x_2318:
[----:B------:R0:W-:Y:S02]  /*2380*/  STG.E.128 desc[UR16][R16.64], R4 ;  /* 0x0000000410007986 */ /* 0x0001e4000c101d10 */
.L_x_2317:
[----:B------:R-:W-:Y:S05]  /*2390*/  BSYNC.RECONVERGENT B0 ;  /* 0x0000000000007941 */ /* 0x000fea0003800200 */
.L_x_2316:
        /* <DEDUP_REMOVED lines=39> */
.L_x_2319:
[----:B------:R-:W-:Y:S01]  /*2610*/  STG.E.128 desc[UR16][R20.64], R8 ;  /* 0x0000000814007986 */ /* 0x000fe2000c101d10 */
[----:B------:R-:W-:Y:S05]  /*2620*/  EXIT ;  /* 0x000000000000794d */ /* 0x000fea0003800000 */
        .weak           $__internal_23_$__cuda_sm20_rcp_rn_f32_slowpath
        .type           $__internal_23_$__cuda_sm20_rcp_rn_f32_slowpath,@function
        .size           $__internal_23_$__cuda_sm20_rcp_rn_f32_slowpath,(.L_x_4784 - $__internal_23_$__cuda_sm20_rcp_rn_f32_slowpath)
$__internal_23_$__cuda_sm20_rcp_rn_f32_slowpath:
        /* <DEDUP_REMOVED lines=15> */
.L_x_2320:
        /* <DEDUP_REMOVED lines=33> */
.L_x_2322:
[----:B------:R2:W3:Y:S02]  /*2930*/  MUFU.RCP R8, R2 ;  /* 0x0000000200087308 */ /* 0x0004e40000001000 */
.L_x_2321:
[----:B-1-3--:R-:W-:Y:S02]  /*2940*/  MOV R44, R8 ;  /* 0x00000008002c7202 */ /* 0x00afe40000000f00 */
[----:B------:R-:W-:Y:S02]  /*2950*/  MOV R8, R22 ;  /* 0x0000001600087202 */ /* 0x000fe40000000f00 */
[----:B------:R-:W-:-:S04]  /*2960*/  MOV R9, 0x0 ;  /* 0x0000000000097802 */ /* 0x000fc80000000f00 */
[----:B0-2---:R-:W-:Y:S05]  /*2970*/  RET.REL.NODEC R8 `(_ZN18transformer_engine13normalization21ln_bwd_general_kernelINS0_13Kernel_traitsI6__halfS3_S3_fjLj128ELj1ELj4ELj1ELj8ENS0_18Kernel_traits_baseILj128ES3_S3_S3_fjLj128EEEEEEEvNS0_20BackwardKernelParamsE) ;  /* 0xffffffd408a07950 */ /* 0x005fea0003c3ffff */
.L_x_2323:
        /* <DEDUP_REMOVED lines=16> */
.L_x_4784:


//--------------------- .text._ZN18transformer_engine13normalization30ln_bwd_finalize_general_kernelIffLj4ELj1ELj4ELj32EEEvNS0_20BackwardKernelParamsE --------------------------
	.section	.text._ZN18transformer_engine13normalization30ln_bwd_finalize_general_kernelIffLj4ELj1ELj4ELj32EEEvNS0_20BackwardKernelParamsE,"ax",@progbits
	.align	128
        .global         _ZN18transformer_engine13normalization30ln_bwd_finalize_general_kernelIffLj4ELj1ELj4ELj32EEEvNS0_20BackwardKernelParamsE
        .type           _ZN18transformer_engine13normalization30ln_bwd_finalize_general_kernelIffLj4ELj1ELj4ELj32EEEvNS0_20BackwardKernelParamsE,@function
        .size           _ZN18transformer_engine13normalization30ln_bwd_finalize_general_kernelIffLj4ELj1ELj4ELj32EEEvNS0_20BackwardKernelParamsE,(.L_x_4812 - _ZN18transformer_engine13normalization30ln_bwd_finalize_general_kernelIffLj4ELj1ELj4ELj32EEEvNS0_20BackwardKernelParamsE)
        .other          _ZN18transformer_engine13normalization30ln_bwd_finalize_general_kernelIffLj4ELj1ELj4ELj32EEEvNS0_20BackwardKernelParamsE,@"STO_CUDA_ENTRY STV_DEFAULT"
_ZN18transformer_engine13normalization30ln_bwd_finalize_general_kernelIffLj4ELj1ELj4ELj32EEEvNS0_20BackwardKernelParamsE:
.text._ZN18transformer_engine13normalization30ln_bwd_finalize_general_kernelIffLj4ELj1ELj4ELj32EEEvNS0_20BackwardKernelParamsE:
        /* <DEDUP_REMOVED lines=28> */
.L_x_2328:
        /* <DEDUP_REMOVED lines=33> */
.L_x_2327:
[----:B------:R-:W-:Y:S05]  /*03d0*/  BSYNC.RECONVERGENT B1 ;  /* 0x0000000000017941 */ /* 0x000fea0003800200 */
.L_x_2326:
        /* <DEDUP_REMOVED lines=22> */
.L_x_2330:
[----:B------:R-:W-:Y:S05]  /*0540*/  BSYNC.RECONVERGENT B1 ;  /* 0x0000000000017941 */ /* 0x000fea0003800200 */
.L_x_2329:
        /* <DEDUP_REMOVED lines=10> */
.L_x_2325:
[----:B------:R-:W-:Y:S05]  /*05f0*/  BSYNC.RECONVERGENT B0 ;  /* 0x0000000000007941 */ /* 0x000fea0003800200 */
.L_x_2324:
        /* <DEDUP_REMOVED lines=28> */
[----:B0-----:R-:W-:-:S05]  /*07c0*/  @P0 IMAD.WIDE R2, R19, 0x4, R2 ;  /* 0x0000000413020825 */ /* 0x001fca00078e0202 */
[----:B-1----:R-:W-:Y:S01]  /*07d0*/  @P0 STG.E desc[UR6][R2.64], R7 ;  /* 0x0000000702000986 */ /* 0x002fe2000c101906 */
        /* <DEDUP_REMOVED lines=15> */
[----:B--2---:R-:W-:-:S05]  /*08d0*/  IMAD.WIDE R2, R19, 0x4, R2 ;  /* 0x0000000413027825 */ /* 0x004fca00078e0202 */
[----:B-1----:R-:W-:Y:S01]  /*08e0*/  STG.E desc[UR6][R2.64], R5 ;  /* 0x0000000502007986 */ /* 0x002fe2000c101906 */
[----:B------:R-:W-:Y:S05]  /*08f0*/  EXIT ;  /* 0x000000000000794d */ /* 0x000fea0003800000 */
.L_x_2331:
        /* <DEDUP_REMOVED lines=16> */
.L_x_4812:


//--------------------- .text._ZN18transformer_engine13normalization21ln_bwd_general_kernelINS0_13Kernel_traitsIffffjLj128ELj1ELj4ELj1ELj16ENS0_18Kernel_traits_baseILj128EffffjLj128EEEEEEEvNS0_20BackwardKernelParamsE --------------------------
	.section	.text._ZN18transformer_engine13normalization21ln_bwd_general_kernelINS0_13Kernel_traitsIffffjLj128ELj1ELj4ELj1ELj16ENS0_18Kernel_traits_baseILj128EffffjLj128EEEEEEEvNS0_20BackwardKernelParamsE,"ax",@progbits
	.align	128
        .global         _ZN18transformer_engine13normalization21ln_bwd_general_kernelINS0_13Kernel_traitsIffffjLj128ELj1ELj4ELj1ELj16ENS0_18Kernel_traits_baseILj128EffffjLj128EEEEEEEvNS0_20BackwardKernelParamsE
        .type           _ZN18transformer_engine13normalization21ln_bwd_general_kernelINS0_13Kernel_traitsIffffjLj128ELj1ELj4ELj1ELj16ENS0_18Kernel_traits_baseILj128EffffjLj128EEEEEEEvNS0_20BackwardKernelParamsE,@function
        .size           _ZN18transformer_engine13normalization21ln_bwd_general_kernelINS0_13Kernel_traitsIffffjLj128ELj1ELj4ELj1ELj16ENS0_18Kernel_traits_baseILj128EffffjLj128EEEEEEEvNS0_20BackwardKernelParamsE,(.L_x_4785 - _ZN18transformer_engine13normalization21ln_bwd_general_kernelINS0_13Kernel_traitsIffffjLj128ELj1ELj4ELj1ELj16ENS0_18Kernel_traits_baseILj128EffffjLj128EEEEEEEvNS0_20BackwardKernelParamsE)
        .other          _ZN18transformer_engine13normalization21ln_bwd_general_kernelINS0_13Kernel_traitsIffffjLj128ELj1ELj4ELj1ELj16ENS0_18Kernel_traits_baseILj128EffffjLj128EEEEEEEvNS0_20BackwardKernelParamsE,@"STO_CUDA_ENTRY STV_DEFAULT"
_ZN18transformer_engine13normalization21ln_bwd_general_kernelINS0_13Kernel_traitsIffffjLj128ELj1ELj4ELj1ELj16ENS0_18Kernel_traits_baseILj128EffffjLj128EEEEEEEvNS0_20BackwardKernelParamsE:
.text._ZN18transformer_engine13normalization21ln_bwd_general_kernelINS0_13Kernel_traitsIffffjLj128ELj1ELj4ELj1ELj16ENS0_18Kernel_traits_baseILj128EffffjLj128EEEEEEEvNS0_20BackwardKernelParamsE:
[----:B------:R-:W-:Y:S01]  /*0000*/  LDC R1, c[0x0][0x37c] ;  /* 0x0000df00ff017b82 */ /* 0x000fe20000000800 */
[----:B------:R-:W0:Y:S07]  /*0010*/  LDCU UR15, c[0x0][0x384] ;  /* 0x00007080ff0f77ac */ /* 0x000e2e0008000800 */
[----:B------:R-:W1:Y:S01]  /*0020*/  S2UR UR6, SR_CTAID.X ;  /* 0x00000000000679c3 */ /* 0x000e620000002500 */
[----:B------:R-:W2:Y:S01]  /*0030*/  S2R R6, SR_TID.X ;  /* 0x0000000000067919 */ /* 0x000ea20000002100 */
[----:B------:R-:W-:Y:S01]  /*0040*/  BSSY.RECONVERGENT B0, `(.L_x_2332) ;  /* 0x0000032000007945 */ /* 0x000fe20003800200 */
[----:B------:R-:W3:Y:S01]  /*0050*/  LDCU UR18, c[0x0][0x38c] ;  /* 0x00007180ff1277ac */ /* 0x000ee20008000800 */
[----:B------:R-:W4:Y:S01]  /*0060*/  LDCU.64 UR16, c[0x0][0x358] ;  /* 0x00006b00ff1077ac */ /* 0x000f220008000a00 */
[----:B0-----:R-:W0:Y:S01]  /*0070*/  I2F.U32.RP R0, UR15 ;  /* 0x0000000f00007d06 */ /* 0x001e220008209000 */
[----:B------:R-:W-:-:S07]  /*0080*/  UISETP.NE.U32.AND UP2, UPT, UR15, URZ, UPT ;  /* 0x000000ff0f00728c */ /* 0x000fce000bf45070 */
[----:B0-----:R-:W0:Y:S01]  /*0090*/  MUFU.RCP R0, R0 ;  /* 0x0000000000007308 */ /* 0x001e220000001000 */
[----:B--2---:R-:W-:Y:S02]  /*00a0*/  LOP3.LUT R5, R6, 0x1f, RZ, 0xc0, !PT ;  /* 0x0000001f06057812 */ /* 0x004fe400078ec0ff */
[----:B------:R-:W-:Y:S02]  /*00b0*/  SHF.R.U32.HI R11, RZ, 0x5, R6 ;  /* 0x00000005ff0b7819 */ /* 0x000fe40000011606 */
[----:B0-----:R-:W-:-:S06]  /*00c0*/  IADD3 R2, PT, PT, R0, 0xffffffe, RZ ;  /* 0x0ffffffe00027810 */ /* 0x001fcc0007ffe0ff */
[----:B------:R-:W0:Y:S02]  /*00d0*/  F2I.FTZ.U32.TRUNC.NTZ R2, R2 ;  /* 0x0000000200027305 */ /* 0x000e24000021f000 */
[----:B0-----:R-:W-:-:S13]  /*00e0*/  R2UR UR5, R2 ;  /* 0x00000000020572ca */ /* 0x001fda00000e0000 */
[----:B------:R-:W-:-:S04]  /*00f0*/  UIMAD UR4, UR5, UR15, URZ ;  /* 0x0000000f050472a4 */ /* 0x000fc8000f8e02ff */
        /* <DEDUP_REMOVED lines=18> */
[----:B---3--:R-:W-:-:S13]  /*0220*/  ISETP.GE.AND P1, PT, R4, UR18, PT ;  /* 0x0000001204007c0c */ /* 0x008fda000bf26270 */
[----:B----4-:R-:W-:Y:S05]  /*0230*/  @P1 BRA `(.L_x_2333) ;  /* 0x0000000000481947 */ /* 0x010fea0003800000 */
[----:B------:R-:W0:Y:S01]  /*0240*/  LDC.64 R2, c[0x0][0x3a8] ;  /* 0x0000ea00ff027b82 */ /* 0x000e220000000a00 */
[C---:B------:R-:W-:Y:S01]  /*0250*/  IADD3 R0, PT, PT, -R4.reuse, UR18, RZ ;  /* 0x0000001204007c10 */ /* 0x040fe2000fffe1ff */
[----:B0-----:R-:W-:-:S03]  /*0260*/  IMAD.WIDE R2, R4, 0x4, R2 ;  /* 0x0000000404027825 */ /* 0x001fc600078e0202 */
[----:B------:R-:W-:-:S04]  /*0270*/  LOP3.LUT P0, RZ, R2, 0xf, RZ, 0xc0, !PT ;  /* 0x0000000f02ff7812 */ /* 0x000fc8000780c0ff */
[----:B------:R-:W-:-:S13]  /*0280*/  ISETP.GT.U32.AND P0, PT, R0, 0x3, !P0 ;  /* 0x000000030000780c */ /* 0x000fda0004704070 */
[----:B------:R-:W-:Y:S05]  /*0290*/  @!P0 BRA `(.L_x_2334) ;  /* 0x0000000000088947 */ /* 0x000fea0003800000 */
[----:B------:R0:W5:Y:S01]  /*02a0*/  LDG.E.128 R20, desc[UR16][R2.64] ;  /* 0x0000001002147981 */ /* 0x000162000c1e1d00 */
[----:B------:R-:W-:Y:S05]  /*02b0*/  BRA `(.L_x_2333) ;  /* 0x0000000000287947 */ /* 0x000fea0003800000 */
.L_x_2334:
        /* <DEDUP_REMOVED lines=10> */
.L_x_2333:
[----:B------:R-:W-:Y:S05]  /*0360*/  BSYNC.RECONVERGENT B0 ;  /* 0x0000000000007941 */ /* 0x000fea0003800200 */
.L_x_2332:
[----:B------:R-:W2:Y:S01]  /*0370*/  LDCU UR4, c[0x0][0x388] ;  /* 0x00007100ff0477ac */ /* 0x000ea20008000800 */
[----:B------:R-:W-:Y:S02]  /*0380*/  CS2R R16, SRZ ;  /* 0x0000000000107805 */ /* 0x000fe4000001ff00 */
[----:B------:R-:W-:Y:S02]  /*0390*/  CS2R R18, SRZ ;  /* 0x0000000000127805 */ /* 0x000fe4000001ff00 */
[----:B------:R-:W-:Y:S02]  /*03a0*/  CS2R R14, SRZ ;  /* 0x00000000000e7805 */ /* 0x000fe4000001ff00 */
[----:B------:R-:W-:Y:S01]  /*03b0*/  CS2R R12, SRZ ;  /* 0x00000000000c7805 */ /* 0x000fe2000001ff00 */
[----:B--2---:R-:W-:-:S09]  /*03c0*/  UISETP.GE.AND UP0, UPT, UR14, UR4, UPT ;  /* 0x000000040e00728c */ /* 0x004fd2000bf06270 */
[----:B------:R-:W-:Y:S05]  /*03d0*/  BRA.U UP0, `(.L_x_2335) ;  /* 0x00000019008c7547 */ /* 0x000fea000b800000 */
[----:B------:R-:W-:Y:S01]  /*03e0*/  I2FP.F32.S32 R0, UR18 ;  /* 0x0000001200007c45 */ /* 0x000fe20008201400 */
[----:B------:R-:W2:Y:S03]  /*03f0*/  LDCU UR7, c[0x0][0x380] ;  /* 0x00007000ff0777ac */ /* 0x000ea60008000800 */
[----:B01----:R-:W-:Y:S01]  /*0400*/  IADD3 R2, PT, PT, R0, 0x1800000, RZ ;  /* 0x0180000000027810 */ /* 0x003fe20007ffe0ff */
[----:B------:R-:W0:Y:S03]  /*0410*/  LDCU.U8 UR4, c[0x0][0x3c0] ;  /* 0x00007800ff0477ac */ /* 0x000e260008000000 */
[----:B------:R-:W-:-:S04]  /*0420*/  LOP3.LUT R2, R2, 0x7f800000, RZ, 0xc0, !PT ;  /* 0x7f80000002027812 */ /* 0x000fc800078ec0ff */
[----:B------:R-:W-:Y:S01]  /*0430*/  ISETP.GT.U32.AND P0, PT, R2, 0x1ffffff, PT ;  /* 0x01ffffff0200780c */ /* 0x000fe20003f04070 */
[----:B--2---:R-:W-:-:S12]  /*0440*/  USHF.L.U32 UR7, UR7, 0x2, URZ ;  /* 0x0000000207077899 */ /* 0x004fd800080006ff */
[----:B0-----:R-:W-:Y:S05]  /*0450*/  @P0 BRA `(.L_x_2336) ;  /* 0x0000000000100947 */ /* 0x001fea0003800000 */
[----:B------:R-:W-:-:S07]  /*0460*/  MOV R16, 0x480 ;  /* 0x0000048000107802 */ /* 0x000fce0000000f00 */
[----:B-----5:R-:W-:Y:S05]  /*0470*/  CALL.REL.NOINC `($__internal_24_$__cuda_sm20_rcp_rn_f32_slowpath) ;  /* 0x0000001c00dc7944 */ /* 0x020fea0003c00000 */
[----:B------:R-:W-:Y:S01]  /*0480*/  MOV R3, R0 ;  /* 0x0000000000037202 */ /* 0x000fe20000000f00 */
[----:B------:R-:W-:Y:S06]  /*0490*/  BRA `(.L_x_2337) ;  /* 0x0000000000107947 */ /* 0x000fec0003800000 */
.L_x_2336:
[----:B------:R-:W0:Y:S02]  /*04a0*/  MUFU.RCP R3, R0 ;  /* 0x0000000000037308 */ /* 0x000e240000001000 */
[----:B0-----:R-:W-:-:S04]  /*04b0*/  FFMA R2, R0, R3, -1 ;  /* 0xbf80000000027423 */ /* 0x001fc80000000003 */
[----:B------:R-:W-:-:S04]  /*04c0*/  FADD.FTZ R2, -R2, -RZ ;  /* 0x800000ff02027221 */ /* 0x000fc80000010100 */
[----:B------:R-:W-:-:S07]  /*04d0*/  FFMA R3, R3, R2, R3 ;  /* 0x0000000203037223 */ /* 0x000fce0000000003 */
.L_x_2337:
[----:B------:R-:W0:Y:S01]  /*04e0*/  LDCU UR8, c[0x0][0x384] ;  /* 0x00007080ff0877ac */ /* 0x000e220008000800 */
[----:B------:R-:W-:Y:S02]  /*04f0*/  LOP3.LUT R2, RZ, R5, RZ, 0x33, !PT ;  /* 0x00000005ff027212 */ /* 0x000fe400078e33ff */
[----:B------:R-:W-:Y:S01]  /*0500*/  ISETP.NE.AND P0, PT, RZ, UR4, PT ;  /* 0x00000004ff007c0c */ /* 0x000fe2000bf05270 */
[----:B------:R-:W1:Y:S01]  /*0510*/  LDCU UR4, c[0x0][0x38c] ;  /* 0x00007180ff0477ac */ /* 0x000e620008000800 */
[----:B------:R-:W-:Y:S02]  /*0520*/  IADD3 R11, PT, PT, R11, UR14, RZ ;  /* 0x0000000e0b0b7c10 */ /* 0x000fe4000fffe0ff */
[----:B------:R-:W-:-:S05]  /*0530*/  FSEL R28, RZ, 1, !P0 ;  /* 0x3f800000ff1c7808 */ /* 0x000fca0004000000 */
[C---:B-----5:R-:W-:Y:S01]  /*0540*/  FADD R7, R28.reuse, R20 ;  /* 0x000000141c077221 */ /* 0x060fe20000000000 */
[C---:B------:R-:W-:Y:S01]  /*0550*/  FADD R10, R28.reuse, R21 ;  /* 0x000000151c0a7221 */ /* 0x040fe20000000000 */
[C---:B------:R-:W-:Y:S01]  /*0560*/  FADD R9, R28.reuse, R22 ;  /* 0x000000161c097221 */ /* 0x040fe20000000000 */
[----:B------:R-:W-:Y:S01]  /*0570*/  FADD R28, R28, R23 ;  /* 0x000000171c1c7221 */ /* 0x000fe20000000000 */
[----:B0-----:R-:W-:Y:S01]  /*0580*/  IADD3 R2, PT, PT, R2, UR8, RZ ;  /* 0x0000000802027c10 */ /* 0x001fe2000fffe0ff */
[----:B------:R-:W-:Y:S01]  /*0590*/  IMAD R11, R11, UR8, RZ ;  /* 0x000000080b0b7c24 */ /* 0x000fe2000f8e02ff */
[----:B------:R-:W-:Y:S02]  /*05a0*/  UIMAD UR7, UR7, UR8, URZ ;  /* 0x00000008070772a4 */ /* 0x000fe4000f8e02ff */
[----:B------:R-:W-:Y:S02]  /*05b0*/  LEA.HI R30, R2, 0x1, RZ, 0x1b ;  /* 0x00000001021e7811 */ /* 0x000fe400078fd8ff */
[----:B-1----:R-:W-:Y:S01]  /*05c0*/  IADD3 R29, PT, PT, -R4, UR4, RZ ;  /* 0x00000004041d7c10 */ /* 0x002fe2000fffe1ff */
[----:B------:R-:W-:Y:S01]  /*05d0*/  UMOV UR4, URZ ;  /* 0x000000ff00047c82 */ /* 0x000fe20008000000 */
[----:B------:R-:W-:-:S02]  /*05e0*/  LOP3.LUT R0, R30, 0xf, RZ, 0xc0, !PT ;  /* 0x0000000f1e007812 */ /* 0x000fc400078ec0ff */
[----:B------:R-:W-:Y:S02]  /*05f0*/  LOP3.LUT R8, R30, 0x7, RZ, 0xc0, !PT ;  /* 0x000000071e087812 */ /* 0x000fe400078ec0ff */
[----:B------:R-:W-:Y:S02]  /*0600*/  IADD3 R16, PT, PT, R0, -0x1, RZ ;  /* 0xffffffff00107810 */ /* 0x000fe40007ffe0ff */
[----:B------:R-:W-:Y:S02]  /*0610*/  IADD3 R20, PT, PT, R8, -0x1, RZ ;  /* 0xffffffff08147810 */ /* 0x000fe40007ffe0ff */
[----:B------:R-:W-:Y:S02]  /*0620*/  LOP3.LUT R31, R30, 0xffffff0, RZ, 0xc0, !PT ;  /* 0x0ffffff01e1f7812 */ /* 0x000fe400078ec0ff */
[----:B------:R-:W-:Y:S01]  /*0630*/  ISETP.GE.U32.AND P0, PT, R16, 0x7, PT ;  /* 0x000000071000780c */ /* 0x000fe20003f06070 */
[----:B------:R-:W-:Y:S01]  /*0640*/  HFMA2 R16, -RZ, RZ, 0, 0 ;  /* 0x00000000ff107431 */ /* 0x000fe200000001ff */
[----:B------:R-:W-:-:S02]  /*0650*/  ISETP.GE.U32.AND P2, PT, R20, 0x3, PT ;  /* 0x000000031400780c */ /* 0x000fc40003f46070 */
[----:B------:R-:W-:Y:S02]  /*0660*/  LOP3.LUT R30, R30, 0x3, RZ, 0xc0, !PT ;  /* 0x000000031e1e7812 */ /* 0x000fe400078ec0ff */
[----:B------:R-:W-:-:S09]  /*0670*/  IADD3 R31, PT, PT, -R31, RZ, RZ ;  /* 0x000000ff1f1f7210 */ /* 0x000fd20007ffe1ff */
.L_x_2362:
[----:B0-----:R-:W0:Y:S01]  /*0680*/  LDCU UR8, c[0x0][0x388] ;  /* 0x00007100ff0877ac */ /* 0x001e220008000800 */
[----:B------:R-:W-:Y:S02]  /*0690*/  SHF.R.U32.HI R27, RZ, 0x5, R6 ;  /* 0x00000005ff1b7819 */ /* 0x000fe40000011606 */
[----:B------:R-:W-:Y:S01]  /*06a0*/  MOV R32, RZ ;  /* 0x000000ff00207202 */ /* 0x000fe20000000f00 */
[----:B-1----:R-:W1:Y:S01]  /*06b0*/  LDCU UR18, c[0x0][0x38c] ;  /* 0x00007180ff1277ac */ /* 0x002e620008000800 */
[----:B------:R-:W-:Y:S02]  /*06c0*/  IADD3 R27, PT, PT, R27, UR14, RZ ;  /* 0x0000000e1b1b7c10 */ /* 0x000fe4000fffe0ff */
[----:B------:R-:W-:Y:S02]  /*06d0*/  MOV R38, RZ ;  /* 0x000000ff00267202 */ /* 0x000fe40000000f00 */
[----:B0-----:R-:W-:-:S13]  /*06e0*/  ISETP.GE.AND P1, PT, R27, UR8, PT ;  /* 0x000000081b007c0c */ /* 0x001fda000bf26270 */
[----:B--23--:R-:W0:Y:S08]  /*06f0*/  @!P1 LDC.64 R22, c[0x0][0x398] ;  /* 0x0000e600ff169b82 */ /* 0x00ce300000000a00 */
        /* <DEDUP_REMOVED lines=29> */
.L_x_2341:
[----:B------:R0:W5:Y:S02]  /*08d0*/  LDG.E.128 R20, desc[UR16][R24.64] ;  /* 0x0000001018147981 */ /* 0x000164000c1e1d00 */
.L_x_2342:
[----:B------:R-:W-:Y:S05]  /*08e0*/  BSYNC.RECONVERGENT B1 ;  /* 0x0000000000017941 */ /* 0x000fea0003800200 */
.L_x_2340:
[----:B01----:R-:W0:Y:S01]  /*08f0*/  LDC.64 R24, c[0x0][0x3c8] ;  /* 0x0000f200ff187b82 */ /* 0x003e220000000a00 */
[----:B------:R-:W-:Y:S01]  /*0900*/  ISETP.GT.U32.AND P5, PT, R29, 0x3, PT ;  /* 0x000000031d00780c */ /* 0x000fe20003fa4070 */
[----:B------:R-:W-:Y:S01]  /*0910*/  BSSY.RECONVERGENT B1, `(.L_x_2343) ;  /* 0x0000011000017945 */ /* 0x000fe20003800200 */
        /* <DEDUP_REMOVED lines=15> */
.L_x_2344:
[----:B------:R1:W5:Y:S02]  /*0a10*/  LDG.E.128 R24, desc[UR16][R34.64] ;  /* 0x0000001022187981 */ /* 0x000364000c1e1d00 */
.L_x_2345:
[----:B------:R-:W-:Y:S05]  /*0a20*/  BSYNC.RECONVERGENT B1 ;  /* 0x0000000000017941 */ /* 0x000fea0003800200 */
.L_x_2343:
[--C-:B-----5:R-:W-:Y:S01]  /*0a30*/  FADD R39, R20, -R32.reuse ;  /* 0x8000002014277221 */ /* 0x120fe20000000000 */
[----:B------:R-:W-:Y:S01]  /*0a40*/  FADD R21, R21, -R32 ;  /* 0x8000002015157221 */ /* 0x000fe20000000000 */
[----:B------:R-:W-:Y:S01]  /*0a50*/  FMUL R42, R7, R24 ;  /* 0x00000018072a7220 */ /* 0x000fe20000400000 */
[----:B------:R-:W-:Y:S01]  /*0a60*/  FMUL R43, R10, R25 ;  /* 0x000000190a2b7220 */ /* 0x000fe20000400000 */
[-C--:B------:R-:W-:Y:S01]  /*0a70*/  FMUL R39, R39, R38.reuse ;  /* 0x0000002627277220 */ /* 0x080fe20000400000 */
[----:B------:R-:W-:Y:S01]  /*0a80*/  FMUL R40, R21, R38 ;  /* 0x0000002615287220 */ /* 0x000fe20000400000 */
[----:B------:R-:W-:Y:S01]  /*0a90*/  FADD R20, RZ, R42 ;  /* 0x0000002aff147221 */ /* 0x000fe20000000000 */
[--C-:B------:R-:W-:Y:S01]  /*0aa0*/  FADD R41, R22, -R32.reuse ;  /* 0x8000002016297221 */ /* 0x100fe20000000000 */
[----:B------:R-:W-:Y:S01]  /*0ab0*/  FFMA R21, R39, R42, RZ ;  /* 0x0000002a27157223 */ /* 0x000fe200000000ff */
[----:B------:R-:W-:Y:S01]  /*0ac0*/  FADD R33, R23, -R32 ;  /* 0x8000002017217221 */ /* 0x000fe20000000000 */
[----:B------:R-:W-:Y:S01]  /*0ad0*/  FADD R23, R20, R43 ;  /* 0x0000002b14177221 */ /* 0x000fe20000000000 */
[----:B------:R-:W-:Y:S01]  /*0ae0*/  FMUL R41, R41, R38 ;  /* 0x0000002629297220 */ /* 0x000fe20000400000 */
[----:B------:R-:W-:Y:S01]  /*0af0*/  FMUL R48, R9, R26 ;  /* 0x0000001a09307220 */ /* 0x000fe20000400000 */
[C---:B------:R-:W-:Y:S01]  /*0b00*/  FFMA R20, R40.reuse, R43, R21 ;  /* 0x0000002b28147223 */ /* 0x040fe20000000015 */
[----:B------:R-:W-:Y:S01]  /*0b10*/  FADD R17, R17, R25 ;  /* 0x0000001911117221 */ /* 0x000fe20000000000 */
[----:B------:R-:W-:Y:S01]  /*0b20*/  FFMA R13, R40, R25, R13 ;  /* 0x00000019280d7223 */ /* 0x000fe2000000000d */
[-C--:B------:R-:W-:Y:S01]  /*0b30*/  FMUL R44, R28, R27.reuse ;  /* 0x0000001b1c2c7220 */ /* 0x080fe20000400000 */
        /* <DEDUP_REMOVED lines=11> */
.L_x_2339:
[----:B------:R-:W-:Y:S05]  /*0bf0*/  BSYNC.RECONVERGENT B0 ;  /* 0x0000000000007941 */ /* 0x000fea0003800200 */
.L_x_2338:
[----:B------:R-:W2:Y:S02]  /*0c00*/  LDCU UR15, c[0x0][0x384] ;  /* 0x00007080ff0f77ac */ /* 0x000ea40008000800 */
[----:B--2---:R-:W-:-:S09]  /*0c10*/  UISETP.NE.AND UP0, UPT, UR15, 0x1, UPT ;  /* 0x000000010f00788c */ /* 0x004fd2000bf05270 */
[----:B------:R-:W-:Y:S05]  /*0c20*/  BRA.U UP0, `(.L_x_2346) ;  /* 0x0000000100547547 */ /* 0x000fea000b800000 */
        /* <DEDUP_REMOVED lines=18> */
[----:B--2--5:R-:W-:Y:S01]  /*0d50*/  FADD R32, R24, R21 ;  /* 0x0000001518207221 */ /* 0x024fe20000000000 */
[----:B---3--:R-:W-:Y:S01]  /*0d60*/  FADD R20, R25, R20 ;  /* 0x0000001419147221 */ /* 0x008fe20000000000 */
[----:B------:R-:W-:Y:S06]  /*0d70*/  BRA `(.L_x_2347) ;  /* 0x0000000c00707947 */ /* 0x000fec0003800000 */
.L_x_2346:
[----:B------:R-:W2:Y:S01]  /*0d80*/  SHFL.DOWN PT, R21, R24, 0x10, 0x1f ;  /* 0x0a001f0018157f89 */ /* 0x000ea200000e0000 */
[----:B------:R-:W-:Y:S01]  /*0d90*/  ULOP3.LUT UR9, UR4, 0x1, URZ, 0xc0, !UPT ;  /* 0x0000000104097892 */ /* 0x000fe2000f8ec0ff */
[----:B------:R-:W-:Y:S01]  /*0da0*/  ISETP.NE.AND P4, PT, R5, RZ, PT ;  /* 0x000000ff0500720c */ /* 0x000fe20003f85270 */
[----:B------:R-:W3:Y:S01]  /*0db0*/  LDCU.64 UR10, c[0x0][0x3b0] ;  /* 0x00007600ff0a77ac */ /* 0x000ee20008000a00 */
[----:B------:R-:W4:Y:S01]  /*0dc0*/  SHFL.DOWN PT, R20, R25, 0x10, 0x1f ;  /* 0x0a001f0019147f89 */ /* 0x000f2200000e0000 */
[----:B------:R-:W-:Y:S02]  /*0dd0*/  UIADD3 UR8, UPT, UPT, -UR9, URZ, URZ ;  /* 0x000000ff09087290 */ /* 0x000fe4000fffe1ff */
[----:B------:R-:W-:Y:S02]  /*0de0*/  UISETP.NE.AND UP0, UPT, UR9, URZ, UPT ;  /* 0x000000ff0900728c */ /* 0x000fe4000bf05270 */
[----:B------:R-:W-:Y:S01]  /*0df0*/  ULOP3.LUT UR8, UR8, UR7, URZ, 0xc0, !UPT ;  /* 0x0000000708087292 */ /* 0x000fe2000f8ec0ff */
[----:B--2---:R-:W-:Y:S01]  /*0e00*/  FADD R21, R21, R24 ;  /* 0x0000001815157221 */ /* 0x004fe20000000000 */
[----:B----4-:R-:W-:-:S04]  /*0e10*/  FADD R20, R20, R25 ;  /* 0x0000001914147221 */ /* 0x010fc80000000000 */
[----:B------:R-:W2:Y:S04]  /*0e20*/  SHFL.DOWN PT, R22, R21, 0x8, 0x1f ;  /* 0x09001f0015167f89 */ /* 0x000ea800000e0000 */
[----:B------:R-:W4:Y:S01]  /*0e30*/  SHFL.DOWN PT, R23, R20, 0x8, 0x1f ;  /* 0x09001f0014177f89 */ /* 0x000f2200000e0000 */
[----:B--2---:R-:W-:Y:S01]  /*0e40*/  FADD R22, R21, R22 ;  /* 0x0000001615167221 */ /* 0x004fe20000000000 */
[----:B----4-:R-:W-:-:S04]  /*0e50*/  FADD R23, R20, R23 ;  /* 0x0000001714177221 */ /* 0x010fc80000000000 */
[----:B------:R-:W2:Y:S01]  /*0e60*/  SHFL.DOWN PT, R27, R22, 0x4, 0x1f ;  /* 0x08801f00161b7f89 */ /* 0x000ea200000e0000 */
[----:B------:R-:W-:-:S03]  /*0e70*/  IADD3 R20, P5, PT, R11, UR8, RZ ;  /* 0x000000080b147c10 */ /* 0x000fc6000ffbe0ff */
[----:B------:R-:W4:Y:S01]  /*0e80*/  SHFL.DOWN PT, R26, R23, 0x4, 0x1f ;  /* 0x08801f00171a7f89 */ /* 0x000f2200000e0000 */
[----:B--2---:R-:W-:Y:S01]  /*0e90*/  FADD R27, R22, R27 ;  /* 0x0000001b161b7221 */ /* 0x004fe20000000000 */
[----:B----4-:R-:W-:-:S04]  /*0ea0*/  FADD R26, R23, R26 ;  /* 0x0000001a171a7221 */ /* 0x010fc80000000000 */
[----:B------:R-:W2:Y:S01]  /*0eb0*/  SHFL.DOWN PT, R24, R27, 0x2, 0x1f ;  /* 0x08401f001b187f89 */ /* 0x000ea200000e0000 */
[----:B------:R-:W-:Y:S02]  /*0ec0*/  IADD3.X R23, PT, PT, RZ, RZ, RZ, P5, !PT ;  /* 0x000000ffff177210 */ /* 0x000fe40002ffe4ff */
[C---:B---3--:R-:W-:Y:S01]  /*0ed0*/  LEA R50, P5, R20.reuse, UR10, 0x3 ;  /* 0x0000000a14327c11 */ /* 0x048fe2000f8a18ff */
[----:B------:R-:W3:Y:S03]  /*0ee0*/  SHFL.DOWN PT, R25, R26, 0x2, 0x1f ;  /* 0x08401f001a197f89 */ /* 0x000ee600000e0000 */
[----:B------:R-:W-:Y:S02]  /*0ef0*/  LEA.HI.X R51, R20, UR11, R23, 0x3, P5 ;  /* 0x0000000b14337c11 */ /* 0x000fe4000a8f1c17 */
[----:B------:R-:W-:Y:S02]  /*0f00*/  MOV R23, UR6 ;  /* 0x0000000600177c02 */ /* 0x000fe40008000f00 */
[----:B------:R-:W-:Y:S01]  /*0f10*/  ISETP.NE.AND P5, PT, R6, RZ, PT ;  /* 0x000000ff0600720c */ /* 0x000fe20003fa5270 */
[----:B--2---:R-:W-:Y:S01]  /*0f20*/  FADD R24, R27, R24 ;  /* 0x000000181b187221 */ /* 0x004fe20000000000 */
[----:B---3--:R-:W-:-:S04]  /*0f30*/  FADD R25, R26, R25 ;  /* 0x000000191a197221 */ /* 0x008fc80000000000 */
[----:B------:R-:W2:Y:S04]  /*0f40*/  SHFL.DOWN PT, R21, R24, 0x1, 0x1f ;  /* 0x08201f0018157f89 */ /* 0x000ea800000e0000 */
[----:B------:R-:W3:Y:S01]  /*0f50*/  SHFL.DOWN PT, R22, R25, 0x1, 0x1f ;  /* 0x08201f0019167f89 */ /* 0x000ee200000e0000 */
[----:B--2---:R-:W-:Y:S01]  /*0f60*/  FADD R20, R24, R21 ;  /* 0x0000001518147221 */ /* 0x004fe20000000000 */
[----:B---3--:R-:W-:Y:S01]  /*0f70*/  FADD R21, R25, R22 ;  /* 0x0000001619157221 */ /* 0x008fe20000000000 */
[----:B------:R-:W-:-:S05]  /*0f80*/  @!P4 IMAD.WIDE.U32 R22, R23, 0x8, R50 ;  /* 0x000000081716c825 */ /* 0x000fca00078e0032 */
[----:B------:R2:W-:Y:S01]  /*0f90*/  @!P4 STG.E.64 desc[UR16][R22.64], R20 ;  /* 0x000000141600c986 */ /* 0x0005e2000c101b10 */
[----:B------:R-:W-:Y:S05]  /*0fa0*/  @P5 BRA `(.L_x_2348) ;  /* 0x00000000006c5947 */ /* 0x000fea0003800000 */
[----:B------:R-:W3:Y:S01]  /*0fb0*/  LDCU UR8, c[0x0][0x380] ;  /* 0x00007000ff0877ac */ /* 0x000ee20008000800 */
[----:B------:R-:W4:Y:S01]  /*0fc0*/  LDCU.64 UR10, c[0x0][0x3b8] ;  /* 0x00007700ff0a77ac */ /* 0x000f220008000a00 */
[----:B---3--:R-:W-:-:S04]  /*0fd0*/  USEL UR8, UR8, URZ, UP0 ;  /* 0x000000ff08087287 */ /* 0x008fc80008000000 */
[----:B------:R-:W-:-:S04]  /*0fe0*/  UIADD3 UR12, UP1, UPT, UR5, UR8, URZ ;  /* 0x00000008050c7290 */ /* 0x000fc8000ff3e0ff */
[----:B------:R-:W-:Y:S02]  /*0ff0*/  ULEA.HI.X.SX32 UR13, UR8, URZ, 0x1, UP1 ;  /* 0x000000ff080d7291 */ /* 0x000fe400088f0eff */
[----:B------:R-:W-:Y:S01]  /*1000*/  UISETP.GT.U32.AND UP1, UPT, UR4, 0x1, UPT ;  /* 0x000000010400788c */ /* 0x000fe2000bf24070 */
[----:B------:R-:W-:Y:S01]  /*1010*/  UMOV UR8, 0xffffffff ;  /* 0xffffffff00087882 */ /* 0x000fe20000000000 */
[----:B----4-:R-:W-:Y:S02]  /*1020*/  ULEA UR9, UP2, UR12, UR10, 0x2 ;  /* 0x0000000a0c097291 */ /* 0x010fe4000f8410ff */
[----:B------:R-:W-:Y:S02]  /*1030*/  USEL UR8, UR8, 0x1, UP1 ;  /* 0x0000000108087887 */ /* 0x000fe40008800000 */
[----:B------:R-:W-:Y:S02]  /*1040*/  UISETP.GE.U32.AND UP1, UPT, UR4, 0x2, UPT ;  /* 0x000000020400788c */ /* 0x000fe4000bf26070 */
[----:B------:R-:W-:Y:S01]  /*1050*/  ULEA.HI.X UR10, UR12, UR11, UR13, 0x2, UP2 ;  /* 0x0000000b0c0a7291 */ /* 0x000fe200090f140d */
[----:B--2---:R-:W-:-:S02]  /*1060*/  MOV R20, UR9 ;  /* 0x0000000900147c02 */ /* 0x004fc40008000f00 */
        /* <DEDUP_REMOVED lines=9> */
[----:B---3--:R-:W-:Y:S05]  /*1100*/  @!P4 BRA `(.L_x_2348) ;  /* 0x000000000014c947 */ /* 0x008fea0003800000 */
.L_x_2349:
[----:B------:R-:W2:Y:S04]  /*1110*/  LDG.E.STRONG.GPU R22, desc[UR16][R20.64] ;  /* 0x0000001014167981 */ /* 0x000ea8000c1ef900 */
[----:B--2---:R-:W-:Y:S01]  /*1120*/  CCTL.IVALL ;  /* 0x00000000ff00798f */ /* 0x004fe20002000000 */
[----:B------:R-:W-:Y:S05]  /*1130*/  YIELD ;  /* 0x0000000000007946 */ /* 0x000fea0003800000 */
[----:B------:R-:W-:-:S13]  /*1140*/  ISETP.NE.AND P4, PT, R22, R23, PT ;  /* 0x000000171600720c */ /* 0x000fda0003f85270 */
[----:B------:R-:W-:Y:S05]  /*1150*/  @P4 BRA `(.L_x_2349) ;  /* 0xfffffffc00ec4947 */ /* 0x000fea000383ffff */
.L_x_2348:
[----:B------:R-:W-:Y:S01]  /*1160*/  ISETP.GE.AND P4, PT, R5, UR15, PT ;  /* 0x0000000f05007c0c */ /* 0x000fe2000bf86270 */
[----:B------:R-:W-:Y:S05]  /*1170*/  WARPSYNC.ALL ;  /* 0x0000000000007948 */ /* 0x000fea0003800000 */
[----:B------:R-:W-:Y:S01]  /*1180*/  BAR.SYNC.DEFER_BLOCKING 0x0 ;  /* 0x0000000000007b1d */ /* 0x000fe20000010000 */
[----:B------:R-:W-:Y:S01]  /*1190*/  HFMA2 R47, -RZ, RZ, 0, 0 ;  /* 0x00000000ff2f7431 */ /* 0x000fe200000001ff */
[----:B01----:R-:W-:-:S04]  /*11a0*/  MOV R34, RZ ;  /* 0x000000ff00227202 */ /* 0x003fc80000000f00 */
        /* <DEDUP_REMOVED lines=12> */
.L_x_2354:
[----:B------:R-:W-:-:S05]  /*1270*/  IMAD.WIDE.U32 R52, R45, 0x8, R50 ;  /* 0x000000082d347825 */ /* 0x000fca00078e0032 */
[----:B--2---:R-:W2:Y:S04]  /*1280*/  LDG.E.64 R20, desc[UR16][R52.64] ;  /* 0x0000001034147981 */ /* 0x004ea8000c1e1b00 */
[----:B-----5:R-:W3:Y:S04]  /*1290*/  LDG.E.64 R32, desc[UR16][R52.64+0x100] ;  /* 0x0001001034207981 */ /* 0x020ee8000c1e1b00 */
        /* <DEDUP_REMOVED lines=29> */
[----:B------:R-:W3:Y:S01]  /*1470*/  LDG.E.64 R24, desc[UR16][R52.64+0xc00] ;  /* 0x000c001034187981 */ /* 0x000ee2000c1e1b00 */
        /* <DEDUP_REMOVED lines=20> */
.L_x_2353:
[----:B------:R-:W-:Y:S05]  /*15c0*/  BSYNC.RECONVERGENT B1 ;  /* 0x0000000000017941 */ /* 0x000fea0003800200 */
.L_x_2352:
[----:B------:R-:W-:Y:S05]  /*15d0*/  @!P5 BRA `(.L_x_2351) ;  /* 0x0000000000fcd947 */ /* 0x000fea0003800000 */
[----:B------:R-:W-:Y:S01]  /*15e0*/  BSSY.RECONVERGENT B1, `(.L_x_2355) ;  /* 0x000001d000017945 */ /* 0x000fe20003800200 */
[----:B------:R-:W-:-:S03]  /*15f0*/  ISETP.NE.AND P4, PT, R8, RZ, PT ;  /* 0x000000ff0800720c */ /* 0x000fc60003f85270 */
[----:B------:R-:W-:Y:S10]  /*1600*/  @!P0 BRA `(.L_x_2356) ;  /* 0x0000000000688947 */ /* 0x000ff40003800000 */
[----:B------:R-:W-:-:S05]  /*1610*/  IMAD.WIDE R52, R45, 0x8, R50 ;  /* 0x000000082d347825 */ /* 0x000fca00078e0232 */
[----:B------:R-:W3:Y:S04]  /*1620*/  LDG.E.64 R26, desc[UR16][R52.64] ;  /* 0x00000010341a7981 */ /* 0x000ee8000c1e1b00 */
[----:B--2---:R-:W2:Y:S04]  /*1630*/  LDG.E.64 R20, desc[UR16][R52.64+0x100] ;  /* 0x0001001034147981 */ /* 0x004ea8000c1e1b00 */
[----:B------:R-:W4:Y:S04]  /*1640*/  LDG.E.64 R22, desc[UR16][R52.64+0x200] ;  /* 0x0002001034167981 */ /* 0x000f28000c1e1b00 */
[----:B------:R-:W4:Y:S04]  /*1650*/  LDG.E.64 R24, desc[UR16][R52.64+0x300] ;  /* 0x0003001034187981 */ /* 0x000f28000c1e1b00 */
[----:B------:R-:W4:Y:S01]  /*1660*/  LDG.E.64 R36, desc[UR16][R52.64+0x700] ;  /* 0x0007001034247981 */ /* 0x000f22000c1e1b00 */
[----:B---3--:R-:W-:Y:S01]  /*1670*/  FADD R33, R47, R26 ;  /* 0x0000001a2f217221 */ /* 0x008fe20000000000 */
[----:B------:R-:W-:-:S02]  /*1680*/  FADD R47, R34, R27 ;  /* 0x0000001b222f7221 */ /* 0x000fc40000000000 */
[----:B------:R-:W3:Y:S01]  /*1690*/  LDG.E.64 R26, desc[UR16][R52.64+0x400] ;  /* 0x00040010341a7981 */ /* 0x000ee2000c1e1b00 */
[----:B--2---:R-:W-:-:S03]  /*16a0*/  FADD R49, R33, R20 ;  /* 0x0000001421317221 */ /* 0x004fc60000000000 */
[----:B-----5:R-:W2:Y:S04]  /*16b0*/  LDG.E.64 R32, desc[UR16][R52.64+0x500] ;  /* 0x0005001034207981 */ /* 0x020ea8000c1e1b00 */
[----:B------:R-:W2:Y:S01]  /*16c0*/  LDG.E.64 R34, desc[UR16][R52.64+0x600] ;  /* 0x0006001034227981 */ /* 0x000ea2000c1e1b00 */
[----:B------:R-:W-:Y:S01]  /*16d0*/  FADD R20, R47, R21 ;  /* 0x000000152f147221 */ /* 0x000fe20000000000 */
[----:B----4-:R-:W-:-:S03]  /*16e0*/  FADD R49, R49, R22 ;  /* 0x0000001631317221 */ /* 0x010fc60000000000 */
[----:B------:R-:W-:Y:S01]  /*16f0*/  FADD R20, R20, R23 ;  /* 0x0000001714147221 */ /* 0x000fe20000000000 */
[----:B------:R-:W-:-:S03]  /*1700*/  FADD R49, R49, R24 ;  /* 0x0000001831317221 */ /* 0x000fc60000000000 */
[----:B------:R-:W-:Y:S01]  /*1710*/  FADD R20, R20, R25 ;  /* 0x0000001914147221 */ /* 0x000fe20000000000 */
[----:B------:R-:W-:Y:S01]  /*1720*/  IADD3 R45, PT, PT, R45, 0x100, RZ ;  /* 0x000001002d2d7810 */ /* 0x000fe20007ffe0ff */
[----:B---3--:R-:W-:Y:S02]  /*1730*/  FADD R49, R49, R26 ;  /* 0x0000001a31317221 */ /* 0x008fe40000000000 */
[----:B------:R-:W-:Y:S02]  /*1740*/  FADD R20, R20, R27 ;  /* 0x0000001b14147221 */ /* 0x000fe40000000000 */
[----:B--2---:R-:W-:Y:S02]  /*1750*/  FADD R49, R49, R32 ;  /* 0x0000002031317221 */ /* 0x004fe40000000000 */
[----:B------:R-:W-:Y:S02]  /*1760*/  FADD R20, R20, R33 ;  /* 0x0000002114147221 */ /* 0x000fe40000000000 */
[----:B------:R-:W-:-:S02]  /*1770*/  FADD R49, R49, R34 ;  /* 0x0000002231317221 */ /* 0x000fc40000000000 */
[----:B------:R-:W-:Y:S02]  /*1780*/  FADD R20, R20, R35 ;  /* 0x0000002314147221 */ /* 0x000fe40000000000 */
[----:B------:R-:W-:Y:S02]  /*1790*/  FADD R47, R49, R36 ;  /* 0x00000024312f7221 */ /* 0x000fe40000000000 */
[----:B------:R-:W-:-:S07]  /*17a0*/  FADD R34, R20, R37 ;  /* 0x0000002514227221 */ /* 0x000fce0000000000 */
.L_x_2356:
[----:B------:R-:W-:Y:S05]  /*17b0*/  BSYNC.RECONVERGENT B1 ;  /* 0x0000000000017941 */ /* 0x000fea0003800200 */
.L_x_2355:
[----:B------:R-:W-:Y:S05]  /*17c0*/  @!P4 BRA `(.L_x_2351) ;  /* 0x000000000080c947 */ /* 0x000fea0003800000 */
[----:B------:R-:W-:Y:S01]  /*17d0*/  BSSY.RECONVERGENT B1, `(.L_x_2357) ;  /* 0x0000011000017945 */ /* 0x000fe20003800200 */
[----:B------:R-:W-:-:S03]  /*17e0*/  ISETP.NE.AND P4, PT, R30, RZ, PT ;  /* 0x000000ff1e00720c */ /* 0x000fc60003f85270 */
[----:B------:R-:W-:Y:S10]  /*17f0*/  @!P2 BRA `(.L_x_2358) ;  /* 0x000000000038a947 */ /* 0x000ff40003800000 */
[----:B-----5:R-:W-:-:S05]  /*1800*/  IMAD.WIDE R32, R45, 0x8, R50 ;  /* 0x000000082d207825 */ /* 0x020fca00078e0232 */
[----:B--2---:R-:W2:Y:S04]  /*1810*/  LDG.E.64 R20, desc[UR16][R32.64] ;  /* 0x0000001020147981 */ /* 0x004ea8000c1e1b00 */
        /* <DEDUP_REMOVED lines=12> */
.L_x_2358:
[----:B------:R-:W-:Y:S05]  /*18e0*/  BSYNC.RECONVERGENT B1 ;  /* 0x0000000000017941 */ /* 0x000fea0003800200 */
.L_x_2357:
[----:B------:R-:W-:Y:S05]  /*18f0*/  @!P4 BRA `(.L_x_2351) ;  /* 0x000000000034c947 */ /* 0x000fea0003800000 */
[----:B------:R-:W-:-:S05]  /*1900*/  IMAD.WIDE R50, R45, 0x8, R50 ;  /* 0x000000082d327825 */ /* 0x000fca00078e0232 */
[----:B--2---:R-:W2:Y:S01]  /*1910*/  LDG.E.64 R20, desc[UR16][R50.64] ;  /* 0x0000001032147981 */ /* 0x004ea2000c1e1b00 */
        /* <DEDUP_REMOVED lines=11> */
.L_x_2351:
[----:B------:R-:W-:Y:S05]  /*19d0*/  BSYNC.RECONVERGENT B0 ;  /* 0x0000000000007941 */ /* 0x000fea0003800200 */
.L_x_2350:
[----:B--2---:R-:W0:Y:S01]  /*19e0*/  SHFL.BFLY PT, R20, R47, 0x1, 0x1f ;  /* 0x0c201f002f147f89 */ /* 0x004e2200000e0000 */
        /* <DEDUP_REMOVED lines=17> */
[----:B-----5:R-:W0:Y:S04]  /*1b00*/  SHFL.BFLY PT, R32, R27, 0x10, 0x1f ;  /* 0x0e001f001b207f89 */ /* 0x020e2800000e0000 */
[----:B------:R-:W1:Y:S01]  /*1b10*/  SHFL.BFLY PT, R21, R26, 0x10, 0x1f ;  /* 0x0e001f001a157f89 */ /* 0x000e6200000e0000 */
[----:B0-----:R-:W-:Y:S01]  /*1b20*/  FADD R32, R27, R32 ;  /* 0x000000201b207221 */ /* 0x001fe20000000000 */
[----:B-1----:R-:W-:-:S07]  /*1b30*/  FADD R20, R26, R21 ;  /* 0x000000151a147221 */ /* 0x002fce0000000000 */
.L_x_2347:
[----:B------:R-:W-:Y:S04]  /*1b40*/  BSSY.RECONVERGENT B0, `(.L_x_2359) ;  /* 0x0000026000007945 */ /* 0x000fe80003800200 */
[----:B------:R-:W-:Y:S05]  /*1b50*/  @!P3 BRA `(.L_x_2360) ;  /* 0x000000000090b947 */ /* 0x000fea0003800000 */
[----:B------:R-:W2:Y:S01]  /*1b60*/  LDC.64 R24, c[0x0][0x3e8] ;  /* 0x0000fa00ff187b82 */ /* 0x000ea20000000a00 */
[----:B------:R-:W-:Y:S01]  /*1b70*/  SHF.R.U32.HI R21, RZ, 0x5, R6 ;  /* 0x00000005ff157819 */ /* 0x000fe20000011606 */
[----:B------:R-:W-:Y:S01]  /*1b80*/  FMUL R20, R20, R3 ;  /* 0x0000000314147220 */ /* 0x000fe20000400000 */
[----:B------:R-:W-:Y:S02]  /*1b90*/  ISETP.GT.U32.AND P4, PT, R29, 0x3, PT ;  /* 0x000000031d00780c */ /* 0x000fe40003f84070 */
[----:B------:R-:W-:Y:S01]  /*1ba0*/  IADD3 R21, PT, PT, R21, UR14, RZ ;  /* 0x0000000e15157c10 */ /* 0x000fe2000fffe0ff */
[----:B------:R-:W-:-:S04]  /*1bb0*/  FMUL R22, R40, R20 ;  /* 0x0000001428167220 */ /* 0x000fc80000400000 */
[----:B------:R-:W-:Y:S02]  /*1bc0*/  IMAD R23, R21, UR18, R4 ;  /* 0x0000001215177c24 */ /* 0x000fe4000f8e0204 */
[----:B------:R-:W-:Y:S01]  /*1bd0*/  FMUL R21, R39, R20 ;  /* 0x0000001427157220 */ /* 0x000fe20000400000 */
[----:B------:R-:W-:-:S03]  /*1be0*/  FFMA R22, R32, R3, R22 ;  /* 0x0000000320167223 */ /* 0x000fc60000000016 */
[----:B------:R-:W-:-:S04]  /*1bf0*/  FFMA R21, R32, R3, R21 ;  /* 0x0000000320157223 */ /* 0x000fc80000000015 */
[----:B------:R-:W-:Y:S01]  /*1c00*/  FADD R21, R42, -R21 ;  /* 0x800000152a157221 */ /* 0x000fe20000000000 */
[----:B--2---:R-:W-:-:S04]  /*1c10*/  IMAD.WIDE R24, R23, 0x4, R24 ;  /* 0x0000000417187825 */ /* 0x004fc800078e0218 */
[-C--:B------:R-:W-:Y:S01]  /*1c20*/  FMUL R23, R41, R20.reuse ;  /* 0x0000001429177220 */ /* 0x080fe20000400000 */
[----:B------:R-:W-:Y:S01]  /*1c30*/  FMUL R20, R46, R20 ;  /* 0x000000142e147220 */ /* 0x000fe20000400000 */
[----:B------:R-:W-:Y:S02]  /*1c40*/  LOP3.LUT P3, RZ, R24, 0xf, RZ, 0xc0, !PT ;  /* 0x0000000f18ff7812 */ /* 0x000fe4000786c0ff */
[CC--:B------:R-:W-:Y:S01]  /*1c50*/  FFMA R27, R32.reuse, R3.reuse, R23 ;  /* 0x00000003201b7223 */ /* 0x0c0fe20000000017 */
[----:B------:R-:W-:Y:S01]  /*1c60*/  FFMA R33, R32, R3, R20 ;  /* 0x0000000320217223 */ /* 0x000fe20000000014 */
[----:B------:R-:W-:Y:S01]  /*1c70*/  FADD R23, R43, -R22 ;  /* 0x800000162b177221 */ /* 0x000fe20000000000 */
[-C--:B------:R-:W-:Y:S01]  /*1c80*/  FMUL R20, R21, R38.reuse ;  /* 0x0000002615147220 */ /* 0x080fe20000400000 */
[----:B------:R-:W-:Y:S01]  /*1c90*/  FADD R27, R48, -R27 ;  /* 0x8000001b301b7221 */ /* 0x000fe20000000000 */
[----:B------:R-:W-:Y:S01]  /*1ca0*/  FADD R33, R44, -R33 ;  /* 0x800000212c217221 */ /* 0x000fe20000000000 */
[----:B------:R-:W-:-:S02]  /*1cb0*/  FMUL R21, R23, R38 ;  /* 0x0000002617157220 */ /* 0x000fc40000400000 */
[-C--:B------:R-:W-:Y:S01]  /*1cc0*/  FMUL R22, R27, R38.reuse ;  /* 0x000000261b167220 */ /* 0x080fe20000400000 */
[----:B------:R-:W-:Y:S02]  /*1cd0*/  FMUL R23, R33, R38 ;  /* 0x0000002621177220 */ /* 0x000fe40000400000 */
        /* <DEDUP_REMOVED lines=11> */
.L_x_2361:
[----:B------:R3:W-:Y:S02]  /*1d90*/  STG.E.128 desc[UR16][R24.64], R20 ;  /* 0x0000001418007986 */ /* 0x0007e4000c101d10 */
.L_x_2360:
[----:B------:R-:W-:Y:S05]  /*1da0*/  BSYNC.RECONVERGENT B0 ;  /* 0x0000000000007941 */ /* 0x000fea0003800200 */
.L_x_2359:
[----:B------:R-:W4:Y:S01]  /*1db0*/  LDCU UR8, c[0x0][0x380] ;  /* 0x00007000ff0877ac */ /* 0x000f220008000800 */
[----:B------:R-:W5:Y:S01]  /*1dc0*/  LDCU UR9, c[0x0][0x388] ;  /* 0x00007100ff0977ac */ /* 0x000f620008000800 */
[----:B----4-:R-:W-:-:S04]  /*1dd0*/  USHF.L.U32 UR8, UR8, 0x2, URZ ;  /* 0x0000000208087899 */ /* 0x010fc800080006ff */
[----:B------:R-:W-:-:S04]  /*1de0*/  UIADD3 UR14, UPT, UPT, UR14, UR8, URZ ;  /* 0x000000080e0e7290 */ /* 0x000fc8000fffe0ff */
[----:B-----5:R-:W-:-:S09]  /*1df0*/  UISETP.GE.AND UP0, UPT, UR14, UR9, UPT ;  /* 0x000000090e00728c */ /* 0x020fd2000bf06270 */
[----:B------:R-:W-:Y:S05]  /*1e00*/  BRA.U !UP0, `(.L_x_2362) ;  /* 0xffffffe9081c7547 */ /* 0x000fea000b83ffff */
.L_x_2335:
[----:B01----:R-:W0:Y:S01]  /*1e10*/  S2R R3, SR_CgaCtaId ;  /* 0x0000000000037919 */ /* 0x003e220000008800 */
[----:B------:R-:W-:Y:S01]  /*1e20*/  MOV R0, 0x400 ;  /* 0x0000040000007802 */ /* 0x000fe20000000f00 */
[----:B------:R-:W-:Y:S01]  /*1e30*/  BSSY.RECONVERGENT B0, `(.L_x_2363) ;  /* 0x0000032000007945 */ /* 0x000fe20003800200 */
[----:B------:R-:W-:Y:S02]  /*1e40*/  SHF.R.U32.HI R7, RZ, 0x5, R6 ;  /* 0x00000005ff077819 */ /* 0x000fe40000011606 */
[----:B------:R-:W-:-:S04]  /*1e50*/  MOV R8, UR6 ;  /* 0x0000000600087c02 */ /* 0x000fc80008000f00 */
[----:B------:R-:W-:Y:S02]  /*1e60*/  LEA R8, R8, R5, 0x5 ;  /* 0x0000000508087211 */ /* 0x000fe400078e28ff */
[----:B0-----:R-:W-:Y:S02]  /*1e70*/  LEA R2, R3, R0, 0x18 ;  /* 0x0000000003027211 */ /* 0x001fe400078ec0ff */
[----:B------:R-:W-:Y:S02]  /*1e80*/  LOP3.LUT R3, R6, 0x3e0, RZ, 0xc0, !PT ;  /* 0x000003e006037812 */ /* 0x000fe400078ec0ff */
[----:B------:R-:W-:Y:S01]  /*1e90*/  LEA R28, R5, R2, 0x4 ;  /* 0x00000002051c7211 */ /* 0x000fe200078e20ff */
[----:B------:R-:W-:-:S05]  /*1ea0*/  IMAD R0, R7, 0x210, R2 ;  /* 0x0000021007007824 */ /* 0x000fca00078e0202 */
[----:B------:R-:W-:Y:S01]  /*1eb0*/  LEA R7, R5, R0, 0x4 ;  /* 0x0000000005077211 */ /* 0x000fe200078e20ff */
[----:B------:R-:W-:-:S04]  /*1ec0*/  IMAD R0, R3, UR15, R8 ;  /* 0x0000000f03007c24 */ /* 0x000fc8000f8e0208 */
[----:B------:R0:W-:Y:S01]  /*1ed0*/  @!P1 STS.128 [R7], R16 ;  /* 0x0000001007009388 */ /* 0x0001e20000000c00 */
[----:B------:R-:W-:Y:S01]  /*1ee0*/  SHF.L.U32 R0, R0, 0x2, RZ ;  /* 0x0000000200007819 */ /* 0x000fe200000006ff */
[----:B------:R-:W-:Y:S03]  /*1ef0*/  BAR.SYNC.DEFER_BLOCKING 0x0 ;  /* 0x0000000000007b1d */ /* 0x000fe60000010000 */
[----:B------:R-:W-:-:S04]  /*1f00*/  ISETP.GE.AND P0, PT, R0, UR18, PT ;  /* 0x0000001200007c0c */ /* 0x000fc8000bf06270 */
[----:B------:R-:W-:-:S13]  /*1f10*/  ISETP.LT.U32.AND P0, PT, R6, 0x20, !P0 ;  /* 0x000000200600780c */ /* 0x000fda0004701070 */
[----:B0-----:R-:W-:Y:S05]  /*1f20*/  @!P0 BRA `(.L_x_2364) ;  /* 0x0000000000888947 */ /* 0x001fea0003800000 */
[----:B--23--:R-:W0:Y:S01]  /*1f30*/  LDS.128 R24, [R28+0x210] ;  /* 0x000210001c187984 */ /* 0x00ce220000000c00 */
[----:B------:R-:W1:Y:S01]  /*1f40*/  LDC.64 R2, c[0x0][0x3d8] ;  /* 0x0000f600ff027b82 */ /* 0x000e620000000a00 */
[----:B------:R-:W-:Y:S02]  /*1f50*/  MOV R29, UR18 ;  /* 0x00000012001d7c02 */ /* 0x000fe40008000f00 */
[----:B-----5:R-:W2:Y:S03]  /*1f60*/  LDS.128 R20, [R28+0x420] ;  /* 0x000420001c147984 */ /* 0x020ea60000000c00 */
[----:B------:R-:W-:Y:S01]  /*1f70*/  IMAD R29, R29, UR5, R0 ;  /* 0x000000051d1d7c24 */ /* 0x000fe2000f8e0200 */
[----:B------:R-:W3:Y:S03]  /*1f80*/  LDS.128 R8, [R28+0x630] ;  /* 0x000630001c087984 */ /* 0x000ee60000000c00 */
[----:B-1----:R-:W-:-:S03]  /*1f90*/  IMAD.WIDE.U32 R2, R29, 0x4, R2 ;  /* 0x000000041d027825 */ /* 0x002fc600078e0002 */
[----:B------:R-:W-:Y:S01]  /*1fa0*/  LOP3.LUT P1, RZ, R2, 0xf, RZ, 0xc0, !PT ;  /* 0x0000000f02ff7812 */ /* 0x000fe2000782c0ff */
[----:B0-----:R-:W-:Y:S01]  /*1fb0*/  FADD R5, R24, R16 ;  /* 0x0000001018057221 */ /* 0x001fe20000000000 */
[----:B------:R-:W-:Y:S01]  /*1fc0*/  IADD3 R24, PT, PT, -R0, UR18, RZ ;  /* 0x0000001200187c10 */ /* 0x000fe2000fffe1ff */
[----:B------:R-:W-:Y:S01]  /*1fd0*/  FADD R16, R25, R17 ;  /* 0x0000001119107221 */ /* 0x000fe20000000000 */
[----:B------:R-:W-:Y:S01]  /*1fe0*/  FADD R17, R26, R18 ;  /* 0x000000121a117221 */ /* 0x000fe20000000000 */
[----:B------:R-:W-:Y:S01]  /*1ff0*/  FADD R18, R27, R19 ;  /* 0x000000131b127221 */ /* 0x000fe20000000000 */
[----:B------:R-:W-:Y:S01]  /*2000*/  ISETP.GT.U32.AND P2, PT, R24, 0x3, PT ;  /* 0x000000031800780c */ /* 0x000fe20003f44070 */
[----:B--2---:R-:W-:Y:S01]  /*2010*/  FADD R5, R5, R20 ;  /* 0x0000001405057221 */ /* 0x004fe20000000000 */
        /* <DEDUP_REMOVED lines=18> */
.L_x_2365:
[----:B------:R0:W-:Y:S02]  /*2140*/  STG.E.128 desc[UR16][R2.64], R8 ;  /* 0x0000000802007986 */ /* 0x0001e4000c101d10 */
.L_x_2364:
[----:B------:R-:W-:Y:S05]  /*2150*/  BSYNC.RECONVERGENT B0 ;  /* 0x0000000000007941 */ /* 0x000fea0003800200 */
.L_x_2363:
[----:B------:R-:W-:Y:S01]  /*2160*/  BAR.SYNC.DEFER_BLOCKING 0x0 ;  /* 0x0000000000007b1d */ /* 0x000fe20000010000 */
[----:B------:R-:W-:-:S04]  /*2170*/  ISETP.GE.U32.AND P1, PT, R6, 0x20, PT ;  /* 0x000000200600780c */ /* 0x000fc80003f26070 */
[----:B------:R-:W-:-:S13]  /*2180*/  ISETP.GE.OR P1, PT, R4, UR18, !P1 ;  /* 0x0000001204007c0c */ /* 0x000fda000cf26670 */
[----:B------:R4:W-:Y:S01]  /*2190*/  @!P1 STS.128 [R7], R12 ;  /* 0x0000000c07009388 */ /* 0x0009e20000000c00 */
[----:B------:R-:W-:Y:S06]  /*21a0*/  BAR.SYNC.DEFER_BLOCKING 0x0 ;  /* 0x0000000000007b1d */ /* 0x000fec0000010000 */
[----:B------:R-:W-:Y:S05]  /*21b0*/  @!P0 EXIT ;  /* 0x000000000000894d */ /* 0x000fea0003800000 */
[----:B------:R-:W4:Y:S01]  /*21c0*/  LDS.128 R16, [R28+0x210] ;  /* 0x000210001c107984 */ /* 0x000f220000000c00 */
[----:B01----:R-:W0:Y:S01]  /*21d0*/  LDC.64 R2, c[0x0][0x3e0] ;  /* 0x0000f800ff027b82 */ /* 0x003e220000000a00 */
[----:B--23-5:R-:W-:Y:S02]  /*21e0*/  MOV R23, UR18 ;  /* 0x0000001200177c02 */ /* 0x02cfe40008000f00 */
[----:B----4-:R-:W1:Y:S03]  /*21f0*/  LDS.128 R4, [R28+0x420] ;  /* 0x000420001c047984 */ /* 0x010e660000000c00 */
[----:B------:R-:W-:Y:S01]  /*2200*/  IMAD R23, R23, UR5, R0 ;  /* 0x0000000517177c24 */ /* 0x000fe2000f8e0200 */
[----:B------:R-:W2:Y:S03]  /*2210*/  LDS.128 R8, [R28+0x630] ;  /* 0x000630001c087984 */ /* 0x000ea60000000c00 */
[----:B0-----:R-:W-:-:S03]  /*2220*/  IMAD.WIDE.U32 R2, R23, 0x4, R2 ;  /* 0x0000000417027825 */ /* 0x001fc600078e0002 */
[----:B------:R-:W-:Y:S01]  /*2230*/  LOP3.LUT P0, RZ, R2, 0xf, RZ, 0xc0, !PT ;  /* 0x0000000f02ff7812 */ /* 0x000fe2000780c0ff */
[----:B------:R-:W-:Y:S01]  /*2240*/  FADD R21, R16, R12 ;  /* 0x0000000c10157221 */ /* 0x000fe20000000000 */
[----:B------:R-:W-:Y:S01]  /*2250*/  IADD3 R16, PT, PT, -R0, UR18, RZ ;  /* 0x0000001200107c10 */ /* 0x000fe2000fffe1ff */
[----:B------:R-:W-:Y:S01]  /*2260*/  FADD R0, R17, R13 ;  /* 0x0000000d11007221 */ /* 0x000fe20000000000 */
[----:B------:R-:W-:Y:S01]  /*2270*/  FADD R13, R18, R14 ;  /* 0x0000000e120d7221 */ /* 0x000fe20000000000 */
[----:B------:R-:W-:Y:S01]  /*2280*/  FADD R12, R19, R15 ;  /* 0x0000000f130c7221 */ /* 0x000fe20000000000 */
[----:B------:R-:W-:Y:S01]  /*2290*/  ISETP.GT.U32.AND P1, PT, R16, 0x3, PT ;  /* 0x000000031000780c */ /* 0x000fe20003f24070 */
[----:B-1----:R-:W-:Y:S01]  /*22a0*/  FADD R21, R21, R4 ;  /* 0x0000000415157221 */ /* 0x002fe20000000000 */
[----:B------:R-:W-:Y:S01]  /*22b0*/  FADD R0, R0, R5 ;  /* 0x0000000500007221 */ /* 0x000fe20000000000 */
[----:B------:R-:W-:Y:S01]  /*22c0*/  FADD R13, R13, R6 ;  /* 0x000000060d0d7221 */ /* 0x000fe20000000000 */
[----:B------:R-:W-:Y:S01]  /*22d0*/  FADD R12, R12, R7 ;  /* 0x000000070c0c7221 */ /* 0x000fe20000000000 */
[----:B--2---:R-:W-:Y:S01]  /*22e0*/  FADD R8, R21, R8 ;  /* 0x0000000815087221 */ /* 0x004fe20000000000 */
        /* <DEDUP_REMOVED lines=14> */
.L_x_2366:
[----:B------:R-:W-:Y:S01]  /*23d0*/  STG.E.128 desc[UR16][R2.64], R8 ;  /* 0x0000000802007986 */ /* 0x000fe2000c101d10 */
[----:B------:R-:W-:Y:S05]  /*23e0*/  EXIT ;  /* 0x000000000000794d */ /* 0x000fea0003800000 */
        .weak           $__internal_24_$__cuda_sm20_rcp_rn_f32_slowpath
        .type           $__internal_24_$__cuda_sm20_rcp_rn_f32_slowpath,@function
        .size           $__internal_24_$__cuda_sm20_rcp_rn_f32_slowpath,(.L_x_4785 - $__internal_24_$__cuda_sm20_rcp_rn_f32_slowpath)
$__internal_24_$__cuda_sm20_rcp_rn_f32_slowpath:
        /* <DEDUP_REMOVED lines=15> */
.L_x_2367:
        /* <DEDUP_REMOVED lines=33> */
.L_x_2369:
[----:B------:R2:W3:Y:S02]  /*26f0*/  MUFU.RCP R2, R0 ;  /* 0x0000000000027308 */ /* 0x0004e40000001000 */
.L_x_2368:
[----:B0123--:R-:W-:Y:S02]  /*2700*/  MOV R0, R2 ;  /* 0x0000000200007202 */ /* 0x00ffe40000000f00 */
[----:B------:R-:W-:Y:S02]  /*2710*/  MOV R2, R16 ;  /* 0x0000001000027202 */ /* 0x000fe40000000f00 */
[----:B------:R-:W-:-:S04]  /*2720*/  MOV R3, 0x0 ;  /* 0x0000000000037802 */ /* 0x000fc80000000f00 */
[----:B------:R-:W-:Y:S05]  /*2730*/  RET.REL.NODEC R2 `(_ZN18transformer_engine13normalization21ln_bwd_general_kernelINS0_13Kernel_traitsIffffjLj128ELj1ELj4ELj1ELj16ENS0_18Kernel_traits_baseILj128EffffjLj128EEEEEEEvNS0_20BackwardKernelParamsE) ;  /* 0xffffffd802307950 */ /* 0x000fea0003c3ffff */
.L_x_2370:
        /* <DEDUP_REMOVED lines=12> */
.L_x_4785:


//--------------------- .text._ZN18transformer_engine13normalization28ln_bwd_finalize_tuned_kernelINS0_22Kernel_traits_finalizeILj65536E13__nv_bfloat16fS3_fjLj1024ELj4ENS0_18Kernel_traits_baseILj65536ES3_fS3_fjLj1024EEEEEEEvNS0_20BackwardKernelParamsE --------------------------
	.section	.text._ZN18transformer_engine13normalization28ln_bwd_finalize_tuned_kernelINS0_22Kernel_traits_finalizeILj65536E13__nv_bfloat16fS3_fjLj1024ELj4ENS0_18Kernel_traits_baseILj65536ES3_fS3_fjLj1024EEEEEEEvNS0_20BackwardKernelParamsE,"ax",@progbits
	.align	128
        .global         _ZN18transformer_engine13normalization28ln_bwd_finalize_tuned_kernelINS0_22Kernel_traits_finalizeILj65536E13__nv_bfloat16fS3_fjLj1024ELj4ENS0_18Kernel_traits_baseILj65536ES3_fS3_fjLj1024EEEEEEEvNS0_20BackwardKernelParamsE
        .type           _ZN18transformer_engine13normalization28ln_bwd_finalize_tuned_kernelINS0_22Kernel_traits_finalizeILj65536E13__nv_bfloat16fS3_fjLj1024ELj4ENS0_18Kernel_traits_baseILj65536ES3_fS3_fjLj1024EEEEEEEvNS0_20BackwardKernelParamsE,@function
        .size           _ZN18transformer_engine13normalization28ln_bwd_finalize_tuned_kernelINS0_22Kernel_traits_finalizeILj65536E13__nv_bfloat16fS3_fjLj1024ELj4ENS0_18Kernel_traits_baseILj65536ES3_fS3_fjLj1024EEEEEEEvNS0_20BackwardKernelParamsE,(.L_x_4814 - _ZN18transformer_engine13normalization28ln_bwd_finalize_tuned_kernelINS0_22Kernel_traits_finalizeILj65536E13__nv_bfloat16fS3_fjLj1024ELj4ENS0_18Kernel_traits_baseILj65536ES3_fS3_fjLj1024EEEEEEEvNS0_20BackwardKernelParamsE)
        .other          _ZN18transformer_engine13normalization28ln_bwd_finalize_tuned_kernelINS0_22Kernel_traits_finalizeILj65536E13__nv_bfloat16fS3_fjLj1024ELj4ENS0_18Kernel_traits_baseILj65536ES3_fS3_fjLj1024EEEEEEEvNS0_20BackwardKernelParamsE,@"STO_CUDA_ENTRY STV_DEFAULT"
_ZN18transformer_engine13normalization28ln_bwd_finalize_tuned_kernelINS0_22Kernel_traits_finalizeILj65536E13__nv_bfloat16fS3_fjLj1024ELj4ENS0_18Kernel_traits_baseILj65536ES3_fS3_fjLj1024EEEEEEEvNS0_20BackwardKernelParamsE:
.text._ZN18transformer_engine13normalization28ln_bwd_finalize_tuned_kernelINS0_22Kernel_traits_finalizeILj65536E13__nv_bfloat16fS3_fjLj1024ELj4ENS0_18Kernel_traits_baseILj65536ES3_fS3_fjLj1024EEEEEEEvNS0_20BackwardKernelParamsE:
[----:B------:R-:W-:Y:S01]  /*0000*/  LDC R1, c[0x0][0x37c] ;  /* 0x0000df00ff017b82 */ /* 0x000fe20000000800 */
[----:B------:R-:W0:Y:S01]  /*0010*/  S2R R14, SR_CTAID.X ;  /* 0x00000000000e7919 */ /* 0x000e220000002500 */
[----:B------:R-:W1:Y:S01]  /*0020*/  S2R R0, SR_TID.X ;  /* 0x0000000000007919 */ /* 0x000e620000002100 */
[----:B0-----:R-:W-:-:S04]  /*0030*/  SHF.L.U32 R11, R14, 0x5, RZ ;  /* 0x000000050e0b7819 */ /* 0x001fc800000006ff */
[----:B-1----:R-:W-:-:S04]  /*0040*/  LOP3.LUT R10, R11, 0x1f, R0, 0xf8, !PT ;  /* 0x0000001f0b0a7812 */ /* 0x002fc800078ef800 */
[----:B------:R-:W-:-:S13]  /*0050*/  ISETP.GT.U32.AND P0, PT, R10, 0xffff, PT ;  /* 0x0000ffff0a00780c */ /* 0x000fda0003f04070 */
[----:B------:R-:W-:Y:S05]  /*0060*/  @P0 EXIT ;  /* 0x000000000000094d */ /* 0x000fea0003800000 */
[----:B------:R-:W0:Y:S01]  /*0070*/  LDCU UR8, c[0x0][0x380] ;  /* 0x00007000ff0877ac */ /* 0x000e220008000800 */
[----:B------:R-:W-:Y:S01]  /*0080*/  SHF.R.U32.HI R12, RZ, 0x5, R0 ;  /* 0x00000005ff0c7819 */ /* 0x000fe20000011600 */
[----:B------:R-:W-:Y:S01]  /*0090*/  BSSY.RECONVERGENT B0, `(.L_x_2371) ;  /* 0x0000109000007945 */ /* 0x000fe20003800200 */
[----:B------:R-:W-:Y:S01]  /*00a0*/  SHF.L.U32 R14, R14, 0x4, RZ ;  /* 0x000000040e0e7819 */ /* 0x000fe200000006ff */
[----:B------:R-:W1:Y:S01]  /*00b0*/  LDCU.64 UR6, c[0x0][0x358] ;  /* 0x00006b00ff0677ac */ /* 0x000e620008000a00 */
[----:B------:R-:W-:Y:S01]  /*00c0*/  HFMA2 R34, -RZ, RZ, 0, 0 ;  /* 0x00000000ff227431 */ /* 0x000fe200000001ff */
[----:B------:R-:W-:Y:S02]  /*00d0*/  LOP3.LUT R13, R0, 0x1f, RZ, 0xc0, !PT ;  /* 0x0000001f000d7812 */ /* 0x000fe400078ec0ff */
[----:B------:R-:W-:Y:S02]  /*00e0*/  MOV R30, RZ ;  /* 0x000000ff001e7202 */ /* 0x000fe40000000f00 */
[----:B------:R-:W-:-:S02]  /*00f0*/  LOP3.LUT R14, R14, 0x7ffffff0, RZ, 0xc0, !PT ;  /* 0x7ffffff00e0e7812 */ /* 0x000fc400078ec0ff */
[----:B0-----:R-:W-:-:S13]  /*0100*/  ISETP.GE.U32.AND P0, PT, R12, UR8, PT ;  /* 0x000000080c007c0c */ /* 0x001fda000bf06070 */
[----:B-1----:R-:W-:Y:S05]  /*0110*/  @P0 BRA `(.L_x_2372) ;  /* 0x0000001000000947 */ /* 0x002fea0003800000 */
[-C--:B------:R-:W-:Y:S01]  /*0120*/  LOP3.LUT R2, RZ, R12.reuse, RZ, 0x33, !PT ;  /* 0x0000000cff027212 */ /* 0x080fe200078e33ff */
[----:B------:R-:W-:Y:S01]  /*0130*/  BSSY.RECONVERGENT B1, `(.L_x_2373) ;  /* 0x0000086000017945 */ /* 0x000fe20003800200 */
[----:B------:R-:W-:Y:S02]  /*0140*/  MOV R30, RZ ;  /* 0x000000ff001e7202 */ /* 0x000fe40000000f00 */
[----:B------:R-:W-:Y:S02]  /*0150*/  IADD3 R2, PT, PT, R2, UR8, RZ ;  /* 0x0000000802027c10 */ /* 0x000fe4000fffe0ff */
[----:B------:R-:W-:Y:S02]  /*0160*/  MOV R15, R12 ;  /* 0x0000000c000f7202 */ /* 0x000fe40000000f00 */
[C---:B------:R-:W-:Y:S02]  /*0170*/  ISETP.GE.U32.AND P1, PT, R2.reuse, 0x1e0, PT ;  /* 0x000001e00200780c */ /* 0x040fe40003f26070 */
[----:B------:R-:W-:-:S02]  /*0180*/  LEA.HI R16, R2, 0x1, RZ, 0x1b ;  /* 0x0000000102107811 */ /* 0x000fc400078fd8ff */
[----:B------:R-:W-:Y:S02]  /*0190*/  MOV R34, RZ ;  /* 0x000000ff00227202 */ /* 0x000fe40000000f00 */
[----:B------:R-:W-:-:S04]  /*01a0*/  LOP3.LUT R38, R16, 0xf, RZ, 0xc0, !PT ;  /* 0x0000000f10267812 */ /* 0x000fc800078ec0ff */
[----:B------:R-:W-:-:S03]  /*01b0*/  ISETP.NE.AND P0, PT, R38, RZ, PT ;  /* 0x000000ff2600720c */ /* 0x000fc60003f05270 */
[----:B------:R-:W-:Y:S10]  /*01c0*/  @!P1 BRA `(.L_x_2374) ;  /* 0x0000000400f09947 */ /* 0x000ff40003800000 */
[----:B------:R-:W-:Y:S01]  /*01d0*/  LEA R2, R12, R11, 0x10 ;  /* 0x0000000b0c027211 */ /* 0x000fe200078e80ff */
[----:B------:R-:W-:Y:S01]  /*01e0*/  HFMA2 R30, -RZ, RZ, 0, 0 ;  /* 0x00000000ff1e7431 */ /* 0x000fe200000001ff */
[----:B------:R-:W-:Y:S02]  /*01f0*/  LOP3.LUT R24, R16, 0xffffff0, RZ, 0xc0, !PT ;  /* 0x0ffffff010187812 */ /* 0x000fe400078ec0ff */
[----:B------:R-:W-:Y:S02]  /*0200*/  MOV R15, R12 ;  /* 0x0000000c000f7202 */ /* 0x000fe40000000f00 */
[----:B------:R-:W-:Y:S02]  /*0210*/  IADD3 R17, PT, PT, R2, 0x1000000, R13 ;  /* 0x0100000002117810 */ /* 0x000fe40007ffe00d */
[----:B------:R-:W-:-:S07]  /*0220*/  IADD3 R24, PT, PT, -R24, RZ, RZ ;  /* 0x000000ff18187210 */ /* 0x000fce0007ffe1ff */
.L_x_2375:
[----:B------:R-:W0:Y:S01]  /*0230*/  LDC.64 R2, c[0x0][0x3d8] ;  /* 0x0000f600ff027b82 */ /* 0x000e220000000a00 */
[C---:B------:R-:W-:Y:S02]  /*0240*/  IADD3 R9, PT, PT, R17.reuse, -0x1000000, RZ ;  /* 0xff00000011097810 */ /* 0x040fe40007ffe0ff */
[C---:B------:R-:W-:Y:S02]  /*0250*/  IADD3 R21, PT, PT, R17.reuse, -0xe00000, RZ ;  /* 0xff20000011157810 */ /* 0x040fe40007ffe0ff */
[----:B------:R-:W-:Y:S01]  /*0260*/  IADD3 R5, PT, PT, R17, -0xc00000, RZ ;  /* 0xff40000011057810 */ /* 0x000fe20007ffe0ff */
[----:B0-----:R-:W-:-:S04]  /*0270*/  IMAD.WIDE.U32 R22, R9, 0x4, R2 ;  /* 0x0000000409167825 */ /* 0x001fc800078e0002 */
[--C-:B------:R-:W-:Y:S01]  /*0280*/  IMAD.WIDE.U32 R26, R21, 0x4, R2.reuse ;  /* 0x00000004151a7825 */ /* 0x100fe200078e0002 */
[----:B------:R0:W2:Y:S03]  /*0290*/  LDG.E R25, desc[UR6][R22.64] ;  /* 0x0000000616197981 */ /* 0x0000a6000c1e1900 */
[----:B------:R-:W-:Y:S02]  /*02a0*/  IMAD.WIDE.U32 R28, R5, 0x4, R2 ;  /* 0x00000004051c7825 */ /* 0x000fe400078e0002 */
[----:B------:R-:W3:Y:S04]  /*02b0*/  LDG.E R26, desc[UR6][R26.64] ;  /* 0x000000061a1a7981 */ /* 0x000ee8000c1e1900 */
[----:B------:R1:W4:Y:S01]  /*02c0*/  LDG.E R28, desc[UR6][R28.64] ;  /* 0x000000061c1c7981 */ /* 0x000322000c1e1900 */
[----:B------:R-:W-:-:S02]  /*02d0*/  IADD3 R7, PT, PT, R17, -0xa00000, RZ ;  /* 0xff60000011077810 */ /* 0x000fc40007ffe0ff */
[----:B------:R-:W-:-:S03]  /*02e0*/  IADD3 R19, PT, PT, R17, -0x800000, RZ ;  /* 0xff80000011137810 */ /* 0x000fc60007ffe0ff */
[----:B------:R-:W-:Y:S01]  /*02f0*/  IMAD.WIDE.U32 R36, R7, 0x4, R2 ;  /* 0x0000000407247825 */ /* 0x000fe200078e0002 */
[----:B0-----:R-:W-:-:S03]  /*0300*/  IADD3 R23, PT, PT, R17, -0x600000, RZ ;  /* 0xffa0000011177810 */ /* 0x001fc60007ffe0ff */
[--C-:B------:R-:W-:Y:S01]  /*0310*/  IMAD.WIDE.U32 R40, R19, 0x4, R2.reuse ;  /* 0x0000000413287825 */ /* 0x100fe200078e0002 */
[----:B------:R0:W5:Y:S01]  /*0320*/  LDG.E R31, desc[UR6][R36.64] ;  /* 0x00000006241f7981 */ /* 0x000162000c1e1900 */
[----:B------:R-:W-:Y:S02]  /*0330*/  IADD3 R33, PT, PT, R17, -0x400000, RZ ;  /* 0xffc0000011217810 */ /* 0x000fe40007ffe0ff */
[--C-:B------:R-:W-:Y:S01]  /*0340*/  IMAD.WIDE.U32 R42, R23, 0x4, R2.reuse ;  /* 0x00000004172a7825 */ /* 0x100fe200078e0002 */
[----:B------:R0:W5:Y:S01]  /*0350*/  LDG.E R35, desc[UR6][R40.64] ;  /* 0x0000000628237981 */ /* 0x000162000c1e1900 */
[----:B-1----:R-:W-:Y:S02]  /*0360*/  IADD3 R29, PT, PT, R17, -0x200000, RZ ;  /* 0xffe00000111d7810 */ /* 0x002fe40007ffe0ff */
[--C-:B------:R-:W-:Y:S01]  /*0370*/  IMAD.WIDE.U32 R44, R33, 0x4, R2.reuse ;  /* 0x00000004212c7825 */ /* 0x100fe200078e0002 */
[----:B------:R1:W5:Y:S03]  /*0380*/  LDG.E R39, desc[UR6][R42.64] ;  /* 0x000000062a277981 */ /* 0x000366000c1e1900 */
[----:B0-----:R-:W-:Y:S01]  /*0390*/  IMAD.WIDE.U32 R36, R29, 0x4, R2 ;  /* 0x000000041d247825 */ /* 0x001fe200078e0002 */
[----:B------:R0:W5:Y:S01]  /*03a0*/  LDG.E R49, desc[UR6][R44.64] ;  /* 0x000000062c317981 */ /* 0x000162000c1e1900 */
[----:B------:R-:W-:-:S02]  /*03b0*/  IADD3 R27, PT, PT, R17, 0x200000, RZ ;  /* 0x00200000111b7810 */ /* 0x000fc40007ffe0ff */
[--C-:B------:R-:W-:Y:S02]  /*03c0*/  IMAD.WIDE.U32 R40, R17, 0x4, R2.reuse ;  /* 0x0000000411287825 */ /* 0x100fe400078e0002 */
[----:B------:R-:W5:Y:S02]  /*03d0*/  LDG.E R37, desc[UR6][R36.64] ;  /* 0x0000000624257981 */ /* 0x000f64000c1e1900 */
[----:B-1----:R-:W-:Y:S02]  /*03e0*/  IMAD.WIDE.U32 R42, R27, 0x4, R2 ;  /* 0x000000041b2a7825 */ /* 0x002fe400078e0002 */
[----:B------:R1:W5:Y:S04]  /*03f0*/  LDG.E R51, desc[UR6][R40.64] ;  /* 0x0000000628337981 */ /* 0x000368000c1e1900 */
[----:B------:R-:W5:Y:S01]  /*0400*/  LDG.E R43, desc[UR6][R42.64] ;  /* 0x000000062a2b7981 */ /* 0x000f62000c1e1900 */
[----:B--2---:R-:W-:-:S04]  /*0410*/  FADD R25, R25, R30 ;  /* 0x0000001e19197221 */ /* 0x004fc80000000000 */
[----:B---3--:R-:W-:-:S04]  /*0420*/  FADD R25, R25, R26 ;  /* 0x0000001a19197221 */ /* 0x008fc80000000000 */
[----:B----4-:R-:W-:Y:S01]  /*0430*/  FADD R28, R25, R28 ;  /* 0x0000001c191c7221 */ /* 0x010fe20000000000 */
[----:B------:R-:W-:-:S05]  /*0440*/  IADD3 R25, PT, PT, R17, 0x400000, RZ ;  /* 0x0040000011197810 */ /* 0x000fca0007ffe0ff */
[----:B0-----:R-:W-:-:S06]  /*0450*/  IMAD.WIDE.U32 R44, R25, 0x4, R2 ;  /* 0x00000004192c7825 */ /* 0x001fcc00078e0002 */
[----:B------:R-:W2:Y:S01]  /*0460*/  LDG.E R45, desc[UR6][R44.64] ;  /* 0x000000062c2d7981 */ /* 0x000ea2000c1e1900 */
[----:B-----5:R-:W-:-:S04]  /*0470*/  FADD R28, R28, R31 ;  /* 0x0000001f1c1c7221 */ /* 0x020fc80000000000 */
[----:B------:R-:W-:-:S04]  /*0480*/  FADD R28, R28, R35 ;  /* 0x000000231c1c7221 */ /* 0x000fc80000000000 */
[----:B------:R-:W-:Y:S01]  /*0490*/  FADD R28, R28, R39 ;  /* 0x000000271c1c7221 */ /* 0x000fe20000000000 */
[----:B------:R-:W-:-:S03]  /*04a0*/  IADD3 R39, PT, PT, R17, 0x800000, RZ ;  /* 0x0080000011277810 */ /* 0x000fc60007ffe0ff */
[----:B------:R-:W-:Y:S01]  /*04b0*/  FADD R28, R28, R49 ;  /* 0x000000311c1c7221 */ /* 0x000fe20000000000 */
[----:B------:R-:W-:Y:S01]  /*04c0*/  IADD3 R31, PT, PT, R17, 0x600000, RZ ;  /* 0x00600000111f7810 */ /* 0x000fe20007ffe0ff */
[----:B-1----:R-:W-:-:S04]  /*04d0*/  IMAD.WIDE.U32 R40, R39, 0x4, R2 ;  /* 0x0000000427287825 */ /* 0x002fc800078e0002 */
[----:B------:R-:W-:Y:S01]  /*04e0*/  FADD R28, R28, R37 ;  /* 0x000000251c1c7221 */ /* 0x000fe20000000000 */
[----:B------:R-:W-:Y:S01]  /*04f0*/  IADD3 R35, PT, PT, R17, 0xc00000, RZ ;  /* 0x00c0000011237810 */ /* 0x000fe20007ffe0ff */
[----:B------:R-:W-:Y:S01]  /*0500*/  IMAD.WIDE.U32 R46, R31, 0x4, R2 ;  /* 0x000000041f2e7825 */ /* 0x000fe200078e0002 */
[----:B------:R0:W3:Y:S03]  /*0510*/  LDG.E R55, desc[UR6][R40.64] ;  /* 0x0000000628377981 */ /* 0x0000e6000c1e1900 */
[----:B------:R-:W-:Y:S01]  /*0520*/  FADD R28, R28, R51 ;  /* 0x000000331c1c7221 */ /* 0x000fe20000000000 */
[C---:B------:R-:W-:Y:S01]  /*0530*/  IADD3 R37, PT, PT, R17.reuse, 0xa00000, RZ ;  /* 0x00a0000011257810 */ /* 0x040fe20007ffe0ff */
[----:B------:R1:W4:Y:S02]  /*0540*/  LDG.E R53, desc[UR6][R46.64] ;  /* 0x000000062e357981 */ /* 0x000324000c1e1900 */
[----:B------:R-:W-:Y:S01]  /*0550*/  FADD R28, R28, R43 ;  /* 0x0000002b1c1c7221 */ /* 0x000fe20000000000 */
[----:B0-----:R-:W-:Y:S01]  /*0560*/  IADD3 R41, PT, PT, R17, 0xe00000, RZ ;  /* 0x00e0000011297810 */ /* 0x001fe20007ffe0ff */
[----:B------:R-:W-:-:S04]  /*0570*/  IMAD.WIDE.U32 R48, R37, 0x4, R2 ;  /* 0x0000000425307825 */ /* 0x000fc800078e0002 */
[----:B-1----:R-:W-:-:S05]  /*0580*/  IMAD.WIDE.U32 R46, R35, 0x4, R2 ;  /* 0x00000004232e7825 */ /* 0x002fca00078e0002 */
[----:B------:R-:W5:Y:S01]  /*0590*/  LDG.E R26, desc[UR6][R46.64] ;  /* 0x000000062e1a7981 */ /* 0x000f62000c1e1900 */
[----:B--2---:R-:W-:Y:S01]  /*05a0*/  FADD R4, R28, R45 ;  /* 0x0000002d1c047221 */ /* 0x004fe20000000000 */
[----:B------:R-:W-:Y:S02]  /*05b0*/  IMAD.WIDE.U32 R44, R41, 0x4, R2 ;  /* 0x00000004292c7825 */ /* 0x000fe400078e0002 */
[----:B------:R-:W2:Y:S01]  /*05c0*/  LDG.E R28, desc[UR6][R48.64] ;  /* 0x00000006301c7981 */ /* 0x000ea2000c1e1900 */
[----:B------:R-:W0:Y:S03]  /*05d0*/  LDC.64 R2, c[0x0][0x3e0] ;  /* 0x0000f800ff027b82 */ /* 0x000e260000000a00 */
[----:B------:R1:W5:Y:S01]  /*05e0*/  LDG.E R30, desc[UR6][R44.64] ;  /* 0x000000062c1e7981 */ /* 0x000362000c1e1900 */
[----:B0-----:R-:W-:-:S06]  /*05f0*/  IMAD.WIDE.U32 R8, R9, 0x4, R2 ;  /* 0x0000000409087825 */ /* 0x001fcc00078e0002 */
[----:B------:R-:W2:Y:S01]  /*0600*/  LDG.E R9, desc[UR6][R8.64] ;  /* 0x0000000608097981 */ /* 0x000ea2000c1e1900 */
[----:B----4-:R-:W-:Y:S01]  /*0610*/  FADD R4, R4, R53 ;  /* 0x0000003504047221 */ /* 0x010fe20000000000 */
[----:B------:R-:W-:-:S04]  /*0620*/  IMAD.WIDE.U32 R20, R21, 0x4, R2 ;  /* 0x0000000415147825 */ /* 0x000fc800078e0002 */
[----:B---3--:R-:W-:Y:S01]  /*0630*/  FADD R43, R4, R55 ;  /* 0x00000037042b7221 */ /* 0x008fe20000000000 */
[--C-:B------:R-:W-:Y:S01]  /*0640*/  IMAD.WIDE.U32 R4, R5, 0x4, R2.reuse ;  /* 0x0000000405047825 */ /* 0x100fe200078e0002 */
[----:B------:R-:W3:Y:S03]  /*0650*/  LDG.E R21, desc[UR6][R20.64] ;  /* 0x0000000614157981 */ /* 0x000ee6000c1e1900 */
[--C-:B------:R-:W-:Y:S02]  /*0660*/  IMAD.WIDE.U32 R6, R7, 0x4, R2.reuse ;  /* 0x0000000407067825 */ /* 0x100fe400078e0002 */
[----:B------:R-:W4:Y:S02]  /*0670*/  LDG.E R4, desc[UR6][R4.64] ;  /* 0x0000000604047981 */ /* 0x000f24000c1e1900 */
[--C-:B------:R-:W-:Y:S02]  /*0680*/  IMAD.WIDE.U32 R18, R19, 0x4, R2.reuse ;  /* 0x0000000413127825 */ /* 0x100fe400078e0002 */
[----:B------:R0:W5:Y:S02]  /*0690*/  LDG.E R36, desc[UR6][R6.64] ;  /* 0x0000000606247981 */ /* 0x000164000c1e1900 */
[----:B------:R-:W-:-:S02]  /*06a0*/  IMAD.WIDE.U32 R22, R23, 0x4, R2 ;  /* 0x0000000417167825 */ /* 0x000fc400078e0002 */
[----:B------:R0:W5:Y:S04]  /*06b0*/  LDG.E R40, desc[UR6][R18.64] ;  /* 0x0000000612287981 */ /* 0x000168000c1e1900 */
[----:B------:R0:W5:Y:S01]  /*06c0*/  LDG.E R42, desc[UR6][R22.64] ;  /* 0x00000006162a7981 */ /* 0x000162000c1e1900 */
[----:B-1----:R-:W-:-:S04]  /*06d0*/  IMAD.WIDE.U32 R44, R17, 0x4, R2 ;  /* 0x00000004112c7825 */ /* 0x002fc800078e0002 */
[--C-:B0-----:R-:W-:Y:S02]  /*06e0*/  IMAD.WIDE.U32 R6, R27, 0x4, R2.reuse ;  /* 0x000000041b067825 */ /* 0x101fe400078e0002 */
[----:B------:R-:W5:Y:S02]  /*06f0*/  LDG.E R45, desc[UR6][R44.64] ;  /* 0x000000062c2d7981 */ /* 0x000f64000c1e1900 */
[--C-:B------:R-:W-:Y:S02]  /*0700*/  IMAD.WIDE.U32 R46, R25, 0x4, R2.reuse ;  /* 0x00000004192e7825 */ /* 0x100fe400078e0002 */
[----:B------:R-:W5:Y:S02]  /*0710*/  LDG.E R7, desc[UR6][R6.64] ;  /* 0x0000000606077981 */ /* 0x000f64000c1e1900 */
[--C-:B------:R-:W-:Y:S02]  /*0720*/  IMAD.WIDE.U32 R18, R31, 0x4, R2.reuse ;  /* 0x000000041f127825 */ /* 0x100fe400078e0002 */
[----:B------:R-:W5:Y:S02]  /*0730*/  LDG.E R46, desc[UR6][R46.64] ;  /* 0x000000062e2e7981 */ /* 0x000f64000c1e1900 */
[----:B------:R-:W-:-:S02]  /*0740*/  IMAD.WIDE.U32 R22, R39, 0x4, R2 ;  /* 0x0000000427167825 */ /* 0x000fc400078e0002 */
[----:B------:R-:W5:Y:S04]  /*0750*/  LDG.E R18, desc[UR6][R18.64] ;  /* 0x0000000612127981 */ /* 0x000f68000c1e1900 */
[----:B------:R-:W5:Y:S01]  /*0760*/  LDG.E R22, desc[UR6][R22.64] ;  /* 0x0000000616167981 */ /* 0x000f62000c1e1900 */
[----:B--2---:R-:W-:Y:S01]  /*0770*/  FADD R34, R9, R34 ;  /* 0x0000002209227221 */ /* 0x004fe20000000000 */
[----:B------:R-:W-:-:S04]  /*0780*/  IMAD.WIDE.U32 R8, R33, 0x4, R2 ;  /* 0x0000000421087825 */ /* 0x000fc800078e0002 */
[--C-:B------:R-:W-:Y:S01]  /*0790*/  IMAD.WIDE.U32 R32, R29, 0x4, R2.reuse ;  /* 0x000000041d207825 */ /* 0x100fe200078e0002 */
[----:B------:R0:W2:Y:S04]  /*07a0*/  LDG.E R20, desc[UR6][R8.64] ;  /* 0x0000000608147981 */ /* 0x0000a8000c1e1900 */
[----:B------:R1:W2:Y:S01]  /*07b0*/  LDG.E R29, desc[UR6][R32.64] ;  /* 0x00000006201d7981 */ /* 0x0002a2000c1e1900 */
[----:B0-----:R-:W-:-:S04]  /*07c0*/  IMAD.WIDE.U32 R8, R37, 0x4, R2 ;  /* 0x0000000425087825 */ /* 0x001fc800078e0002 */
[--C-:B-1----:R-:W-:Y:S02]  /*07d0*/  IMAD.WIDE.U32 R32, R35, 0x4, R2.reuse ;  /* 0x0000000423207825 */ /* 0x102fe400078e0002 */
[----:B------:R-:W2:Y:S02]  /*07e0*/  LDG.E R8, desc[UR6][R8.64] ;  /* 0x0000000608087981 */ /* 0x000ea4000c1e1900 */
[----:B------:R-:W-:Y:S02]  /*07f0*/  IMAD.WIDE.U32 R2, R41, 0x4, R2 ;  /* 0x0000000429027825 */ /* 0x000fe400078e0002 */
[----:B------:R-:W2:Y:S04]  /*0800*/  LDG.E R32, desc[UR6][R32.64] ;  /* 0x0000000620207981 */ /* 0x000ea8000c1e1900 */
[----:B------:R-:W2:Y:S01]  /*0810*/  LDG.E R2, desc[UR6][R2.64] ;  /* 0x0000000602027981 */ /* 0x000ea2000c1e1900 */
[----:B---3--:R-:W-:-:S04]  /*0820*/  FADD R21, R34, R21 ;  /* 0x0000001522157221 */ /* 0x008fc80000000000 */
[----:B----4-:R-:W-:-:S04]  /*0830*/  FADD R21, R21, R4 ;  /* 0x0000000415157221 */ /* 0x010fc80000000000 */
[----:B-----5:R-:W-:-:S04]  /*0840*/  FADD R21, R21, R36 ;  /* 0x0000002415157221 */ /* 0x020fc80000000000 */
[----:B------:R-:W-:-:S04]  /*0850*/  FADD R21, R21, R40 ;  /* 0x0000002815157221 */ /* 0x000fc80000000000 */
[----:B------:R-:W-:Y:S01]  /*0860*/  FADD R21, R21, R42 ;  /* 0x0000002a15157221 */ /* 0x000fe20000000000 */
[----:B------:R-:W-:-:S04]  /*0870*/  IADD3 R24, PT, PT, R24, 0x10, RZ ;  /* 0x0000001018187810 */ /* 0x000fc80007ffe0ff */
[----:B------:R-:W-:Y:S01]  /*0880*/  ISETP.NE.AND P1, PT, R24, RZ, PT ;  /* 0x000000ff1800720c */ /* 0x000fe20003f25270 */
[----:B------:R-:W-:-:S04]  /*0890*/  FADD R43, R43, R28 ;  /* 0x0000001c2b2b7221 */ /* 0x000fc80000000000 */
[----:B------:R-:W-:Y:S01]  /*08a0*/  FADD R43, R43, R26 ;  /* 0x0000001a2b2b7221 */ /* 0x000fe20000000000 */
[----:B------:R-:W-:Y:S02]  /*08b0*/  IADD3 R15, PT, PT, R15, 0x200, RZ ;  /* 0x000002000f0f7810 */ /* 0x000fe40007ffe0ff */
[----:B------:R-:W-:Y:S01]  /*08c0*/  IADD3 R17, PT, PT, R17, 0x2000000, RZ ;  /* 0x0200000011117810 */ /* 0x000fe20007ffe0ff */
[----:B------:R-:W-:Y:S01]  /*08d0*/  FADD R30, R43, R30 ;  /* 0x0000001e2b1e7221 */ /* 0x000fe20000000000 */
[----:B--2---:R-:W-:-:S04]  /*08e0*/  FADD R20, R21, R20 ;  /* 0x0000001415147221 */ /* 0x004fc80000000000 */
[----:B------:R-:W-:-:S04]  /*08f0*/  FADD R20, R20, R29 ;  /* 0x0000001d14147221 */ /* 0x000fc80000000000 */
[----:B------:R-:W-:-:S04]  /*0900*/  FADD R20, R20, R45 ;  /* 0x0000002d14147221 */ /* 0x000fc80000000000 */
[----:B------:R-:W-:-:S04]  /*0910*/  FADD R7, R20, R7 ;  /* 0x0000000714077221 */ /* 0x000fc80000000000 */
[----:B------:R-:W-:-:S04]  /*0920*/  FADD R7, R7, R46 ;  /* 0x0000002e07077221 */ /* 0x000fc80000000000 */
[----:B------:R-:W-:-:S04]  /*0930*/  FADD R7, R7, R18 ;  /* 0x0000001207077221 */ /* 0x000fc80000000000 */
[----:B------:R-:W-:-:S04]  /*0940*/  FADD R7, R7, R22 ;  /* 0x0000001607077221 */ /* 0x000fc80000000000 */
[----:B------:R-:W-:-:S04]  /*0950*/  FADD R7, R7, R8 ;  /* 0x0000000807077221 */ /* 0x000fc80000000000 */
[----:B------:R-:W-:-:S04]  /*0960*/  FADD R7, R7, R32 ;  /* 0x0000002007077221 */ /* 0x000fc80000000000 */
[----:B------:R-:W-:Y:S01]  /*0970*/  FADD R34, R7, R2 ;  /* 0x0000000207227221 */ /* 0x000fe20000000000 */
[----:B------:R-:W-:Y:S06]  /*0980*/  @P1 BRA `(.L_x_2375) ;  /* 0xfffffff800281947 */ /* 0x000fec000383ffff */
.L_x_2374:
[----:B------:R-:W-:Y:S05]  /*0990*/  BSYNC.RECONVERGENT B1 ;  /* 0x0000000000017941 */ /* 0x000fea0003800200 */
.L_x_2373:
[----:B------:R-:W-:Y:S05]  /*09a0*/  @!P0 BRA `(.L_x_2372) ;  /* 0x0000000400dc8947 */ /* 0x000fea0003800000 */
[----:B------:R-:W-:Y:S01]  /*09b0*/  ISETP.GE.U32.AND P0, PT, R38, 0x8, PT ;  /* 0x000000082600780c */ /* 0x000fe20003f06070 */
[----:B------:R-:W-:Y:S01]  /*09c0*/  BSSY.RECONVERGENT B1, `(.L_x_2376) ;  /* 0x000003f000017945 */ /* 0x000fe20003800200 */
[----:B------:R-:W-:-:S04]  /*09d0*/  LOP3.LUT R35, R16, 0x7, RZ, 0xc0, !PT ;  /* 0x0000000710237812 */ /* 0x000fc800078ec0ff */
[----:B------:R-:W-:-:S07]  /*09e0*/  ISETP.NE.AND P1, PT, R35, RZ, PT ;  /* 0x000000ff2300720c */ /* 0x000fce0003f25270 */
[----:B------:R-:W-:Y:S06]  /*09f0*/  @!P0 BRA `(.L_x_2377) ;  /* 0x0000000000ec8947 */ /* 0x000fec0003800000 */
[----:B------:R-:W0:Y:S01]  /*0a00*/  LDC.64 R2, c[0x0][0x3e0] ;  /* 0x0000f800ff027b82 */ /* 0x000e220000000a00 */
[----:B------:R-:W-:-:S04]  /*0a10*/  LEA R31, R15, R10, 0x10 ;  /* 0x0000000a0f1f7211 */ /* 0x000fc800078e80ff */
[C---:B------:R-:W-:Y:S02]  /*0a20*/  IADD3 R25, PT, PT, R31.reuse, 0x200000, RZ ;  /* 0x002000001f197810 */ /* 0x040fe40007ffe0ff */
[C---:B------:R-:W-:Y:S01]  /*0a30*/  IADD3 R29, PT, PT, R31.reuse, 0x400000, RZ ;  /* 0x004000001f1d7810 */ /* 0x040fe20007ffe0ff */
[----:B------:R-:W1:Y:S01]  /*0a40*/  LDC.64 R4, c[0x0][0x3d8] ;  /* 0x0000f600ff047b82 */ /* 0x000e620000000a00 */
[C---:B------:R-:W-:Y:S02]  /*0a50*/  IADD3 R39, PT, PT, R31.reuse, 0x600000, RZ ;  /* 0x006000001f277810 */ /* 0x040fe40007ffe0ff */
[C---:B------:R-:W-:Y:S01]  /*0a60*/  IADD3 R43, PT, PT, R31.reuse, 0x800000, RZ ;  /* 0x008000001f2b7810 */ /* 0x040fe20007ffe0ff */
[----:B0-----:R-:W-:-:S06]  /*0a70*/  IMAD.WIDE.U32 R20, R31, 0x4, R2 ;  /* 0x000000041f147825 */ /* 0x001fcc00078e0002 */
[----:B------:R-:W2:Y:S01]  /*0a80*/  LDG.E R21, desc[UR6][R20.64] ;  /* 0x0000000614157981 */ /* 0x000ea2000c1e1900 */
[----:B-1----:R-:W-:-:S04]  /*0a90*/  IMAD.WIDE.U32 R18, R31, 0x4, R4 ;  /* 0x000000041f127825 */ /* 0x002fc800078e0004 */
[C---:B------:R-:W-:Y:S01]  /*0aa0*/  IMAD.WIDE.U32 R22, R25.reuse, 0x4, R4 ;  /* 0x0000000419167825 */ /* 0x040fe200078e0004 */
[----:B------:R0:W3:Y:S03]  /*0ab0*/  LDG.E R7, desc[UR6][R18.64] ;  /* 0x0000000612077981 */ /* 0x0000e6000c1e1900 */
[----:B------:R-:W-:Y:S01]  /*0ac0*/  IMAD.WIDE.U32 R24, R25, 0x4, R2 ;  /* 0x0000000419187825 */ /* 0x000fe200078e0002 */
[----:B------:R-:W4:Y:S03]  /*0ad0*/  LDG.E R8, desc[UR6][R22.64] ;  /* 0x0000000616087981 */ /* 0x000f26000c1e1900 */
[C---:B------:R-:W-:Y:S01]  /*0ae0*/  IMAD.WIDE.U32 R26, R29.reuse, 0x4, R4 ;  /* 0x000000041d1a7825 */ /* 0x040fe200078e0004 */
[----:B------:R-:W5:Y:S03]  /*0af0*/  LDG.E R42, desc[UR6][R24.64] ;  /* 0x00000006182a7981 */ /* 0x000f66000c1e1900 */
[----:B------:R-:W-:Y:S01]  /*0b00*/  IMAD.WIDE.U32 R28, R29, 0x4, R2 ;  /* 0x000000041d1c7825 */ /* 0x000fe200078e0002 */
[----:B------:R1:W5:Y:S01]  /*0b10*/  LDG.E R6, desc[UR6][R26.64] ;  /* 0x000000061a067981 */ /* 0x000362000c1e1900 */
[----:B0-----:R-:W-:-:S02]  /*0b20*/  IADD3 R19, PT, PT, R31, 0xa00000, RZ ;  /* 0x00a000001f137810 */ /* 0x001fc40007ffe0ff */
[C---:B------:R-:W-:Y:S02]  /*0b30*/  IMAD.WIDE.U32 R32, R39.reuse, 0x4, R4 ;  /* 0x0000000427207825 */ /* 0x040fe400078e0004 */
[----:B------:R-:W5:Y:S02]  /*0b40*/  LDG.E R28, desc[UR6][R28.64] ;  /* 0x000000061c1c7981 */ /* 0x000f64000c1e1900 */
[--C-:B-1----:R-:W-:Y:S02]  /*0b50*/  IMAD.WIDE.U32 R26, R39, 0x4, R2.reuse ;  /* 0x00000004271a7825 */ /* 0x102fe400078e0002 */
[----:B------:R-:W5:Y:S02]  /*0b60*/  LDG.E R17, desc[UR6][R32.64] ;  /* 0x0000000620117981 */ /* 0x000f64000c1e1900 */
[----:B------:R-:W-:Y:S01]  /*0b70*/  IMAD.WIDE.U32 R38, R43, 0x4, R2 ;  /* 0x000000042b267825 */ /* 0x000fe200078e0002 */
[----:B------:R-:W-:Y:S01]  /*0b80*/  IADD3 R45, PT, PT, R31, 0xc00000, RZ ;  /* 0x00c000001f2d7810 */ /* 0x000fe20007ffe0ff */
[----:B------:R-:W5:Y:S02]  /*0b90*/  LDG.E R26, desc[UR6][R26.64] ;  /* 0x000000061a1a7981 */ /* 0x000f64000c1e1900 */
[----:B------:R-:W-:-:S04]  /*0ba0*/  IMAD.WIDE.U32 R36, R43, 0x4, R4 ;  /* 0x000000042b247825 */ /* 0x000fc800078e0004 */
[C---:B------:R-:W-:Y:S01]  /*0bb0*/  IMAD.WIDE.U32 R40, R19.reuse, 0x4, R4 ;  /* 0x0000000413287825 */ /* 0x040fe200078e0004 */
[----:B------:R-:W5:Y:S03]  /*0bc0*/  LDG.E R9, desc[UR6][R36.64] ;  /* 0x0000000624097981 */ /* 0x000f66000c1e1900 */
[----:B------:R-:W-:Y:S01]  /*0bd0*/  IMAD.WIDE.U32 R18, R19, 0x4, R2 ;  /* 0x0000000413127825 */ /* 0x000fe200078e0002 */
[----:B------:R-:W5:Y:S01]  /*0be0*/  LDG.E R38, desc[UR6][R38.64] ;  /* 0x0000000626267981 */ /* 0x000f62000c1e1900 */
[----:B------:R-:W-:Y:S02]  /*0bf0*/  IADD3 R31, PT, PT, R31, 0xe00000, RZ ;  /* 0x00e000001f1f7810 */ /* 0x000fe40007ffe0ff */
[C---:B------:R-:W-:Y:S01]  /*0c00*/  IMAD.WIDE.U32 R22, R45.reuse, 0x4, R4 ;  /* 0x000000042d167825 */ /* 0x040fe200078e0004 */
[----:B------:R-:W5:Y:S03]  /*0c10*/  LDG.E R41, desc[UR6][R40.64] ;  /* 0x0000000628297981 */ /* 0x000f66000c1e1900 */
[----:B------:R-:W-:Y:S01]  /*0c20*/  IMAD.WIDE.U32 R24, R45, 0x4, R2 ;  /* 0x000000042d187825 */ /* 0x000fe200078e0002 */
[----:B------:R-:W5:Y:S03]  /*0c30*/  LDG.E R18, desc[UR6][R18.64] ;  /* 0x0000000612127981 */ /* 0x000f66000c1e1900 */
[C---:B------:R-:W-:Y:S01]  /*0c40*/  IMAD.WIDE.U32 R4, R31.reuse, 0x4, R4 ;  /* 0x000000041f047825 */ /* 0x040fe200078e0004 */
[----:B------:R-:W5:Y:S03]  /*0c50*/  LDG.E R23, desc[UR6][R22.64] ;  /* 0x0000000616177981 */ /* 0x000f66000c1e1900 */
[----:B------:R-:W-:Y:S01]  /*0c60*/  IMAD.WIDE.U32 R2, R31, 0x4, R2 ;  /* 0x000000041f027825 */ /* 0x000fe200078e0002 */
[----:B------:R-:W5:Y:S04]  /*0c70*/  LDG.E R25, desc[UR6][R24.64] ;  /* 0x0000000618197981 */ /* 0x000f68000c1e1900 */
[----:B------:R-:W5:Y:S04]  /*0c80*/  LDG.E R5, desc[UR6][R4.64] ;  /* 0x0000000604057981 */ /* 0x000f68000c1e1900 */
[----:B------:R-:W5:Y:S01]  /*0c90*/  LDG.E R3, desc[UR6][R2.64] ;  /* 0x0000000602037981 */ /* 0x000f62000c1e1900 */
[----:B------:R-:W-:Y:S01]  /*0ca0*/  IADD3 R15, PT, PT, R15, 0x100, RZ ;  /* 0x000001000f0f7810 */ /* 0x000fe20007ffe0ff */
[----:B--2---:R-:W-:Y:S01]  /*0cb0*/  FADD R21, R34, R21 ;  /* 0x0000001522157221 */ /* 0x004fe20000000000 */
[----:B---3--:R-:W-:-:S04]  /*0cc0*/  FADD R7, R30, R7 ;  /* 0x000000071e077221 */ /* 0x008fc80000000000 */
[----:B----4-:R-:W-:Y:S01]  /*0cd0*/  FADD R7, R7, R8 ;  /* 0x0000000807077221 */ /* 0x010fe20000000000 */
[----:B-----5:R-:W-:-:S03]  /*0ce0*/  FADD R21, R21, R42 ;  /* 0x0000002a15157221 */ /* 0x020fc60000000000 */
        /* <DEDUP_REMOVED lines=12> */
.L_x_2377:
[----:B------:R-:W-:Y:S05]  /*0db0*/  BSYNC.RECONVERGENT B1 ;  /* 0x0000000000017941 */ /* 0x000fea0003800200 */
.L_x_2376:
        /* <DEDUP_REMOVED lines=8> */
[----:B------:R-:W-:-:S03]  /*0e40*/  IADD3 R19, PT, PT, R21, 0x200000, RZ ;  /* 0x0020000015137810 */ /* 0x000fc60007ffe0ff */
[----:B------:R-:W1:Y:S01]  /*0e50*/  LDC.64 R6, c[0x0][0x3e0] ;  /* 0x0000f800ff067b82 */ /* 0x000e620000000a00 */
[C---:B------:R-:W-:Y:S02]  /*0e60*/  IADD3 R23, PT, PT, R21.reuse, 0x400000, RZ ;  /* 0x0040000015177810 */ /* 0x040fe40007ffe0ff */
[C---:B------:R-:W-:Y:S01]  /*0e70*/  IADD3 R25, PT, PT, R21.reuse, 0x600000, RZ ;  /* 0x0060000015197810 */ /* 0x040fe20007ffe0ff */
[----:B0-----:R-:W-:-:S04]  /*0e80*/  IMAD.WIDE.U32 R4, R21, 0x4, R2 ;  /* 0x0000000415047825 */ /* 0x001fc800078e0002 */
[----:B------:R-:W-:Y:S02]  /*0e90*/  IMAD.WIDE.U32 R16, R19, 0x4, R2 ;  /* 0x0000000413107825 */ /* 0x000fe400078e0002 */
[----:B------:R-:W2:Y:S02]  /*0ea0*/  LDG.E R5, desc[UR6][R4.64] ;  /* 0x0000000604057981 */ /* 0x000ea4000c1e1900 */
[--C-:B-1----:R-:W-:Y:S02]  /*0eb0*/  IMAD.WIDE.U32 R8, R21, 0x4, R6.reuse ;  /* 0x0000000415087825 */ /* 0x102fe400078e0006 */
[----:B------:R-:W3:Y:S02]  /*0ec0*/  LDG.E R16, desc[UR6][R16.64] ;  /* 0x0000000610107981 */ /* 0x000ee4000c1e1900 */
[----:B------:R-:W-:Y:S02]  /*0ed0*/  IMAD.WIDE.U32 R18, R19, 0x4, R6 ;  /* 0x0000000413127825 */ /* 0x000fe400078e0006 */
[----:B------:R-:W4:Y:S02]  /*0ee0*/  LDG.E R9, desc[UR6][R8.64] ;  /* 0x0000000608097981 */ /* 0x000f24000c1e1900 */
[----:B------:R-:W-:-:S02]  /*0ef0*/  IMAD.WIDE.U32 R20, R23, 0x4, R2 ;  /* 0x0000000417147825 */ /* 0x000fc400078e0002 */
[----:B------:R-:W5:Y:S02]  /*0f00*/  LDG.E R18, desc[UR6][R18.64] ;  /* 0x0000000612127981 */ /* 0x000f64000c1e1900 */
[----:B------:R-:W-:Y:S02]  /*0f10*/  IMAD.WIDE.U32 R22, R23, 0x4, R6 ;  /* 0x0000000417167825 */ /* 0x000fe400078e0006 */
[----:B------:R-:W5:Y:S02]  /*0f20*/  LDG.E R20, desc[UR6][R20.64] ;  /* 0x0000000614147981 */ /* 0x000f64000c1e1900 */
[C---:B------:R-:W-:Y:S02]  /*0f30*/  IMAD.WIDE.U32 R2, R25.reuse, 0x4, R2 ;  /* 0x0000000419027825 */ /* 0x040fe400078e0002 */
[----:B------:R-:W5:Y:S02]  /*0f40*/  LDG.E R22, desc[UR6][R22.64] ;  /* 0x0000000616167981 */ /* 0x000f64000c1e1900 */
[----:B------:R-:W-:-:S02]  /*0f50*/  IMAD.WIDE.U32 R6, R25, 0x4, R6 ;  /* 0x0000000419067825 */ /* 0x000fc400078e0006 */
[----:B------:R-:W5:Y:S04]  /*0f60*/  LDG.E R2, desc[UR6][R2.64] ;  /* 0x0000000602027981 */ /* 0x000f68000c1e1900 */
[----:B------:R-:W5:Y:S01]  /*0f70*/  LDG.E R6, desc[UR6][R6.64] ;  /* 0x0000000606067981 */ /* 0x000f62000c1e1900 */
[----:B------:R-:W-:Y:S01]  /*0f80*/  IADD3 R15, PT, PT, R15, 0x80, RZ ;  /* 0x000000800f0f7810 */ /* 0x000fe20007ffe0ff */
[----:B--2---:R-:W-:-:S04]  /*0f90*/  FADD R5, R30, R5 ;  /* 0x000000051e057221 */ /* 0x004fc80000000000 */
[----:B---3--:R-:W-:Y:S01]  /*0fa0*/  FADD R5, R5, R16 ;  /* 0x0000001005057221 */ /* 0x008fe20000000000 */
[----:B----4-:R-:W-:-:S04]  /*0fb0*/  FADD R9, R34, R9 ;  /* 0x0000000922097221 */ /* 0x010fc80000000000 */
[----:B-----5:R-:W-:Y:S01]  /*0fc0*/  FADD R9, R9, R18 ;  /* 0x0000001209097221 */ /* 0x020fe20000000000 */
[----:B------:R-:W-:-:S03]  /*0fd0*/  FADD R5, R5, R20 ;  /* 0x0000001405057221 */ /* 0x000fc60000000000 */
[----:B------:R-:W-:Y:S01]  /*0fe0*/  FADD R9, R9, R22 ;  /* 0x0000001609097221 */ /* 0x000fe20000000000 */
[----:B------:R-:W-:-:S03]  /*0ff0*/  FADD R30, R5, R2 ;  /* 0x00000002051e7221 */ /* 0x000fc60000000000 */
[----:B------:R-:W-:-:S07]  /*1000*/  FADD R34, R9, R6 ;  /* 0x0000000609227221 */ /* 0x000fce0000000000 */
.L_x_2379:
[----:B------:R-:W-:Y:S05]  /*1010*/  BSYNC.RECONVERGENT B1 ;  /* 0x0000000000017941 */ /* 0x000fea0003800200 */
.L_x_2378:
[----:B------:R-:W-:Y:S05]  /*1020*/  @!P1 BRA `(.L_x_2372) ;  /* 0x00000000003c9947 */ /* 0x000fea0003800000 */
[----:B------:R-:W0:Y:S01]  /*1030*/  LDC.64 R6, c[0x0][0x3d8] ;  /* 0x0000f600ff067b82 */ /* 0x000e220000000a00 */
[----:B------:R-:W-:Y:S02]  /*1040*/  LEA R2, R15, R11, 0x10 ;  /* 0x0000000b0f027211 */ /* 0x000fe400078e80ff */
[----:B------:R-:W-:Y:S02]  /*1050*/  IADD3 R24, PT, PT, -R24, RZ, RZ ;  /* 0x000000ff18187210 */ /* 0x000fe40007ffe1ff */
[----:B------:R-:W-:-:S03]  /*1060*/  IADD3 R11, PT, PT, R13, R2, RZ ;  /* 0x000000020d0b7210 */ /* 0x000fc60007ffe0ff */
[----:B------:R-:W1:Y:S04]  /*1070*/  LDC.64 R8, c[0x0][0x3e0] ;  /* 0x0000f800ff087b82 */ /* 0x000e680000000a00 */
.L_x_2380:
[----:B0-----:R-:W-:-:S04]  /*1080*/  IMAD.WIDE.U32 R2, R11, 0x4, R6 ;  /* 0x000000040b027825 */ /* 0x001fc800078e0006 */
[C---:B-1----:R-:W-:Y:S02]  /*1090*/  IMAD.WIDE.U32 R4, R11.reuse, 0x4, R8 ;  /* 0x000000040b047825 */ /* 0x042fe400078e0008 */
[----:B------:R-:W2:Y:S04]  /*10a0*/  LDG.E R3, desc[UR6][R2.64] ;  /* 0x0000000602037981 */ /* 0x000ea8000c1e1900 */
[----:B------:R-:W3:Y:S01]  /*10b0*/  LDG.E R5, desc[UR6][R4.64] ;  /* 0x0000000604057981 */ /* 0x000ee2000c1e1900 */
[----:B------:R-:W-:Y:S02]  /*10c0*/  IADD3 R24, PT, PT, R24, 0x1, RZ ;  /* 0x0000000118187810 */ /* 0x000fe40007ffe0ff */
[----:B------:R-:W-:Y:S02]  /*10d0*/  IADD3 R11, PT, PT, R11, 0x200000, RZ ;  /* 0x002000000b0b7810 */ /* 0x000fe40007ffe0ff */
[----:B------:R-:W-:Y:S01]  /*10e0*/  ISETP.NE.AND P0, PT, R24, RZ, PT ;  /* 0x000000ff1800720c */ /* 0x000fe20003f05270 */
[----:B--2---:R-:W-:Y:S01]  /*10f0*/  FADD R30, R3, R30 ;  /* 0x0000001e031e7221 */ /* 0x004fe20000000000 */
[----:B---3--:R-:W-:-:S11]  /*1100*/  FADD R34, R5, R34 ;  /* 0x0000002205227221 */ /* 0x008fd60000000000 */
[----:B------:R-:W-:Y:S05]  /*1110*/  @P0 BRA `(.L_x_2380) ;  /* 0xfffffffc00d80947 */ /* 0x000fea000383ffff */
.L_x_2372:
[----:B------:R-:W-:Y:S05]  /*1120*/  BSYNC.RECONVERGENT B0 ;  /* 0x0000000000007941 */ /* 0x000fea0003800200 */
.L_x_2371:
[----:B------:R-:W0:Y:S01]  /*1130*/  S2UR UR5, SR_CgaCtaId ;  /* 0x00000000000579c3 */ /* 0x000e220000008800 */
[----:B------:R-:W-:Y:S01]  /*1140*/  UMOV UR4, 0x400 ;  /* 0x0000040000047882 */ /* 0x000fe20000000000 */
[--C-:B------:R-:W-:Y:S02]  /*1150*/  LOP3.LUT R3, R12, 0x1f, R0.reuse, 0x78, !PT ;  /* 0x0000001f0c037812 */ /* 0x100fe400078e7800 */
[----:B------:R-:W-:Y:S02]  /*1160*/  SHF.L.U32 R5, R13, 0x7, RZ ;  /* 0x000000070d057819 */ /* 0x000fe400000006ff */
[C---:B------:R-:W-:Y:S02]  /*1170*/  LOP3.LUT R0, R3.reuse, 0x3e0, R0, 0xf8, !PT ;  /* 0x000003e003007812 */ /* 0x040fe400078ef800 */
[----:B------:R-:W-:Y:S02]  /*1180*/  SHF.L.U32 R2, R3, 0x2, RZ ;  /* 0x0000000203027819 */ /* 0x000fe400000006ff */
[----:B------:R-:W-:-:S02]  /*1190*/  ISETP.NE.AND P1, PT, R13, RZ, PT ;  /* 0x000000ff0d00720c */ /* 0x000fc40003f25270 */
[----:B------:R-:W-:Y:S02]  /*11a0*/  LOP3.LUT R2, R5, R2, RZ, 0xfc, !PT ;  /* 0x0000000205027212 */ /* 0x000fe400078efcff */
[----:B------:R-:W-:-:S04]  /*11b0*/  ISETP.GT.U32.AND P0, PT, R13, 0xf, PT ;  /* 0x0000000f0d00780c */ /* 0x000fc80003f04070 */
[----:B------:R-:W-:Y:S01]  /*11c0*/  ISETP.NE.OR P0, PT, R12, 0x1f, P0 ;  /* 0x0000001f0c00780c */ /* 0x000fe20000705670 */
[----:B0-----:R-:W-:-:S06]  /*11d0*/  ULEA UR4, UR5, UR4, 0x18 ;  /* 0x0000000405047291 */ /* 0x001fcc000f8ec0ff */
[----:B------:R-:W-:Y:S02]  /*11e0*/  LEA R3, R0, UR4, 0x2 ;  /* 0x0000000400037c11 */ /* 0x000fe4000f8e10ff */
[----:B------:R-:W-:-:S03]  /*11f0*/  @!P1 LEA R12, R12, UR4, 0x2 ;  /* 0x000000040c0c9c11 */ /* 0x000fc6000f8e10ff */
[----:B------:R-:W-:Y:S04]  /*1200*/  STS [R3], R34 ;  /* 0x0000002203007388 */ /* 0x000fe80000000800 */
[----:B------:R-:W-:Y:S01]  /*1210*/  STS [R3+0x1000], R30 ;  /* 0x0010001e03007388 */ /* 0x000fe20000000800 */
[----:B------:R-:W-:Y:S06]  /*1220*/  BAR.SYNC.DEFER_BLOCKING 0x0 ;  /* 0x0000000000007b1d */ /* 0x000fec0000010000 */
[----:B------:R-:W0:Y:S04]  /*1230*/  LDS R0, [R2+UR4] ;  /* 0x0000000402007984 */ /* 0x000e280008000800 */
[----:B------:R-:W1:Y:S04]  /*1240*/  LDS R4, [R2+UR4+0x1000] ;  /* 0x0010000402047984 */ /* 0x000e680008000800 */
[----:B0-----:R-:W0:Y:S04]  /*1250*/  SHFL.BFLY PT, R7, R0, 0x1, 0x1f ;  /* 0x0c201f0000077f89 */ /* 0x001e2800000e0000 */
[----:B-1----:R-:W1:Y:S01]  /*1260*/  SHFL.BFLY PT, R5, R4, 0x1, 0x1f ;  /* 0x0c201f0004057f89 */ /* 0x002e6200000e0000 */
        /* <DEDUP_REMOVED lines=18> */
[----:B------:R0:W-:Y:S04]  /*1390*/  @!P1 STS [R12+0x2000], R7 ;  /* 0x002000070c009388 */ /* 0x0001e80000000800 */
[----:B------:R0:W-:Y:S01]  /*13a0*/  @!P1 STS [R12+0x2080], R5 ;  /* 0x002080050c009388 */ /* 0x0001e20000000800 */
[----:B------:R-:W-:Y:S06]  /*13b0*/  BAR.SYNC.DEFER_BLOCKING 0x0 ;  /* 0x0000000000007b1d */ /* 0x000fec0000010000 */
[----:B------:R-:W-:Y:S05]  /*13c0*/  @P0 EXIT ;  /* 0x000000000000094d */ /* 0x000fea0003800000 */
[C---:B------:R-:W-:Y:S01]  /*13d0*/  LEA R0, R13.reuse, UR4, 0x3 ;  /* 0x000000040d007c11 */ /* 0x040fe2000f8e18ff */
[----:B------:R-:W1:Y:S01]  /*13e0*/  LDC.64 R2, c[0x0][0x3f8] ;  /* 0x0000fe00ff027b82 */ /* 0x000e620000000a00 */
[----:B------:R-:W-:-:S03]  /*13f0*/  IADD3 R13, PT, PT, R13, R14, RZ ;  /* 0x0000000e0d0d7210 */ /* 0x000fc60007ffe0ff */
[----:B0-----:R-:W0:Y:S04]  /*1400*/  LDS.64 R6, [R0+0x2000] ;  /* 0x0020000000067984 */ /* 0x001e280000000a00 */
[----:B------:R-:W2:Y:S01]  /*1410*/  LDS.64 R8, [R0+0x2080] ;  /* 0x0020800000087984 */ /* 0x000ea20000000a00 */
[----:B------:R-:W3:Y:S01]  /*1420*/  LDC.64 R4, c[0x0][0x3f0] ;  /* 0x0000fc00ff047b82 */ /* 0x000ee20000000a00 */
[----:B-1----:R-:W-:-:S04]  /*1430*/  IMAD.WIDE.U32 R2, R13, 0x4, R2 ;  /* 0x000000040d027825 */ /* 0x002fc800078e0002 */
[----:B---3--:R-:W-:Y:S01]  /*1440*/  IMAD.WIDE.U32 R4, R13, 0x4, R4 ;  /* 0x000000040d047825 */ /* 0x008fe200078e0004 */
[----:B0-----:R-:W-:Y:S02]  /*1450*/  F2FP.BF16.F32.PACK_AB R7, R7, R6 ;  /* 0x000000060707723e */ /* 0x001fe400000010ff */
[----:B--2---:R-:W-:-:S03]  /*1460*/  F2FP.BF16.F32.PACK_AB R9, R9, R8 ;  /* 0x000000080909723e */ /* 0x004fc600000010ff */
[----:B------:R-:W-:Y:S04]  /*1470*/  STG.E desc[UR6][R2.64], R7 ;  /* 0x0000000702007986 */ /* 0x000fe8000c101906 */
[----:B------:R-:W-:Y:S01]  /*1480*/  STG.E desc[UR6][R4.64], R9 ;  /* 0x0000000904007986 */ /* 0x000fe2000c101906 */
[----:B------:R-:W-:Y:S05]  /*1490*/  EXIT ;  /* 0x000000000000794d */ /* 0x000fea0003800000 */
.L_x_2381:
        /* <DEDUP_REMOVED lines=14> */
.L_x_4814:


//--------------------- .text._ZN18transformer_engine13normalization19ln_bwd_tuned_kernelINS0_13Kernel_traitsI13__nv_bfloat16fS3_fjLj65536ELj8ELj1ELj8ELj16ENS0_18Kernel_traits_baseILj65536ES3_fS3_fjLj256EEEEEEEvNS0_20BackwardKernelParamsE --------------------------
	.section	.text._ZN18transformer_engine13normalization19ln_bwd_tuned_kernelINS0_13Kernel_traitsI13__nv_bfloat16fS3_fjLj65536ELj8ELj1ELj8ELj16ENS0_18Kernel_traits_baseILj65536ES3_fS3_fjLj256EEEEEEEvNS0_20BackwardKernelParamsE,"ax",@progbits
	.align	128
        .global         _ZN18transformer_engine13normalization19ln_bwd_tuned_kernelINS0_13Kernel_traitsI13__nv_bfloat16fS3_fjLj65536ELj8ELj1ELj8ELj16ENS0_18Kernel_traits_baseILj65536ES3_fS3_fjLj256EEEEEEEvNS0_20BackwardKernelParamsE
        .type           _ZN18transformer_engine13normalization19ln_bwd_tuned_kernelINS0_13Kernel_traitsI13__nv_bfloat16fS3_fjLj65536ELj8ELj1ELj8ELj16ENS0_18Kernel_traits_baseILj65536ES3_fS3_fjLj256EEEEEEEvNS0_20BackwardKernelParamsE,@function
        .size           _ZN18transformer_engine13normalization19ln_bwd_tuned_kernelINS0_13Kernel_traitsI13__nv_bfloat16fS3_fjLj65536ELj8ELj1ELj8ELj16ENS0_18Kernel_traits_baseILj65536ES3_fS3_fjLj256EEEEEEEvNS0_20BackwardKernelParamsE,(.L_x_4815 - _ZN18transformer_engine13normalization19ln_bwd_tuned_kernelINS0_13Kernel_traitsI13__nv_bfloat16fS3_fjLj65536ELj8ELj1ELj8ELj16ENS0_18Kernel_traits_baseILj65536ES3_fS3_fjLj256EEEEEEEvNS0_20BackwardKernelParamsE)
        .other          _ZN18transformer_engine13normalization19ln_bwd_tuned_kernelINS0_13Kernel_traitsI13__nv_bfloat16fS3_fjLj65536ELj8ELj1ELj8ELj16ENS0_18Kernel_traits_baseILj65536ES3_fS3_fjLj256EEEEEEEvNS0_20BackwardKernelParamsE,@"STO_CUDA_ENTRY STV_DEFAULT"
_ZN18transformer_engine13normalization19ln_bwd_tuned_kernelINS0_13Kernel_traitsI13__nv_bfloat16fS3_fjLj65536ELj8ELj1ELj8ELj16ENS0_18Kernel_traits_baseILj65536ES3_fS3_fjLj256EEEEEEEvNS0_20BackwardKernelParamsE:
.text._ZN18transformer_engine13normalization19ln_bwd_tuned_kernelINS0_13Kernel_traitsI13__nv_bfloat16fS3_fjLj65536ELj8ELj1ELj8ELj16ENS0_18Kernel_traits_baseILj65536ES3_fS3_fjLj256EEEEEEEvNS0_20BackwardKernelParamsE:
[----:B------:R-:W-:Y:S08]  /*0000*/  LDC R1, c[0x0][0x37c] ;  /* 0x0000df00ff017b82 */ /* 0x000ff00000000800 */
[----:B------:R-:W0:Y:S01]  /*0010*/  S2UR UR4, SR_CTAID.X ;  /* 0x00000000000479c3 */ /* 0x000e220000002500 */
[----:B------:R-:W1:Y:S01]  /*0020*/  S2R R3, SR_TID.X ;  /* 0x0000000000037919 */ /* 0x000e620000002100 */
        /* <DEDUP_REMOVED lines=22> */
[----:B0-----:R-:W-:Y:S01]  /*0190*/  MOV R95, UR4 ;  /* 0x00000004005f7c02 */ /* 0x001fe20008000f00 */
[----:B------:R-:W0:Y:S01]  /*01a0*/  LDCU.64 UR4, c[0x0][0x358] ;  /* 0x00006b00ff0477ac */ /* 0x000e220008000a00 */
[----:B------:R-:W-:Y:S02]  /*01b0*/  CS2R R76, SRZ ;  /* 0x00000000004c7805 */ /* 0x000fe4000001ff00 */
[----:B------:R-:W-:Y:S02]  /*01c0*/  CS2R R98, SRZ ;  /* 0x0000000000627805 */ /* 0x000fe4000001ff00 */
[----:B------:R-:W-:-:S02]  /*01d0*/  SHF.R.U32.HI R151, RZ, 0x3, R95 ;  /* 0x00000003ff977819 */ /* 0x000fc4000001165f */
[----:B------:R-:W-:Y:S02]  /*01e0*/  CS2R R96, SRZ ;  /* 0x0000000000607805 */ /* 0x000fe4000001ff00 */
[----:B------:R-:W-:Y:S02]  /*01f0*/  SHF.L.U32 R94, R95, 0x8, RZ ;  /* 0x000000085f5e7819 */ /* 0x000fe400000006ff */
[----:B------:R-:W-:Y:S02]  /*0200*/  CS2R R30, SRZ ;  /* 0x00000000001e7805 */ /* 0x000fe4000001ff00 */
[----:B--2---:R-:W-:Y:S02]  /*0210*/  ISETP.GE.AND P0, PT, R151, UR6, PT ;  /* 0x0000000697007c0c */ /* 0x004fe4000bf06270 */
[----:B------:R-:W-:Y:S02]  /*0220*/  CS2R R28, SRZ ;  /* 0x00000000001c7805 */ /* 0x000fe4000001ff00 */
[----:B-1----:R-:W-:-:S02]  /*0230*/  LOP3.LUT R3, R3, 0xff, RZ, 0xc0, !PT ;  /* 0x000000ff03037812 */ /* 0x002fc400078ec0ff */
[----:B------:R-:W-:Y:S02]  /*0240*/  CS2R R22, SRZ ;  /* 0x0000000000167805 */ /* 0x000fe4000001ff00 */
[----:B------:R-:W-:Y:S02]  /*0250*/  CS2R R20, SRZ ;  /* 0x0000000000147805 */ /* 0x000fe4000001ff00 */
[----:B------:R-:W-:Y:S02]  /*0260*/  CS2R R14, SRZ ;  /* 0x00000000000e7805 */ /* 0x000fe4000001ff00 */
[----:B------:R-:W-:Y:S02]  /*0270*/  LOP3.LUT R94, R3, 0x700, R94, 0xf8, !PT ;  /* 0x00000700035e7812 */ /* 0x000fe400078ef85e */
[----:B------:R-:W-:Y:S02]  /*0280*/  CS2R R12, SRZ ;  /* 0x00000000000c7805 */ /* 0x000fe4000001ff00 */
[----:B------:R-:W-:-:S02]  /*0290*/  CS2R R6, SRZ ;  /* 0x0000000000067805 */ /* 0x000fc4000001ff00 */
[----:B------:R-:W-:Y:S01]  /*02a0*/  CS2R R4, SRZ ;  /* 0x0000000000047805 */ /* 0x000fe2000001ff00 */
[----:B0-----:R-:W-:Y:S06]  /*02b0*/  @P0 BRA `(.L_x_2382) ;  /* 0x0000002c00d40947 */ /* 0x001fec0003800000 */
[----:B------:R-:W0:Y:S01]  /*02c0*/  LDC.64 R2, c[0x0][0x3a8] ;  /* 0x0000ea00ff027b82 */ /* 0x000e220000000a00 */
[----:B------:R-:W1:Y:S01]  /*02d0*/  LDCU.U8 UR6, c[0x0][0x3c0] ;  /* 0x00007800ff0677ac */ /* 0x000e620008000000 */
[----:B0-----:R-:W-:-:S05]  /*02e0*/  IMAD.WIDE.U32 R94, R94, 0x8, R2 ;  /* 0x000000085e5e7825 */ /* 0x001fca00078e0002 */
        /* <DEDUP_REMOVED lines=8> */
[----:B-1----:R-:W-:Y:S01]  /*0370*/  ISETP.NE.AND P0, PT, RZ, UR6, PT ;  /* 0x00000006ff007c0c */ /* 0x002fe2000bf05270 */
[----:B------:R-:W-:Y:S01]  /*0380*/  HFMA2 R118, -RZ, RZ, 0, 0 ;  /* 0x00000000ff767431 */ /* 0x000fe200000001ff */
[----:B------:R-:W-:-:S02]  /*0390*/  CS2R R152, SRZ ;  /* 0x0000000000987805 */ /* 0x000fc4000001ff00 */
[----:B------:R-:W-:Y:S02]  /*03a0*/  CS2R R92, SRZ ;  /* 0x00000000005c7805 */ /* 0x000fe4000001ff00 */
[----:B------:R-:W-:Y:S02]  /*03b0*/  FSEL R150, RZ, 1, !P0 ;  /* 0x3f800000ff967808 */ /* 0x000fe40004000000 */
[----:B------:R-:W-:Y:S02]  /*03c0*/  CS2R R90, SRZ ;  /* 0x00000000005a7805 */ /* 0x000fe4000001ff00 */
[----:B------:R-:W-:Y:S02]  /*03d0*/  PLOP3.LUT P0, PT, PT, PT, PT, 0x8, 0x80 ;  /* 0x000000000080781c */ /* 0x000fe40003f0e170 */
        /* <DEDUP_REMOVED lines=29> */
[C---:B--2---:R-:W-:Y:S02]  /*05b0*/  SHF.L.U32 R119, R2.reuse, 0x10, RZ ;  /* 0x0000001002777819 */ /* 0x044fe400000006ff */
[----:B------:R-:W-:Y:S02]  /*05c0*/  SHF.R.U64 R135, R2, 0x10, R3 ;  /* 0x0000001002877819 */ /* 0x000fe40000001203 */
[----:B---3--:R-:W-:Y:S01]  /*05d0*/  SHF.L.U32 R121, R4, 0x10, RZ ;  /* 0x0000001004797819 */ /* 0x008fe200000006ff */
[----:B------:R-:W-:Y:S01]  /*05e0*/  FADD R119, R150, R119 ;  /* 0x0000007796777221 */ /* 0x000fe20000000000 */
[----:B------:R-:W-:-:S02]  /*05f0*/  SHF.R.U64 R137, R4, 0x10, R5 ;  /* 0x0000001004897819 */ /* 0x000fc40000001205 */
[----:B----4-:R-:W-:Y:S01]  /*0600*/  SHF.L.U32 R123, R6, 0x10, RZ ;  /* 0x00000010067b7819 */ /* 0x010fe200000006ff */
[----:B------:R-:W-:Y:S01]  /*0610*/  FADD R121, R150, R121 ;  /* 0x0000007996797221 */ /* 0x000fe20000000000 */
[----:B------:R-:W-:Y:S02]  /*0620*/  SHF.R.U64 R139, R6, 0x10, R7 ;  /* 0x00000010068b7819 */ /* 0x000fe40000001207 */
[----:B------:R-:W-:Y:S01]  /*0630*/  SHF.L.U32 R15, R5, 0x10, RZ ;  /* 0x00000010050f7819 */ /* 0x000fe200000006ff */
[C---:B------:R-:W-:Y:S01]  /*0640*/  FADD R123, R150.reuse, R123 ;  /* 0x0000007b967b7221 */ /* 0x040fe20000000000 */
[----:B------:R-:W-:Y:S02]  /*0650*/  SHF.R.U32.HI R2, RZ, 0x10, R5 ;  /* 0x00000010ff027819 */ /* 0x000fe40000011605 */
[----:B------:R-:W-:Y:S01]  /*0660*/  SHF.L.U32 R13, R7, 0x10, RZ ;  /* 0x00000010070d7819 */ /* 0x000fe200000006ff */
[----:B------:R-:W-:Y:S01]  /*0670*/  FADD R122, R150, R15 ;  /* 0x0000000f967a7221 */ /* 0x000fe20000000000 */
[----:B------:R-:W-:-:S02]  /*0680*/  SHF.R.U32.HI R4, RZ, 0x10, R7 ;  /* 0x00000010ff047819 */ /* 0x000fc40000011607 */
[----:B-----5:R-:W-:Y:S01]  /*0690*/  SHF.R.U64 R141, R8, 0x10, R9 ;  /* 0x00000010088d7819 */ /* 0x020fe20000001209 */
[C---:B------:R-:W-:Y:S01]  /*06a0*/  FADD R124, R150.reuse, R13 ;  /* 0x0000000d967c7221 */ /* 0x040fe20000000000 */
[----:B------:R-:W-:Y:S02]  /*06b0*/  SHF.L.U32 R11, R9, 0x10, RZ ;  /* 0x00000010090b7819 */ /* 0x000fe400000006ff */
[----:B------:R-:W-:Y:S02]  /*06c0*/  SHF.R.U32.HI R6, RZ, 0x10, R9 ;  /* 0x00000010ff067819 */ /* 0x000fe40000011609 */
[----:B------:R-:W-:Y:S01]  /*06d0*/  SHF.L.U32 R17, R3, 0x10, RZ ;  /* 0x0000001003117819 */ /* 0x000fe200000006ff */
[C---:B------:R-:W-:Y:S01]  /*06e0*/  FADD R126, R150.reuse, R11 ;  /* 0x0000000b967e7221 */ /* 0x040fe20000000000 */
[----:B------:R-:W-:Y:S02]  /*06f0*/  SHF.R.U32.HI R0, RZ, 0x10, R3 ;  /* 0x00000010ff007819 */ /* 0x000fe40000011603 */
[----:B------:R-:W-:Y:S01]  /*0700*/  SHF.L.U32 R9, R19, 0x10, RZ ;  /* 0x0000001013097819 */ /* 0x000fe200000006ff */
[----:B------:R-:W-:Y:S01]  /*0710*/  FADD R120, R150, R17 ;  /* 0x0000001196787221 */ /* 0x000fe20000000000 */
[----:B------:R-:W-:-:S02]  /*0720*/  SHF.L.U32 R7, R21, 0x10, RZ ;  /* 0x0000001015077819 */ /* 0x000fc400000006ff */
[----:B------:R-:W-:Y:S01]  /*0730*/  SHF.L.U32 R5, R23, 0x10, RZ ;  /* 0x0000001017057819 */ /* 0x000fe200000006ff */
[----:B------:R-:W-:Y:S01]  /*0740*/  FADD R128, R150, R9 ;  /* 0x0000000996807221 */ /* 0x000fe20000000000 */
[----:B------:R-:W-:Y:S01]  /*0750*/  SHF.L.U32 R125, R8, 0x10, RZ ;  /* 0x00000010087d7819 */ /* 0x000fe200000006ff */
[C---:B------:R-:W-:Y:S01]  /*0760*/  FADD R130, R150.reuse, R7 ;  /* 0x0000000796827221 */ /* 0x040fe20000000000 */
[----:B------:R-:W-:Y:S01]  /*0770*/  SHF.L.U32 R3, R25, 0x10, RZ ;  /* 0x0000001019037819 */ /* 0x000fe200000006ff */
[----:B------:R-:W-:Y:S01]  /*0780*/  FADD R132, R150, R5 ;  /* 0x0000000596847221 */ /* 0x000fe20000000000 */
[----:B------:R-:W-:Y:S01]  /*0790*/  SHF.R.U64 R143, R18, 0x10, R19 ;  /* 0x00000010128f7819 */ /* 0x000fe20000001213 */
[C---:B------:R-:W-:Y:S01]  /*07a0*/  FADD R125, R150.reuse, R125 ;  /* 0x0000007d967d7221 */ /* 0x040fe20000000000 */
[----:B------:R-:W-:Y:S01]  /*07b0*/  SHF.R.U32.HI R8, RZ, 0x10, R19 ;  /* 0x00000010ff087819 */ /* 0x000fe20000011613 */
[----:B------:R-:W-:Y:S01]  /*07c0*/  FADD R134, R150, R3 ;  /* 0x0000000396867221 */ /* 0x000fe20000000000 */
[----:B------:R-:W-:-:S02]  /*07d0*/  SHF.R.U64 R145, R20, 0x10, R21 ;  /* 0x0000001014917819 */ /* 0x000fc40000001215 */
[----:B------:R-:W-:Y:S02]  /*07e0*/  SHF.R.U32.HI R10, RZ, 0x10, R21 ;  /* 0x00000010ff0a7819 */ /* 0x000fe40000011615 */
[--C-:B------:R-:W-:Y:S02]  /*07f0*/  SHF.R.U64 R147, R22, 0x10, R23.reuse ;  /* 0x0000001016937819 */ /* 0x100fe40000001217 */
[----:B------:R-:W-:Y:S02]  /*0800*/  SHF.R.U32.HI R12, RZ, 0x10, R23 ;  /* 0x00000010ff0c7819 */ /* 0x000fe40000011617 */
[--C-:B------:R-:W-:Y:S02]  /*0810*/  SHF.R.U64 R149, R24, 0x10, R25.reuse ;  /* 0x0000001018957819 */ /* 0x100fe40000001219 */
[----:B------:R-:W-:Y:S02]  /*0820*/  SHF.R.U32.HI R14, RZ, 0x10, R25 ;  /* 0x00000010ff0e7819 */ /* 0x000fe40000011619 */
[----:B------:R-:W-:-:S02]  /*0830*/  SHF.L.U32 R127, R18, 0x10, RZ ;  /* 0x00000010127f7819 */ /* 0x000fc400000006ff */
[----:B------:R-:W-:Y:S02]  /*0840*/  SHF.L.U32 R129, R20, 0x10, RZ ;  /* 0x0000001014817819 */ /* 0x000fe400000006ff */
[----:B------:R-:W-:Y:S01]  /*0850*/  SHF.L.U32 R131, R22, 0x10, RZ ;  /* 0x0000001016837819 */ /* 0x000fe200000006ff */
[----:B------:R-:W-:Y:S01]  /*0860*/  FADD R127, R150, R127 ;  /* 0x0000007f967f7221 */ /* 0x000fe20000000000 */
[----:B------:R-:W-:Y:S01]  /*0870*/  SHF.L.U32 R133, R24, 0x10, RZ ;  /* 0x0000001018857819 */ /* 0x000fe200000006ff */
[C---:B------:R-:W-:Y:S01]  /*0880*/  FADD R129, R150.reuse, R129 ;  /* 0x0000008196817221 */ /* 0x040fe20000000000 */
        /* <DEDUP_REMOVED lines=31> */
[----:B------:R-:W-:-:S02]  /*0a80*/  FADD R148, R150, R5 ;  /* 0x0000000596947221 */ /* 0x000fc40000000000 */
[C---:B------:R-:W-:Y:S02]  /*0a90*/  FADD R149, R150.reuse, R149 ;  /* 0x0000009596957221 */ /* 0x040fe40000000000 */
[----:B------:R-:W-:-:S07]  /*0aa0*/  FADD R150, R150, R3 ;  /* 0x0000000396967221 */ /* 0x000fce0000000000 */
.L_x_2389:
[----:B------:R-:W0:Y:S01]  /*0ab0*/  S2R R155, SR_TID.X ;  /* 0x00000000009b7919 */ /* 0x000e220000002100 */
[----:B---3--:R-:W1:Y:S01]  /*0ac0*/  LDC.64 R2, c[0x0][0x398] ;  /* 0x0000e600ff027b82 */ /* 0x008e620000000a00 */
[----:B------:R-:W2:Y:S07]  /*0ad0*/  S2R R95, SR_CTAID.X ;  /* 0x00000000005f7919 */ /* 0x000eae0000002500 */
[----:B------:R-:W3:Y:S08]  /*0ae0*/  LDC.64 R156, c[0x0][0x390] ;  /* 0x0000e400ff9c7b82 */ /* 0x000ef00000000a00 */
[----:B------:R-:W4:Y:S08]  /*0af0*/  LDC.64 R48, c[0x0][0x3c8] ;  /* 0x0000f200ff307b82 */ /* 0x000f300000000a00 */
[----:B------:R-:W5:Y:S01]  /*0b00*/  LDC.64 R50, c[0x0][0x3a0] ;  /* 0x0000e800ff327b82 */ /* 0x000f620000000a00 */
[----:B-1----:R-:W-:-:S05]  /*0b10*/  IMAD.WIDE R2, R151, 0x4, R2 ;  /* 0x0000000497027825 */ /* 0x002fca00078e0202 */
[----:B------:R-:W5:Y:S01]  /*0b20*/  LDG.E R0, desc[UR4][R2.64] ;  /* 0x0000000402007981 */ /* 0x000f62000c1e1900 */
[----:B0-----:R-:W-:Y:S02]  /*0b30*/  LOP3.LUT R94, R155, 0xff, RZ, 0xc0, !PT ;  /* 0x000000ff9b5e7812 */ /* 0x001fe400078ec0ff */
[----:B--2---:R-:W-:-:S04]  /*0b40*/  SHF.L.U32 R5, R95, 0x8, RZ ;  /* 0x000000085f057819 */ /* 0x004fc800000006ff */
[----:B------:R-:W-:-:S04]  /*0b50*/  LOP3.LUT R94, R94, 0x700, R5, 0xf8, !PT ;  /* 0x000007005e5e7812 */ /* 0x000fc800078ef805 */
[----:B------:R-:W-:-:S05]  /*0b60*/  LEA R154, R151, R94, 0xe ;  /* 0x0000005e979a7211 */ /* 0x000fca00078e70ff */
[----:B---3--:R-:W-:-:S04]  /*0b70*/  IMAD.WIDE.U32 R156, R154, 0x10, R156 ;  /* 0x000000109a9c7825 */ /* 0x008fc800078e009c */
[----:B----4-:R-:W-:Y:S01]  /*0b80*/  IMAD.WIDE.U32 R48, R154, 0x8, R48 ;  /* 0x000000089a307825 */ /* 0x010fe200078e0030 */
[----:B------:R-:W2:Y:S03]  /*0b90*/  LDG.E.128 R4, desc[UR4][R156.64] ;  /* 0x000000049c047981 */ /* 0x000ea6000c1e1d00 */
[----:B-----5:R-:W-:Y:S01]  /*0ba0*/  IMAD.WIDE R50, R151, 0x4, R50 ;  /* 0x0000000497327825 */ /* 0x020fe200078e0232 */
[----:B------:R-:W3:Y:S04]  /*0bb0*/  LDG.E.64 R2, desc[UR4][R48.64] ;  /* 0x0000000430027981 */ /* 0x000ee8000c1e1b00 */
[----:B------:R-:W4:Y:S04]  /*0bc0*/  LDG.E.128 R8, desc[UR4][R156.64+0x8000] ;  /* 0x008000049c087981 */ /* 0x000f28000c1e1d00 */
[----:B------:R-:W5:Y:S04]  /*0bd0*/  LDG.E.128 R16, desc[UR4][R156.64+0x18000] ;  /* 0x018000049c107981 */ /* 0x000f68000c1e1d00 */
[----:B------:R-:W5:Y:S04]  /*0be0*/  LDG.E.128 R24, desc[UR4][R156.64+0x28000] ;  /* 0x028000049c187981 */ /* 0x000f68000c1e1d00 */
[----:B------:R-:W5:Y:S04]  /*0bf0*/  LDG.E.128 R12, desc[UR4][R156.64+0x10000] ;  /* 0x010000049c0c7981 */ /* 0x000f68000c1e1d00 */
[----:B------:R-:W5:Y:S04]  /*0c00*/  LDG.E.128 R20, desc[UR4][R156.64+0x20000] ;  /* 0x020000049c147981 */ /* 0x000f68000c1e1d00 */
[----:B------:R-:W5:Y:S04]  /*0c10*/  LDG.E.128 R28, desc[UR4][R156.64+0x30000] ;  /* 0x030000049c1c7981 */ /* 0x000f68000c1e1d00 */
[----:B------:R-:W5:Y:S04]  /*0c20*/  LDG.E.128 R32, desc[UR4][R156.64+0x38000] ;  /* 0x038000049c207981 */ /* 0x000f68000c1e1d00 */
[----:B------:R-:W5:Y:S04]  /*0c30*/  LDG.E R50, desc[UR4][R50.64] ;  /* 0x0000000432327981 */ /* 0x000f68000c1e1900 */
[----:B------:R-:W5:Y:S04]  /*0c40*/  LDG.E.64 R46, desc[UR4][R48.64+0x18000] ;  /* 0x01800004302e7981 */ /* 0x000f68000c1e1b00 */
[----:B------:R-:W5:Y:S04]  /*0c50*/  LDG.E.64 R36, desc[UR4][R48.64+0x4000] ;  /* 0x0040000430247981 */ /* 0x000f68000c1e1b00 */
[----:B------:R-:W5:Y:S04]  /*0c60*/  LDG.E.64 R40, desc[UR4][R48.64+0xc000] ;  /* 0x00c0000430287981 */ /* 0x000f68000c1e1b00 */
[----:B------:R-:W5:Y:S04]  /*0c70*/  LDG.E.64 R38, desc[UR4][R48.64+0x8000] ;  /* 0x0080000430267981 */ /* 0x000f68000c1e1b00 */
[----:B------:R-:W5:Y:S04]  /*0c80*/  LDG.E.64 R42, desc[UR4][R48.64+0x10000] ;  /* 0x01000004302a7981 */ /* 0x000f68000c1e1b00 */
[----:B------:R-:W5:Y:S04]  /*0c90*/  LDG.E.64 R52, desc[UR4][R48.64+0x1c000] ;  /* 0x01c0000430347981 */ /* 0x000f68000c1e1b00 */
[----:B------:R0:W5:Y:S01]  /*0ca0*/  LDG.E.64 R44, desc[UR4][R48.64+0x14000] ;  /* 0x01400004302c7981 */ /* 0x000162000c1e1b00 */
[----:B--2---:R-:W-:Y:S01]  /*0cb0*/  FADD R173, -R0, R4 ;  /* 0x0000000400ad7221 */ /* 0x004fe20000000100 */
[----:B---3--:R-:W-:-:S02]  /*0cc0*/  SHF.L.U32 R4, R2, 0x10, RZ ;  /* 0x0000001002047819 */ /* 0x008fc400000006ff */
[----:B------:R-:W-:Y:S01]  /*0cd0*/  SHF.R.U64 R168, R2, 0x10, R3 ;  /* 0x0000001002a87819 */ /* 0x000fe20000001203 */
[C---:B------:R-:W-:Y:S01]  /*0ce0*/  FADD R185, -R0.reuse, R7 ;  /* 0x0000000700b97221 */ /* 0x040fe20000000100 */
[C---:B----4-:R-:W-:Y:S01]  /*0cf0*/  FADD R189, -R0.reuse, R9 ;  /* 0x0000000900bd7221 */ /* 0x050fe20000000100 */
[----:B------:R-:W-:Y:S01]  /*0d00*/  FADD R193, -R0, R11 ;  /* 0x0000000b00c17221 */ /* 0x000fe20000000100 */
[----:B------:R-:W-:Y:S01]  /*0d10*/  SHF.L.U32 R168, R168, 0x10, RZ ;  /* 0x00000010a8a87819 */ /* 0x000fe200000006ff */
[C---:B------:R-:W-:Y:S01]  /*0d20*/  FADD R181, -R0.reuse, R5 ;  /* 0x0000000500b57221 */ /* 0x040fe20000000100 */
[C---:B-----5:R-:W-:Y:S01]  /*0d30*/  FADD R201, -R0.reuse, R17 ;  /* 0x0000001100c97221 */ /* 0x060fe20000000100 */
[C---:B------:R-:W-:Y:S01]  /*0d40*/  FADD R183, -R0.reuse, R6 ;  /* 0x0000000600b77221 */ /* 0x040fe20000000100 */
[C---:B------:R-:W-:Y:S01]  /*0d50*/  FADD R187, -R0.reuse, R8 ;  /* 0x0000000800bb7221 */ /* 0x040fe20000000100 */
[C---:B------:R-:W-:Y:S01]  /*0d60*/  FADD R191, -R0.reuse, R10 ;  /* 0x0000000a00bf7221 */ /* 0x040fe20000000100 */
[C---:B------:R-:W-:Y:S01]  /*0d70*/  FADD R217, -R0.reuse, R25 ;  /* 0x0000001900d97221 */ /* 0x040fe20000000100 */
[C---:B------:R-:W-:Y:S01]  /*0d80*/  FADD R199, -R0.reuse, R16 ;  /* 0x0000001000c77221 */ /* 0x040fe20000000100 */
[C---:B------:R-:W-:Y:S01]  /*0d90*/  FADD R203, -R0.reuse, R18 ;  /* 0x0000001200cb7221 */ /* 0x040fe20000000100 */
[C---:B------:R-:W-:Y:S01]  /*0da0*/  FADD R205, -R0.reuse, R19 ;  /* 0x0000001300cd7221 */ /* 0x040fe20000000100 */
[C---:B------:R-:W-:Y:S01]  /*0db0*/  FADD R195, -R0.reuse, R12 ;  /* 0x0000000c00c37221 */ /* 0x040fe20000000100 */
[C---:B0-----:R-:W-:Y:S01]  /*0dc0*/  FADD R49, -R0.reuse, R13 ;  /* 0x0000000d00317221 */ /* 0x041fe20000000100 */
        /* <DEDUP_REMOVED lines=16> */
[----:B------:R-:W-:Y:S01]  /*0ed0*/  FADD R7, -R0, R35 ;  /* 0x0000002300077221 */ /* 0x000fe20000000100 */
[----:B------:R-:W-:Y:S01]  /*0ee0*/  FMUL R25, R133, R4 ;  /* 0x0000000485197220 */ /* 0x000fe20000400000 */
[----:B------:R-:W-:Y:S01]  /*0ef0*/  FMUL R0, R50, R173 ;  /* 0x000000ad32007220 */ /* 0x000fe20000400000 */
[----:B------:R-:W-:Y:S01]  /*0f00*/  SHF.L.U32 R5, R3, 0x10, RZ ;  /* 0x0000001003057819 */ /* 0x000fe200000006ff */
[----:B------:R-:W-:Y:S01]  /*0f10*/  FMUL R29, R149, R168 ;  /* 0x000000a8951d7220 */ /* 0x000fe20000400000 */
[----:B------:R-:W-:-:S02]  /*0f20*/  SHF.R.U32.HI R31, RZ, 0x10, R3 ;  /* 0x00000010ff1f7819 */ /* 0x000fc40000011603 */
[C---:B------:R-:W-:Y:S02]  /*0f30*/  SHF.L.U32 R165, R46.reuse, 0x10, RZ ;  /* 0x000000102ea57819 */ /* 0x040fe400000006ff */
[----:B------:R-:W-:Y:S01]  /*0f40*/  SHF.R.U64 R160, R46, 0x10, R47 ;  /* 0x000000102ea07819 */ /* 0x000fe2000000122f */
[----:B------:R-:W-:Y:S01]  /*0f50*/  FADD R46, RZ, R25 ;  /* 0x00000019ff2e7221 */ /* 0x000fe20000000000 */
[----:B------:R-:W-:Y:S01]  /*0f60*/  FMUL R20, R50, R181 ;  /* 0x000000b532147220 */ /* 0x000fe20000400000 */
[----:B------:R-:W-:Y:S01]  /*0f70*/  FFMA R33, R0, R25, RZ ;  /* 0x0000001900217223 */ /* 0x000fe200000000ff */
[----:B------:R-:W-:Y:S01]  /*0f80*/  SHF.L.U32 R181, R31, 0x10, RZ ;  /* 0x000000101fb57819 */ /* 0x000fe200000006ff */
[----:B------:R-:W-:Y:S01]  /*0f90*/  FMUL R31, R134, R5 ;  /* 0x00000005861f7220 */ /* 0x000fe20000400000 */
[----:B------:R-:W-:Y:S01]  /*0fa0*/  FADD R48, R46, R29 ;  /* 0x0000001d2e307221 */ /* 0x000fe20000000000 */
[----:B------:R-:W-:Y:S01]  /*0fb0*/  FMUL R22, R50, R183 ;  /* 0x000000b732167220 */ /* 0x000fe20000400000 */
[----:B------:R-:W-:Y:S01]  /*0fc0*/  FFMA R35, R20, R29, R33 ;  /* 0x0000001d14237223 */ /* 0x000fe20000000021 */
[----:B------:R-:W-:Y:S01]  /*0fd0*/  SHF.L.U32 R2, R36, 0x10, RZ ;  /* 0x0000001024027819 */ /* 0x000fe200000006ff */
[----:B------:R-:W-:Y:S01]  /*0fe0*/  FMUL R33, R150, R181 ;  /* 0x000000b596217220 */ /* 0x000fe20000400000 */
[----:B------:R-:W-:Y:S01]  /*0ff0*/  SHF.R.U64 R174, R36, 0x10, R37 ;  /* 0x0000001024ae7819 */ /* 0x000fe20000001225 */
[----:B------:R-:W-:Y:S01]  /*1000*/  FADD R48, R48, R31 ;  /* 0x0000001f30307221 */ /* 0x000fe20000000000 */
[----:B------:R-:W-:Y:S01]  /*1010*/  SHF.L.U32 R3, R37, 0x10, RZ ;  /* 0x0000001025037819 */ /* 0x000fe200000006ff */
[----:B------:R-:W-:Y:S01]  /*1020*/  FMUL R24, R50, R185 ;  /* 0x000000b932187220 */ /* 0x000fe20000400000 */
[----:B------:R-:W-:Y:S01]  /*1030*/  SHF.R.U32.HI R158, RZ, 0x10, R37 ;  /* 0x00000010ff9e7819 */ /* 0x000fe20000011625 */
        /* <DEDUP_REMOVED lines=9> */
[----:B------:R-:W-:Y:S01]  /*10d0*/  SHF.R.U64 R178, R38, 0x10, R39 ;  /* 0x0000001026b27819 */ /* 0x000fe20000001227 */
[----:B------:R-:W-:Y:S01]  /*10e0*/  FADD R48, R48, R35 ;  /* 0x0000002330307221 */ /* 0x000fe20000000000 */
[----:B------:R-:W-:-:S02]  /*10f0*/  SHF.L.U32 R13, R39, 0x10, RZ ;  /* 0x00000010270d7819 */ /* 0x000fc400000006ff */
[----:B------:R-:W-:Y:S01]  /*1100*/  SHF.R.U32.HI R156, RZ, 0x10, R39 ;  /* 0x00000010ff9c7819 */ /* 0x000fe20000011627 */
[----:B------:R-:W-:Y:S01]  /*1110*/  FMUL R39, R147, R174 ;  /* 0x000000ae93277220 */ /* 0x000fe20000400000 */
[--C-:B------:R-:W-:Y:S01]  /*1120*/  SHF.R.U64 R196, R42, 0x10, R43.reuse ;  /* 0x000000102ac47819 */ /* 0x100fe2000000122b */
[----:B------:R-:W-:Y:S01]  /*1130*/  FMUL R28, R50, R189 ;  /* 0x000000bd321c7220 */ /* 0x000fe20000400000 */
[----:B------:R-:W-:Y:S02]  /*1140*/  SHF.L.U32 R19, R43, 0x10, RZ ;  /* 0x000000102b137819 */ /* 0x000fe400000006ff */
        /* <DEDUP_REMOVED lines=8> */
[----:B------:R-:W-:-:S02]  /*11d0*/  SHF.R.U64 R170, R44, 0x10, R45 ;  /* 0x000000102caa7819 */ /* 0x000fc4000000122d */
[----:B------:R-:W-:Y:S02]  /*11e0*/  SHF.L.U32 R161, R45, 0x10, RZ ;  /* 0x000000102da17819 */ /* 0x000fe400000006ff */
[----:B------:R-:W-:Y:S01]  /*11f0*/  SHF.R.U32.HI R166, RZ, 0x10, R45 ;  /* 0x00000010ffa67819 */ /* 0x000fe2000001162d */
[----:B------:R-:W-:Y:S01]  /*1200*/  FFMA R45, R28, R39, R43 ;  /* 0x000000271c2d7223 */ /* 0x000fe2000000002b */
[----:B------:R-:W-:Y:S01]  /*1210*/  SHF.L.U32 R6, R38, 0x10, RZ ;  /* 0x0000001026067819 */ /* 0x000fe200000006ff */
[----:B------:R-:W-:Y:S01]  /*1220*/  FMUL R43, R148, R185 ;  /* 0x000000b9942b7220 */ /* 0x000fe20000400000 */
[----:B------:R-:W-:Y:S01]  /*1230*/  SHF.L.U32 R163, R47, 0x10, RZ ;  /* 0x000000102fa37819 */ /* 0x000fe200000006ff */
[----:B------:R-:W-:Y:S01]  /*1240*/  FADD R52, R52, R41 ;  /* 0x0000002934347221 */ /* 0x000fe20000000000 */
[----:B------:R-:W-:Y:S01]  /*1250*/  SHF.R.U32.HI R18, RZ, 0x10, R47 ;  /* 0x00000010ff127819 */ /* 0x000fe2000001162f */
[----:B------:R-:W-:Y:S01]  /*1260*/  FMUL R32, R50, R193 ;  /* 0x000000c132207220 */ /* 0x000fe20000400000 */
[----:B------:R-:W-:Y:S01]  /*1270*/  FFMA R47, R30, R41, R45 ;  /* 0x000000291e2f7223 */ /* 0x000fe2000000002d */
[----:B------:R-:W-:Y:S01]  /*1280*/  SHF.L.U32 R178, R178, 0x10, RZ ;  /* 0x00000010b2b27819 */ /* 0x000fe200000006ff */
[----:B------:R-:W-:Y:S01]  /*1290*/  FMUL R38, R50, R51 ;  /* 0x0000003332267220 */ /* 0x000fe20000400000 */
[----:B------:R-:W-:Y:S01]  /*12a0*/  FMUL R45, R129, R6 ;  /* 0x00000006812d7220 */ /* 0x000fe20000400000 */
[----:B------:R-:W-:Y:S01]  /*12b0*/  FADD R52, R52, R43 ;  /* 0x0000002b34347221 */ /* 0x000fe20000000000 */
[----:B------:R-:W-:Y:S01]  /*12c0*/  FMUL R34, R50, R195 ;  /* 0x000000c332227220 */ /* 0x000fe20000400000 */
[----:B------:R-:W-:Y:S01]  /*12d0*/  FFMA R51, R32, R43, R47 ;  /* 0x0000002b20337223 */ /* 0x000fe2000000002f */
[----:B------:R-:W-:Y:S01]  /*12e0*/  SHF.L.U32 R171, R53, 0x10, RZ ;  /* 0x0000001035ab7819 */ /* 0x000fe200000006ff */
[----:B------:R-:W-:Y:S01]  /*12f0*/  FMUL R47, R145, R178 ;  /* 0x000000b2912f7220 */ /* 0x000fe20000400000 */
[----:B------:R-:W-:Y:S01]  /*1300*/  SHF.R.U32.HI R14, RZ, 0x10, R53 ;  /* 0x00000010ff0e7819 */ /* 0x000fe20000011635 */
[----:B------:R-:W-:Y:S01]  /*1310*/  FADD R52, R52, R45 ;  /* 0x0000002d34347221 */ /* 0x000fe20000000000 */
[----:B------:R-:W-:Y:S01]  /*1320*/  FMUL R36, R50, R49 ;  /* 0x0000003132247220 */ /* 0x000fe20000400000 */
[----:B------:R-:W-:Y:S01]  /*1330*/  FFMA R53, R34, R45, R51 ;  /* 0x0000002d22357223 */ /* 0x000fe20000000033 */
[----:B------:R-:W-:Y:S01]  /*1340*/  SHF.L.U32 R189, R156, 0x10, RZ ;  /* 0x000000109cbd7819 */ /* 0x000fe200000006ff */
[----:B------:R-:W-:Y:S01]  /*1350*/  FMUL R51, R130, R13 ;  /* 0x0000000d82337220 */ /* 0x000fe20000400000 */
[----:B------:R-:W-:Y:S01]  /*1360*/  FADD R156, R52, R47 ;  /* 0x0000002f349c7221 */ /* 0x000fe20000000000 */
[----:B------:R-:W-:Y:S01]  /*1370*/  FFMA R173, R36, R47, R53 ;  /* 0x0000002f24ad7223 */ /* 0x000fe20000000035 */
[----:B------:R-:W-:Y:S01]  /*1380*/  SHF.L.U32 R8, R40, 0x10, RZ ;  /* 0x0000001028087819 */ /* 0x000fe200000006ff */
[----:B------:R-:W-:Y:S01]  /*1390*/  FMUL R53, R146, R189 ;  /* 0x000000bd92357220 */ /* 0x000fe20000400000 */
[----:B------:R-:W-:Y:S01]  /*13a0*/  FADD R158, R156, R51 ;  /* 0x000000339c9e7221 */ /* 0x000fe20000000000 */
[----:B------:R-:W-:Y:S01]  /*13b0*/  FMUL R40, R50, R197 ;  /* 0x000000c532287220 */ /* 0x000fe20000400000 */
        /* <DEDUP_REMOVED lines=16> */
[----:B------:R-:W-:Y:S01]  /*14c0*/  FMUL R162, R50, R179 ;  /* 0x000000b332a27220 */ /* 0x000fe20000400000 */
        /* <DEDUP_REMOVED lines=10> */
[C---:B------:R-:W-:Y:S01]  /*1570*/  FMUL R183, R50.reuse, R175 ;  /* 0x000000af32b77220 */ /* 0x040fe20000400000 */
        /* <DEDUP_REMOVED lines=32> */
[----:B------:R-:W-:Y:S01]  /*1780*/  FFMA R191, R177, R166, R184 ;  /* 0x000000a6b1bf7223 */ /* 0x000fe200000000b8 */
[----:B------:R-:W-:Y:S01]  /*1790*/  SHF.L.U32 R204, R160, 0x10, RZ ;  /* 0x00000010a0cc7819 */ /* 0x000fe200000006ff */
[----:B------:R-:W-:Y:S01]  /*17a0*/  FMUL R160, R121, R165 ;  /* 0x000000a579a07220 */ /* 0x000fe20000400000 */
[----:B------:R-:W-:Y:S01]  /*17b0*/  FADD R195, R186, R157 ;  /* 0x0000009dbac37221 */ /* 0x000fe20000000000 */
        /* <DEDUP_REMOVED lines=28> */
[----:B------:R-:W-:-:S03]  /*1980*/  FFMA R7, R199, R184, R14 ;  /* 0x000000b8c7077223 */ /* 0x000fc6000000000e */
[----:B------:R-:W-:Y:S01]  /*1990*/  FADD R11, R11, R188 ;  /* 0x000000bc0b0b7221 */ /* 0x000fe20000000000 */
[----:B------:R-:W-:-:S04]  /*19a0*/  FFMA R7, R200, R188, R7 ;  /* 0x000000bcc8077223 */ /* 0x000fc80000000007 */
        /* <DEDUP_REMOVED lines=10> */
[----:B------:R-:W-:Y:S01]  /*1a50*/  FADD R106, R3, R106 ;  /* 0x0000006a036a7221 */ /* 0x000fe20000000000 */
[----:B------:R-:W-:Y:S01]  /*1a60*/  FFMA R107, R30, R3, R107 ;  /* 0x000000031e6b7223 */ /* 0x000fe2000000006b */
[----:B------:R-:W-:Y:S01]  /*1a70*/  FADD R114, R5, R114 ;  /* 0x0000007205727221 */ /* 0x000fe20000000000 */
[----:B------:R-:W-:Y:S01]  /*1a80*/  FFMA R115, R22, R5, R115 ;  /* 0x0000000516737223 */ /* 0x000fe20000000073 */
        /* <DEDUP_REMOVED lines=8> */
[----:B------:R-:W-:Y:S01]  /*1b10*/  FFMA R117, R20, R168, R117 ;  /* 0x000000a814757223 */ /* 0x000fe20000000075 */
[----:B------:R-:W-:-:S02]  /*1b20*/  FADD R116, R168, R116 ;  /* 0x00000074a8747221 */ /* 0x000fc40000000000 */
[----:B------:R-:W2:Y:S01]  /*1b30*/  LDC R168, c[0x0][0x380] ;  /* 0x0000e000ffa87b82 */ /* 0x000ea20000000800 */
[----:B0-----:R-:W-:Y:S01]  /*1b40*/  FADD R3, R208, R3 ;  /* 0x00000003d0037221 */ /* 0x001fe20000000000 */
[----:B-1----:R-:W-:-:S04]  /*1b50*/  FADD R5, R210, R5 ;  /* 0x00000005d2057221 */ /* 0x002fc80000000000 */
[----:B------:R-:W0:Y:S04]  /*1b60*/  SHFL.DOWN PT, R2, R3, 0x1, 0x1f ;  /* 0x08201f0003027f89 */ /* 0x000e2800000e0000 */
[----:B------:R-:W1:Y:S01]  /*1b70*/  SHFL.DOWN PT, R4, R5, 0x1, 0x1f ;  /* 0x08201f0005047f89 */ /* 0x000e6200000e0000 */
[C---:B------:R-:W-:Y:S01]  /*1b80*/  LOP3.LUT P2, RZ, R155.reuse, 0x1f, RZ, 0xc0, !PT ;  /* 0x0000001f9bff7812 */ /* 0x040fe2000784c0ff */
[----:B------:R-:W-:Y:S01]  /*1b90*/  BSSY.RECONVERGENT B0, `(.L_x_2383) ;  /* 0x0000045000007945 */ /* 0x000fe20003800200 */
[----:B------:R-:W-:Y:S01]  /*1ba0*/  LOP3.LUT R205, R155, 0x1f, RZ, 0xc0, !PT ;  /* 0x0000001f9bcd7812 */ /* 0x000fe200078ec0ff */
[----:B------:R-:W-:Y:S01]  /*1bb0*/  FFMA R113, R24, R181, R113 ;  /* 0x000000b518717223 */ /* 0x000fe20000000071 */
[----:B------:R-:W-:Y:S01]  /*1bc0*/  FADD R112, R181, R112 ;  /* 0x00000070b5707221 */ /* 0x000fe20000000000 */
[----:B------:R-:W-:Y:S01]  /*1bd0*/  FFMA R109, R28, R174, R109 ;  /* 0x000000ae1c6d7223 */ /* 0x000fe2000000006d */
[----:B------:R-:W-:Y:S01]  /*1be0*/  ISETP.GT.U32.AND P1, PT, R205, 0x7, PT ;  /* 0x00000007cd00780c */ /* 0x000fe20003f24070 */
[----:B------:R-:W-:Y:S01]  /*1bf0*/  FADD R108, R174, R108 ;  /* 0x0000006cae6c7221 */ /* 0x000fe20000000000 */
        /* <DEDUP_REMOVED lines=9> */
[----:B------:R-:W-:Y:S01]  /*1c90*/  FADD R96, R189, R96 ;  /* 0x00000060bd607221 */ /* 0x000fe20000000000 */
[----:B------:R-:W-:Y:S01]  /*1ca0*/  FADD R74, R8, R74 ;  /* 0x0000004a084a7221 */ /* 0x000fe20000000000 */
[----:B0-----:R-:W-:Y:S01]  /*1cb0*/  FADD R2, R3, R2 ;  /* 0x0000000203027221 */ /* 0x001fe20000000000 */
        /* <DEDUP_REMOVED lines=33> */
[----:B------:R-:W-:Y:S01]  /*1ed0*/  ISETP.NE.AND P3, PT, R155, RZ, PT ;  /* 0x000000ff9b00720c */ /* 0x000fe20003f65270 */
[----:B------:R-:W-:Y:S01]  /*1ee0*/  FFMA R71, R192, R206, R71 ;  /* 0x000000cec0477223 */ /* 0x000fe20000000047 */
[----:B------:R-:W-:Y:S01]  /*1ef0*/  FADD R91, R206, R91 ;  /* 0x0000005bce5b7221 */ /* 0x000fe20000000000 */
[----:B------:R-:W-:Y:S01]  /*1f00*/  FADD R92, R171, R92 ;  /* 0x0000005cab5c7221 */ /* 0x000fe20000000000 */
[----:B------:R-:W-:Y:S01]  /*1f10*/  FFMA R72, R199, R171, R72 ;  /* 0x000000abc7487223 */ /* 0x000fe20000000048 */
[----:B------:R-:W-:Y:S01]  /*1f20*/  FFMA R73, R200, R16, R73 ;  /* 0x00000010c8497223 */ /* 0x000fe20000000049 */
[----:B------:R-:W-:Y:S01]  /*1f30*/  FADD R93, R16, R93 ;  /* 0x0000005d105d7221 */ /* 0x000fe20000000000 */
[----:B-1----:R-:W-:Y:S01]  /*1f40*/  FADD R3, R5, R4 ;  /* 0x0000000405037221 */ /* 0x002fe20000000000 */
[----:B--2---:R-:W-:Y:S06]  /*1f50*/  @P2 BRA `(.L_x_2384) ;  /* 0x0000000000202947 */ /* 0x004fec0003800000 */
[----:B------:R-:W0:Y:S01]  /*1f60*/  S2R R7, SR_CgaCtaId ;  /* 0x0000000000077919 */ /* 0x000e220000008800 */
[----:B------:R-:W-:Y:S02]  /*1f70*/  MOV R4, 0x400 ;  /* 0x0000040000047802 */ /* 0x000fe40000000f00 */
[----:B------:R-:W-:-:S04]  /*1f80*/  SHF.R.U32.HI R5, RZ, 0x2, R155 ;  /* 0x00000002ff057819 */ /* 0x000fc8000001169b */
[----:B------:R-:W-:Y:S02]  /*1f90*/  LOP3.LUT R5, R5, 0xf8, RZ, 0xc0, !PT ;  /* 0x000000f805057812 */ /* 0x000fe400078ec0ff */
[----:B0-----:R-:W-:-:S04]  /*1fa0*/  LEA R4, R7, R4, 0x18 ;  /* 0x0000000407047211 */ /* 0x001fc800078ec0ff */
[----:B------:R-:W-:-:S04]  /*1fb0*/  @P0 IADD3 R4, PT, PT, R4, 0x40, RZ ;  /* 0x0000004004040810 */ /* 0x000fc80007ffe0ff */
[----:B------:R-:W-:-:S05]  /*1fc0*/  IADD3 R5, PT, PT, R4, R5, RZ ;  /* 0x0000000504057210 */ /* 0x000fca0007ffe0ff */
[----:B------:R0:W-:Y:S02]  /*1fd0*/  STS.64 [R5], R2 ;  /* 0x0000000205007388 */ /* 0x0001e40000000a00 */
.L_x_2384:
[----:B------:R-:W-:Y:S05]  /*1fe0*/  BSYNC.RECONVERGENT B0 ;  /* 0x0000000000007941 */ /* 0x000fea0003800200 */
.L_x_2383:
[----:B------:R-:W-:Y:S01]  /*1ff0*/  BAR.SYNC.DEFER_BLOCKING 0x0 ;  /* 0x0000000000007b1d */ /* 0x000fe20000010000 */
[----:B------:R-:W-:Y:S02]  /*2000*/  CS2R R18, SRZ ;  /* 0x0000000000127805 */ /* 0x000fe4000001ff00 */
[----:B------:R-:W-:-:S03]  /*2010*/  SHF.L.U32 R161, R168, 0x3, RZ ;  /* 0x00000003a8a17819 */ /* 0x000fc600000006ff */
[----:B------:R-:W-:Y:S04]  /*2020*/  BSSY.RECONVERGENT B0, `(.L_x_2385) ;  /* 0x0000021000007945 */ /* 0x000fe80003800200 */
[----:B------:R-:W-:Y:S05]  /*2030*/  @P3 BRA `(.L_x_2386) ;  /* 0x00000000007c3947 */ /* 0x000fea0003800000 */
[----:B0-----:R-:W0:Y:S01]  /*2040*/  S2R R3, SR_CgaCtaId ;  /* 0x0000000000037919 */ /* 0x001e220000008800 */
[----:B------:R-:W-:-:S04]  /*2050*/  MOV R2, 0x400 ;  /* 0x0000040000027802 */ /* 0x000fc80000000f00 */
[----:B0-----:R-:W-:-:S04]  /*2060*/  LEA R2, R3, R2, 0x18 ;  /* 0x0000000203027211 */ /* 0x001fc800078ec0ff */
[C---:B------:R-:W-:Y:S02]  /*2070*/  IADD3 R3, PT, PT, R2.reuse, 0x40, RZ ;  /* 0x0000004002037810 */ /* 0x040fe40007ffe0ff */
[C---:B------:R-:W-:Y:S02]  /*2080*/  IADD3 R8, PT, PT, R2.reuse, 0x50, RZ ;  /* 0x0000005002087810 */ /* 0x040fe40007ffe0ff */
[----:B------:R-:W-:Y:S02]  /*2090*/  SEL R4, R3, R2, P0 ;  /* 0x0000000203047207 */ /* 0x000fe40000000000 */
[C---:B------:R-:W-:Y:S02]  /*20a0*/  @!P0 IADD3 R8, PT, PT, R2.reuse, 0x10, RZ ;  /* 0x0000001002088810 */ /* 0x040fe40007ffe0ff */
[C---:B------:R-:W-:Y:S02]  /*20b0*/  IADD3 R12, PT, PT, R2.reuse, 0x60, RZ ;  /* 0x00000060020c7810 */ /* 0x040fe40007ffe0ff */
[----:B------:R-:W0:Y:S01]  /*20c0*/  LDS.128 R4, [R4] ;  /* 0x0000000004047984 */ /* 0x000e220000000c00 */
[----:B------:R-:W-:-:S02]  /*20d0*/  @!P0 IADD3 R12, PT, PT, R2, 0x20, RZ ;  /* 0x00000020020c8810 */ /* 0x000fc40007ffe0ff */
[C---:B------:R-:W-:Y:S01]  /*20e0*/  IADD3 R16, PT, PT, R2.reuse, 0x70, RZ ;  /* 0x0000007002107810 */ /* 0x040fe20007ffe0ff */
[----:B------:R-:W1:Y:S01]  /*20f0*/  LDS.128 R8, [R8] ;  /* 0x0000000008087984 */ /* 0x000e620000000c00 */
[----:B------:R-:W-:-:S03]  /*2100*/  @!P0 IADD3 R16, PT, PT, R2, 0x30, RZ ;  /* 0x0000003002108810 */ /* 0x000fc60007ffe0ff */
[----:B------:R-:W2:Y:S04]  /*2110*/  LDS.128 R12, [R12] ;  /* 0x000000000c0c7984 */ /* 0x000ea80000000c00 */
[----:B------:R-:W3:Y:S01]  /*2120*/  LDS.128 R16, [R16] ;  /* 0x0000000010107984 */ /* 0x000ee20000000c00 */
[----:B0-----:R-:W-:Y:S01]  /*2130*/  FADD R3, RZ, R4 ;  /* 0x00000004ff037221 */ /* 0x001fe20000000000 */
[----:B------:R-:W-:-:S03]  /*2140*/  FADD R2, RZ, R5 ;  /* 0x00000005ff027221 */ /* 0x000fc60000000000 */
[----:B------:R-:W-:Y:S01]  /*2150*/  FADD R3, R6, R3 ;  /* 0x0000000306037221 */ /* 0x000fe20000000000 */
[----:B------:R-:W-:-:S03]  /*2160*/  FADD R2, R7, R2 ;  /* 0x0000000207027221 */ /* 0x000fc60000000000 */
[----:B-1----:R-:W-:Y:S01]  /*2170*/  FADD R3, R3, R8 ;  /* 0x0000000803037221 */ /* 0x002fe20000000000 */
[----:B------:R-:W-:-:S03]  /*2180*/  FADD R2, R2, R9 ;  /* 0x0000000902027221 */ /* 0x000fc60000000000 */
[----:B------:R-:W-:Y:S01]  /*2190*/  FADD R3, R10, R3 ;  /* 0x000000030a037221 */ /* 0x000fe20000000000 */
[----:B------:R-:W-:-:S03]  /*21a0*/  FADD R2, R11, R2 ;  /* 0x000000020b027221 */ /* 0x000fc60000000000 */
[----:B--2---:R-:W-:Y:S01]  /*21b0*/  FADD R3, R3, R12 ;  /* 0x0000000c03037221 */ /* 0x004fe20000000000 */
[----:B------:R-:W-:-:S03]  /*21c0*/  FADD R2, R2, R13 ;  /* 0x0000000d02027221 */ /* 0x000fc60000000000 */
[----:B------:R-:W-:Y:S01]  /*21d0*/  FADD R3, R14, R3 ;  /* 0x000000030e037221 */ /* 0x000fe20000000000 */
[----:B------:R-:W-:-:S03]  /*21e0*/  FADD R2, R15, R2 ;  /* 0x000000020f027221 */ /* 0x000fc60000000000 */
[----:B---3--:R-:W-:Y:S01]  /*21f0*/  FADD R3, R3, R16 ;  /* 0x0000001003037221 */ /* 0x008fe20000000000 */
[----:B------:R-:W-:-:S03]  /*2200*/  FADD R2, R2, R17 ;  /* 0x0000001102027221 */ /* 0x000fc60000000000 */
[----:B------:R-:W-:Y:S01]  /*2210*/  FADD R18, R18, R3 ;  /* 0x0000000312127221 */ /* 0x000fe20000000000 */
[----:B------:R-:W-:-:S07]  /*2220*/  FADD R19, R19, R2 ;  /* 0x0000000213137221 */ /* 0x000fce0000000000 */
.L_x_2386:
[----:B------:R-:W-:Y:S05]  /*2230*/  BSYNC.RECONVERGENT B0 ;  /* 0x0000000000007941 */ /* 0x000fea0003800200 */
.L_x_2385:
[----:B------:R-:W-:Y:S05]  /*2240*/  @P3 BRA `(.L_x_2387) ;  /* 0x0000000000903947 */ /* 0x000fea0003800000 */
[----:B0-----:R-:W0:Y:S01]  /*2250*/  LDC.64 R2, c[0x0][0x3b0] ;  /* 0x0000ec00ff027b82 */ /* 0x001e220000000a00 */
[C---:B------:R-:W-:Y:S01]  /*2260*/  LOP3.LUT R4, R152.reuse, 0x1, RZ, 0xc0, !PT ;  /* 0x0000000198047812 */ /* 0x040fe200078ec0ff */
[----:B------:R-:W1:Y:S01]  /*2270*/  LDCU.64 UR6, c[0x0][0x3b8] ;  /* 0x00007700ff0677ac */ /* 0x000e620008000a00 */
[----:B------:R-:W-:Y:S02]  /*2280*/  LOP3.LUT R6, R152, 0x1, RZ, 0xc0, !PT ;  /* 0x0000000198067812 */ /* 0x000fe400078ec0ff */
[----:B------:R-:W-:Y:S02]  /*2290*/  IADD3 R4, PT, PT, -R4, RZ, RZ ;  /* 0x000000ff04047210 */ /* 0x000fe40007ffe1ff */
[----:B------:R-:W-:Y:S02]  /*22a0*/  LOP3.LUT R5, R95, 0x7ffffff8, RZ, 0xc0, !PT ;  /* 0x7ffffff85f057812 */ /* 0x000fe400078ec0ff */
[----:B------:R-:W-:Y:S02]  /*22b0*/  LOP3.LUT R4, R4, R161, RZ, 0xc0, !PT ;  /* 0x000000a104047212 */ /* 0x000fe400078ec0ff */
[----:B------:R-:W-:-:S02]  /*22c0*/  IADD3 R7, PT, PT, -R6, RZ, RZ ;  /* 0x000000ff06077210 */ /* 0x000fc40007ffe1ff */
[----:B------:R-:W-:Y:S02]  /*22d0*/  IADD3 R8, P2, PT, R4, R5, RZ ;  /* 0x0000000504087210 */ /* 0x000fe40007f5e0ff */
[----:B------:R-:W-:Y:S02]  /*22e0*/  LOP3.LUT R6, R7, R168, RZ, 0xc0, !PT ;  /* 0x000000a807067212 */ /* 0x000fe400078ec0ff */
[C---:B------:R-:W-:Y:S02]  /*22f0*/  SHF.L.U32 R4, R95.reuse, 0x3, RZ ;  /* 0x000000035f047819 */ /* 0x040fe400000006ff */
[----:B------:R-:W-:Y:S02]  /*2300*/  IADD3.X R9, PT, PT, RZ, RZ, RZ, P2, !PT ;  /* 0x000000ffff097210 */ /* 0x000fe400017fe4ff */
[----:B------:R-:W-:Y:S02]  /*2310*/  LEA.HI R5, P3, R95, R6, RZ, 0x1d ;  /* 0x000000065f057211 */ /* 0x000fe4000787e8ff */
[----:B------:R-:W-:-:S02]  /*2320*/  LOP3.LUT R4, R4, 0x38, RZ, 0xc0, !PT ;  /* 0x0000003804047812 */ /* 0x000fc400078ec0ff */
[----:B0-----:R-:W-:Y:S02]  /*2330*/  LEA R7, P2, R8, R2, 0x3 ;  /* 0x0000000208077211 */ /* 0x001fe400078418ff */
[----:B------:R-:W-:Y:S02]  /*2340*/  LEA.HI.X.SX32 R6, R6, RZ, 0x1, P3 ;  /* 0x000000ff06067211 */ /* 0x000fe400018f0eff */
[----:B-1----:R-:W-:Y:S02]  /*2350*/  LEA R2, P4, R5, UR6, 0x2 ;  /* 0x0000000605027c11 */ /* 0x002fe4000f8810ff */
[----:B------:R-:W-:Y:S02]  /*2360*/  LEA.HI.X R8, R8, R3, R9, 0x3, P2 ;  /* 0x0000000308087211 */ /* 0x000fe400010f1c09 */
[----:B------:R-:W-:Y:S02]  /*2370*/  IADD3 R4, P3, PT, R4, R7, RZ ;  /* 0x0000000704047210 */ /* 0x000fe40007f7e0ff */
[----:B------:R-:W-:-:S02]  /*2380*/  ISETP.GT.U32.AND P2, PT, R152, 0x1, PT ;  /* 0x000000019800780c */ /* 0x000fc40003f44070 */
[----:B------:R-:W-:Y:S02]  /*2390*/  MOV R7, 0x1 ;  /* 0x0000000100077802 */ /* 0x000fe40000000f00 */
[----:B------:R-:W-:Y:S02]  /*23a0*/  LEA.HI.X R3, R5, UR7, R6, 0x2, P4 ;  /* 0x0000000705037c11 */ /* 0x000fe4000a0f1406 */
[----:B------:R-:W-:Y:S02]  /*23b0*/  IADD3.X R5, PT, PT, RZ, R8, RZ, P3, !PT ;  /* 0x00000008ff057210 */ /* 0x000fe40001ffe4ff */
[----:B------:R-:W-:-:S03]  /*23c0*/  SEL R7, R7, 0xffffffff, !P2 ;  /* 0xffffffff07077807 */ /* 0x000fc60005000000 */
[----:B------:R0:W-:Y:S01]  /*23d0*/  STG.E.64 desc[UR4][R4.64], R18 ;  /* 0x0000001204007986 */ /* 0x0001e2000c101b04 */
[----:B------:R-:W-:Y:S06]  /*23e0*/  MEMBAR.ALL.GPU ;  /* 0x0000000000007992 */ /* 0x000fec000000a000 */
[----:B------:R-:W-:-:S00]  /*23f0*/  ERRBAR ;  /* 0x00000000000079ab */ /* 0x000fc00000000000 */
[----:B------:R-:W-:Y:S06]  /*2400*/  CGAERRBAR ;  /* 0x00000000000075ab */ /* 0x000fec0000000000 */
[----:B------:R0:W-:Y:S01]  /*2410*/  REDG.E.ADD.S32.STRONG.GPU desc[UR4][R2.64], R7 ;  /* 0x000000070200798e */ /* 0x0001e2000c12e304 */
[----:B------:R-:W-:-:S04]  /*2420*/  ISETP.GE.U32.AND P2, PT, R152, 0x2, PT ;  /* 0x000000029800780c */ /* 0x000fc80003f46070 */
[----:B------:R-:W-:-:S09]  /*2430*/  SEL R9, RZ, 0x8, P2 ;  /* 0x00000008ff097807 */ /* 0x000fd20001000000 */
.L_x_2388:
[----:B0-----:R-:W2:Y:S04]  /*2440*/  LDG.E.STRONG.GPU R4, desc[UR4][R2.64] ;  /* 0x0000000402047981 */ /* 0x001ea8000c1ef900 */
[----:B--2---:R-:W-:Y:S01]  /*2450*/  CCTL.IVALL ;  /* 0x00000000ff00798f */ /* 0x004fe20002000000 */
[----:B------:R-:W-:Y:S05]  /*2460*/  YIELD ;  /* 0x0000000000007946 */ /* 0x000fea0003800000 */
[----:B------:R-:W-:-:S13]  /*2470*/  ISETP.NE.AND P2, PT, R4, R9, PT ;  /* 0x000000090400720c */ /* 0x000fda0003f45270 */
[----:B------:R-:W-:Y:S05]  /*2480*/  @P2 BRA `(.L_x_2388) ;  /* 0xfffffffc00ec2947 */ /* 0x000fea000383ffff */
.L_x_2387:
[----:B------:R-:W-:Y:S05]  /*2490*/  WARPSYNC.ALL ;  /* 0x0000000000007948 */ /* 0x000fea0003800000 */
[----:B0-----:R-:W0:Y:S01]  /*24a0*/  @!P1 LDC.64 R2, c[0x0][0x3b0] ;  /* 0x0000ec00ff029b82 */ /* 0x001e220000000a00 */
[----:B------:R-:W-:Y:S01]  /*24b0*/  @!P1 LOP3.LUT R4, R152, 0x1, RZ, 0xc0, !PT ;  /* 0x0000000198049812 */ /* 0x000fe200078ec0ff */
[----:B------:R-:W1:Y:S01]  /*24c0*/  LDCU UR6, c[0x0][0x388] ;  /* 0x00007100ff0677ac */ /* 0x000e620008000800 */
[----:B------:R-:W-:Y:S02]  /*24d0*/  @!P1 LOP3.LUT R5, R95, 0x7ffffff8, RZ, 0xc0, !PT ;  /* 0x7ffffff85f059812 */ /* 0x000fe400078ec0ff */
[----:B------:R-:W-:-:S02]  /*24e0*/  @!P1 IADD3 R4, PT, PT, -R4, RZ, RZ ;  /* 0x000000ff04049210 */ /* 0x000fc40007ffe1ff */
[----:B------:R-:W-:Y:S02]  /*24f0*/  @!P1 SHF.L.U32 R155, R155, 0x3, RZ ;  /* 0x000000039b9b9819 */ /* 0x000fe400000006ff */
[----:B------:R-:W-:Y:S02]  /*2500*/  @!P1 LOP3.LUT R4, R4, R161, RZ, 0xc0, !PT ;  /* 0x000000a104049212 */ /* 0x000fe400078ec0ff */
[----:B------:R-:W-:Y:S01]  /*2510*/  @!P1 LOP3.LUT R155, R155, 0xf8, RZ, 0xc0, !PT ;  /* 0x000000f89b9b9812 */ /* 0x000fe200078ec0ff */
[----:B------:R-:W-:Y:S01]  /*2520*/  BAR.SYNC.DEFER_BLOCKING 0x0 ;  /* 0x0000000000007b1d */ /* 0x000fe20000010000 */
[----:B------:R-:W-:-:S04]  /*2530*/  @!P1 IADD3 R4, P2, PT, R4, R5, RZ ;  /* 0x0000000504049210 */ /* 0x000fc80007f5e0ff */
[----:B------:R-:W-:Y:S02]  /*2540*/  @!P1 IADD3.X R5, PT, PT, RZ, RZ, RZ, P2, !PT ;  /* 0x000000ffff059210 */ /* 0x000fe400017fe4ff */
[----:B0-----:R-:W-:-:S04]  /*2550*/  @!P1 LEA R2, P2, R4, R2, 0x3 ;  /* 0x0000000204029211 */ /* 0x001fc800078418ff */
[----:B------:R-:W-:Y:S02]  /*2560*/  @!P1 LEA.HI.X R3, R4, R3, R5, 0x3, P2 ;  /* 0x0000000304039211 */ /* 0x000fe400010f1c05 */
[----:B------:R-:W-:Y:S02]  /*2570*/  CS2R R4, SRZ ;  /* 0x0000000000047805 */ /* 0x000fe4000001ff00 */
[----:B------:R-:W-:-:S04]  /*2580*/  @!P1 IADD3 R2, P2, PT, R155, R2, RZ ;  /* 0x000000029b029210 */ /* 0x000fc80007f5e0ff */
[----:B------:R-:W-:-:S05]  /*2590*/  @!P1 IADD3.X R3, PT, PT, RZ, R3, RZ, P2, !PT ;  /* 0x00000003ff039210 */ /* 0x000fca00017fe4ff */
[----:B------:R-:W2:Y:S01]  /*25a0*/  @!P1 LDG.E.64 R4, desc[UR4][R2.64] ;  /* 0x0000000402049981 */ /* 0x000ea2000c1e1b00 */
[----:B------:R-:W-:Y:S02]  /*25b0*/  IADD3 R151, PT, PT, R151, R168, RZ ;  /* 0x000000a897977210 */ /* 0x000fe40007ffe0ff */
[----:B------:R-:W-:Y:S02]  /*25c0*/  IADD3 R152, PT, PT, R152, 0x1, RZ ;  /* 0x0000000198987810 */ /* 0x000fe40007ffe0ff */
[----:B-1----:R-:W-:Y:S02]  /*25d0*/  ISETP.GE.AND P1, PT, R151, UR6, PT ;  /* 0x0000000697007c0c */ /* 0x002fe4000bf26270 */
[----:B------:R-:W-:Y:S02]  /*25e0*/  PLOP3.LUT P0, PT, P0, PT, PT, 0x8, 0x80 ;  /* 0x000000000080781c */ /* 0x000fe4000070e170 */
[----:B------:R-:W-:Y:S01]  /*25f0*/  LOP3.LUT R152, R152, 0x3, RZ, 0xc0, !PT ;  /* 0x0000000398987812 */ /* 0x000fe200078ec0ff */
[----:B--2---:R-:W0:Y:S04]  /*2600*/  SHFL.BFLY PT, R7, R4, 0x1, 0x1f ;  /* 0x0c201f0004077f89 */ /* 0x004e2800000e0000 */
        /* <DEDUP_REMOVED lines=18> */
[----:B-1----:R-:W-:-:S03]  /*2730*/  FADD R4, R3, R4 ;  /* 0x0000000403047221 */ /* 0x002fc60000000000 */
[----:B------:R-:W-:Y:S01]  /*2740*/  FMUL R5, R5, 1.52587890625e-05 ;  /* 0x3780000005057820 */ /* 0x000fe20000400000 */
[----:B------:R-:W0:Y:S01]  /*2750*/  LDC.64 R2, c[0x0][0x3e8] ;  /* 0x0000fa00ff027b82 */ /* 0x000e220000000a00 */
[----:B------:R-:W-:-:S04]  /*2760*/  FMUL R4, R4, 1.52587890625e-05 ;  /* 0x3780000004047820 */ /* 0x000fc80000400000 */
[-CC-:B------:R-:W-:Y:S01]  /*2770*/  FFMA R0, R0, R4.reuse, R5.reuse ;  /* 0x0000000400007223 */ /* 0x180fe20000000005 */
        /* <DEDUP_REMOVED lines=42> */
[----:B------:R-:W-:Y:S01]  /*2a20*/  FFMA R155, R200, R4, R5 ;  /* 0x00000004c89b7223 */ /* 0x000fe20000000005 */
[----:B0-----:R-:W-:-:S04]  /*2a30*/  IMAD.WIDE.U32 R2, R154, 0x10, R2 ;  /* 0x000000109a027825 */ /* 0x001fc800078e0002 */
[C---:B------:R-:W-:Y:S01]  /*2a40*/  FMUL R12, R50.reuse, R25 ;  /* 0x00000019320c7220 */ /* 0x040fe20000400000 */
        /* <DEDUP_REMOVED lines=31> */
[----:B------:R0:W-:Y:S01]  /*2c40*/  STG.E.128 desc[UR4][R2.64], R12 ;  /* 0x0000000c02007986 */ /* 0x0001e2000c101d04 */
[C---:B------:R-:W-:Y:S01]  /*2c50*/  FMUL R4, R50.reuse, R7 ;  /* 0x0000000732047220 */ /* 0x040fe20000400000 */
[C---:B------:R-:W-:Y:S01]  /*2c60*/  FMUL R6, R50.reuse, R9 ;  /* 0x0000000932067220 */ /* 0x040fe20000400000 */
[C---:B------:R-:W-:Y:S01]  /*2c70*/  FMUL R5, R50.reuse, R5 ;  /* 0x0000000532057220 */ /* 0x040fe20000400000 */
[----:B------:R1:W-:Y:S01]  /*2c80*/  STG.E.128 desc[UR4][R2.64+0x8000], R16 ;  /* 0x0080001002007986 */ /* 0x0003e2000c101d04 */
[C---:B------:R-:W-:Y:S01]  /*2c90*/  FMUL R7, R50.reuse, R179 ;  /* 0x000000b332077220 */ /* 0x040fe20000400000 */
[C---:B------:R-:W-:Y:S01]  /*2ca0*/  FMUL R8, R50.reuse, R27 ;  /* 0x0000001b32087220 */ /* 0x040fe20000400000 */
[C---:B------:R-:W-:Y:S01]  /*2cb0*/  FMUL R9, R50.reuse, R175 ;  /* 0x000000af32097220 */ /* 0x040fe20000400000 */
[----:B------:R2:W-:Y:S01]  /*2cc0*/  STG.E.128 desc[UR4][R2.64+0x10000], R20 ;  /* 0x0100001402007986 */ /* 0x0005e2000c101d04 */
[C---:B------:R-:W-:Y:S01]  /*2cd0*/  FMUL R10, R50.reuse, R37 ;  /* 0x00000025320a7220 */ /* 0x040fe20000400000 */
[----:B------:R-:W-:-:S02]  /*2ce0*/  FMUL R11, R50, R11 ;  /* 0x0000000b320b7220 */ /* 0x000fc40000400000 */
[----:B------:R3:W-:Y:S04]  /*2cf0*/  STG.E.128 desc[UR4][R2.64+0x18000], R4 ;  /* 0x0180000402007986 */ /* 0x0007e8000c101d04 */
[----:B------:R3:W-:Y:S01]  /*2d00*/  STG.E.128 desc[UR4][R2.64+0x20000], R8 ;  /* 0x0200000802007986 */ /* 0x0007e2000c101d04 */
[C---:B0-----:R-:W-:Y:S01]  /*2d10*/  FMUL R12, R50.reuse, R49 ;  /* 0x00000031320c7220 */ /* 0x041fe20000400000 */
[C---:B------:R-:W-:Y:S01]  /*2d20*/  FMUL R13, R50.reuse, R159 ;  /* 0x0000009f320d7220 */ /* 0x040fe20000400000 */
[C---:B------:R-:W-:Y:S01]  /*2d30*/  FMUL R14, R50.reuse, R177 ;  /* 0x000000b1320e7220 */ /* 0x040fe20000400000 */
[C---:B------:R-:W-:Y:S01]  /*2d40*/  FMUL R15, R50.reuse, R157 ;  /* 0x0000009d320f7220 */ /* 0x040fe20000400000 */
[C---:B-1----:R-:W-:Y:S01]  /*2d50*/  FMUL R16, R50.reuse, R183 ;  /* 0x000000b732107220 */ /* 0x042fe20000400000 */
[C---:B------:R-:W-:Y:S01]  /*2d60*/  FMUL R17, R50.reuse, R191 ;  /* 0x000000bf32117220 */ /* 0x040fe20000400000 */
[C---:B------:R-:W-:Y:S01]  /*2d70*/  FMUL R18, R50.reuse, R187 ;  /* 0x000000bb32127220 */ /* 0x040fe20000400000 */
[C---:B------:R-:W-:Y:S01]  /*2d80*/  FMUL R19, R50.reuse, R195 ;  /* 0x000000c332137220 */ /* 0x040fe20000400000 */
[C---:B--2---:R-:W-:Y:S01]  /*2d90*/  FMUL R20, R50.reuse, R193 ;  /* 0x000000c132147220 */ /* 0x044fe20000400000 */
[C---:B------:R-:W-:Y:S01]  /*2da0*/  FMUL R21, R50.reuse, R197 ;  /* 0x000000c532157220 */ /* 0x040fe20000400000 */
[C---:B------:R-:W-:Y:S01]  /*2db0*/  FMUL R22, R50.reuse, R199 ;  /* 0x000000c732167220 */ /* 0x040fe20000400000 */
[----:B------:R-:W-:Y:S01]  /*2dc0*/  FMUL R23, R50, R155 ;  /* 0x0000009b32177220 */ /* 0x000fe20000400000 */
[----:B------:R3:W-:Y:S04]  /*2dd0*/  STG.E.128 desc[UR4][R2.64+0x28000], R12 ;  /* 0x0280000c02007986 */ /* 0x0007e8000c101d04 */
[----:B------:R3:W-:Y:S04]  /*2de0*/  STG.E.128 desc[UR4][R2.64+0x30000], R16 ;  /* 0x0300001002007986 */ /* 0x0007e8000c101d04 */
[----:B------:R3:W-:Y:S01]  /*2df0*/  STG.E.128 desc[UR4][R2.64+0x38000], R20 ;  /* 0x0380001402007986 */ /* 0x0007e2000c101d04 */
[----:B------:R-:W-:Y:S05]  /*2e00*/  @!P1 BRA `(.L_x_2389) ;  /* 0xffffffdc00289947 */ /* 0x000fea000383ffff */
[----:B---3--:R-:W-:Y:S02]  /*2e10*/  MOV R22, R99 ;  /* 0x0000006300167202 */ /* 0x008fe40000000f00 */
[----:B------:R-:W-:Y:S02]  /*2e20*/  MOV R26, R98 ;  /* 0x00000062001a7202 */ /* 0x000fe40000000f00 */
[----:B------:R-:W-:Y:S02]  /*2e30*/  MOV R23, R97 ;  /* 0x0000006100177202 */ /* 0x000fe40000000f00 */
[----:B------:R-:W-:Y:S02]  /*2e40*/  MOV R27, R96 ;  /* 0x00000060001b7202 */ /* 0x000fe40000000f00 */
[----:B------:R-:W-:Y:S02]  /*2e50*/  MOV R34, R76 ;  /* 0x0000004c00227202 */ /* 0x000fe40000000f00 */
[----:B------:R-:W-:-:S02]  /*2e60*/  MOV R35, R77 ;  /* 0x0000004d00237202 */ /* 0x000fc40000000f00 */
[----:B------:R-:W-:Y:S02]  /*2e70*/  MOV R28, R54 ;  /* 0x00000036001c7202 */ /* 0x000fe40000000f00 */
        /* <DEDUP_REMOVED lines=56> */
[----:B------:R-:W-:-:S07]  /*3200*/  MOV R43, R93 ;  /* 0x0000005d002b7202 */ /* 0x000fce0000000f00 */
.L_x_2382:
[----:B------:R-:W0:Y:S01]  /*3210*/  LDC.64 R2, c[0x0][0x3d8] ;  /* 0x0000f600ff027b82 */ /* 0x000e220000000a00 */
[----:B------:R-:W-:-:S04]  /*3220*/  SHF.L.U32 R95, R95, 0xb, RZ ;  /* 0x0000000b5f5f7819 */ /* 0x000fc800000006ff */
[----:B------:R-:W-:-:S03]  /*3230*/  LOP3.LUT R95, R94, 0xffffc000, R95, 0xf8, !PT ;  /* 0xffffc0005e5f7812 */ /* 0x000fc600078ef85f */
[----:B------:R-:W1:Y:S02]  /*3240*/  LDC.64 R36, c[0x0][0x3e0] ;  /* 0x0000f800ff247b82 */ /* 0x000e640000000a00 */
[----:B0-----:R-:W-:-:S05]  /*3250*/  IMAD.WIDE.U32 R2, R95, 0x10, R2 ;  /* 0x000000105f027825 */ /* 0x001fca00078e0002 */
[----:B------:R-:W-:Y:S01]  /*3260*/  STG.E.128 desc[UR4][R2.64], R8 ;  /* 0x0000000802007986 */ /* 0x000fe2000c101d04 */
[----:B-1----:R-:W-:-:S05]  /*3270*/  IMAD.WIDE.U32 R36, R95, 0x10, R36 ;  /* 0x000000105f247825 */ /* 0x002fca00078e0024 */
[----:B------:R-:W-:Y:S04]  /*3280*/  STG.E.128 desc[UR4][R36.64], R4 ;  /* 0x0000000424007986 */ /* 0x000fe8000c101d04 */
        /* <DEDUP_REMOVED lines=13> */
[----:B------:R-:W-:Y:S01]  /*3360*/  STG.E.128 desc[UR4][R36.64+0x38000], R56 ;  /* 0x0380003824007986 */ /* 0x000fe2000c101d04 */
[----:B------:R-:W-:Y:S05]  /*3370*/  EXIT ;  /* 0x000000000000794d */ /* 0x000fea0003800000 */
.L_x_2390:
        /* <DEDUP_REMOVED lines=16> */
.L_x_4815:


//--------------------- .text._ZN18transformer_engine13normalization28ln_bwd_finalize_tuned_kernelINS0_22Kernel_traits_finalizeILj65536E13__nv_bfloat16S3_S3_fjLj1024ELj4ENS0_18Kernel_traits_baseILj65536ES3_S3_S3_fjLj1024EEEEEEEvNS0_20BackwardKernelParamsE --------------------------
	.section	.text._ZN18transformer_engine13normalization28ln_bwd_finalize_tuned_kernelINS0_22Kernel_traits_finalizeILj65536E13__nv_bfloat16S3_S3_fjLj1024ELj4ENS0_18Kernel_traits_baseILj65536ES3_S3_S3_fjLj1024EEEEEEEvNS0_20BackwardKernelParamsE,"ax",@progbits
	.align	128
        .global         _ZN18transformer_engine13normalization28ln_bwd_finalize_tuned_kernelINS0_22Kernel_traits_finalizeILj65536E13__nv_bfloat16S3_S3_fjLj1024ELj4ENS0_18Kernel_traits_baseILj65536ES3_S3_S3_fjLj1024EEEEEEEvNS0_20BackwardKernelParamsE
        .type           _ZN18transformer_engine13normalization28ln_bwd_finalize_tuned_kernelINS0_22Kernel_traits_finalizeILj65536E13__nv_bfloat16S3_S3_fjLj1024ELj4ENS0_18Kernel_traits_baseILj65536ES3_S3_S3_fjLj1024EEEEEEEvNS0_20BackwardKernelParamsE,@function
        .size           _ZN18transformer_engine13normalization28ln_bwd_finalize_tuned_kernelINS0_22Kernel_traits_finalizeILj65536E13__nv_bfloat16S3_S3_fjLj1024ELj4ENS0_18Kernel_traits_baseILj65536ES3_S3_S3_fjLj1024EEEEEEEvNS0_20BackwardKernelParamsE,(.L_x_4816 - _ZN18transformer_engine13normalization28ln_bwd_finalize_tuned_kernelINS0_22Kernel_traits_finalizeILj65536E13__nv_bfloat16S3_S3_fjLj1024ELj4ENS0_18Kernel_traits_baseILj65536ES3_S3_S3_fjLj1024EEEEEEEvNS0_20BackwardKernelParamsE)
        .other          _ZN18transformer_engine13normalization28ln_bwd_finalize_tuned_kernelINS0_22Kernel_traits_finalizeILj65536E13__nv_bfloat16S3_S3_fjLj1024ELj4ENS0_18Kernel_traits_baseILj65536ES3_S3_S3_fjLj1024EEEEEEEvNS0_20BackwardKernelParamsE,@"STO_CUDA_ENTRY STV_DEFAULT"
_ZN18transformer_engine13normalization28ln_bwd_finalize_tuned_kernelINS0_22Kernel_traits_finalizeILj65536E13__nv_bfloat16S3_S3_fjLj1024ELj4ENS0_18Kernel_traits_baseILj65536ES3_S3_S3_fjLj1024EEEEEEEvNS0_20BackwardKernelParamsE:
.text._ZN18transformer_engine13normalization28ln_bwd_finalize_tuned_kernelINS0_22Kernel_traits_finalizeILj65536E13__nv_bfloat16S3_S3_fjLj1024ELj4ENS0_18Kernel_traits_baseILj65536ES3_S3_S3_fjLj1024EEEEEEEvNS0_20BackwardKernelParamsE:
        /* <DEDUP_REMOVED lines=35> */
.L_x_2395:
        /* <DEDUP_REMOVED lines=118> */
.L_x_2394:
[----:B------:R-:W-:Y:S05]  /*0990*/  BSYNC.RECONVERGENT B1 ;  /* 0x0000000000017941 */ /* 0x000fea0003800200 */
.L_x_2393:
        /* <DEDUP_REMOVED lines=65> */
.L_x_2397:
[----:B------:R-:W-:Y:S05]  /*0db0*/  BSYNC.RECONVERGENT B1 ;  /* 0x0000000000017941 */ /* 0x000fea0003800200 */
.L_x_2396:
        /* <DEDUP_REMOVED lines=37> */
.L_x_2399:
[----:B------:R-:W-:Y:S05]  /*1010*/  BSYNC.RECONVERGENT B1 ;  /* 0x0000000000017941 */ /* 0x000fea0003800200 */
.L_x_2398:
[----:B------:R-:W-:Y:S05]  /*1020*/  @!P1 BRA `(.L_x_2392) ;  /* 0x00000000003c9947 */ /* 0x000fea0003800000 */
[----:B------:R-:W0:Y:S01]  /*1030*/  LDC.64 R6, c[0x0][0x3d8] ;  /* 0x0000f600ff067b82 */ /* 0x000e220000000a00 */
[----:B------:R-:W-:Y:S02]  /*1040*/  LEA R2, R15, R11, 0x10 ;  /* 0x0000000b0f027211 */ /* 0x000fe400078e80ff */
[----:B------:R-:W-:Y:S02]  /*1050*/  IADD3 R24, PT, PT, -R24, RZ, RZ ;  /* 0x000000ff18187210 */ /* 0x000fe40007ffe1ff */
[----:B------:R-:W-:-:S03]  /*1060*/  IADD3 R11, PT, PT, R13, R2, RZ ;  /* 0x000000020d0b7210 */ /* 0x000fc60007ffe0ff */
[----:B------:R-:W1:Y:S04]  /*1070*/  LDC.64 R8, c[0x0][0x3e0] ;  /* 0x0000f800ff087b82 */ /* 0x000e680000000a00 */
.L_x_2400:
        /* <DEDUP_REMOVED lines=10> */
.L_x_2392:
[----:B------:R-:W-:Y:S05]  /*1120*/  BSYNC.RECONVERGENT B0 ;  /* 0x0000000000007941 */ /* 0x000fea0003800200 */
.L_x_2391:
        /* <DEDUP_REMOVED lines=55> */
.L_x_2401:
        /* <DEDUP_REMOVED lines=14> */
.L_x_4816:


//--------------------- .text._ZN18transformer_engine13normalization19ln_bwd_tuned_kernelINS0_13Kernel_traitsI13__nv_bfloat16S3_S3_fjLj65536ELj8ELj1ELj8ELj16ENS0_18Kernel_traits_baseILj65536ES3_S3_S3_fjLj256EEEEEEEvNS0_20BackwardKernelParamsE --------------------------
	.section	.text._ZN18transformer_engine13normalization19ln_bwd_tuned_kernelINS0_13Kernel_traitsI13__nv_bfloat16S3_S3_fjLj65536ELj8ELj1ELj8ELj16ENS0_18Kernel_traits_baseILj65536ES3_S3_S3_fjLj256EEEEEEEvNS0_20BackwardKernelParamsE,"ax",@progbits
	.align	128
        .global         _ZN18transformer_engine13normalization19ln_bwd_tuned_kernelINS0_13Kernel_traitsI13__nv_bfloat16S3_S3_fjLj65536ELj8ELj1ELj8ELj16ENS0_18Kernel_traits_baseILj65536ES3_S3_S3_fjLj256EEEEEEEvNS0_20BackwardKernelParamsE
        .type           _ZN18transformer_engine13normalization19ln_bwd_tuned_kernelINS0_13Kernel_traitsI13__nv_bfloat16S3_S3_fjLj65536ELj8ELj1ELj8ELj16ENS0_18Kernel_traits_baseILj65536ES3_S3_S3_fjLj256EEEEEEEvNS0_20BackwardKernelParamsE,@function
        .size           _ZN18transformer_engine13normalization19ln_bwd_tuned_kernelINS0_13Kernel_traitsI13__nv_bfloat16S3_S3_fjLj65536ELj8ELj1ELj8ELj16ENS0_18Kernel_traits_baseILj65536ES3_S3_S3_fjLj256EEEEEEEvNS0_20BackwardKernelParamsE,(.L_x_4817 - _ZN18transformer_engine13normalization19ln_bwd_tuned_kernelINS0_13Kernel_traitsI13__nv_bfloat16S3_S3_fjLj65536ELj8ELj1ELj8ELj16ENS0_18Kernel_traits_baseILj65536ES3_S3_S3_fjLj256EEEEEEEvNS0_20BackwardKernelParamsE)
        .other          _ZN18transformer_engine13normalization19ln_bwd_tuned_kernelINS0_13Kernel_traitsI13__nv_bfloat16S3_S3_fjLj65536ELj8ELj1ELj8ELj16ENS0_18Kernel_traits_baseILj65536ES3_S3_S3_fjLj256EEEEEEEvNS0_20BackwardKernelParamsE,@"STO_CUDA_ENTRY STV_DEFAULT"
_ZN18transformer_engine13normalization19ln_bwd_tuned_kernelINS0_13Kernel_traitsI13__nv_bfloat16S3_S3_fjLj65536ELj8ELj1ELj8ELj16ENS0_18Kernel_traits_baseILj65536ES3_S3_S3_fjLj256EEEEEEEvNS0_20BackwardKernelParamsE:
.text._ZN18transformer_engine13normalization19ln_bwd_tuned_kernelINS0_13Kernel_traitsI13__nv_bfloat16S3_S3_fjLj65536ELj8ELj1ELj8ELj16ENS0_18Kernel_traits_baseILj65536ES3_S3_S3_fjLj256EEEEEEEvNS0_20BackwardKernelParamsE:
        /* <DEDUP_REMOVED lines=47> */
[----:B------:R-:W2:Y:S04]  /*02f0*/  LDG.E.128 R16, desc[UR4][R40.64] ;  /* 0x0000000428107981 */ /* 0x000ea8000c1e1d00 */
[----:B------:R-:W3:Y:S04]  /*0300*/  LDG.E.128 R12, desc[UR4][R40.64+0x8000] ;  /* 0x00800004280c7981 */ /* 0x000ee8000c1e1d00 */
[----:B------:R-:W4:Y:S04]  /*0310*/  LDG.E.128 R8, desc[UR4][R40.64+0x10000] ;  /* 0x0100000428087981 */ /* 0x000f28000c1e1d00 */
[----:B------:R0:W5:Y:S01]  /*0320*/  LDG.E.128 R4, desc[UR4][R40.64+0x18000] ;  /* 0x0180000428047981 */ /* 0x000162000c1e1d00 */
        /* <DEDUP_REMOVED lines=8> */
[----:B------:R-:W-:Y:S01]  /*03b0*/  CS2R R58, SRZ ;  /* 0x00000000003a7805 */ /* 0x000fe2000001ff00 */
[----:B0-----:R-:W-:Y:S01]  /*03c0*/  HFMA2 R41, -RZ, RZ, 0, 0 ;  /* 0x00000000ff297431 */ /* 0x001fe200000001ff */
[----:B------:R-:W-:-:S02]  /*03d0*/  CS2R R66, SRZ ;  /* 0x0000000000427805 */ /* 0x000fc4000001ff00 */
[----:B------:R-:W-:Y:S02]  /*03e0*/  CS2R R68, SRZ ;  /* 0x0000000000447805 */ /* 0x000fe4000001ff00 */
[----:B------:R-:W-:Y:S02]  /*03f0*/  CS2R R70, SRZ ;  /* 0x0000000000467805 */ /* 0x000fe4000001ff00 */
[----:B------:R-:W-:Y:S02]  /*0400*/  CS2R R76, SRZ ;  /* 0x00000000004c7805 */ /* 0x000fe4000001ff00 */
[----:B------:R-:W-:Y:S02]  /*0410*/  CS2R R72, SRZ ;  /* 0x0000000000487805 */ /* 0x000fe4000001ff00 */
[----:B------:R-:W-:Y:S02]  /*0420*/  CS2R R36, SRZ ;  /* 0x0000000000247805 */ /* 0x000fe4000001ff00 */
[----:B------:R-:W-:-:S02]  /*0430*/  MOV R38, RZ ;  /* 0x000000ff00267202 */ /* 0x000fc40000000f00 */
        /* <DEDUP_REMOVED lines=20> */
[C---:B--2---:R-:W-:Y:S02]  /*0580*/  PRMT R0, R16.reuse, 0x7632, R0 ;  /* 0x0000763210007816 */ /* 0x044fe40000000000 */
[----:B------:R-:W-:Y:S02]  /*0590*/  SHF.L.U32 R102, R16, 0x10, RZ ;  /* 0x0000001010667819 */ /* 0x000fe400000006ff */
[C---:B------:R-:W-:Y:S02]  /*05a0*/  PRMT R2, R17.reuse, 0x7632, R2 ;  /* 0x0000763211027816 */ /* 0x040fe40000000002 */
[----:B------:R-:W-:Y:S01]  /*05b0*/  SHF.L.U32 R16, R17, 0x10, RZ ;  /* 0x0000001011107819 */ /* 0x000fe200000006ff */
[----:B------:R-:W-:Y:S01]  /*05c0*/  FADD R102, R133, R102 ;  /* 0x0000006685667221 */ /* 0x000fe20000000000 */
[----:B------:R-:W-:-:S02]  /*05d0*/  PRMT R3, R18, 0x7632, R3 ;  /* 0x0000763212037816 */ /* 0x000fc40000000003 */
[----:B------:R-:W-:Y:S01]  /*05e0*/  SHF.L.U32 R104, R18, 0x10, RZ ;  /* 0x0000001012687819 */ /* 0x000fe200000006ff */
[----:B------:R-:W-:Y:S01]  /*05f0*/  FADD R103, R133, R16 ;  /* 0x0000001085677221 */ /* 0x000fe20000000000 */
[C---:B------:R-:W-:Y:S02]  /*0600*/  PRMT R17, R19.reuse, 0x7632, R17 ;  /* 0x0000763213117816 */ /* 0x040fe40000000011 */
[----:B------:R-:W-:Y:S01]  /*0610*/  SHF.L.U32 R18, R19, 0x10, RZ ;  /* 0x0000001013127819 */ /* 0x000fe200000006ff */
[C---:B------:R-:W-:Y:S01]  /*0620*/  FADD R104, R133.reuse, R104 ;  /* 0x0000006885687221 */ /* 0x040fe20000000000 */
[C---:B---3--:R-:W-:Y:S02]  /*0630*/  PRMT R19, R12.reuse, 0x7632, R19 ;  /* 0x000076320c137816 */ /* 0x048fe40000000013 */
[----:B------:R-:W-:Y:S01]  /*0640*/  SHF.L.U32 R106, R12, 0x10, RZ ;  /* 0x000000100c6a7819 */ /* 0x000fe200000006ff */
[----:B------:R-:W-:Y:S01]  /*0650*/  FADD R105, R133, R18 ;  /* 0x0000001285697221 */ /* 0x000fe20000000000 */
[----:B------:R-:W-:-:S02]  /*0660*/  PRMT R12, R13, 0x7632, R12 ;  /* 0x000076320d0c7816 */ /* 0x000fc4000000000c */
[----:B------:R-:W-:Y:S01]  /*0670*/  SHF.L.U32 R20, R13, 0x10, RZ ;  /* 0x000000100d147819 */ /* 0x000fe200000006ff */
[C---:B------:R-:W-:Y:S01]  /*0680*/  FADD R106, R133.reuse, R106 ;  /* 0x0000006a856a7221 */ /* 0x040fe20000000000 */
[C---:B------:R-:W-:Y:S02]  /*0690*/  PRMT R13, R14.reuse, 0x7632, R13 ;  /* 0x000076320e0d7816 */ /* 0x040fe4000000000d */
[----:B------:R-:W-:Y:S01]  /*06a0*/  SHF.L.U32 R108, R14, 0x10, RZ ;  /* 0x000000100e6c7819 */ /* 0x000fe200000006ff */
[----:B------:R-:W-:Y:S01]  /*06b0*/  FADD R107, R133, R20 ;  /* 0x00000014856b7221 */ /* 0x000fe20000000000 */
[C---:B------:R-:W-:Y:S02]  /*06c0*/  PRMT R14, R15.reuse, 0x7632, R14 ;  /* 0x000076320f0e7816 */ /* 0x040fe4000000000e */
[----:B------:R-:W-:Y:S01]  /*06d0*/  SHF.L.U32 R22, R15, 0x10, RZ ;  /* 0x000000100f167819 */ /* 0x000fe200000006ff */
[----:B------:R-:W-:Y:S01]  /*06e0*/  FADD R108, R133, R108 ;  /* 0x0000006c856c7221 */ /* 0x000fe20000000000 */
[----:B----4-:R-:W-:-:S02]  /*06f0*/  PRMT R15, R8, 0x7632, R15 ;  /* 0x00007632080f7816 */ /* 0x010fc4000000000f */
[----:B------:R-:W-:Y:S01]  /*0700*/  SHF.L.U32 R110, R8, 0x10, RZ ;  /* 0x00000010086e7819 */ /* 0x000fe200000006ff */
[----:B------:R-:W-:Y:S01]  /*0710*/  FADD R109, R133, R22 ;  /* 0x00000016856d7221 */ /* 0x000fe20000000000 */
[C---:B------:R-:W-:Y:S02]  /*0720*/  PRMT R8, R9.reuse, 0x7632, R8 ;  /* 0x0000763209087816 */ /* 0x040fe40000000008 */
[----:B------:R-:W-:Y:S01]  /*0730*/  SHF.L.U32 R24, R9, 0x10, RZ ;  /* 0x0000001009187819 */ /* 0x000fe200000006ff */
[C---:B------:R-:W-:Y:S01]  /*0740*/  FADD R110, R133.reuse, R110 ;  /* 0x0000006e856e7221 */ /* 0x040fe20000000000 */
[C---:B------:R-:W-:Y:S02]  /*0750*/  PRMT R9, R10.reuse, 0x7632, R9 ;  /* 0x000076320a097816 */ /* 0x040fe40000000009 */
[----:B------:R-:W-:Y:S01]  /*0760*/  SHF.L.U32 R112, R10, 0x10, RZ ;  /* 0x000000100a707819 */ /* 0x000fe200000006ff */
[----:B------:R-:W-:Y:S01]  /*0770*/  FADD R111, R133, R24 ;  /* 0x00000018856f7221 */ /* 0x000fe20000000000 */
[----:B------:R-:W-:-:S02]  /*0780*/  PRMT R10, R11, 0x7632, R10 ;  /* 0x000076320b0a7816 */ /* 0x000fc4000000000a */
[----:B------:R-:W-:Y:S01]  /*0790*/  SHF.L.U32 R26, R11, 0x10, RZ ;  /* 0x000000100b1a7819 */ /* 0x000fe200000006ff */
[----:B------:R-:W-:Y:S01]  /*07a0*/  FADD R112, R133, R112 ;  /* 0x0000007085707221 */ /* 0x000fe20000000000 */
[C---:B-----5:R-:W-:Y:S02]  /*07b0*/  PRMT R21, R5.reuse, 0x7632, R21 ;  /* 0x0000763205157816 */ /* 0x060fe40000000015 */
[----:B------:R-:W-:Y:S01]  /*07c0*/  SHF.L.U32 R28, R5, 0x10, RZ ;  /* 0x00000010051c7819 */ /* 0x000fe200000006ff */
[C---:B------:R-:W-:Y:S01]  /*07d0*/  FADD R113, R133.reuse, R26 ;  /* 0x0000001a85717221 */ /* 0x040fe20000000000 */
[----:B------:R-:W-:Y:S02]  /*07e0*/  PRMT R11, R4, 0x7632, R11 ;  /* 0x00007632040b7816 */ /* 0x000fe4000000000b */
[----:B------:R-:W-:Y:S01]  /*07f0*/  PRMT R5, R6, 0x7632, R5 ;  /* 0x0000763206057816 */ /* 0x000fe20000000005 */
[----:B------:R-:W-:Y:S01]  /*0800*/  FADD R115, R133, R28 ;  /* 0x0000001c85737221 */ /* 0x000fe20000000000 */
[----:B------:R-:W-:-:S02]  /*0810*/  PRMT R23, R7, 0x7632, R23 ;  /* 0x0000763207177816 */ /* 0x000fc40000000017 */
[----:B------:R-:W-:Y:S02]  /*0820*/  SHF.L.U32 R114, R4, 0x10, RZ ;  /* 0x0000001004727819 */ /* 0x000fe400000006ff */
[----:B------:R-:W-:Y:S02]  /*0830*/  SHF.L.U32 R116, R6, 0x10, RZ ;  /* 0x0000001006747819 */ /* 0x000fe400000006ff */
[----:B------:R-:W-:Y:S01]  /*0840*/  SHF.L.U32 R30, R7, 0x10, RZ ;  /* 0x00000010071e7819 */ /* 0x000fe200000006ff */
[C---:B------:R-:W-:Y:S01]  /*0850*/  FADD R114, R133.reuse, R114 ;  /* 0x0000007285727221 */ /* 0x040fe20000000000 */
[----:B------:R-:W-:Y:S01]  /*0860*/  SHF.L.U32 R0, R0, 0x10, RZ ;  /* 0x0000001000007819 */ /* 0x000fe200000006ff */
[C---:B------:R-:W-:Y:S01]  /*0870*/  FADD R116, R133.reuse, R116 ;  /* 0x0000007485747221 */ /* 0x040fe20000000000 */
[----:B------:R-:W-:Y:S01]  /*0880*/  SHF.L.U32 R2, R2, 0x10, RZ ;  /* 0x0000001002027819 */ /* 0x000fe200000006ff */
[----:B------:R-:W-:Y:S01]  /*0890*/  FADD R117, R133, R30 ;  /* 0x0000001e85757221 */ /* 0x000fe20000000000 */
[----:B------:R-:W-:Y:S01]  /*08a0*/  SHF.L.U32 R120, R3, 0x10, RZ ;  /* 0x0000001003787819 */ /* 0x000fe200000006ff */
[----:B------:R-:W-:Y:S01]  /*08b0*/  FADD R118, R133, R0 ;  /* 0x0000000085767221 */ /* 0x000fe20000000000 */
        /* <DEDUP_REMOVED lines=23> */
[----:B------:R-:W-:Y:S01]  /*0a30*/  FADD R130, R133, R130 ;  /* 0x0000008285827221 */ /* 0x000fe20000000000 */
[----:B------:R-:W-:Y:S01]  /*0a40*/  SHF.L.U32 R16, R23, 0x10, RZ ;  /* 0x0000001017107819 */ /* 0x000fe200000006ff */
[----:B------:R-:W-:-:S02]  /*0a50*/  FADD R131, R133, R6 ;  /* 0x0000000685837221 */ /* 0x000fc40000000000 */
[C---:B------:R-:W-:Y:S02]  /*0a60*/  FADD R132, R133.reuse, R132 ;  /* 0x0000008485847221 */ /* 0x040fe40000000000 */
[----:B------:R-:W-:-:S07]  /*0a70*/  FADD R133, R133, R16 ;  /* 0x0000001085857221 */ /* 0x000fce0000000000 */
.L_x_2409:
[----:B0-----:R-:W0:Y:S01]  /*0a80*/  S2R R39, SR_CTAID.X ;  /* 0x0000000000277919 */ /* 0x001e220000002500 */
[----:B------:R-:W1:Y:S01]  /*0a90*/  LDC.64 R142, c[0x0][0x3c8] ;  /* 0x0000f200ff8e7b82 */ /* 0x000e620000000a00 */
[----:B------:R-:W2:Y:S07]  /*0aa0*/  S2R R138, SR_TID.X ;  /* 0x00000000008a7919 */ /* 0x000eae0000002100 */
[----:B------:R-:W3:Y:S08]  /*0ab0*/  LDC.64 R144, c[0x0][0x390] ;  /* 0x0000e400ff907b82 */ /* 0x000ef00000000a00 */
[----:B------:R-:W4:Y:S01]  /*0ac0*/  LDC.64 R140, c[0x0][0x3a0] ;  /* 0x0000e800ff8c7b82 */ /* 0x000f220000000a00 */
[----:B0-----:R-:W-:-:S02]  /*0ad0*/  SHF.L.U32 R3, R39, 0x8, RZ ;  /* 0x0000000827037819 */ /* 0x001fc400000006ff */
[----:B--2---:R-:W-:-:S04]  /*0ae0*/  LOP3.LUT R40, R138, 0xff, RZ, 0xc0, !PT ;  /* 0x000000ff8a287812 */ /* 0x004fc800078ec0ff */
[----:B------:R-:W-:Y:S02]  /*0af0*/  LOP3.LUT R40, R40, 0x700, R3, 0xf8, !PT ;  /* 0x0000070028287812 */ /* 0x000fe400078ef803 */
[----:B------:R-:W0:Y:S02]  /*0b00*/  LDC.64 R2, c[0x0][0x398] ;  /* 0x0000e600ff027b82 */ /* 0x000e240000000a00 */
[----:B------:R-:W-:-:S05]  /*0b10*/  LEA R136, R135, R40, 0xd ;  /* 0x0000002887887211 */ /* 0x000fca00078e68ff */
[----:B-1----:R-:W-:-:S04]  /*0b20*/  IMAD.WIDE.U32 R142, R136, 0x10, R142 ;  /* 0x00000010888e7825 */ /* 0x002fc800078e008e */
[----:B---3--:R-:W-:Y:S01]  /*0b30*/  IMAD.WIDE.U32 R144, R136, 0x10, R144 ;  /* 0x0000001088907825 */ /* 0x008fe200078e0090 */
[----:B------:R-:W2:Y:S04]  /*0b40*/  LDG.E.128 R8, desc[UR4][R142.64] ;  /* 0x000000048e087981 */ /* 0x000ea8000c1e1d00 */
[----:B------:R-:W3:Y:S04]  /*0b50*/  LDG.E.128 R12, desc[UR4][R144.64+0x8000] ;  /* 0x00800004900c7981 */ /* 0x000ee8000c1e1d00 */
[----:B------:R-:W5:Y:S04]  /*0b60*/  LDG.E.128 R4, desc[UR4][R144.64] ;  /* 0x0000000490047981 */ /* 0x000f68000c1e1d00 */
[----:B------:R-:W5:Y:S01]  /*0b70*/  LDG.E.128 R24, desc[UR4][R142.64+0x10000] ;  /* 0x010000048e187981 */ /* 0x000f62000c1e1d00 */
[----:B0-----:R-:W-:-:S03]  /*0b80*/  IMAD.WIDE R2, R135, 0x4, R2 ;  /* 0x0000000487027825 */ /* 0x001fc600078e0202 */
[----:B------:R-:W5:Y:S04]  /*0b90*/  LDG.E.128 R20, desc[UR4][R144.64+0x10000] ;  /* 0x0100000490147981 */ /* 0x000f68000c1e1d00 */
[----:B------:R-:W5:Y:S04]  /*0ba0*/  LDG.E.128 R28, desc[UR4][R144.64+0x18000] ;  /* 0x01800004901c7981 */ /* 0x000f68000c1e1d00 */
[----:B------:R-:W5:Y:S01]  /*0bb0*/  LDG.E.128 R16, desc[UR4][R142.64+0x8000] ;  /* 0x008000048e107981 */ /* 0x000f62000c1e1d00 */
[----:B----4-:R-:W-:-:S03]  /*0bc0*/  IMAD.WIDE R140, R135, 0x4, R140 ;  /* 0x00000004878c7825 */ /* 0x010fc600078e028c */
[----:B------:R0:W4:Y:S04]  /*0bd0*/  LDG.E R0, desc[UR4][R2.64] ;  /* 0x0000000402007981 */ /* 0x000128000c1e1900 */
[----:B------:R-:W4:Y:S04]  /*0be0*/  LDG.E.128 R32, desc[UR4][R142.64+0x18000] ;  /* 0x018000048e207981 */ /* 0x000f28000c1e1d00 */
[----:B------:R1:W4:Y:S01]  /*0bf0*/  LDG.E R137, desc[UR4][R140.64] ;  /* 0x000000048c897981 */ /* 0x000322000c1e1900 */
[C---:B--2---:R-:W-:Y:S02]  /*0c00*/  PRMT R167, R8.reuse, 0x7632, R167 ;  /* 0x0000763208a77816 */ /* 0x044fe400000000a7 */
[----:B0-----:R-:W-:-:S02]  /*0c10*/  SHF.L.U32 R3, R8, 0x10, RZ ;  /* 0x0000001008037819 */ /* 0x001fc400000006ff */
[C---:B---3--:R-:W-:Y:S02]  /*0c20*/  PRMT R8, R12.reuse, 0x7632, R8 ;  /* 0x000076320c087816 */ /* 0x048fe40000000008 */
[----:B-1----:R-:W-:Y:S02]  /*0c30*/  SHF.L.U32 R141, R12, 0x10, RZ ;  /* 0x000000100c8d7819 */ /* 0x002fe400000006ff */
[C---:B-----5:R-:W-:Y:S02]  /*0c40*/  PRMT R139, R4.reuse, 0x7632, R139 ;  /* 0x00007632048b7816 */ /* 0x060fe4000000008b */
[----:B------:R-:W-:Y:S02]  /*0c50*/  SHF.L.U32 R147, R4, 0x10, RZ ;  /* 0x0000001004937819 */ /* 0x000fe400000006ff */
[C---:B------:R-:W-:Y:S02]  /*0c60*/  PRMT R12, R14.reuse, 0x7632, R12 ;  /* 0x000076320e0c7816 */ /* 0x040fe4000000000c */
[----:B------:R-:W-:-:S02]  /*0c70*/  SHF.L.U32 R153, R14, 0x10, RZ ;  /* 0x000000100e997819 */ /* 0x000fc400000006ff */
[C---:B------:R-:W-:Y:S02]  /*0c80*/  PRMT R4, R5.reuse, 0x7632, R4 ;  /* 0x0000763205047816 */ /* 0x040fe40000000004 */
[----:B------:R-:W-:Y:S02]  /*0c90*/  SHF.L.U32 R149, R5, 0x10, RZ ;  /* 0x0000001005957819 */ /* 0x000fe400000006ff */
[C---:B------:R-:W-:Y:S02]  /*0ca0*/  PRMT R14, R15.reuse, 0x7632, R14 ;  /* 0x000076320f0e7816 */ /* 0x040fe4000000000e */
        /* <DEDUP_REMOVED lines=11> */
[----:B------:R-:W-:Y:S02]  /*0d60*/  SHF.L.U32 R157, R20, 0x10, RZ ;  /* 0x00000010149d7819 */ /* 0x000fe400000006ff */
[C---:B------:R-:W-:Y:S02]  /*0d70*/  PRMT R24, R28.reuse, 0x7632, R24 ;  /* 0x000076321c187816 */ /* 0x040fe40000000018 */
[----:B------:R-:W-:Y:S02]  /*0d80*/  SHF.L.U32 R181, R28, 0x10, RZ ;  /* 0x000000101cb57819 */ /* 0x000fe400000006ff */
[----:B------:R-:W-:-:S02]  /*0d90*/  PRMT R173, R16, 0x7632, R173 ;  /* 0x0000763210ad7816 */ /* 0x000fc400000000ad */
[----:B------:R-:W-:Y:S02]  /*0da0*/  SHF.L.U32 R7, R16, 0x10, RZ ;  /* 0x0000001010077819 */ /* 0x000fe400000006ff */
[C---:B------:R-:W-:Y:S02]  /*0db0*/  PRMT R171, R18.reuse, 0x7632, R171 ;  /* 0x0000763212ab7816 */ /* 0x040fe400000000ab */
[----:B------:R-:W-:Y:S02]  /*0dc0*/  SHF.L.U32 R13, R18, 0x10, RZ ;  /* 0x00000010120d7819 */ /* 0x000fe400000006ff */
[C---:B------:R-:W-:Y:S02]  /*0dd0*/  PRMT R177, R26.reuse, 0x7632, R177 ;  /* 0x000076321ab17816 */ /* 0x040fe400000000b1 */
[----:B------:R-:W-:Y:S02]  /*0de0*/  SHF.L.U32 R159, R26, 0x10, RZ ;  /* 0x000000101a9f7819 */ /* 0x000fe400000006ff */
[----:B------:R-:W-:-:S02]  /*0df0*/  PRMT R28, R30, 0x7632, R28 ;  /* 0x000076321e1c7816 */ /* 0x000fc4000000001c */
[----:B------:R-:W-:Y:S02]  /*0e00*/  SHF.L.U32 R185, R30, 0x10, RZ ;  /* 0x000000101eb97819 */ /* 0x000fe400000006ff */
[----:B------:R-:W-:Y:S02]  /*0e10*/  PRMT R16, R20, 0x7632, R16 ;  /* 0x0000763214107816 */ /* 0x000fe40000000010 */
[----:B------:R-:W-:Y:S02]  /*0e20*/  PRMT R18, R21, 0x7632, R18 ;  /* 0x0000763215127816 */ /* 0x000fe40000000012 */
[----:B------:R-:W-:Y:S02]  /*0e30*/  PRMT R142, R22, 0x7632, R142 ;  /* 0x00007632168e7816 */ /* 0x000fe4000000008e */
[----:B------:R-:W-:Y:S02]  /*0e40*/  PRMT R158, R23, 0x7632, R158 ;  /* 0x00007632179e7816 */ /* 0x000fe4000000009e */
[----:B------:R-:W-:-:S02]  /*0e50*/  PRMT R26, R29, 0x7632, R26 ;  /* 0x000076321d1a7816 */ /* 0x000fc4000000001a */
[C---:B------:R-:W-:Y:S01]  /*0e60*/  PRMT R30, R31.reuse, 0x7632, R30 ;  /* 0x000076321f1e7816 */ /* 0x040fe2000000001e */
[----:B----4-:R-:W-:Y:S01]  /*0e70*/  FADD R20, -R0, R147 ;  /* 0x0000009300147221 */ /* 0x010fe20000000100 */
[----:B------:R-:W-:Y:S01]  /*0e80*/  SHF.L.U32 R165, R22, 0x10, RZ ;  /* 0x0000001016a57819 */ /* 0x000fe200000006ff */
[C---:B------:R-:W-:Y:S01]  /*0e90*/  FADD R22, -R0.reuse, R149 ;  /* 0x0000009500167221 */ /* 0x040fe20000000100 */
[----:B------:R-:W-:Y:S01]  /*0ea0*/  SHF.L.U32 R187, R31, 0x10, RZ ;  /* 0x000000101fbb7819 */ /* 0x000fe200000006ff */
[C---:B------:R-:W-:Y:S01]  /*0eb0*/  FADD R150, -R0.reuse, R145 ;  /* 0x0000009100967221 */ /* 0x040fe20000000100 */
[----:B------:R-:W-:Y:S01]  /*0ec0*/  SHF.L.U32 R163, R21, 0x10, RZ ;  /* 0x0000001015a37819 */ /* 0x000fe200000006ff */
[C---:B------:R-:W-:Y:S01]  /*0ed0*/  FADD R152, -R0.reuse, R151 ;  /* 0x0000009700987221 */ /* 0x040fe20000000100 */
[----:B------:R-:W-:Y:S01]  /*0ee0*/  SHF.L.U32 R179, R23, 0x10, RZ ;  /* 0x0000001017b37819 */ /* 0x000fe200000006ff */
[C---:B------:R-:W-:Y:S01]  /*0ef0*/  FADD R146, -R0.reuse, R141 ;  /* 0x0000008d00927221 */ /* 0x040fe20000000100 */
[C---:B------:R-:W-:Y:S01]  /*0f00*/  PRMT R170, R25.reuse, 0x7632, R170 ;  /* 0x0000763219aa7816 */ /* 0x040fe200000000aa */
[C---:B------:R-:W-:Y:S01]  /*0f10*/  FADD R148, -R0.reuse, R143 ;  /* 0x0000008f00947221 */ /* 0x040fe20000000100 */
[----:B------:R-:W-:Y:S01]  /*0f20*/  SHF.L.U32 R2, R25, 0x10, RZ ;  /* 0x0000001019027819 */ /* 0x000fe200000006ff */
[C---:B------:R-:W-:Y:S01]  /*0f30*/  FADD R154, -R0.reuse, R153 ;  /* 0x00000099009a7221 */ /* 0x040fe20000000100 */
[C---:B------:R-:W-:Y:S01]  /*0f40*/  PRMT R188, R27.reuse, 0x7632, R188 ;  /* 0x000076321bbc7816 */ /* 0x040fe200000000bc */
[C---:B------:R-:W-:Y:S01]  /*0f50*/  FADD R156, -R0.reuse, R155 ;  /* 0x0000009b009c7221 */ /* 0x040fe20000000100 */
[----:B------:R-:W-:Y:S01]  /*0f60*/  SHF.L.U32 R161, R27, 0x10, RZ ;  /* 0x000000101ba17819 */ /* 0x000fe200000006ff */
[----:B------:R-:W-:Y:S01]  /*0f70*/  FADD R182, -R0, R157 ;  /* 0x0000009d00b67221 */ /* 0x000fe20000000100 */
[----:B------:R-:W-:-:S02]  /*0f80*/  SHF.L.U32 R183, R29, 0x10, RZ ;  /* 0x000000101db77819 */ /* 0x000fc400000006ff */
[----:B------:R-:W-:Y:S02]  /*0f90*/  SHF.L.U32 R139, R139, 0x10, RZ ;  /* 0x000000108b8b7819 */ /* 0x000fe400000006ff */
[----:B------:R-:W-:Y:S02]  /*0fa0*/  SHF.L.U32 R21, R4, 0x10, RZ ;  /* 0x0000001004157819 */ /* 0x000fe400000006ff */
[----:B------:R-:W-:Y:S02]  /*0fb0*/  SHF.L.U32 R23, R144, 0x10, RZ ;  /* 0x0000001090177819 */ /* 0x000fe400000006ff */
[----:B------:R-:W-:Y:S02]  /*0fc0*/  SHF.L.U32 R25, R6, 0x10, RZ ;  /* 0x0000001006197819 */ /* 0x000fe400000006ff */
[----:B------:R-:W-:Y:S02]  /*0fd0*/  SHF.L.U32 R27, R8, 0x10, RZ ;  /* 0x00000010081b7819 */ /* 0x000fe400000006ff */
        /* <DEDUP_REMOVED lines=10> */
[----:B------:R-:W-:Y:S01]  /*1080*/  SHF.L.U32 R157, R30, 0x10, RZ ;  /* 0x000000101e9d7819 */ /* 0x000fe200000006ff */
[C-C-:B------:R-:W-:Y:S01]  /*1090*/  FADD R4, -R0.reuse, R187.reuse ;  /* 0x000000bb00047221 */ /* 0x140fe20000000100 */
[C---:B------:R-:W-:Y:S01]  /*10a0*/  PRMT R187, R33.reuse, 0x7632, R187 ;  /* 0x0000763221bb7816 */ /* 0x040fe200000000bb */
[C---:B------:R-:W-:Y:S01]  /*10b0*/  FADD R178, -R0.reuse, R163 ;  /* 0x000000a300b27221 */ /* 0x040fe20000000100 */
[----:B------:R-:W-:Y:S01]  /*10c0*/  SHF.L.U32 R6, R33, 0x10, RZ ;  /* 0x0000001021067819 */ /* 0x000fe200000006ff */
[C---:B------:R-:W-:Y:S01]  /*10d0*/  FADD R176, -R0.reuse, R165 ;  /* 0x000000a500b07221 */ /* 0x040fe20000000100 */
[----:B------:R-:W-:Y:S01]  /*10e0*/  SHF.L.U32 R167, R167, 0x10, RZ ;  /* 0x00000010a7a77819 */ /* 0x000fe200000006ff */
        /* <DEDUP_REMOVED lines=22> */
[C---:B------:R-:W-:Y:S01]  /*1250*/  PRMT R140, R9.reuse, 0x7632, R140 ;  /* 0x00007632098c7816 */ /* 0x040fe2000000008c */
[----:B------:R-:W-:Y:S01]  /*1260*/  FMUL R23, R118, R167 ;  /* 0x000000a776177220 */ /* 0x000fe20000400000 */
[----:B------:R-:W-:Y:S01]  /*1270*/  SHF.L.U32 R9, R9, 0x10, RZ ;  /* 0x0000001009097819 */ /* 0x000fe200000006ff */
[----:B------:R-:W-:Y:S01]  /*1280*/  FADD R20, RZ, R33 ;  /* 0x00000021ff147221 */ /* 0x000fe20000000000 */
[----:B------:R-:W-:Y:S01]  /*1290*/  FMUL R24, R137, R24 ;  /* 0x0000001889187220 */ /* 0x000fe20000400000 */
[----:B------:R-:W-:Y:S01]  /*12a0*/  FFMA R21, R0, R33, RZ ;  /* 0x0000002100157223 */ /* 0x000fe200000000ff */
[C---:B------:R-:W-:Y:S01]  /*12b0*/  PRMT R185, R32.reuse, 0x7632, R185 ;  /* 0x0000763220b97816 */ /* 0x040fe200000000b9 */
[----:B------:R-:W-:Y:S01]  /*12c0*/  FMUL R31, R103, R9 ;  /* 0x00000009671f7220 */ /* 0x000fe20000400000 */
[----:B------:R-:W-:Y:S01]  /*12d0*/  SHF.L.U32 R163, R32, 0x10, RZ ;  /* 0x0000001020a37819 */ /* 0x000fe200000006ff */
[----:B------:R-:W-:Y:S01]  /*12e0*/  FADD R32, R20, R23 ;  /* 0x0000001714207221 */ /* 0x000fe20000000000 */
[----:B------:R-:W-:Y:S01]  /*12f0*/  SHF.L.U32 R18, R140, 0x10, RZ ;  /* 0x000000108c127819 */ /* 0x000fe200000006ff */
[----:B------:R-:W-:Y:S01]  /*1300*/  FMUL R22, R137, R22 ;  /* 0x0000001689167220 */ /* 0x000fe20000400000 */
[----:B------:R-:W-:-:S02]  /*1310*/  PRMT R179, R35, 0x7632, R179 ;  /* 0x0000763223b37816 */ /* 0x000fc400000000b3 */
[----:B------:R-:W-:Y:S01]  /*1320*/  SHF.L.U32 R12, R35, 0x10, RZ ;  /* 0x00000010230c7819 */ /* 0x000fe200000006ff */
[----:B------:R-:W-:Y:S01]  /*1330*/  FFMA R35, R24, R23, R21 ;  /* 0x0000001718237223 */ /* 0x000fe20000000015 */
[----:B------:R-:W-:Y:S01]  /*1340*/  FMUL R21, R119, R18 ;  /* 0x0000001277157220 */ /* 0x000fe20000400000 */
[----:B------:R-:W-:Y:S01]  /*1350*/  FADD R32, R32, R31 ;  /* 0x0000001f20207221 */ /* 0x000fe20000000000 */
[----:B------:R-:W-:Y:S01]  /*1360*/  FMUL R20, R137, R142 ;  /* 0x0000008e89147220 */ /* 0x000fe20000400000 */
[----:B------:R-:W-:Y:S01]  /*1370*/  FFMA R35, R22, R31, R35 ;  /* 0x0000001f16237223 */ /* 0x000fe20000000023 */
[----:B------:R-:W-:Y:S01]  /*1380*/  SHF.L.U32 R169, R169, 0x10, RZ ;  /* 0x00000010a9a97819 */ /* 0x000fe200000006ff */
[----:B------:R-:W-:Y:S01]  /*1390*/  FMUL R30, R104, R5 ;  /* 0x00000005681e7220 */ /* 0x000fe20000400000 */
[----:B------:R-:W-:Y:S01]  /*13a0*/  PRMT R183, R34, 0x7632, R183 ;  /* 0x0000763222b77816 */ /* 0x000fe200000000b7 */
[----:B------:R-:W-:Y:S01]  /*13b0*/  FADD R139, R32, R21 ;  /* 0x00000015208b7221 */ /* 0x000fe20000000000 */
[----:B------:R-:W-:Y:S01]  /*13c0*/  SHF.L.U32 R165, R34, 0x10, RZ ;  /* 0x0000001022a57819 */ /* 0x000fe200000006ff */
[----:B------:R-:W-:Y:S01]  /*13d0*/  FMUL R34, R137, R150 ;  /* 0x0000009689227220 */ /* 0x000fe20000400000 */
[----:B------:R-:W-:Y:S01]  /*13e0*/  FFMA R141, R20, R21, R35 ;  /* 0x00000015148d7223 */ /* 0x000fe20000000023 */
[C---:B------:R-:W-:Y:S01]  /*13f0*/  PRMT R160, R11.reuse, 0x7632, R160 ;  /* 0x000076320ba07816 */ /* 0x040fe200000000a0 */
[----:B------:R-:W-:Y:S01]  /*1400*/  FMUL R35, R120, R169 ;  /* 0x000000a978237220 */ /* 0x000fe20000400000 */
[----:B------:R-:W-:Y:S01]  /*1410*/  SHF.L.U32 R11, R11, 0x10, RZ ;  /* 0x000000100b0b7819 */ /* 0x000fe200000006ff */
        /* <DEDUP_REMOVED lines=84> */
[----:B------:R-:W-:Y:S01]  /*1960*/  SHF.L.U32 R204, R179, 0x10, RZ ;  /* 0x00000010b3cc7819 */ /* 0x000fe200000006ff */
[----:B------:R-:W-:Y:S01]  /*1970*/  FADD R192, R192, R183 ;  /* 0x000000b7c0c07221 */ /* 0x000fe20000000000 */
[----:B------:R-:W-:Y:S01]  /*1980*/  FMUL R179, R137, R172 ;  /* 0x000000ac89b37220 */ /* 0x000fe20000400000 */
[----:B------:R-:W-:Y:S01]  /*1990*/  FFMA R180, R189, R183, R180 ;  /* 0x000000b7bdb47223 */ /* 0x000fe200000000b4 */
        /* <DEDUP_REMOVED lines=59> */
[----:B------:R-:W-:Y:S02]  /*1d50*/  FFMA R87, R140, R160, R87 ;  /* 0x000000a08c577223 */ /* 0x000fe40000000057 */
        /* <DEDUP_REMOVED lines=8> */
[----:B------:R-:W-:Y:S01]  /*1de0*/  FADD R96, R9, R96 ;  /* 0x0000006009607221 */ /* 0x000fe20000000000 */
[----:B------:R-:W-:Y:S01]  /*1df0*/  FFMA R97, R22, R9, R97 ;  /* 0x0000000916617223 */ /* 0x000fe20000000061 */
[----:B------:R-:W-:Y:S01]  /*1e00*/  FADD R88, R11, R88 ;  /* 0x000000580b587221 */ /* 0x000fe20000000000 */
[----:B------:R-:W-:Y:S01]  /*1e10*/  ISETP.GT.U32.AND P1, PT, R16, 0x7, PT ;  /* 0x000000071000780c */ /* 0x000fe20003f24070 */
        /* <DEDUP_REMOVED lines=12> */
[----:B0-----:R-:W-:Y:S01]  /*1ee0*/  FADD R2, R3, R2 ;  /* 0x0000000203027221 */ /* 0x001fe20000000000 */
        /* <DEDUP_REMOVED lines=35> */
[----:B------:R-:W-:Y:S01]  /*2120*/  ISETP.NE.AND P3, PT, R138, RZ, PT ;  /* 0x000000ff8a00720c */ /* 0x000fe20003f65270 */
[----:B------:R-:W-:Y:S01]  /*2130*/  FADD R64, R196, R64 ;  /* 0x00000040c4407221 */ /* 0x000fe20000000000 */
[----:B------:R-:W-:Y:S01]  /*2140*/  FFMA R45, R158, R196, R45 ;  /* 0x000000c49e2d7223 */ /* 0x000fe2000000002d */
[----:B------:R-:W-:Y:S01]  /*2150*/  FADD R62, R203, R62 ;  /* 0x0000003ecb3e7221 */ /* 0x000fe20000000000 */
[----:B------:R-:W-:Y:S01]  /*2160*/  FFMA R43, R198, R203, R43 ;  /* 0x000000cbc62b7223 */ /* 0x000fe2000000002b */
[----:B------:R-:W-:Y:S01]  /*2170*/  FADD R60, R204, R60 ;  /* 0x0000003ccc3c7221 */ /* 0x000fe20000000000 */
[----:B------:R-:W-:Y:S01]  /*2180*/  FFMA R41, R202, R204, R41 ;  /* 0x000000ccca297223 */ /* 0x000fe20000000029 */
        /* <DEDUP_REMOVED lines=10> */
.L_x_2404:
[----:B------:R-:W-:Y:S05]  /*2230*/  BSYNC.RECONVERGENT B0 ;  /* 0x0000000000007941 */ /* 0x000fea0003800200 */
.L_x_2403:
        /* <DEDUP_REMOVED lines=36> */
.L_x_2406:
[----:B------:R-:W-:Y:S05]  /*2480*/  BSYNC.RECONVERGENT B0 ;  /* 0x0000000000007941 */ /* 0x000fea0003800200 */
.L_x_2405:
        /* <DEDUP_REMOVED lines=32> */
.L_x_2408:
[----:B0-----:R-:W2:Y:S04]  /*2690*/  LDG.E.STRONG.GPU R4, desc[UR4][R2.64] ;  /* 0x0000000402047981 */ /* 0x001ea8000c1ef900 */
[----:B--2---:R-:W-:Y:S01]  /*26a0*/  CCTL.IVALL ;  /* 0x00000000ff00798f */ /* 0x004fe20002000000 */
[----:B------:R-:W-:Y:S05]  /*26b0*/  YIELD ;  /* 0x0000000000007946 */ /* 0x000fea0003800000 */
[----:B------:R-:W-:-:S13]  /*26c0*/  ISETP.NE.AND P2, PT, R4, R9, PT ;  /* 0x000000090400720c */ /* 0x000fda0003f45270 */
[----:B------:R-:W-:Y:S05]  /*26d0*/  @P2 BRA `(.L_x_2408) ;  /* 0xfffffffc00ec2947 */ /* 0x000fea000383ffff */
.L_x_2407:
        /* <DEDUP_REMOVED lines=77> */
[----:B------:R-:W-:Y:S01]  /*2bb0*/  FADD R28, R28, -R3 ;  /* 0x800000031c1c7221 */ /* 0x000fe20000000000 */
[----:B------:R-:W-:Y:S01]  /*2bc0*/  FADD R4, R155, -R2 ;  /* 0x800000029b047221 */ /* 0x000fe20000000000 */
[----:B------:R-:W-:Y:S01]  /*2bd0*/  FADD R0, R33, -R0 ;  /* 0x8000000021007221 */ /* 0x000fe20000000000 */
[----:B------:R-:W0:Y:S01]  /*2be0*/  LDC.64 R2, c[0x0][0x3e8] ;  /* 0x0000fa00ff027b82 */ /* 0x000e220000000a00 */
        /* <DEDUP_REMOVED lines=61> */
[----:B------:R-:W-:Y:S01]  /*2fc0*/  F2FP.BF16.F32.PACK_AB R4, R9, R0 ;  /* 0x000000000904723e */ /* 0x000fe200000010ff */
[----:B0-----:R-:W-:Y:S01]  /*2fd0*/  IMAD.WIDE.U32 R2, R136, 0x10, R2 ;  /* 0x0000001088027825 */ /* 0x001fe200078e0002 */
[----:B------:R-:W-:-:S02]  /*2fe0*/  F2FP.BF16.F32.PACK_AB R6, R11, R6 ;  /* 0x000000060b06723e */ /* 0x000fc400000010ff */
[----:B------:R-:W-:Y:S02]  /*2ff0*/  F2FP.BF16.F32.PACK_AB R9, R15, R148 ;  /* 0x000000940f09723e */ /* 0x000fe400000010ff */
[----:B------:R-:W-:Y:S02]  /*3000*/  F2FP.BF16.F32.PACK_AB R11, R19, R156 ;  /* 0x0000009c130b723e */ /* 0x000fe400000010ff */
[----:B------:R-:W-:Y:S02]  /*3010*/  F2FP.BF16.F32.PACK_AB R10, R17, R10 ;  /* 0x0000000a110a723e */ /* 0x000fe400000010ff */
[----:B------:R-:W-:Y:S02]  /*3020*/  F2FP.BF16.F32.PACK_AB R8, R13, R8 ;  /* 0x000000080d08723e */ /* 0x000fe400000010ff */
[----:B------:R-:W-:Y:S02]  /*3030*/  F2FP.BF16.F32.PACK_AB R15, R27, R18 ;  /* 0x000000121b0f723e */ /* 0x000fe400000010ff */
[----:B------:R-:W-:Y:S01]  /*3040*/  F2FP.BF16.F32.PACK_AB R7, R140, R7 ;  /* 0x000000078c07723e */ /* 0x000fe200000010ff */
[----:B------:R0:W-:Y:S01]  /*3050*/  STG.E.128 desc[UR4][R2.64+0x8000], R8 ;  /* 0x0080000802007986 */ /* 0x0001e2000c101d04 */
[----:B------:R-:W-:-:S02]  /*3060*/  F2FP.BF16.F32.PACK_AB R5, R20, R5 ;  /* 0x000000051405723e */ /* 0x000fc400000010ff */
[----:B------:R-:W-:Y:S02]  /*3070*/  F2FP.BF16.F32.PACK_AB R14, R25, R14 ;  /* 0x0000000e190e723e */ /* 0x000fe400000010ff */
[----:B------:R-:W-:Y:S01]  /*3080*/  F2FP.BF16.F32.PACK_AB R13, R23, R178 ;  /* 0x000000b2170d723e */ /* 0x000fe200000010ff */
[----:B------:R0:W-:Y:S01]  /*3090*/  STG.E.128 desc[UR4][R2.64], R4 ;  /* 0x0000000402007986 */ /* 0x0001e2000c101d04 */
[----:B------:R-:W-:Y:S02]  /*30a0*/  F2FP.BF16.F32.PACK_AB R12, R21, R12 ;  /* 0x0000000c150c723e */ /* 0x000fe400000010ff */
[----:B------:R-:W-:Y:S02]  /*30b0*/  F2FP.BF16.F32.PACK_AB R19, R137, R34 ;  /* 0x000000228913723e */ /* 0x000fe400000010ff */
[----:B------:R-:W-:Y:S01]  /*30c0*/  F2FP.BF16.F32.PACK_AB R18, R33, R194 ;  /* 0x000000c22112723e */ /* 0x000fe200000010ff */
[----:B------:R0:W-:Y:S01]  /*30d0*/  STG.E.128 desc[UR4][R2.64+0x10000], R12 ;  /* 0x0100000c02007986 */ /* 0x0001e2000c101d04 */
[----:B------:R-:W-:-:S02]  /*30e0*/  F2FP.BF16.F32.PACK_AB R17, R31, R184 ;  /* 0x000000b81f11723e */ /* 0x000fc400000010ff */
[----:B------:R-:W-:-:S05]  /*30f0*/  F2FP.BF16.F32.PACK_AB R16, R29, R16 ;  /* 0x000000101d10723e */ /* 0x000fca00000010ff */
[----:B------:R0:W-:Y:S01]  /*3100*/  STG.E.128 desc[UR4][R2.64+0x18000], R16 ;  /* 0x0180001002007986 */ /* 0x0001e2000c101d04 */
[----:B------:R-:W-:Y:S05]  /*3110*/  @!P1 BRA `(.L_x_2409) ;  /* 0xffffffd800589947 */ /* 0x000fea000383ffff */
[----:B0-----:R-:W-:Y:S02]  /*3120*/  MOV R13, R91 ;  /* 0x0000005b000d7202 */ /* 0x001fe40000000f00 */
        /* <DEDUP_REMOVED lines=59> */
[----:B------:R-:W-:-:S07]  /*34e0*/  MOV R35, R60 ;  /* 0x0000003c00237202 */ /* 0x000fce0000000f00 */
.L_x_2402:
[----:B------:R-:W0:Y:S01]  /*34f0*/  LDC.64 R2, c[0x0][0x3d8] ;  /* 0x0000f600ff027b82 */ /* 0x000e220000000a00 */
[----:B------:R-:W-:-:S04]  /*3500*/  SHF.L.U32 R39, R39, 0xa, RZ ;  /* 0x0000000a27277819 */ /* 0x000fc800000006ff */
[----:B------:R-:W-:-:S03]  /*3510*/  LOP3.LUT R39, R40, 0xffffe000, R39, 0xf8, !PT ;  /* 0xffffe00028277812 */ /* 0x000fc600078ef827 */
[----:B------:R-:W1:Y:S02]  /*3520*/  LDC.64 R28, c[0x0][0x3e0] ;  /* 0x0000f800ff1c7b82 */ /* 0x000e640000000a00 */
[----:B0-----:R-:W-:-:S05]  /*3530*/  IMAD.WIDE.U32 R2, R39, 0x20, R2 ;  /* 0x0000002027027825 */ /* 0x001fca00078e0002 */
[----:B------:R-:W-:Y:S01]  /*3540*/  STG.E.128 desc[UR4][R2.64], R8 ;  /* 0x0000000802007986 */ /* 0x000fe2000c101d04 */
[----:B-1----:R-:W-:-:S03]  /*3550*/  IMAD.WIDE.U32 R28, R39, 0x20, R28 ;  /* 0x00000020271c7825 */ /* 0x002fc600078e001c */
        /* <DEDUP_REMOVED lines=16> */
.L_x_2410:
        /* <DEDUP_REMOVED lines=10> */
.L_x_4817:


//--------------------- .text._ZN18transformer_engine13normalization28ln_bwd_finalize_tuned_kernelINS0_22Kernel_traits_finalizeILj65536E6__halffS3_fjLj1024ELj4ENS0_18Kernel_traits_baseILj65536ES3_fS3_fjLj1024EEEEEEEvNS0_20BackwardKernelParamsE --------------------------
	.section	.text._ZN18transformer_engine13normalization28ln_bwd_finalize_tuned_kernelINS0_22Kernel_traits_finalizeILj65536E6__halffS3_fjLj1024ELj4ENS0_18Kernel_traits_baseILj65536ES3_fS3_fjLj1024EEEEEEEvNS0_20BackwardKernelParamsE,"ax",@progbits
	.align	128
        .global         _ZN18transformer_engine13normalization28ln_bwd_finalize_tuned_kernelINS0_22Kernel_traits_finalizeILj65536E6__halffS3_fjLj1024ELj4ENS0_18Kernel_traits_baseILj65536ES3_fS3_fjLj1024EEEEEEEvNS0_20BackwardKernelParamsE
        .type           _ZN18transformer_engine13normalization28ln_bwd_finalize_tuned_kernelINS0_22Kernel_traits_finalizeILj65536E6__halffS3_fjLj1024ELj4ENS0_18Kernel_traits_baseILj65536ES3_fS3_fjLj1024EEEEEEEvNS0_20BackwardKernelParamsE,@function
        .size           _ZN18transformer_engine13normalization28ln_bwd_finalize_tuned_kernelINS0_22Kernel_traits_finalizeILj65536E6__halffS3_fjLj1024ELj4ENS0_18Kernel_traits_baseILj65536ES3_fS3_fjLj1024EEEEEEEvNS0_20BackwardKernelParamsE,(.L_x_4818 - _ZN18transformer_engine13normalization28ln_bwd_finalize_tuned_kernelINS0_22Kernel_traits_finalizeILj65536E6__halffS3_fjLj1024ELj4ENS0_18Kernel_traits_baseILj65536ES3_fS3_fjLj1024EEEEEEEvNS0_20BackwardKernelParamsE)
        .other          _ZN18transformer_engine13normalization28ln_bwd_finalize_tuned_kernelINS0_22Kernel_traits_finalizeILj65536E6__halffS3_fjLj1024ELj4ENS0_18Kernel_traits_baseILj65536ES3_fS3_fjLj1024EEEEEEEvNS0_20BackwardKernelParamsE,@"STO_CUDA_ENTRY STV_DEFAULT"
_ZN18transformer_engine13normalization28ln_bwd_finalize_tuned_kernelINS0_22Kernel_traits_finalizeILj65536E6__halffS3_fjLj1024ELj4ENS0_18Kernel_traits_baseILj65536ES3_fS3_fjLj1024EEEEEEEvNS0_20BackwardKernelParamsE:
.text._ZN18transformer_engine13normalization28ln_bwd_finalize_tuned_kernelINS0_22Kernel_traits_finalizeILj65536E6__halffS3_fjLj1024ELj4ENS0_18Kernel_traits_baseILj65536ES3_fS3_fjLj1024EEEEEEEvNS0_20BackwardKernelParamsE:
        /* <DEDUP_REMOVED lines=35> */
.L_x_2415:
        /* <DEDUP_REMOVED lines=118> */
.L_x_2414:
[----:B------:R-:W-:Y:S05]  /*0990*/  BSYNC.RECONVERGENT B1 ;  /* 0x0000000000017941 */ /* 0x000fea0003800200 */
.L_x_2413:
        /* <DEDUP_REMOVED lines=65> */
.L_x_2417:
[----:B------:R-:W-:Y:S05]  /*0db0*/  BSYNC.RECONVERGENT B1 ;  /* 0x0000000000017941 */ /* 0x000fea0003800200 */
.L_x_2416:
        /* <DEDUP_REMOVED lines=37> */
.L_x_2419:
[----:B------:R-:W-:Y:S05]  /*1010*/  BSYNC.RECONVERGENT B1 ;  /* 0x0000000000017941 */ /* 0x000fea0003800200 */
.L_x_2418:
[----:B------:R-:W-:Y:S05]  /*1020*/  @!P1 BRA `(.L_x_2412) ;  /* 0x00000000003c9947 */ /* 0x000fea0003800000 */
[----:B------:R-:W0:Y:S01]  /*1030*/  LDC.64 R6, c[0x0][0x3d8] ;  /* 0x0000f600ff067b82 */ /* 0x000e220000000a00 */
[----:B------:R-:W-:Y:S02]  /*1040*/  LEA R2, R15, R11, 0x10 ;  /* 0x0000000b0f027211 */ /* 0x000fe400078e80ff */
[----:B------:R-:W-:Y:S02]  /*1050*/  IADD3 R24, PT, PT, -R24, RZ, RZ ;  /* 0x000000ff18187210 */ /* 0x000fe40007ffe1ff */
[----:B------:R-:W-:-:S03]  /*1060*/  IADD3 R11, PT, PT, R13, R2, RZ ;  /* 0x000000020d0b7210 */ /* 0x000fc60007ffe0ff */
[----:B------:R-:W1:Y:S04]  /*1070*/  LDC.64 R8, c[0x0][0x3e0] ;  /* 0x0000f800ff087b82 */ /* 0x000e680000000a00 */
.L_x_2420:
        /* <DEDUP_REMOVED lines=10> */
.L_x_2412:
[----:B------:R-:W-:Y:S05]  /*1120*/  BSYNC.RECONVERGENT B0 ;  /* 0x0000000000007941 */ /* 0x000fea0003800200 */
.L_x_2411:
        /* <DEDUP_REMOVED lines=50> */
[----:B0-----:R-:W-:Y:S02]  /*1450*/  F2FP.F16.F32.PACK_AB R7, R7, R6 ;  /* 0x000000060707723e */ /* 0x001fe400000000ff */
[----:B--2---:R-:W-:-:S03]  /*1460*/  F2FP.F16.F32.PACK_AB R9, R9, R8 ;  /* 0x000000080909723e */ /* 0x004fc600000000ff */
[----:B------:R-:W-:Y:S04]  /*1470*/  STG.E desc[UR6][R2.64], R7 ;  /* 0x0000000702007986 */ /* 0x000fe8000c101906 */
[----:B------:R-:W-:Y:S01]  /*1480*/  STG.E desc[UR6][R4.64], R9 ;  /* 0x0000000904007986 */ /* 0x000fe2000c101906 */
[----:B------:R-:W-:Y:S05]  /*1490*/  EXIT ;  /* 0x000000000000794d */ /* 0x000fea0003800000 */
.L_x_2421:
        /* <DEDUP_REMOVED lines=14> */
.L_x_4818:


//--------------------- .text._ZN18transformer_engine13normalization19ln_bwd_tuned_kernelINS0_13Kernel_traitsI6__halffS3_fjLj65536ELj8ELj1ELj8ELj16ENS0_18Kernel_traits_baseILj65536ES3_fS3_fjLj256EEEEEEEvNS0_20BackwardKernelParamsE --------------------------
	.section	.text._ZN18transformer_engine13normalization19ln_bwd_tuned_kernelINS0_13Kernel_traitsI6__halffS3_fjLj65536ELj8ELj1ELj8ELj16ENS0_18Kernel_traits_baseILj65536ES3_fS3_fjLj256EEEEEEEvNS0_20BackwardKernelParamsE,"ax",@progbits
	.align	128
        .global         _ZN18transformer_engine13normalization19ln_bwd_tuned_kernelINS0_13Kernel_traitsI6__halffS3_fjLj65536ELj8ELj1ELj8ELj16ENS0_18Kernel_traits_baseILj65536ES3_fS3_fjLj256EEEEEEEvNS0_20BackwardKernelParamsE
        .type           _ZN18transformer_engine13normalization19ln_bwd_tuned_kernelINS0_13Kernel_traitsI6__halffS3_fjLj65536ELj8ELj1ELj8ELj16ENS0_18Kernel_traits_baseILj65536ES3_fS3_fjLj256EEEEEEEvNS0_20BackwardKernelParamsE,@function
        .size           _ZN18transformer_engine13normalization19ln_bwd_tuned_kernelINS0_13Kernel_traitsI6__halffS3_fjLj65536ELj8ELj1ELj8ELj16ENS0_18Kernel_traits_baseILj65536ES3_fS3_fjLj256EEEEEEEvNS0_20BackwardKernelParamsE,(.L_x_4819 - _ZN18transformer_engine13normalization19ln_bwd_tuned_kernelINS0_13Kernel_traitsI6__halffS3_fjLj65536ELj8ELj1ELj8ELj16ENS0_18Kernel_traits_baseILj65536ES3_fS3_fjLj256EEEEEEEvNS0_20BackwardKernelParamsE)
        .other          _ZN18transformer_engine13normalization19ln_bwd_tuned_kernelINS0_13Kernel_traitsI6__halffS3_fjLj65536ELj8ELj1ELj8ELj16ENS0_18Kernel_traits_baseILj65536ES3_fS3_fjLj256EEEEEEEvNS0_20BackwardKernelParamsE,@"STO_CUDA_ENTRY STV_DEFAULT"
_ZN18transformer_engine13normalization19ln_bwd_tuned_kernelINS0_13Kernel_traitsI6__halffS3_fjLj65536ELj8ELj1ELj8ELj16ENS0_18Kernel_traits_baseILj65536ES3_fS3_fjLj256EEEEEEEvNS0_20BackwardKernelParamsE:
.text._ZN18transformer_engine13normalization19ln_bwd_tuned_kernelINS0_13Kernel_traitsI6__halffS3_fjLj65536ELj8ELj1ELj8ELj16ENS0_18Kernel_traits_baseILj65536ES3_fS3_fjLj256EEEEEEEvNS0_20BackwardKernelParamsE:
        /* <DEDUP_REMOVED lines=91> */
[----:B--2---:R-:W-:Y:S01]  /*05b0*/  HADD2.F32 R119, -RZ, R2.H0_H0 ;  /* 0x20000002ff777230 */ /* 0x004fe20000004100 */
[--C-:B------:R-:W-:Y:S01]  /*05c0*/  SHF.R.U64 R135, R2, 0x10, R3.reuse ;  /* 0x0000001002877819 */ /* 0x100fe20000001203 */
[----:B------:R-:W-:Y:S01]  /*05d0*/  HADD2.F32 R17, -RZ, R3.H0_H0 ;  /* 0x20000003ff117230 */ /* 0x000fe20000004100 */
[----:B------:R-:W-:Y:S01]  /*05e0*/  SHF.R.U32.HI R0, RZ, 0x10, R3 ;  /* 0x00000010ff007819 */ /* 0x000fe20000011603 */
[----:B---3--:R-:W-:Y:S01]  /*05f0*/  HADD2.F32 R121, -RZ, R4.H0_H0 ;  /* 0x20000004ff797230 */ /* 0x008fe20000004100 */
[--C-:B------:R-:W-:Y:S01]  /*0600*/  SHF.R.U64 R137, R4, 0x10, R5.reuse ;  /* 0x0000001004897819 */ /* 0x100fe20000001205 */
[----:B------:R-:W-:Y:S01]  /*0610*/  HADD2.F32 R15, -RZ, R5.H0_H0 ;  /* 0x20000005ff0f7230 */ /* 0x000fe20000004100 */
[----:B------:R-:W-:Y:S01]  /*0620*/  SHF.R.U32.HI R2, RZ, 0x10, R5 ;  /* 0x00000010ff027819 */ /* 0x000fe20000011605 */
[----:B----4-:R-:W-:Y:S01]  /*0630*/  HADD2.F32 R123, -RZ, R6.H0_H0 ;  /* 0x20000006ff7b7230 */ /* 0x010fe20000004100 */
[--C-:B------:R-:W-:Y:S01]  /*0640*/  SHF.R.U64 R139, R6, 0x10, R7.reuse ;  /* 0x00000010068b7819 */ /* 0x100fe20000001207 */
[----:B------:R-:W-:Y:S01]  /*0650*/  HADD2.F32 R13, -RZ, R7.H0_H0 ;  /* 0x20000007ff0d7230 */ /* 0x000fe20000004100 */
[----:B------:R-:W-:Y:S01]  /*0660*/  SHF.R.U32.HI R4, RZ, 0x10, R7 ;  /* 0x00000010ff047819 */ /* 0x000fe20000011607 */
[----:B-----5:R-:W-:Y:S01]  /*0670*/  HADD2.F32 R11, -RZ, R9.H0_H0 ;  /* 0x20000009ff0b7230 */ /* 0x020fe20000004100 */
[--C-:B------:R-:W-:Y:S01]  /*0680*/  SHF.R.U64 R141, R8, 0x10, R9.reuse ;  /* 0x00000010088d7819 */ /* 0x100fe20000001209 */
[----:B------:R-:W-:Y:S01]  /*0690*/  HADD2.F32 R125, -RZ, R8.H0_H0 ;  /* 0x20000008ff7d7230 */ /* 0x000fe20000004100 */
[----:B------:R-:W-:Y:S01]  /*06a0*/  SHF.R.U32.HI R6, RZ, 0x10, R9 ;  /* 0x00000010ff067819 */ /* 0x000fe20000011609 */
[----:B------:R-:W-:Y:S01]  /*06b0*/  HADD2.F32 R9, -RZ, R19.H0_H0 ;  /* 0x20000013ff097230 */ /* 0x000fe20000004100 */
[----:B------:R-:W-:Y:S01]  /*06c0*/  SHF.R.U64 R143, R18, 0x10, R19 ;  /* 0x00000010128f7819 */ /* 0x000fe20000001213 */
[----:B------:R-:W-:Y:S01]  /*06d0*/  FADD R120, R150, R17 ;  /* 0x0000001196787221 */ /* 0x000fe20000000000 */
        /* <DEDUP_REMOVED lines=11> */
[C---:B------:R-:W-:Y:S01]  /*0790*/  FADD R126, R150.reuse, R11 ;  /* 0x0000000b967e7221 */ /* 0x040fe20000000000 */
[----:B------:R-:W-:Y:S01]  /*07a0*/  SHF.R.U32.HI R14, RZ, 0x10, R25 ;  /* 0x00000010ff0e7819 */ /* 0x000fe20000011619 */
[C---:B------:R-:W-:Y:S01]  /*07b0*/  FADD R128, R150.reuse, R9 ;  /* 0x0000000996807221 */ /* 0x040fe20000000000 */
[C---:B------:R-:W-:Y:S01]  /*07c0*/  FADD R130, R150.reuse, R7 ;  /* 0x0000000796827221 */ /* 0x040fe20000000000 */
[----:B------:R-:W-:Y:S01]  /*07d0*/  FADD R132, R150, R5 ;  /* 0x0000000596847221 */ /* 0x000fe20000000000 */
[----:B------:R-:W-:-:S02]  /*07e0*/  HADD2.F32 R127, -RZ, R18.H0_H0 ;  /* 0x20000012ff7f7230 */ /* 0x000fc40000004100 */
[C---:B------:R-:W-:Y:S01]  /*07f0*/  FADD R134, R150.reuse, R3 ;  /* 0x0000000396867221 */ /* 0x040fe20000000000 */
[----:B------:R-:W-:Y:S02]  /*0800*/  HADD2.F32 R129, -RZ, R20.H0_H0 ;  /* 0x20000014ff817230 */ /* 0x000fe40000004100 */
[C---:B------:R-:W-:Y:S01]  /*0810*/  FADD R119, R150.reuse, R119 ;  /* 0x0000007796777221 */ /* 0x040fe20000000000 */
[----:B------:R-:W-:Y:S02]  /*0820*/  HADD2.F32 R131, -RZ, R22.H0_H0 ;  /* 0x20000016ff837230 */ /* 0x000fe40000004100 */
[C---:B------:R-:W-:Y:S01]  /*0830*/  FADD R121, R150.reuse, R121 ;  /* 0x0000007996797221 */ /* 0x040fe20000000000 */
[----:B------:R-:W-:Y:S02]  /*0840*/  HADD2.F32 R133, -RZ, R24.H0_H0 ;  /* 0x20000018ff857230 */ /* 0x000fe40000004100 */
        /* <DEDUP_REMOVED lines=32> */
[C---:B------:R-:W-:Y:S01]  /*0a50*/  FADD R145, R150.reuse, R145 ;  /* 0x0000009196917221 */ /* 0x040fe20000000000 */
[C---:B------:R-:W-:Y:S01]  /*0a60*/  FADD R146, R150.reuse, R7 ;  /* 0x0000000796927221 */ /* 0x040fe20000000000 */
[C---:B------:R-:W-:Y:S01]  /*0a70*/  FADD R147, R150.reuse, R147 ;  /* 0x0000009396937221 */ /* 0x040fe20000000000 */
[C---:B------:R-:W-:Y:S01]  /*0a80*/  FADD R148, R150.reuse, R5 ;  /* 0x0000000596947221 */ /* 0x040fe20000000000 */
[C---:B------:R-:W-:Y:S01]  /*0a90*/  FADD R149, R150.reuse, R149 ;  /* 0x0000009596957221 */ /* 0x040fe20000000000 */
[----:B------:R-:W-:-:S07]  /*0aa0*/  FADD R150, R150, R3 ;  /* 0x0000000396967221 */ /* 0x000fce0000000000 */
.L_x_2429:
        /* <DEDUP_REMOVED lines=33> */
[----:B---3--:R-:W-:Y:S01]  /*0cc0*/  SHF.R.U64 R168, R2, 0x10, R3 ;  /* 0x0000001002a87819 */ /* 0x008fe20000001203 */
[----:B------:R-:W-:-:S02]  /*0cd0*/  HADD2.F32 R4, -RZ, R2.H0_H0 ;  /* 0x20000002ff047230 */ /* 0x000fc40000004100 */
[C---:B------:R-:W-:Y:S01]  /*0ce0*/  FADD R185, -R0.reuse, R7 ;  /* 0x0000000700b97221 */ /* 0x040fe20000000100 */
[C---:B------:R-:W-:Y:S01]  /*0cf0*/  FADD R181, -R0.reuse, R5 ;  /* 0x0000000500b57221 */ /* 0x040fe20000000100 */
[C---:B----4-:R-:W-:Y:S01]  /*0d00*/  FADD R189, -R0.reuse, R9 ;  /* 0x0000000900bd7221 */ /* 0x050fe20000000100 */
[C---:B------:R-:W-:Y:S01]  /*0d10*/  FADD R193, -R0.reuse, R11 ;  /* 0x0000000b00c17221 */ /* 0x040fe20000000100 */
[----:B------:R-:W-:Y:S02]  /*0d20*/  HADD2.F32 R168, -RZ, R168.H0_H0 ;  /* 0x200000a8ffa87230 */ /* 0x000fe40000004100 */
        /* <DEDUP_REMOVED lines=29> */
[----:B------:R-:W-:Y:S01]  /*0f00*/  SHF.R.U32.HI R31, RZ, 0x10, R3 ;  /* 0x00000010ff1f7819 */ /* 0x000fe20000011603 */
[----:B------:R-:W-:Y:S01]  /*0f10*/  HADD2.F32 R5, -RZ, R3.H0_H0 ;  /* 0x20000003ff057230 */ /* 0x000fe20000004100 */
[----:B------:R-:W-:Y:S01]  /*0f20*/  SHF.R.U64 R160, R46, 0x10, R47 ;  /* 0x000000102ea07819 */ /* 0x000fe2000000122f */
[----:B------:R-:W-:-:S02]  /*0f30*/  HADD2.F32 R165, -RZ, R46.H0_H0 ;  /* 0x2000002effa57230 */ /* 0x000fc40000004100 */
[----:B------:R-:W-:Y:S01]  /*0f40*/  FMUL R29, R149, R168 ;  /* 0x000000a8951d7220 */ /* 0x000fe20000400000 */
[----:B------:R-:W-:Y:S01]  /*0f50*/  FADD R46, RZ, R25 ;  /* 0x00000019ff2e7221 */ /* 0x000fe20000000000 */
[----:B------:R-:W-:Y:S01]  /*0f60*/  FMUL R20, R50, R181 ;  /* 0x000000b532147220 */ /* 0x000fe20000400000 */
[----:B------:R-:W-:Y:S01]  /*0f70*/  FFMA R33, R0, R25, RZ ;  /* 0x0000001900217223 */ /* 0x000fe200000000ff */
[----:B------:R-:W-:Y:S02]  /*0f80*/  HADD2.F32 R181, -RZ, R31.H0_H0 ;  /* 0x2000001fffb57230 */ /* 0x000fe40000004100 */
[----:B------:R-:W-:Y:S01]  /*0f90*/  FMUL R31, R134, R5 ;  /* 0x00000005861f7220 */ /* 0x000fe20000400000 */
[----:B------:R-:W-:Y:S01]  /*0fa0*/  FADD R48, R46, R29 ;  /* 0x0000001d2e307221 */ /* 0x000fe20000000000 */
[----:B------:R-:W-:Y:S01]  /*0fb0*/  FMUL R22, R50, R183 ;  /* 0x000000b732167220 */ /* 0x000fe20000400000 */
[----:B------:R-:W-:Y:S01]  /*0fc0*/  FFMA R35, R20, R29, R33 ;  /* 0x0000001d14237223 */ /* 0x000fe20000000021 */
[--C-:B------:R-:W-:Y:S01]  /*0fd0*/  SHF.R.U64 R174, R36, 0x10, R37.reuse ;  /* 0x0000001024ae7819 */ /* 0x100fe20000001225 */
[----:B------:R-:W-:Y:S01]  /*0fe0*/  HADD2.F32 R2, -RZ, R36.H0_H0 ;  /* 0x20000024ff027230 */ /* 0x000fe20000004100 */
[----:B------:R-:W-:Y:S01]  /*0ff0*/  SHF.R.U32.HI R158, RZ, 0x10, R37 ;  /* 0x00000010ff9e7819 */ /* 0x000fe20000011625 */
[----:B------:R-:W-:-:S02]  /*1000*/  HADD2.F32 R3, -RZ, R37.H0_H0 ;  /* 0x20000025ff037230 */ /* 0x000fc40000004100 */
[----:B------:R-:W-:Y:S01]  /*1010*/  FMUL R33, R150, R181 ;  /* 0x000000b596217220 */ /* 0x000fe20000400000 */
[----:B------:R-:W-:Y:S01]  /*1020*/  FADD R48, R48, R31 ;  /* 0x0000001f30307221 */ /* 0x000fe20000000000 */
[----:B------:R-:W-:Y:S01]  /*1030*/  FMUL R24, R50, R185 ;  /* 0x000000b932187220 */ /* 0x000fe20000400000 */
[----:B------:R-:W-:Y:S01]  /*1040*/  FFMA R37, R22, R31, R35 ;  /* 0x0000001f16257223 */ /* 0x000fe20000000023 */
[----:B------:R-:W-:Y:S01]  /*1050*/  HADD2.F32 R174, -RZ, R174.H0_H0 ;  /* 0x200000aeffae7230 */ /* 0x000fe20000004100 */
[--C-:B------:R-:W-:Y:S01]  /*1060*/  SHF.R.U64 R182, R40, 0x10, R41.reuse ;  /* 0x0000001028b67819 */ /* 0x100fe20000001229 */
[----:B------:R-:W-:Y:S01]  /*1070*/  HADD2.F32 R15, -RZ, R41.H0_H0 ;  /* 0x20000029ff0f7230 */ /* 0x000fe20000004100 */
[----:B------:R-:W-:Y:S01]  /*1080*/  SHF.R.U32.HI R190, RZ, 0x10, R41 ;  /* 0x00000010ffbe7819 */ /* 0x000fe20000011629 */
[----:B------:R-:W-:Y:S01]  /*1090*/  FMUL R35, R131, R2 ;  /* 0x0000000283237220 */ /* 0x000fe20000400000 */
[----:B------:R-:W-:Y:S01]  /*10a0*/  FADD R48, R48, R33 ;  /* 0x0000002130307221 */ /* 0x000fe20000000000 */
[----:B------:R-:W-:Y:S01]  /*10b0*/  FMUL R26, R50, R187 ;  /* 0x000000bb321a7220 */ /* 0x000fe20000400000 */
[----:B------:R-:W-:Y:S01]  /*10c0*/  FFMA R41, R24, R33, R37 ;  /* 0x0000002118297223 */ /* 0x000fe20000000025 */
[--C-:B------:R-:W-:Y:S01]  /*10d0*/  SHF.R.U64 R178, R38, 0x10, R39.reuse ;  /* 0x0000001026b27819 */ /* 0x100fe20000001227 */
[----:B------:R-:W-:Y:S01]  /*10e0*/  HADD2.F32 R13, -RZ, R39.H0_H0 ;  /* 0x20000027ff0d7230 */ /* 0x000fe20000004100 */
[----:B------:R-:W-:Y:S01]  /*10f0*/  SHF.R.U32.HI R156, RZ, 0x10, R39 ;  /* 0x00000010ff9c7819 */ /* 0x000fe20000011627 */
[----:B------:R-:W-:Y:S01]  /*1100*/  HADD2.F32 R19, -RZ, R43.H0_H0 ;  /* 0x2000002bff137230 */ /* 0x000fe20000004100 */
[--C-:B------:R-:W-:Y:S01]  /*1110*/  SHF.R.U64 R196, R42, 0x10, R43.reuse ;  /* 0x000000102ac47819 */ /* 0x100fe2000000122b */
[----:B------:R-:W-:Y:S01]  /*1120*/  FMUL R39, R147, R174 ;  /* 0x000000ae93277220 */ /* 0x000fe20000400000 */
[----:B------:R-:W-:Y:S01]  /*1130*/  SHF.R.U32.HI R198, RZ, 0x10, R43 ;  /* 0x00000010ffc67819 */ /* 0x000fe2000001162b */
[----:B------:R-:W-:Y:S01]  /*1140*/  FADD R48, R48, R35 ;  /* 0x0000002330307221 */ /* 0x000fe20000000000 */
[----:B------:R-:W-:Y:S01]  /*1150*/  FMUL R28, R50, R189 ;  /* 0x000000bd321c7220 */ /* 0x000fe20000400000 */
[----:B------:R-:W-:Y:S01]  /*1160*/  FFMA R43, R26, R35, R41 ;  /* 0x000000231a2b7223 */ /* 0x000fe20000000029 */
[----:B------:R-:W-:Y:S01]  /*1170*/  HADD2.F32 R167, -RZ, R52.H0_H0 ;  /* 0x20000034ffa77230 */ /* 0x000fe20000004100 */
[----:B------:R-:W-:Y:S01]  /*1180*/  SHF.R.U64 R16, R52, 0x10, R53 ;  /* 0x0000001034107819 */ /* 0x000fe20000001235 */
        /* <DEDUP_REMOVED lines=8> */
[----:B------:R-:W-:Y:S01]  /*1210*/  HADD2.F32 R6, -RZ, R38.H0_H0 ;  /* 0x20000026ff067230 */ /* 0x000fe20000004100 */
[----:B------:R-:W-:Y:S01]  /*1220*/  SHF.R.U32.HI R18, RZ, 0x10, R47 ;  /* 0x00000010ff127819 */ /* 0x000fe2000001162f */
[----:B------:R-:W-:-:S02]  /*1230*/  HADD2.F32 R163, -RZ, R47.H0_H0 ;  /* 0x2000002fffa37230 */ /* 0x000fc40000004100 */
[----:B------:R-:W-:Y:S01]  /*1240*/  FMUL R43, R148, R185 ;  /* 0x000000b9942b7220 */ /* 0x000fe20000400000 */
[----:B------:R-:W-:Y:S01]  /*1250*/  FADD R52, R52, R41 ;  /* 0x0000002934347221 */ /* 0x000fe20000000000 */
[----:B------:R-:W-:Y:S01]  /*1260*/  FMUL R32, R50, R193 ;  /* 0x000000c132207220 */ /* 0x000fe20000400000 */
[----:B------:R-:W-:Y:S01]  /*1270*/  FFMA R47, R30, R41, R45 ;  /* 0x000000291e2f7223 */ /* 0x000fe2000000002d */
[----:B------:R-:W-:Y:S02]  /*1280*/  HADD2.F32 R178, -RZ, R178.H0_H0 ;  /* 0x200000b2ffb27230 */ /* 0x000fe40000004100 */
[----:B------:R-:W-:Y:S01]  /*1290*/  FMUL R38, R50, R51 ;  /* 0x0000003332267220 */ /* 0x000fe20000400000 */
[----:B------:R-:W-:Y:S01]  /*12a0*/  FMUL R45, R129, R6 ;  /* 0x00000006812d7220 */ /* 0x000fe20000400000 */
[----:B------:R-:W-:Y:S01]  /*12b0*/  FADD R52, R52, R43 ;  /* 0x0000002b34347221 */ /* 0x000fe20000000000 */
[----:B------:R-:W-:Y:S01]  /*12c0*/  FMUL R34, R50, R195 ;  /* 0x000000c332227220 */ /* 0x000fe20000400000 */
[----:B------:R-:W-:Y:S01]  /*12d0*/  FFMA R51, R32, R43, R47 ;  /* 0x0000002b20337223 */ /* 0x000fe2000000002f */
[----:B------:R-:W-:Y:S01]  /*12e0*/  HADD2.F32 R171, -RZ, R53.H0_H0 ;  /* 0x20000035ffab7230 */ /* 0x000fe20000004100 */
[----:B------:R-:W-:Y:S01]  /*12f0*/  SHF.R.U32.HI R14, RZ, 0x10, R53 ;  /* 0x00000010ff0e7819 */ /* 0x000fe20000011635 */
[----:B------:R-:W-:Y:S01]  /*1300*/  FMUL R47, R145, R178 ;  /* 0x000000b2912f7220 */ /* 0x000fe20000400000 */
[----:B------:R-:W-:Y:S01]  /*1310*/  FADD R52, R52, R45 ;  /* 0x0000002d34347221 */ /* 0x000fe20000000000 */
[----:B------:R-:W-:Y:S01]  /*1320*/  FMUL R36, R50, R49 ;  /* 0x0000003132247220 */ /* 0x000fe20000400000 */
[----:B------:R-:W-:Y:S01]  /*1330*/  FFMA R53, R34, R45, R51 ;  /* 0x0000002d22357223 */ /* 0x000fe20000000033 */
[----:B------:R-:W-:-:S02]  /*1340*/  HADD2.F32 R189, -RZ, R156.H0_H0 ;  /* 0x2000009cffbd7230 */ /* 0x000fc40000004100 */
[----:B------:R-:W-:Y:S01]  /*1350*/  FMUL R51, R130, R13 ;  /* 0x0000000d82337220 */ /* 0x000fe20000400000 */
[----:B------:R-:W-:Y:S01]  /*1360*/  FADD R156, R52, R47 ;  /* 0x0000002f349c7221 */ /* 0x000fe20000000000 */
[----:B------:R-:W-:Y:S01]  /*1370*/  FFMA R173, R36, R47, R53 ;  /* 0x0000002f24ad7223 */ /* 0x000fe20000000035 */
[----:B------:R-:W-:Y:S02]  /*1380*/  HADD2.F32 R8, -RZ, R40.H0_H0 ;  /* 0x20000028ff087230 */ /* 0x000fe40000004100 */
[----:B------:R-:W-:Y:S01]  /*1390*/  FMUL R53, R146, R189 ;  /* 0x000000bd92357220 */ /* 0x000fe20000400000 */
[----:B------:R-:W-:Y:S01]  /*13a0*/  FADD R158, R156, R51 ;  /* 0x000000339c9e7221 */ /* 0x000fe20000000000 */
[----:B------:R-:W-:Y:S01]  /*13b0*/  FMUL R40, R50, R197 ;  /* 0x000000c532287220 */ /* 0x000fe20000400000 */
[----:B------:R-:W-:Y:S01]  /*13c0*/  FFMA R173, R38, R51, R173 ;  /* 0x0000003326ad7223 */ /* 0x000fe200000000ad */
[----:B------:R-:W-:Y:S02]  /*13d0*/  HADD2.F32 R182, -RZ, R182.H0_H0 ;  /* 0x200000b6ffb67230 */ /* 0x000fe40000004100 */
[----:B------:R-:W-:Y:S01]  /*13e0*/  FMUL R156, R127, R8 ;  /* 0x000000087f9c7220 */ /* 0x000fe20000400000 */
[----:B------:R-:W-:Y:S01]  /*13f0*/  FADD R183, R158, R53 ;  /* 0x000000359eb77221 */ /* 0x000fe20000000000 */
[----:B------:R-:W-:Y:S01]  /*1400*/  FMUL R21, R50, R199 ;  /* 0x000000c732157220 */ /* 0x000fe20000400000 */
[----:B------:R-:W-:Y:S01]  /*1410*/  FFMA R158, R40, R53, R173 ;  /* 0x00000035289e7223 */ /* 0x000fe200000000ad */
[----:B------:R-:W-:-:S02]  /*1420*/  HADD2.F32 R10, -RZ, R42.H0_H0 ;  /* 0x2000002aff0a7230 */ /* 0x000fc40000004100 */
        /* <DEDUP_REMOVED lines=9> */
[----:B------:R-:W-:Y:S01]  /*14c0*/  FMUL R162, R50, R179 ;  /* 0x000000b332a27220 */ /* 0x000fe20000400000 */
        /* <DEDUP_REMOVED lines=44> */
[----:B------:R-:W-:Y:S02]  /*1790*/  HADD2.F32 R204, -RZ, R160.H0_H0 ;  /* 0x200000a0ffcc7230 */ /* 0x000fe40000004100 */
[----:B------:R-:W-:Y:S01]  /*17a0*/  FMUL R160, R121, R165 ;  /* 0x000000a579a07220 */ /* 0x000fe20000400000 */
[----:B------:R-:W-:Y:S01]  /*17b0*/  FADD R195, R186, R157 ;  /* 0x0000009dbac37221 */ /* 0x000fe20000000000 */
[----:B------:R-:W-:Y:S01]  /*17c0*/  FFMA R184, R162, R157, R191 ;  /* 0x0000009da2b87223 */ /* 0x000fe200000000bf */
[----:B------:R-:W-:Y:S01]  /*17d0*/  FMUL R193, R50, R17 ;  /* 0x0000001132c17220 */ /* 0x000fe20000400000 */
[----:B------:R-:W-:Y:S01]  /*17e0*/  FMUL R191, R137, R204 ;  /* 0x000000cc89bf7220 */ /* 0x000fe20000400000 */
[----:B------:R-:W-:Y:S01]  /*17f0*/  FADD R188, R195, R160 ;  /* 0x000000a0c3bc7221 */ /* 0x000fe20000000000 */
[----:B------:R-:W-:Y:S01]  /*1800*/  FFMA R17, R183, R160, R184 ;  /* 0x000000a0b7117223 */ /* 0x000fe200000000b8 */
        /* <DEDUP_REMOVED lines=125> */
.L_x_2424:
[----:B------:R-:W-:Y:S05]  /*1fe0*/  BSYNC.RECONVERGENT B0 ;  /* 0x0000000000007941 */ /* 0x000fea0003800200 */
.L_x_2423:
        /* <DEDUP_REMOVED lines=36> */
.L_x_2426:
[----:B------:R-:W-:Y:S05]  /*2230*/  BSYNC.RECONVERGENT B0 ;  /* 0x0000000000007941 */ /* 0x000fea0003800200 */
.L_x_2425:
        /* <DEDUP_REMOVED lines=32> */
.L_x_2428:
[----:B0-----:R-:W2:Y:S04]  /*2440*/  LDG.E.STRONG.GPU R4, desc[UR4][R2.64] ;  /* 0x0000000402047981 */ /* 0x001ea8000c1ef900 */
[----:B--2---:R-:W-:Y:S01]  /*2450*/  CCTL.IVALL ;  /* 0x00000000ff00798f */ /* 0x004fe20002000000 */
[----:B------:R-:W-:Y:S05]  /*2460*/  YIELD ;  /* 0x0000000000007946 */ /* 0x000fea0003800000 */
[----:B------:R-:W-:-:S13]  /*2470*/  ISETP.NE.AND P2, PT, R4, R9, PT ;  /* 0x000000090400720c */ /* 0x000fda0003f45270 */
[----:B------:R-:W-:Y:S05]  /*2480*/  @P2 BRA `(.L_x_2428) ;  /* 0xfffffffc00ec2947 */ /* 0x000fea000383ffff */
.L_x_2427:
        /* <DEDUP_REMOVED lines=216> */
.L_x_2422:
        /* <DEDUP_REMOVED lines=23> */
.L_x_2430:
        /* <DEDUP_REMOVED lines=16> */
.L_x_4819:


//--------------------- .text._ZN18transformer_engine13normalization28ln_bwd_finalize_tuned_kernelINS0_22Kernel_traits_finalizeILj65536E6__halfS3_S3_fjLj1024ELj4ENS0_18Kernel_traits_baseILj65536ES3_S3_S3_fjLj1024EEEEEEEvNS0_20BackwardKernelParamsE --------------------------
	.section	.text._ZN18transformer_engine13normalization28ln_bwd_finalize_tuned_kernelINS0_22Kernel_traits_finalizeILj65536E6__halfS3_S3_fjLj1024ELj4ENS0_18Kernel_traits_baseILj65536ES3_S3_S3_fjLj1024EEEEEEEvNS0_20BackwardKernelParamsE,"ax",@progbits
	.align	128
        .global         _ZN18transformer_engine13normalization28ln_bwd_finalize_tuned_kernelINS0_22Kernel_traits_finalizeILj65536E6__halfS3_S3_fjLj1024ELj4ENS0_18Kernel_traits_baseILj65536ES3_S3_S3_fjLj1024EEEEEEEvNS0_20BackwardKernelParamsE
        .type           _ZN18transformer_engine13normalization28ln_bwd_finalize_tuned_kernelINS0_22Kernel_traits_finalizeILj65536E6__halfS3_S3_fjLj1024ELj4ENS0_18Kernel_traits_baseILj65536ES3_S3_S3_fjLj1024EEEEEEEvNS0_20BackwardKernelParamsE,@function
        .size           _ZN18transformer_engine13normalization28ln_bwd_finalize_tuned_kernelINS0_22Kernel_traits_finalizeILj65536E6__halfS3_S3_fjLj1024ELj4ENS0_18Kernel_traits_baseILj65536ES3_S3_S3_fjLj1024EEEEEEEvNS0_20BackwardKernelParamsE,(.L_x_4820 - _ZN18transformer_engine13normalization28ln_bwd_finalize_tuned_kernelINS0_22Kernel_traits_finalizeILj65536E6__halfS3_S3_fjLj1024ELj4ENS0_18Kernel_traits_baseILj65536ES3_S3_S3_fjLj1024EEEEEEEvNS0_20BackwardKernelParamsE)
        .other          _ZN18transformer_engine13normalization28ln_bwd_finalize_tuned_kernelINS0_22Kernel_traits_finalizeILj65536E6__halfS3_S3_fjLj1024ELj4ENS0_18Kernel_traits_baseILj65536ES3_S3_S3_fjLj1024EEEEEEEvNS0_20BackwardKernelParamsE,@"STO_CUDA_ENTRY STV_DEFAULT"
_ZN18transformer_engine13normalization28ln_bwd_finalize_tuned_kernelINS0_22Kernel_traits_finalizeILj65536E6__halfS3_S3_fjLj1024ELj4ENS0_18Kernel_traits_baseILj65536ES3_S3_S3_fjLj1024EEEEEEEvNS0_20BackwardKernelParamsE:
.text._ZN18transformer_engine13normalization28ln_bwd_finalize_tuned_kernelINS0_22Kernel_traits_finalizeILj65536E6__halfS3_S3_fjLj1024ELj4ENS0_18Kernel_traits_baseILj65536ES3_S3_S3_fjLj1024EEEEEEEvNS0_20BackwardKernelParamsE:
        /* <DEDUP_REMOVED lines=35> */
.L_x_2435:
        /* <DEDUP_REMOVED lines=118> */
.L_x_2434:
[----:B------:R-:W-:Y:S05]  /*0990*/  BSYNC.RECONVERGENT B1 ;  /* 0x0000000000017941 */ /* 0x000fea0003800200 */
.L_x_2433:
        /* <DEDUP_REMOVED lines=65> */
.L_x_2437:
[----:B------:R-:W-:Y:S05]  /*0db0*/  BSYNC.RECONVERGENT B1 ;  /* 0x0000000000017941 */ /* 0x000fea0003800200 */
.L_x_2436:
        /* <DEDUP_REMOVED lines=37> */
.L_x_2439:
[----:B------:R-:W-:Y:S05]  /*1010*/  BSYNC.RECONVERGENT B1 ;  /* 0x0000000000017941 */ /* 0x000fea0003800200 */
.L_x_2438:
[----:B------:R-:W-:Y:S05]  /*1020*/  @!P1 BRA `(.L_x_2432) ;  /* 0x00000000003c9947 */ /* 0x000fea0003800000 */
[----:B------:R-:W0:Y:S01]  /*1030*/  LDC.64 R6, c[0x0][0x3d8] ;  /* 0x0000f600ff067b82 */ /* 0x000e220000000a00 */
[----:B------:R-:W-:Y:S02]  /*1040*/  LEA R2, R15, R11, 0x10 ;  /* 0x0000000b0f027211 */ /* 0x000fe400078e80ff */
[----:B------:R-:W-:Y:S02]  /*1050*/  IADD3 R24, PT, PT, -R24, RZ, RZ ;  /* 0x000000ff18187210 */ /* 0x000fe40007ffe1ff */
[----:B------:R-:W-:-:S03]  /*1060*/  IADD3 R11, PT, PT, R13, R2, RZ ;  /* 0x000000020d0b7210 */ /* 0x000fc60007ffe0ff */
[----:B------:R-:W1:Y:S04]  /*1070*/  LDC.64 R8, c[0x0][0x3e0] ;  /* 0x0000f800ff087b82 */ /* 0x000e680000000a00 */
.L_x_2440:
        /* <DEDUP_REMOVED lines=10> */
.L_x_2432:
[----:B------:R-:W-:Y:S05]  /*1120*/  BSYNC.RECONVERGENT B0 ;  /* 0x0000000000007941 */ /* 0x000fea0003800200 */
.L_x_2431:
        /* <DEDUP_REMOVED lines=55> */
.L_x_2441:
        /* <DEDUP_REMOVED lines=14> */
.L_x_4820:


//--------------------- .text._ZN18transformer_engine13normalization19ln_bwd_tuned_kernelINS0_13Kernel_traitsI6__halfS3_S3_fjLj65536ELj8ELj1ELj8ELj16ENS0_18Kernel_traits_baseILj65536ES3_S3_S3_fjLj256EEEEEEEvNS0_20BackwardKernelParamsE --------------------------
	.section	.text._ZN18transformer_engine13normalization19ln_bwd_tuned_kernelINS0_13Kernel_traitsI6__halfS3_S3_fjLj65536ELj8ELj1ELj8ELj16ENS0_18Kernel_traits_baseILj65536ES3_S3_S3_fjLj256EEEEEEEvNS0_20BackwardKernelParamsE,"ax",@progbits
	.align	128
        .global         _ZN18transformer_engine13normalization19ln_bwd_tuned_kernelINS0_13Kernel_traitsI6__halfS3_S3_fjLj65536ELj8ELj1ELj8ELj16ENS0_18Kernel_traits_baseILj65536ES3_S3_S3_fjLj256EEEEEEEvNS0_20BackwardKernelParamsE
        .type           _ZN18transformer_engine13normalization19ln_bwd_tuned_kernelINS0_13Kernel_traitsI6__halfS3_S3_fjLj65536ELj8ELj1ELj8ELj16ENS0_18Kernel_traits_baseILj65536ES3_S3_S3_fjLj256EEEEEEEvNS0_20BackwardKernelParamsE,@function
        .size           _ZN18transformer_engine13normalization19ln_bwd_tuned_kernelINS0_13Kernel_traitsI6__halfS3_S3_fjLj65536ELj8ELj1ELj8ELj16ENS0_18Kernel_traits_baseILj65536ES3_S3_S3_fjLj256EEEEEEEvNS0_20BackwardKernelParamsE,(.L_x_4821 - _ZN18transformer_engine13normalization19ln_bwd_tuned_kernelINS0_13Kernel_traitsI6__halfS3_S3_fjLj65536ELj8ELj1ELj8ELj16ENS0_18Kernel_traits_baseILj65536ES3_S3_S3_fjLj256EEEEEEEvNS0_20BackwardKernelParamsE)
        .other          _ZN18transformer_engine13normalization19ln_bwd_tuned_kernelINS0_13Kernel_traitsI6__halfS3_S3_fjLj65536ELj8ELj1ELj8ELj16ENS0_18Kernel_traits_baseILj65536ES3_S3_S3_fjLj256EEEEEEEvNS0_20BackwardKernelParamsE,@"STO_CUDA_ENTRY STV_DEFAULT"
_ZN18transformer_engine13normalization19ln_bwd_tuned_kernelINS0_13Kernel_traitsI6__halfS3_S3_fjLj65536ELj8ELj1ELj8ELj16ENS0_18Kernel_traits_baseILj65536ES3_S3_S3_fjLj256EEEEEEEvNS0_20BackwardKernelParamsE:
.text._ZN18transformer_engine13normalization19ln_bwd_tuned_kernelINS0_13Kernel_traitsI6__halfS3_S3_fjLj65536ELj8ELj1ELj8ELj16ENS0_18Kernel_traits_baseILj65536ES3_S3_S3_fjLj256EEEEEEEvNS0_20BackwardKernelParamsE:
        /* <DEDUP_REMOVED lines=50> */
[----:B------:R-:W5:Y:S01]  /*0320*/  LDG.E.128 R4, desc[UR4][R74.64+0x18000] ;  /* 0x018000044a047981 */ /* 0x000f62000c1e1d00 */
        /* <DEDUP_REMOVED lines=35> */
[----:B--2---:R-:W-:Y:S02]  /*0560*/  HADD2.F32 R131, -RZ, R17.H0_H0 ;  /* 0x20000011ff837230 */ /* 0x004fe40000004100 */
[----:B------:R-:W-:Y:S02]  /*0570*/  HADD2.F32 R127, -RZ, R19.H0_H0 ;  /* 0x20000013ff7f7230 */ /* 0x000fe40000004100 */
[----:B---3--:R-:W-:Y:S02]  /*0580*/  HADD2.F32 R123, -RZ, R13.H0_H0 ;  /* 0x2000000dff7b7230 */ /* 0x008fe40000004100 */
[----:B------:R-:W-:Y:S01]  /*0590*/  FADD R131, R102, R131 ;  /* 0x0000008366837221 */ /* 0x000fe20000000000 */
[----:B------:R-:W-:-:S02]  /*05a0*/  HADD2.F32 R119, -RZ, R15.H0_H0 ;  /* 0x2000000fff777230 */ /* 0x000fc40000004100 */
[C---:B------:R-:W-:Y:S01]  /*05b0*/  FADD R127, R102.reuse, R127 ;  /* 0x0000007f667f7221 */ /* 0x040fe20000000000 */
[----:B----4-:R-:W-:Y:S02]  /*05c0*/  HADD2.F32 R115, -RZ, R9.H0_H0 ;  /* 0x20000009ff737230 */ /* 0x010fe40000004100 */
[C---:B------:R-:W-:Y:S01]  /*05d0*/  FADD R123, R102.reuse, R123 ;  /* 0x0000007b667b7221 */ /* 0x040fe20000000000 */
[----:B------:R-:W-:Y:S02]  /*05e0*/  HADD2.F32 R111, -RZ, R11.H0_H0 ;  /* 0x2000000bff6f7230 */ /* 0x000fe40000004100 */
[C---:B------:R-:W-:Y:S01]  /*05f0*/  FADD R119, R102.reuse, R119 ;  /* 0x0000007766777221 */ /* 0x040fe20000000000 */
[----:B-----5:R-:W-:Y:S02]  /*0600*/  HADD2.F32 R107, -RZ, R5.H0_H0 ;  /* 0x20000005ff6b7230 */ /* 0x020fe40000004100 */
[----:B------:R-:W-:Y:S01]  /*0610*/  FADD R115, R102, R115 ;  /* 0x0000007366737221 */ /* 0x000fe20000000000 */
[----:B------:R-:W-:-:S02]  /*0620*/  HADD2.F32 R133, -RZ, R16.H0_H0 ;  /* 0x20000010ff857230 */ /* 0x000fc40000004100 */
[C---:B------:R-:W-:Y:S01]  /*0630*/  FADD R111, R102.reuse, R111 ;  /* 0x0000006f666f7221 */ /* 0x040fe20000000000 */
[----:B------:R-:W-:Y:S02]  /*0640*/  HADD2.F32 R3, -RZ, R16.H1_H1 ;  /* 0x30000010ff037230 */ /* 0x000fe40000004100 */
[C---:B------:R-:W-:Y:S01]  /*0650*/  FADD R107, R102.reuse, R107 ;  /* 0x0000006b666b7221 */ /* 0x040fe20000000000 */
[----:B------:R-:W-:Y:S02]  /*0660*/  HADD2.F32 R17, -RZ, R17.H1_H1 ;  /* 0x30000011ff117230 */ /* 0x000fe40000004100 */
[C---:B------:R-:W-:Y:S01]  /*0670*/  FADD R133, R102.reuse, R133 ;  /* 0x0000008566857221 */ /* 0x040fe20000000000 */
[--C-:B------:R-:W-:Y:S02]  /*0680*/  HADD2.F32 R129, -RZ, R18.reuse.H0_H0 ;  /* 0x20000012ff817230 */ /* 0x100fe40000004100 */
[----:B------:R-:W-:Y:S01]  /*0690*/  FADD R132, R102, R3 ;  /* 0x0000000366847221 */ /* 0x000fe20000000000 */
[----:B------:R-:W-:-:S02]  /*06a0*/  HADD2.F32 R21, -RZ, R18.H1_H1 ;  /* 0x30000012ff157230 */ /* 0x000fc40000004100 */
[C---:B------:R-:W-:Y:S01]  /*06b0*/  FADD R130, R102.reuse, R17 ;  /* 0x0000001166827221 */ /* 0x040fe20000000000 */
[----:B------:R-:W-:Y:S02]  /*06c0*/  HADD2.F32 R19, -RZ, R19.H1_H1 ;  /* 0x30000013ff137230 */ /* 0x000fe40000004100 */
[C---:B------:R-:W-:Y:S01]  /*06d0*/  FADD R129, R102.reuse, R129 ;  /* 0x0000008166817221 */ /* 0x040fe20000000000 */
[--C-:B------:R-:W-:Y:S02]  /*06e0*/  HADD2.F32 R125, -RZ, R12.reuse.H0_H0 ;  /* 0x2000000cff7d7230 */ /* 0x100fe40000004100 */
[C---:B------:R-:W-:Y:S01]  /*06f0*/  FADD R128, R102.reuse, R21 ;  /* 0x0000001566807221 */ /* 0x040fe20000000000 */
[----:B------:R-:W-:Y:S02]  /*0700*/  HADD2.F32 R23, -RZ, R12.H1_H1 ;  /* 0x3000000cff177230 */ /* 0x000fe40000004100 */
[----:B------:R-:W-:Y:S01]  /*0710*/  FADD R126, R102, R19 ;  /* 0x00000013667e7221 */ /* 0x000fe20000000000 */
[----:B------:R-:W-:-:S02]  /*0720*/  HADD2.F32 R13, -RZ, R13.H1_H1 ;  /* 0x3000000dff0d7230 */ /* 0x000fc40000004100 */
[C---:B------:R-:W-:Y:S01]  /*0730*/  FADD R125, R102.reuse, R125 ;  /* 0x0000007d667d7221 */ /* 0x040fe20000000000 */
[--C-:B------:R-:W-:Y:S02]  /*0740*/  HADD2.F32 R121, -RZ, R14.reuse.H0_H0 ;  /* 0x2000000eff797230 */ /* 0x100fe40000004100 */
[C---:B------:R-:W-:Y:S01]  /*0750*/  FADD R124, R102.reuse, R23 ;  /* 0x00000017667c7221 */ /* 0x040fe20000000000 */
[----:B------:R-:W-:Y:S02]  /*0760*/  HADD2.F32 R25, -RZ, R14.H1_H1 ;  /* 0x3000000eff197230 */ /* 0x000fe40000004100 */
[C---:B------:R-:W-:Y:S01]  /*0770*/  FADD R122, R102.reuse, R13 ;  /* 0x0000000d667a7221 */ /* 0x040fe20000000000 */
[----:B------:R-:W-:Y:S02]  /*0780*/  HADD2.F32 R15, -RZ, R15.H1_H1 ;  /* 0x3000000fff0f7230 */ /* 0x000fe40000004100 */
        /* <DEDUP_REMOVED lines=23> */
[--C-:B------:R-:W-:Y:S02]  /*0900*/  HADD2.F32 R103, -RZ, R7.reuse.H0_H0 ;  /* 0x20000007ff677230 */ /* 0x100fe40000004100 */
[----:B------:R-:W-:Y:S01]  /*0910*/  FADD R105, R102, R105 ;  /* 0x0000006966697221 */ /* 0x000fe20000000000 */
[----:B------:R-:W-:-:S02]  /*0920*/  HADD2.F32 R7, -RZ, R7.H1_H1 ;  /* 0x30000007ff077230 */ /* 0x000fc40000004100 */
[C---:B------:R-:W-:Y:S01]  /*0930*/  FADD R104, R102.reuse, R33 ;  /* 0x0000002166687221 */ /* 0x040fe20000000000 */
[----:B------:R-:W-:Y:S01]  /*0940*/  CS2R R2, SRZ ;  /* 0x0000000000027805 */ /* 0x000fe2000001ff00 */
[C---:B------:R-:W-:Y:S01]  /*0950*/  FADD R103, R102.reuse, R103 ;  /* 0x0000006766677221 */ /* 0x040fe20000000000 */
[----:B------:R-:W-:-:S07]  /*0960*/  FADD R102, R102, R7 ;  /* 0x0000000766667221 */ /* 0x000fce0000000000 */
.L_x_2449:
[----:B0-----:R-:W0:Y:S01]  /*0970*/  S2R R136, SR_TID.X ;  /* 0x0000000000887919 */ /* 0x001e220000002100 */
[----:B------:R-:W1:Y:S01]  /*0980*/  LDC.64 R144, c[0x0][0x390] ;  /* 0x0000e400ff907b82 */ /* 0x000e620000000a00 */
[----:B------:R-:W2:Y:S07]  /*0990*/  S2R R75, SR_CTAID.X ;  /* 0x00000000004b7919 */ /* 0x000eae0000002500 */
[----:B------:R-:W3:Y:S08]  /*09a0*/  LDC.64 R142, c[0x0][0x3c8] ;  /* 0x0000f200ff8e7b82 */ /* 0x000ef00000000a00 */
[----:B------:R-:W4:Y:S08]  /*09b0*/  LDC.64 R138, c[0x0][0x398] ;  /* 0x0000e600ff8a7b82 */ /* 0x000f300000000a00 */
[----:B------:R-:W5:Y:S01]  /*09c0*/  LDC.64 R140, c[0x0][0x3a0] ;  /* 0x0000e800ff8c7b82 */ /* 0x000f620000000a00 */
[----:B0-----:R-:W-:-:S02]  /*09d0*/  LOP3.LUT R74, R136, 0xff, RZ, 0xc0, !PT ;  /* 0x000000ff884a7812 */ /* 0x001fc400078ec0ff */
[----:B--2---:R-:W-:-:S04]  /*09e0*/  SHF.L.U32 R5, R75, 0x8, RZ ;  /* 0x000000084b057819 */ /* 0x004fc800000006ff */
[----:B------:R-:W-:-:S04]  /*09f0*/  LOP3.LUT R74, R74, 0x700, R5, 0xf8, !PT ;  /* 0x000007004a4a7812 */ /* 0x000fc800078ef805 */
[----:B------:R-:W-:-:S05]  /*0a00*/  LEA R135, R101, R74, 0xd ;  /* 0x0000004a65877211 */ /* 0x000fca00078e68ff */
[----:B-1----:R-:W-:-:S04]  /*0a10*/  IMAD.WIDE.U32 R144, R135, 0x10, R144 ;  /* 0x0000001087907825 */ /* 0x002fc800078e0090 */
[----:B---3--:R-:W-:Y:S01]  /*0a20*/  IMAD.WIDE.U32 R142, R135, 0x10, R142 ;  /* 0x00000010878e7825 */ /* 0x008fe200078e008e */
[----:B------:R-:W2:Y:S03]  /*0a30*/  LDG.E.128 R4, desc[UR4][R144.64] ;  /* 0x0000000490047981 */ /* 0x000ea6000c1e1d00 */
[C---:B----4-:R-:W-:Y:S01]  /*0a40*/  IMAD.WIDE R138, R101.reuse, 0x4, R138 ;  /* 0x00000004658a7825 */ /* 0x050fe200078e028a */
[----:B------:R-:W3:Y:S03]  /*0a50*/  LDG.E.128 R8, desc[UR4][R142.64] ;  /* 0x000000048e087981 */ /* 0x000ee6000c1e1d00 */
[----:B-----5:R-:W-:Y:S01]  /*0a60*/  IMAD.WIDE R140, R101, 0x4, R140 ;  /* 0x00000004658c7825 */ /* 0x020fe200078e028c */
[----:B------:R-:W4:Y:S04]  /*0a70*/  LDG.E.128 R20, desc[UR4][R144.64+0x10000] ;  /* 0x0100000490147981 */ /* 0x000f28000c1e1d00 */
[----:B------:R-:W5:Y:S04]  /*0a80*/  LDG.E R159, desc[UR4][R138.64] ;  /* 0x000000048a9f7981 */ /* 0x000f68000c1e1900 */
[----:B------:R-:W5:Y:S04]  /*0a90*/  LDG.E.128 R12, desc[UR4][R144.64+0x8000] ;  /* 0x00800004900c7981 */ /* 0x000f68000c1e1d00 */
[----:B------:R-:W5:Y:S04]  /*0aa0*/  LDG.E.128 R16, desc[UR4][R142.64+0x8000] ;  /* 0x008000048e107981 */ /* 0x000f68000c1e1d00 */
[----:B------:R-:W5:Y:S04]  /*0ab0*/  LDG.E.128 R24, desc[UR4][R142.64+0x10000] ;  /* 0x010000048e187981 */ /* 0x000f68000c1e1d00 */
[----:B------:R0:W5:Y:S04]  /*0ac0*/  LDG.E R134, desc[UR4][R140.64] ;  /* 0x000000048c867981 */ /* 0x000168000c1e1900 */
[----:B------:R-:W5:Y:S04]  /*0ad0*/  LDG.E.128 R28, desc[UR4][R144.64+0x18000] ;  /* 0x01800004901c7981 */ /* 0x000f68000c1e1d00 */
[----:B------:R1:W5:Y:S01]  /*0ae0*/  LDG.E.128 R32, desc[UR4][R142.64+0x18000] ;  /* 0x018000048e207981 */ /* 0x000362000c1e1d00 */
[----:B--2---:R-:W-:-:S02]  /*0af0*/  HADD2.F32 R0, -RZ, R4.H0_H0 ;  /* 0x20000004ff007230 */ /* 0x004fc40000004100 */
[----:B------:R-:W-:Y:S02]  /*0b00*/  HADD2.F32 R146, -RZ, R4.H1_H1 ;  /* 0x30000004ff927230 */ /* 0x000fe40000004100 */
[----:B---3--:R-:W-:Y:S02]  /*0b10*/  HADD2.F32 R4, -RZ, R8.H0_H0 ;  /* 0x20000008ff047230 */ /* 0x008fe40000004100 */
[--C-:B----4-:R-:W-:Y:S02]  /*0b20*/  HADD2.F32 R184, -RZ, R23.reuse.H0_H0 ;  /* 0x20000017ffb87230 */ /* 0x110fe40000004100 */
[----:B------:R-:W-:Y:S02]  /*0b30*/  HADD2.F32 R186, -RZ, R23.H1_H1 ;  /* 0x30000017ffba7230 */ /* 0x000fe40000004100 */
[----:B------:R-:W-:Y:S02]  /*0b40*/  HADD2.F32 R182, -RZ, R22.H0_H0 ;  /* 0x20000016ffb67230 */ /* 0x000fe40000004100 */
[----:B-----5:R-:W-:Y:S01]  /*0b50*/  FADD R23, -R159, R0 ;  /* 0x000000009f177221 */ /* 0x020fe20000000100 */
[----:B------:R-:W-:-:S02]  /*0b60*/  HADD2.F32 R176, -RZ, R20.H0_H0 ;  /* 0x20000014ffb07230 */ /* 0x000fc40000004100 */
[--C-:B------:R-:W-:Y:S02]  /*0b70*/  HADD2.F32 R160, -RZ, R12.reuse.H0_H0 ;  /* 0x2000000cffa07230 */ /* 0x100fe40000004100 */
[----:B------:R-:W-:Y:S02]  /*0b80*/  HADD2.F32 R162, -RZ, R12.H1_H1 ;  /* 0x3000000cffa27230 */ /* 0x000fe40000004100 */
[--C-:B------:R-:W-:Y:S02]  /*0b90*/  HADD2.F32 R164, -RZ, R13.reuse.H0_H0 ;  /* 0x2000000dffa47230 */ /* 0x100fe40000004100 */
[----:B------:R-:W-:Y:S02]  /*0ba0*/  HADD2.F32 R166, -RZ, R13.H1_H1 ;  /* 0x3000000dffa67230 */ /* 0x000fe40000004100 */
[----:B------:R-:W-:Y:S02]  /*0bb0*/  HADD2.F32 R22, -RZ, R22.H1_H1 ;  /* 0x30000016ff167230 */ /* 0x000fe40000004100 */
[----:B------:R-:W-:-:S02]  /*0bc0*/  HADD2.F32 R148, -RZ, R5.H0_H0 ;  /* 0x20000005ff947230 */ /* 0x000fc40000004100 */
[----:B------:R-:W-:Y:S02]  /*0bd0*/  HADD2.F32 R150, -RZ, R5.H1_H1 ;  /* 0x30000005ff967230 */ /* 0x000fe40000004100 */
[--C-:B------:R-:W-:Y:S02]  /*0be0*/  HADD2.F32 R12, -RZ, R16.reuse.H0_H0 ;  /* 0x20000010ff0c7230 */ /* 0x100fe40000004100 */
[----:B------:R-:W-:Y:S02]  /*0bf0*/  HADD2.F32 R13, -RZ, R16.H1_H1 ;  /* 0x30000010ff0d7230 */ /* 0x000fe40000004100 */
[----:B------:R-:W-:Y:S02]  /*0c00*/  HADD2.F32 R20, -RZ, R20.H1_H1 ;  /* 0x30000014ff147230 */ /* 0x000fe40000004100 */
[--C-:B------:R-:W-:Y:S02]  /*0c10*/  HADD2.F32 R139, -RZ, R25.reuse.H0_H0 ;  /* 0x20000019ff8b7230 */ /* 0x100fe40000004100 */
[----:B0-----:R-:W-:-:S02]  /*0c20*/  HADD2.F32 R140, -RZ, R25.H1_H1 ;  /* 0x30000019ff8c7230 */ /* 0x001fc40000004100 */
[----:B------:R-:W-:Y:S01]  /*0c30*/  FADD R25, -R159, R146 ;  /* 0x000000929f197221 */ /* 0x000fe20000000100 */
[----:B------:R-:W-:Y:S02]  /*0c40*/  HADD2.F32 R5, -RZ, R8.H1_H1 ;  /* 0x30000008ff057230 */ /* 0x000fe40000004100 */
[----:B------:R-:W-:Y:S01]  /*0c50*/  FMUL R0, R134, R23 ;  /* 0x0000001786007220 */ /* 0x000fe20000400000 */
[--C-:B------:R-:W-:Y:S02]  /*0c60*/  HADD2.F32 R137, -RZ, R19.reuse.H0_H0 ;  /* 0x20000013ff897230 */ /* 0x100fe40000004100 */
[----:B------:R-:W-:Y:S02]  /*0c70*/  HADD2.F32 R16, -RZ, R19.H1_H1 ;  /* 0x30000013ff107230 */ /* 0x000fe40000004100 */
[--C-:B------:R-:W-:Y:S02]  /*0c80*/  HADD2.F32 R178, -RZ, R21.reuse.H0_H0 ;  /* 0x20000015ffb27230 */ /* 0x100fe40000004100 */
[----:B------:R-:W-:-:S02]  /*0c90*/  HADD2.F32 R180, -RZ, R21.H1_H1 ;  /* 0x30000015ffb47230 */ /* 0x000fc40000004100 */
[----:B------:R-:W-:Y:S01]  /*0ca0*/  FMUL R21, R133, R4 ;  /* 0x0000000485157220 */ /* 0x000fe20000400000 */
[--C-:B------:R-:W-:Y:S02]  /*0cb0*/  HADD2.F32 R19, -RZ, R24.reuse.H0_H0 ;  /* 0x20000018ff137230 */ /* 0x100fe40000004100 */
[----:B------:R-:W-:Y:S02]  /*0cc0*/  HADD2.F32 R138, -RZ, R24.H1_H1 ;  /* 0x30000018ff8a7230 */ /* 0x000fe40000004100 */
[C---:B------:R-:W-:Y:S01]  /*0cd0*/  FADD R189, -R159.reuse, R22 ;  /* 0x000000169fbd7221 */ /* 0x040fe20000000100 */
[----:B------:R-:W-:Y:S02]  /*0ce0*/  HADD2.F32 R24, -RZ, R28.H0_H0 ;  /* 0x2000001cff187230 */ /* 0x000fe40000004100 */
[----:B------:R-:W-:Y:S01]  /*0cf0*/  FADD R195, -R159, R20 ;  /* 0x000000149fc37221 */ /* 0x000fe20000000100 */
[--C-:B------:R-:W-:Y:S02]  /*0d00*/  HADD2.F32 R152, -RZ, R6.reuse.H0_H0 ;  /* 0x20000006ff987230 */ /* 0x100fe40000004100 */
[----:B------:R-:W-:Y:S01]  /*0d10*/  FMUL R22, R134, R25 ;  /* 0x0000001986167220 */ /* 0x000fe20000400000 */
[----:B------:R-:W-:-:S02]  /*0d20*/  HADD2.F32 R154, -RZ, R6.H1_H1 ;  /* 0x30000006ff9a7230 */ /* 0x000fc40000004100 */
[--C-:B------:R-:W-:Y:S02]  /*0d30*/  HADD2.F32 R141, -RZ, R26.reuse.H0_H0 ;  /* 0x2000001aff8d7230 */ /* 0x100fe40000004100 */
[----:B-1----:R-:W-:Y:S02]  /*0d40*/  HADD2.F32 R142, -RZ, R26.H1_H1 ;  /* 0x3000001aff8e7230 */ /* 0x002fe40000004100 */
[----:B------:R-:W-:Y:S02]  /*0d50*/  HADD2.F32 R28, -RZ, R28.H1_H1 ;  /* 0x3000001cff1c7230 */ /* 0x000fe40000004100 */
[----:B------:R-:W-:Y:S01]  /*0d60*/  FMUL R20, R132, R5 ;  /* 0x0000000584147220 */ /* 0x000fe20000400000 */
[----:B------:R-:W-:Y:S02]  /*0d70*/  HADD2.F32 R6, -RZ, R9.H0_H0 ;  /* 0x20000009ff067230 */ /* 0x000fe40000004100 */
[----:B------:R-:W-:Y:S01]  /*0d80*/  FADD R25, RZ, R21 ;  /* 0x00000015ff197221 */ /* 0x000fe20000000000 */
[----:B------:R-:W-:-:S02]  /*0d90*/  HADD2.F32 R143, -RZ, R27.H0_H0 ;  /* 0x2000001bff8f7230 */ /* 0x000fc40000004100 */
[----:B------:R-:W-:Y:S02]  /*0da0*/  HADD2.F32 R144, -RZ, R27.H1_H1 ;  /* 0x3000001bff907230 */ /* 0x000fe40000004100 */
[----:B------:R-:W-:Y:S01]  /*0db0*/  FFMA R27, R0, R21, RZ ;  /* 0x00000015001b7223 */ /* 0x000fe200000000ff */
[--C-:B------:R-:W-:Y:S02]  /*0dc0*/  HADD2.F32 R26, -RZ, R29.reuse.H0_H0 ;  /* 0x2000001dff1a7230 */ /* 0x100fe40000004100 */
[----:B------:R-:W-:Y:S02]  /*0dd0*/  HADD2.F32 R188, -RZ, R29.H1_H1 ;  /* 0x3000001dffbc7230 */ /* 0x000fe40000004100 */
[C---:B------:R-:W-:Y:S01]  /*0de0*/  FADD R29, -R159.reuse, R148 ;  /* 0x000000949f1d7221 */ /* 0x040fe20000000100 */
[--C-:B------:R-:W-:Y:S02]  /*0df0*/  HADD2.F32 R190, -RZ, R30.reuse.H0_H0 ;  /* 0x2000001effbe7230 */ /* 0x100fe40000004100 */
[----:B------:R-:W-:Y:S01]  /*0e00*/  FADD R181, -R159, R24 ;  /* 0x000000189fb57221 */ /* 0x000fe20000000100 */
[----:B------:R-:W-:-:S02]  /*0e10*/  HADD2.F32 R30, -RZ, R30.H1_H1 ;  /* 0x3000001eff1e7230 */ /* 0x000fc40000004100 */
[----:B------:R-:W-:Y:S01]  /*0e20*/  FADD R177, -R159, R28 ;  /* 0x0000001c9fb17221 */ /* 0x000fe20000000100 */
[----:B------:R-:W-:Y:S02]  /*0e30*/  HADD2.F32 R9, -RZ, R9.H1_H1 ;  /* 0x30000009ff097230 */ /* 0x000fe40000004100 */
[----:B------:R-:W-:Y:S01]  /*0e40*/  FMUL R23, R131, R6 ;  /* 0x0000000683177220 */ /* 0x000fe20000400000 */
[--C-:B------:R-:W-:Y:S02]  /*0e50*/  HADD2.F32 R192, -RZ, R31.reuse.H0_H0 ;  /* 0x2000001fffc07230 */ /* 0x100fe40000004100 */
[----:B------:R-:W-:Y:S01]  /*0e60*/  FMUL R24, R134, R29 ;  /* 0x0000001d86187220 */ /* 0x000fe20000400000 */
[----:B------:R-:W-:Y:S02]  /*0e70*/  HADD2.F32 R194, -RZ, R31.H1_H1 ;  /* 0x3000001fffc27230 */ /* 0x000fe40000004100 */
[----:B------:R-:W-:Y:S01]  /*0e80*/  FADD R31, -R159, R150 ;  /* 0x000000969f1f7221 */ /* 0x000fe20000000100 */
[----:B------:R-:W-:Y:S01]  /*0e90*/  FADD R28, R25, R20 ;  /* 0x00000014191c7221 */ /* 0x000fe20000000000 */
[----:B------:R-:W-:Y:S01]  /*0ea0*/  FFMA R27, R22, R20, R27 ;  /* 0x00000014161b7223 */ /* 0x000fe2000000001b */
[----:B------:R-:W-:-:S02]  /*0eb0*/  HADD2.F32 R8, -RZ, R10.H0_H0 ;  /* 0x2000000aff087230 */ /* 0x000fc40000004100 */
[C---:B------:R-:W-:Y:S01]  /*0ec0*/  FADD R175, -R159.reuse, R26 ;  /* 0x0000001a9faf7221 */ /* 0x040fe20000000100 */
[C---:B------:R-:W-:Y:S01]  /*0ed0*/  FADD R167, -R159.reuse, R30 ;  /* 0x0000001e9fa77221 */ /* 0x040fe20000000100 */
[C---:B------:R-:W-:Y:S01]  /*0ee0*/  FADD R145, -R159.reuse, R152 ;  /* 0x000000989f917221 */ /* 0x040fe20000000100 */
[----:B------:R-:W-:Y:S01]  /*0ef0*/  FMUL R25, R130, R9 ;  /* 0x0000000982197220 */ /* 0x000fe20000400000 */
[----:B------:R-:W-:Y:S01]  /*0f00*/  FMUL R26, R134, R31 ;  /* 0x0000001f861a7220 */ /* 0x000fe20000400000 */
[----:B------:R-:W-:Y:S01]  /*0f10*/  FADD R30, R28, R23 ;  /* 0x000000171c1e7221 */ /* 0x000fe20000000000 */
[----:B------:R-:W-:Y:S01]  /*0f20*/  FFMA R29, R24, R23, R27 ;  /* 0x00000017181d7223 */ /* 0x000fe2000000001b */
[--C-:B------:R-:W-:Y:S02]  /*0f30*/  HADD2.F32 R156, -RZ, R7.reuse.H0_H0 ;  /* 0x20000007ff9c7230 */ /* 0x100fe40000004100 */
[----:B------:R-:W-:Y:S01]  /*0f40*/  FADD R147, -R159, R154 ;  /* 0x0000009a9f937221 */ /* 0x000fe20000000100 */
[----:B------:R-:W-:-:S02]  /*0f50*/  HADD2.F32 R158, -RZ, R7.H1_H1 ;  /* 0x30000007ff9e7230 */ /* 0x000fc40000004100 */
[----:B------:R-:W-:Y:S01]  /*0f60*/  FMUL R27, R129, R8 ;  /* 0x00000008811b7220 */ /* 0x000fe20000400000 */
[----:B------:R-:W-:Y:S02]  /*0f70*/  HADD2.F32 R7, -RZ, R10.H1_H1 ;  /* 0x3000000aff077230 */ /* 0x000fe40000004100 */
[----:B------:R-:W-:Y:S01]  /*0f80*/  FMUL R28, R134, R145 ;  /* 0x00000091861c7220 */ /* 0x000fe20000400000 */
[--C-:B------:R-:W-:Y:S02]  /*0f90*/  HADD2.F32 R153, -RZ, R32.reuse.H0_H0 ;  /* 0x20000020ff997230 */ /* 0x100fe40000004100 */
[----:B------:R-:W-:Y:S01]  /*0fa0*/  FFMA R31, R26, R25, R29 ;  /* 0x000000191a1f7223 */ /* 0x000fe2000000001d */
[----:B------:R-:W-:Y:S02]  /*0fb0*/  HADD2.F32 R154, -RZ, R32.H1_H1 ;  /* 0x30000020ff9a7230 */ /* 0x000fe40000004100 */
[----:B------:R-:W-:Y:S01]  /*0fc0*/  FADD R32, R30, R25 ;  /* 0x000000191e207221 */ /* 0x000fe20000000000 */
[C---:B------:R-:W-:Y:S01]  /*0fd0*/  FADD R149, -R159.reuse, R156 ;  /* 0x0000009c9f957221 */ /* 0x040fe20000000100 */
[----:B------:R-:W-:Y:S01]  /*0fe0*/  FADD R155, -R159, R158 ;  /* 0x0000009e9f9b7221 */ /* 0x000fe20000000100 */
[----:B------:R-:W-:-:S02]  /*0ff0*/  HADD2.F32 R10, -RZ, R11.H0_H0 ;  /* 0x2000000bff0a7230 */ /* 0x000fc40000004100 */
[----:B------:R-:W-:Y:S01]  /*1000*/  FMUL R29, R128, R7 ;  /* 0x00000007801d7220 */ /* 0x000fe20000400000 */
[--C-:B------:R-:W-:Y:S02]  /*1010*/  HADD2.F32 R151, -RZ, R33.reuse.H0_H0 ;  /* 0x20000021ff977230 */ /* 0x100fe40000004100 */
[----:B------:R-:W-:Y:S01]  /*1020*/  FMUL R30, R134, R147 ;  /* 0x00000093861e7220 */ /* 0x000fe20000400000 */
[----:B------:R-:W-:Y:S02]  /*1030*/  HADD2.F32 R156, -RZ, R33.H1_H1 ;  /* 0x30000021ff9c7230 */ /* 0x000fe40000004100 */
[----:B------:R-:W-:Y:S01]  /*1040*/  FFMA R33, R28, R27, R31 ;  /* 0x0000001b1c217223 */ /* 0x000fe2000000001f */
[--C-:B------:R-:W-:Y:S02]  /*1050*/  HADD2.F32 R161, -RZ, R34.reuse.H0_H0 ;  /* 0x20000022ffa17230 */ /* 0x100fe40000004100 */
[----:B------:R-:W-:Y:S02]  /*1060*/  HADD2.F32 R158, -RZ, R34.H1_H1 ;  /* 0x30000022ff9e7230 */ /* 0x000fe40000004100 */
[----:B------:R-:W-:Y:S01]  /*1070*/  FADD R34, R32, R27 ;  /* 0x0000001b20227221 */ /* 0x000fe20000000000 */
[----:B------:R-:W-:Y:S01]  /*1080*/  FADD R157, -R159, R160 ;  /* 0x000000a09f9d7221 */ /* 0x000fe20000000100 */
[----:B------:R-:W-:-:S02]  /*1090*/  HADD2.F32 R11, -RZ, R11.H1_H1 ;  /* 0x3000000bff0b7230 */ /* 0x000fc40000004100 */
[----:B------:R-:W-:Y:S01]  /*10a0*/  FMUL R31, R127, R10 ;  /* 0x0000000a7f1f7220 */ /* 0x000fe20000400000 */
[--C-:B------:R-:W-:Y:S02]  /*10b0*/  HADD2.F32 R165, -RZ, R35.reuse.H0_H0 ;  /* 0x20000023ffa57230 */ /* 0x100fe40000004100 */
[----:B------:R-:W-:Y:S01]  /*10c0*/  FMUL R32, R134, R149 ;  /* 0x0000009586207220 */ /* 0x000fe20000400000 */
[----:B------:R-:W-:Y:S02]  /*10d0*/  HADD2.F32 R160, -RZ, R35.H1_H1 ;  /* 0x30000023ffa07230 */ /* 0x000fe40000004100 */
[----:B------:R-:W-:Y:S01]  /*10e0*/  FADD R146, R34, R29 ;  /* 0x0000001d22927221 */ /* 0x000fe20000000000 */
[----:B------:R-:W-:Y:S01]  /*10f0*/  FFMA R35, R30, R29, R33 ;  /* 0x0000001d1e237223 */ /* 0x000fe20000000021 */
        /* <DEDUP_REMOVED lines=9> */
[----:B------:R-:W-:-:S02]  /*1190*/  HADD2.F32 R168, -RZ, R14.H0_H0 ;  /* 0x2000000effa87230 */ /* 0x000fc40000004100 */
[----:B------:R-:W-:Y:S02]  /*11a0*/  HADD2.F32 R170, -RZ, R14.H1_H1 ;  /* 0x3000000effaa7230 */ /* 0x000fe40000004100 */
[C---:B------:R-:W-:Y:S01]  /*11b0*/  FADD R179, -R159.reuse, R164 ;  /* 0x000000a49fb37221 */ /* 0x040fe20000000100 */
[--C-:B------:R-:W-:Y:S02]  /*11c0*/  HADD2.F32 R14, -RZ, R17.reuse.H0_H0 ;  /* 0x20000011ff0e7230 */ /* 0x100fe40000004100 */
[----:B------:R-:W-:Y:S01]  /*11d0*/  FMUL R145, R124, R13 ;  /* 0x0000000d7c917220 */ /* 0x000fe20000400000 */
[----:B------:R-:W-:Y:S01]  /*11e0*/  FMUL R148, R134, R171 ;  /* 0x000000ab86947220 */ /* 0x000fe20000400000 */
[----:B------:R-:W-:Y:S01]  /*11f0*/  FADD R152, R150, R35 ;  /* 0x0000002396987221 */ /* 0x000fe20000000000 */
[----:B------:R-:W-:Y:S01]  /*1200*/  FFMA R149, R146, R35, R147 ;  /* 0x0000002392957223 */ /* 0x000fe20000000093 */
[----:B------:R-:W-:Y:S02]  /*1210*/  HADD2.F32 R17, -RZ, R17.H1_H1 ;  /* 0x30000011ff117230 */ /* 0x000fe40000004100 */
        /* <DEDUP_REMOVED lines=31> */
[C---:B------:R-:W-:Y:S01]  /*1410*/  FMUL R170, R134.reuse, R205 ;  /* 0x000000cd86aa7220 */ /* 0x040fe20000400000 */
        /* <DEDUP_REMOVED lines=11> */
[C---:B------:R-:W-:Y:S01]  /*14d0*/  FADD R193, -R159.reuse, R180 ;  /* 0x000000b49fc17221 */ /* 0x040fe20000000100 */
        /* <DEDUP_REMOVED lines=15> */
[C---:B------:R-:W-:Y:S01]  /*15d0*/  FADD R183, -R159.reuse, R186 ;  /* 0x000000ba9fb77221 */ /* 0x040fe20000000100 */
[----:B------:R-:W-:Y:S01]  /*15e0*/  FADD R173, -R159, R188 ;  /* 0x000000bc9fad7221 */ /* 0x000fe20000000100 */
[----:B------:R-:W-:Y:S01]  /*15f0*/  FMUL R186, R112, R142 ;  /* 0x0000008e70ba7220 */ /* 0x000fe20000400000 */
[C---:B------:R-:W-:Y:S01]  /*1600*/  FMUL R188, R134.reuse, R189 ;  /* 0x000000bd86bc7220 */ /* 0x040fe20000400000 */
        /* <DEDUP_REMOVED lines=68> */
[----:B------:R-:W-:Y:S01]  /*1a50*/  FADD R59, R138, R59 ;  /* 0x0000003b8a3b7221 */ /* 0x000fe20000000000 */
[----:B------:R-:W-:-:S02]  /*1a60*/  FFMA R39, R176, R138, R39 ;  /* 0x0000008ab0277223 */ /* 0x000fc40000000027 */
        /* <DEDUP_REMOVED lines=64> */
[----:B0-----:R-:W-:Y:S01]  /*1e70*/  FADD R4, R4, R7 ;  /* 0x0000000704047221 */ /* 0x001fe20000000000 */
        /* <DEDUP_REMOVED lines=10> */
.L_x_2444:
[----:B------:R-:W-:Y:S05]  /*1f20*/  BSYNC.RECONVERGENT B0 ;  /* 0x0000000000007941 */ /* 0x000fea0003800200 */
.L_x_2443:
        /* <DEDUP_REMOVED lines=36> */
.L_x_2446:
[----:B------:R-:W-:Y:S05]  /*2170*/  BSYNC.RECONVERGENT B0 ;  /* 0x0000000000007941 */ /* 0x000fea0003800200 */
.L_x_2445:
        /* <DEDUP_REMOVED lines=32> */
.L_x_2448:
[----:B0-----:R-:W2:Y:S04]  /*2380*/  LDG.E.STRONG.GPU R6, desc[UR4][R4.64] ;  /* 0x0000000404067981 */ /* 0x001ea8000c1ef900 */
[----:B--2---:R-:W-:Y:S01]  /*2390*/  CCTL.IVALL ;  /* 0x00000000ff00798f */ /* 0x004fe20002000000 */
[----:B------:R-:W-:Y:S05]  /*23a0*/  YIELD ;  /* 0x0000000000007946 */ /* 0x000fea0003800000 */
[----:B------:R-:W-:-:S13]  /*23b0*/  ISETP.NE.AND P2, PT, R6, R11, PT ;  /* 0x0000000b0600720c */ /* 0x000fda0003f45270 */
[----:B------:R-:W-:Y:S05]  /*23c0*/  @P2 BRA `(.L_x_2448) ;  /* 0xfffffffc00ec2947 */ /* 0x000fea000383ffff */
.L_x_2447:
        /* <DEDUP_REMOVED lines=48> */
[-C--:B------:R-:W-:Y:S01]  /*26d0*/  FFMA R9, R22, R6.reuse, R7 ;  /* 0x0000000616097223 */ /* 0x080fe20000000007 */
[----:B------:R-:W-:Y:S01]  /*26e0*/  FADD R155, R155, -R4 ;  /* 0x800000049b9b7221 */ /* 0x000fe20000000000 */
[----:B------:R-:W-:Y:S01]  /*26f0*/  FADD R11, R162, -R5 ;  /* 0x80000005a20b7221 */ /* 0x000fe20000000000 */
[-CC-:B------:R-:W-:Y:S01]  /*2700*/  FFMA R24, R24, R6.reuse, R7.reuse ;  /* 0x0000000618187223 */ /* 0x180fe20000000007 */
[----:B------:R-:W0:Y:S01]  /*2710*/  LDC.64 R4, c[0x0][0x3e8] ;  /* 0x0000fa00ff047b82 */ /* 0x000e220000000a00 */
        /* <DEDUP_REMOVED lines=89> */
[----:B0-----:R-:W-:Y:S01]  /*2cb0*/  IMAD.WIDE.U32 R20, R135, 0x10, R4 ;  /* 0x0000001087147825 */ /* 0x001fe200078e0004 */
[----:B------:R-:W-:-:S02]  /*2cc0*/  F2FP.F16.F32.PACK_AB R7, R10, R7 ;  /* 0x000000070a07723e */ /* 0x000fc400000000ff */
[----:B------:R-:W-:Y:S02]  /*2cd0*/  F2FP.F16.F32.PACK_AB R5, R8, R23 ;  /* 0x000000170805723e */ /* 0x000fe400000000ff */
[----:B------:R-:W-:Y:S02]  /*2ce0*/  F2FP.F16.F32.PACK_AB R4, R9, R0 ;  /* 0x000000000904723e */ /* 0x000fe400000000ff */
[----:B------:R-:W-:Y:S02]  /*2cf0*/  F2FP.F16.F32.PACK_AB R11, R18, R11 ;  /* 0x0000000b120b723e */ /* 0x000fe400000000ff */
[----:B------:R-:W-:Y:S02]  /*2d00*/  F2FP.F16.F32.PACK_AB R10, R16, R155 ;  /* 0x0000009b100a723e */ /* 0x000fe400000000ff */
[----:B------:R-:W-:Y:S02]  /*2d10*/  F2FP.F16.F32.PACK_AB R9, R14, R147 ;  /* 0x000000930e09723e */ /* 0x000fe400000000ff */
[----:B------:R-:W-:-:S02]  /*2d20*/  F2FP.F16.F32.PACK_AB R8, R12, R35 ;  /* 0x000000230c08723e */ /* 0x000fc400000000ff */
[----:B------:R-:W-:Y:S02]  /*2d30*/  F2FP.F16.F32.PACK_AB R6, R29, R6 ;  /* 0x000000061d06723e */ /* 0x000fe400000000ff */
[----:B------:R-:W-:Y:S01]  /*2d40*/  F2FP.F16.F32.PACK_AB R15, R28, R15 ;  /* 0x0000000f1c0f723e */ /* 0x000fe200000000ff */
[----:B------:R0:W-:Y:S01]  /*2d50*/  STG.E.128 desc[UR4][R20.64+0x8000], R8 ;  /* 0x0080000814007986 */ /* 0x0001e2000c101d04 */
[----:B------:R-:W-:Y:S02]  /*2d60*/  F2FP.F16.F32.PACK_AB R14, R26, R191 ;  /* 0x000000bf1a0e723e */ /* 0x000fe400000000ff */
[----:B------:R-:W-:Y:S01]  /*2d70*/  F2FP.F16.F32.PACK_AB R13, R24, R13 ;  /* 0x0000000d180d723e */ /* 0x000fe200000000ff */
[----:B------:R0:W-:Y:S01]  /*2d80*/  STG.E.128 desc[UR4][R20.64], R4 ;  /* 0x0000000414007986 */ /* 0x0001e2000c101d04 */
[----:B------:R-:W-:Y:S02]  /*2d90*/  F2FP.F16.F32.PACK_AB R12, R22, R179 ;  /* 0x000000b3160c723e */ /* 0x000fe400000000ff */
[----:B------:R-:W-:-:S02]  /*2da0*/  F2FP.F16.F32.PACK_AB R19, R134, R19 ;  /* 0x000000138613723e */ /* 0x000fc400000000ff */
[----:B------:R-:W-:Y:S01]  /*2db0*/  F2FP.F16.F32.PACK_AB R18, R34, R173 ;  /* 0x000000ad2212723e */ /* 0x000fe200000000ff */
[----:B------:R0:W-:Y:S01]  /*2dc0*/  STG.E.128 desc[UR4][R20.64+0x10000], R12 ;  /* 0x0100000c14007986 */ /* 0x0001e2000c101d04 */
[----:B------:R-:W-:Y:S02]  /*2dd0*/  F2FP.F16.F32.PACK_AB R17, R32, R17 ;  /* 0x000000112011723e */ /* 0x000fe400000000ff */
[----:B------:R-:W-:-:S05]  /*2de0*/  F2FP.F16.F32.PACK_AB R16, R30, R183 ;  /* 0x000000b71e10723e */ /* 0x000fca00000000ff */
[----:B------:R0:W-:Y:S01]  /*2df0*/  STG.E.128 desc[UR4][R20.64+0x18000], R16 ;  /* 0x0180001014007986 */ /* 0x0001e2000c101d04 */
[----:B------:R-:W-:Y:S05]  /*2e00*/  @!P1 BRA `(.L_x_2449) ;  /* 0xffffffd800d89947 */ /* 0x000fea000383ffff */
[----:B------:R-:W-:Y:S02]  /*2e10*/  MOV R34, R56 ;  /* 0x0000003800227202 */ /* 0x000fe40000000f00 */
[----:B------:R-:W-:Y:S02]  /*2e20*/  MOV R35, R57 ;  /* 0x0000003900237202 */ /* 0x000fe40000000f00 */
[----:B------:R-:W-:Y:S02]  /*2e30*/  MOV R22, R79 ;  /* 0x0000004f00167202 */ /* 0x000fe40000000f00 */
[----:B------:R-:W-:Y:S02]  /*2e40*/  MOV R26, R78 ;  /* 0x0000004e001a7202 */ /* 0x000fe40000000f00 */
[----:B------:R-:W-:Y:S02]  /*2e50*/  MOV R56, R62 ;  /* 0x0000003e00387202 */ /* 0x000fe40000000f00 */
[----:B------:R-:W-:-:S02]  /*2e60*/  MOV R57, R63 ;  /* 0x0000003f00397202 */ /* 0x000fc40000000f00 */
        /* <DEDUP_REMOVED lines=58> */
.L_x_2442:
        /* <DEDUP_REMOVED lines=23> */
.L_x_2450:
        /* <DEDUP_REMOVED lines=16> */
.L_x_4821:


//--------------------- .text._ZN18transformer_engine13normalization28ln_bwd_finalize_tuned_kernelINS0_22Kernel_traits_finalizeILj65536EffffjLj1024ELj4ENS0_18Kernel_traits_baseILj65536EffffjLj1024EEEEEEEvNS0_20BackwardKernelParamsE --------------------------
	.section	.text._ZN18transformer_engine13normalization28ln_bwd_finalize_tuned_kernelINS0_22Kernel_traits_finalizeILj65536EffffjLj1024ELj4ENS0_18Kernel_traits_baseILj65536EffffjLj1024EEEEEEEvNS0_20BackwardKernelParamsE,"ax",@progbits
	.align	128
        .global         _ZN18transformer_engine13normalization28ln_bwd_finalize_tuned_kernelINS0_22Kernel_traits_finalizeILj65536EffffjLj1024ELj4ENS0_18Kernel_traits_baseILj65536EffffjLj1024EEEEEEEvNS0_20BackwardKernelParamsE
        .type           _ZN18transformer_engine13normalization28ln_bwd_finalize_tuned_kernelINS0_22Kernel_traits_finalizeILj65536EffffjLj1024ELj4ENS0_18Kernel_traits_baseILj65536EffffjLj1024EEEEEEEvNS0_20BackwardKernelParamsE,@function
        .size           _ZN18transformer_engine13normalization28ln_bwd_finalize_tuned_kernelINS0_22Kernel_traits_finalizeILj65536EffffjLj1024ELj4ENS0_18Kernel_traits_baseILj65536EffffjLj1024EEEEEEEvNS0_20BackwardKernelParamsE,(.L_x_4822 - _ZN18transformer_engine13normalization28ln_bwd_finalize_tuned_kernelINS0_22Kernel_traits_finalizeILj65536EffffjLj1024ELj4ENS0_18Kernel_traits_baseILj65536EffffjLj1024EEEEEEEvNS0_20BackwardKernelParamsE)
        .other          _ZN18transformer_engine13normalization28ln_bwd_finalize_tuned_kernelINS0_22Kernel_traits_finalizeILj65536EffffjLj1024ELj4ENS0_18Kernel_traits_baseILj65536EffffjLj1024EEEEEEEvNS0_20BackwardKernelParamsE,@"STO_CUDA_ENTRY STV_DEFAULT"
_ZN18transformer_engine13normalization28ln_bwd_finalize_tuned_kernelINS0_22Kernel_traits_finalizeILj65536EffffjLj1024ELj4ENS0_18Kernel_traits_baseILj65536EffffjLj1024EEEEEEEvNS0_20BackwardKernelParamsE:
.text._ZN18transformer_engine13normalization28ln_bwd_finalize_tuned_kernelINS0_22Kernel_traits_finalizeILj65536EffffjLj1024ELj4ENS0_18Kernel_traits_baseILj65536EffffjLj1024EEEEEEEvNS0_20BackwardKernelParamsE:
        /* <DEDUP_REMOVED lines=35> */
.L_x_2455:
        /* <DEDUP_REMOVED lines=118> */
.L_x_2454:
[----:B------:R-:W-:Y:S05]  /*0990*/  BSYNC.RECONVERGENT B1 ;  /* 0x0000000000017941 */ /* 0x000fea0003800200 */
.L_x_2453:
        /* <DEDUP_REMOVED lines=65> */
.L_x_2457:
[----:B------:R-:W-:Y:S05]  /*0db0*/  BSYNC.RECONVERGENT B1 ;  /* 0x0000000000017941 */ /* 0x000fea0003800200 */
.L_x_2456:
        /* <DEDUP_REMOVED lines=37> */
.L_x_2459:
[----:B------:R-:W-:Y:S05]  /*1010*/  BSYNC.RECONVERGENT B1 ;  /* 0x0000000000017941 */ /* 0x000fea0003800200 */
.L_x_2458:
[----:B------:R-:W-:Y:S05]  /*1020*/  @!P1 BRA `(.L_x_2452) ;  /* 0x00000000003c9947 */ /* 0x000fea0003800000 */
[----:B------:R-:W0:Y:S01]  /*1030*/  LDC.64 R6, c[0x0][0x3d8] ;  /* 0x0000f600ff067b82 */ /* 0x000e220000000a00 */
[----:B------:R-:W-:Y:S02]  /*1040*/  LEA R2, R15, R11, 0x10 ;  /* 0x0000000b0f027211 */ /* 0x000fe400078e80ff */
[----:B------:R-:W-:Y:S02]  /*1050*/  IADD3 R24, PT, PT, -R24, RZ, RZ ;  /* 0x000000ff18187210 */ /* 0x000fe40007ffe1ff */
[----:B------:R-:W-:-:S03]  /*1060*/  IADD3 R11, PT, PT, R13, R2, RZ ;  /* 0x000000020d0b7210 */ /* 0x000fc60007ffe0ff */
[----:B------:R-:W1:Y:S04]  /*1070*/  LDC.64 R8, c[0x0][0x3e0] ;  /* 0x0000f800ff087b82 */ /* 0x000e680000000a00 */
.L_x_2460:
        /* <DEDUP_REMOVED lines=10> */
.L_x_2452:
[----:B------:R-:W-:Y:S05]  /*1120*/  BSYNC.RECONVERGENT B0 ;  /* 0x0000000000007941 */ /* 0x000fea0003800200 */
.L_x_2451:
        /* <DEDUP_REMOVED lines=43> */
[----:B0-----:R-:W0:Y:S01]  /*13e0*/  LDC.64 R6, c[0x0][0x3f8] ;  /* 0x0000fe00ff067b82 */ /* 0x001e220000000a00 */
[----:B------:R-:W-:-:S03]  /*13f0*/  IADD3 R13, PT, PT, R13, R14, RZ ;  /* 0x0000000e0d0d7210 */ /* 0x000fc60007ffe0ff */
[----:B------:R-:W1:Y:S04]  /*1400*/  LDS.64 R4, [R0+0x2000] ;  /* 0x0020000000047984 */ /* 0x000e680000000a00 */
[----:B------:R-:W2:Y:S01]  /*1410*/  LDS.64 R2, [R0+0x2080] ;  /* 0x0020800000027984 */ /* 0x000ea20000000a00 */
[----:B------:R-:W3:Y:S01]  /*1420*/  LDC.64 R8, c[0x0][0x3f0] ;  /* 0x0000fc00ff087b82 */ /* 0x000ee20000000a00 */
[----:B0-----:R-:W-:-:S04]  /*1430*/  IMAD.WIDE.U32 R6, R13, 0x8, R6 ;  /* 0x000000080d067825 */ /* 0x001fc800078e0006 */
[----:B---3--:R-:W-:Y:S01]  /*1440*/  IMAD.WIDE.U32 R8, R13, 0x8, R8 ;  /* 0x000000080d087825 */ /* 0x008fe200078e0008 */
[----:B-1----:R-:W-:Y:S04]  /*1450*/  STG.E.64 desc[UR6][R6.64], R4 ;  /* 0x0000000406007986 */ /* 0x002fe8000c101b06 */
[----:B--2---:R-:W-:Y:S01]  /*1460*/  STG.E.64 desc[UR6][R8.64], R2 ;  /* 0x0000000208007986 */ /* 0x004fe2000c101b06 */
[----:B------:R-:W-:Y:S05]  /*1470*/  EXIT ;  /* 0x000000000000794d */ /* 0x000fea0003800000 */
.L_x_2461:
        /* <DEDUP_REMOVED lines=16> */
.L_x_4822:


//--------------------- .text._ZN18transformer_engine13normalization19ln_bwd_tuned_kernelINS0_13Kernel_traitsIffffjLj65536ELj8ELj1ELj8ELj16ENS0_18Kernel_traits_baseILj65536EffffjLj256EEEEEEEvNS0_20BackwardKernelParamsE --------------------------
	.section	.text._ZN18transformer_engine13normalization19ln_bwd_tuned_kernelINS0_13Kernel_traitsIffffjLj65536ELj8ELj1ELj8ELj16ENS0_18Kernel_traits_baseILj65536EffffjLj256EEEEEEEvNS0_20BackwardKernelParamsE,"ax",@progbits
	.align	128
        .global         _ZN18transformer_engine13normalization19ln_bwd_tuned_kernelINS0_13Kernel_traitsIffffjLj65536ELj8ELj1ELj8ELj16ENS0_18Kernel_traits_baseILj65536EffffjLj256EEEEEEEvNS0_20BackwardKernelParamsE
        .type           _ZN18transformer_engine13normalization19ln_bwd_tuned_kernelINS0_13Kernel_traitsIffffjLj65536ELj8ELj1ELj8ELj16ENS0_18Kernel_traits_baseILj65536EffffjLj256EEEEEEEvNS0_20BackwardKernelParamsE,@function
        .size           _ZN18transformer_engine13normalization19ln_bwd_tuned_kernelINS0_13Kernel_traitsIffffjLj65536ELj8ELj1ELj8ELj16ENS0_18Kernel_traits_baseILj65536EffffjLj256EEEEEEEvNS0_20BackwardKernelParamsE,(.L_x_4823 - _ZN18transformer_engine13normalization19ln_bwd_tuned_kernelINS0_13Kernel_traitsIffffjLj65536ELj8ELj1ELj8ELj16ENS0_18Kernel_traits_baseILj65536EffffjLj256EEEEEEEvNS0_20BackwardKernelParamsE)
        .other          _ZN18transformer_engine13normalization19ln_bwd_tuned_kernelINS0_13Kernel_traitsIffffjLj65536ELj8ELj1ELj8ELj16ENS0_18Kernel_traits_baseILj65536EffffjLj256EEEEEEEvNS0_20BackwardKernelParamsE,@"STO_CUDA_ENTRY STV_DEFAULT"
_ZN18transformer_engine13normalization19ln_bwd_tuned_kernelINS0_13Kernel_traitsIffffjLj65536ELj8ELj1ELj8ELj16ENS0_18Kernel_traits_baseILj65536EffffjLj256EEEEEEEvNS0_20BackwardKernelParamsE:
.text._ZN18transformer_engine13normalization19ln_bwd_tuned_kernelINS0_13Kernel_traitsIffffjLj65536ELj8ELj1ELj8ELj16ENS0_18Kernel_traits_baseILj65536EffffjLj256EEEEEEEvNS0_20BackwardKernelParamsE:
        /* <DEDUP_REMOVED lines=50> */
[----:B------:R-:W5:Y:S04]  /*0320*/  LDG.E.128 R20, desc[UR4][R2.64+0x18000] ;  /* 0x0180000402147981 */ /* 0x000f68000c1e1d00 */
[----:B------:R-:W5:Y:S04]  /*0330*/  LDG.E.128 R16, desc[UR4][R2.64+0x20000] ;  /* 0x0200000402107981 */ /* 0x000f68000c1e1d00 */
[----:B------:R-:W5:Y:S04]  /*0340*/  LDG.E.128 R12, desc[UR4][R2.64+0x28000] ;  /* 0x02800004020c7981 */ /* 0x000f68000c1e1d00 */
[----:B------:R-:W5:Y:S04]  /*0350*/  LDG.E.128 R8, desc[UR4][R2.64+0x30000] ;  /* 0x0300000402087981 */ /* 0x000f68000c1e1d00 */
        /* <DEDUP_REMOVED lines=37> */
[--C-:B--2---:R-:W-:Y:S01]  /*05b0*/  FADD R167, R32, R134.reuse ;  /* 0x0000008620a77221 */ /* 0x104fe20000000000 */
[--C-:B------:R-:W-:Y:S01]  /*05c0*/  FADD R164, R33, R134.reuse ;  /* 0x0000008621a47221 */ /* 0x100fe20000000000 */
[--C-:B------:R-:W-:Y:S01]  /*05d0*/  FADD R165, R34, R134.reuse ;  /* 0x0000008622a57221 */ /* 0x100fe20000000000 */
[--C-:B------:R-:W-:Y:S01]  /*05e0*/  FADD R162, R35, R134.reuse ;  /* 0x0000008623a27221 */ /* 0x100fe20000000000 */
[--C-:B---3--:R-:W-:Y:S01]  /*05f0*/  FADD R163, R28, R134.reuse ;  /* 0x000000861ca37221 */ /* 0x108fe20000000000 */
[--C-:B------:R-:W-:Y:S01]  /*0600*/  FADD R160, R29, R134.reuse ;  /* 0x000000861da07221 */ /* 0x100fe20000000000 */
[--C-:B------:R-:W-:Y:S01]  /*0610*/  FADD R161, R30, R134.reuse ;  /* 0x000000861ea17221 */ /* 0x100fe20000000000 */
[--C-:B------:R-:W-:Y:S01]  /*0620*/  FADD R158, R31, R134.reuse ;  /* 0x000000861f9e7221 */ /* 0x100fe20000000000 */
[--C-:B----4-:R-:W-:Y:S01]  /*0630*/  FADD R159, R24, R134.reuse ;  /* 0x00000086189f7221 */ /* 0x110fe20000000000 */
[--C-:B------:R-:W-:Y:S01]  /*0640*/  FADD R156, R25, R134.reuse ;  /* 0x00000086199c7221 */ /* 0x100fe20000000000 */
[--C-:B------:R-:W-:Y:S01]  /*0650*/  FADD R157, R26, R134.reuse ;  /* 0x000000861a9d7221 */ /* 0x100fe20000000000 */
[--C-:B------:R-:W-:Y:S01]  /*0660*/  FADD R154, R27, R134.reuse ;  /* 0x000000861b9a7221 */ /* 0x100fe20000000000 */
[--C-:B-----5:R-:W-:Y:S01]  /*0670*/  FADD R155, R20, R134.reuse ;  /* 0x00000086149b7221 */ /* 0x120fe20000000000 */
[--C-:B------:R-:W-:Y:S01]  /*0680*/  FADD R152, R21, R134.reuse ;  /* 0x0000008615987221 */ /* 0x100fe20000000000 */
        /* <DEDUP_REMOVED lines=17> */
[----:B------:R-:W-:-:S07]  /*07a0*/  FADD R134, R7, R134 ;  /* 0x0000008607867221 */ /* 0x000fce0000000000 */
.L_x_2469:
[----:B------:R-:W0:Y:S01]  /*07b0*/  S2R R68, SR_CTAID.X ;  /* 0x0000000000447919 */ /* 0x000e220000002500 */
[----:B---3--:R-:W1:Y:S01]  /*07c0*/  LDC.64 R2, c[0x0][0x398] ;  /* 0x0000e600ff027b82 */ /* 0x008e620000000a00 */
[----:B------:R-:W2:Y:S07]  /*07d0*/  S2R R169, SR_TID.X ;  /* 0x0000000000a97919 */ /* 0x000eae0000002100 */
[----:B------:R-:W3:Y:S08]  /*07e0*/  LDC.64 R172, c[0x0][0x390] ;  /* 0x0000e400ffac7b82 */ /* 0x000ef00000000a00 */
[----:B------:R-:W4:Y:S01]  /*07f0*/  LDC.64 R170, c[0x0][0x3a0] ;  /* 0x0000e800ffaa7b82 */ /* 0x000f220000000a00 */
[----:B-1----:R-:W-:-:S05]  /*0800*/  IMAD.WIDE R2, R135, 0x4, R2 ;  /* 0x0000000487027825 */ /* 0x002fca00078e0202 */
[----:B------:R1:W5:Y:S01]  /*0810*/  LDG.E R174, desc[UR4][R2.64] ;  /* 0x0000000402ae7981 */ /* 0x000362000c1e1900 */
[----:B0-----:R-:W-:Y:S02]  /*0820*/  SHF.L.U32 R5, R68, 0x8, RZ ;  /* 0x0000000844057819 */ /* 0x001fe400000006ff */
[----:B--2---:R-:W-:-:S04]  /*0830*/  LOP3.LUT R0, R169, 0xff, RZ, 0xc0, !PT ;  /* 0x000000ffa9007812 */ /* 0x004fc800078ec0ff */
[----:B------:R-:W-:Y:S02]  /*0840*/  LOP3.LUT R0, R0, 0x700, R5, 0xf8, !PT ;  /* 0x0000070000007812 */ /* 0x000fe400078ef805 */
[----:B------:R-:W1:Y:S02]  /*0850*/  LDC.64 R4, c[0x0][0x3c8] ;  /* 0x0000f200ff047b82 */ /* 0x000e640000000a00 */
[C---:B------:R-:W-:Y:S01]  /*0860*/  LEA R168, R135.reuse, R0, 0xe ;  /* 0x0000000087a87211 */ /* 0x040fe200078e70ff */
[----:B----4-:R-:W-:-:S04]  /*0870*/  IMAD.WIDE R170, R135, 0x4, R170 ;  /* 0x0000000487aa7825 */ /* 0x010fc800078e02aa */
[C---:B---3--:R-:W-:Y:S01]  /*0880*/  IMAD.WIDE.U32 R172, R168.reuse, 0x10, R172 ;  /* 0x00000010a8ac7825 */ /* 0x048fe200078e00ac */
[----:B------:R-:W2:Y:S04]  /*0890*/  LDG.E R166, desc[UR4][R170.64] ;  /* 0x00000004aaa67981 */ /* 0x000ea8000c1e1900 */
[----:B------:R-:W5:Y:S04]  /*08a0*/  LDG.E.128 R32, desc[UR4][R172.64] ;  /* 0x00000004ac207981 */ /* 0x000f68000c1e1d00 */
[----:B------:R-:W3:Y:S04]  /*08b0*/  LDG.E.128 R36, desc[UR4][R172.64+0x8000] ;  /* 0x00800004ac247981 */ /* 0x000ee8000c1e1d00 */
[----:B------:R-:W4:Y:S01]  /*08c0*/  LDG.E.128 R40, desc[UR4][R172.64+0x10000] ;  /* 0x01000004ac287981 */ /* 0x000f22000c1e1d00 */
[----:B-1----:R-:W-:-:S03]  /*08d0*/  IMAD.WIDE.U32 R2, R168, 0x10, R4 ;  /* 0x00000010a8027825 */ /* 0x002fc600078e0004 */
[----:B------:R-:W4:Y:S04]  /*08e0*/  LDG.E.128 R44, desc[UR4][R172.64+0x18000] ;  /* 0x01800004ac2c7981 */ /* 0x000f28000c1e1d00 */
        /* <DEDUP_REMOVED lines=11> */
[----:B------:R2:W4:Y:S01]  /*09a0*/  LDG.E.128 R64, desc[UR4][R2.64+0x38000] ;  /* 0x0380000402407981 */ /* 0x000522000c1e1d00 */
[C---:B-----5:R-:W-:Y:S01]  /*09b0*/  FADD R181, -R174.reuse, R32 ;  /* 0x00000020aeb57221 */ /* 0x060fe20000000100 */
[----:B------:R-:W-:-:S03]  /*09c0*/  FADD R33, -R174, R33 ;  /* 0x00000021ae217221 */ /* 0x000fc60000000100 */
[----:B--2---:R-:W-:Y:S01]  /*09d0*/  FMUL R3, R166, R181 ;  /* 0x000000b5a6037220 */ /* 0x004fe20000400000 */
[C---:B---3--:R-:W-:Y:S01]  /*09e0*/  FADD R199, -R174.reuse, R37 ;  /* 0x00000025aec77221 */ /* 0x048fe20000000100 */
[C---:B------:R-:W-:Y:S01]  /*09f0*/  FADD R197, -R174.reuse, R36 ;  /* 0x00000024aec57221 */ /* 0x040fe20000000100 */
[----:B------:R-:W-:Y:S01]  /*0a00*/  FADD R173, -R174, R34 ;  /* 0x00000022aead7221 */ /* 0x000fe20000000100 */
[----:B------:R-:W-:Y:S01]  /*0a10*/  FMUL R33, R166, R33 ;  /* 0x00000021a6217220 */ /* 0x000fe20000400000 */
[----:B------:R-:W-:Y:S01]  /*0a20*/  FADD R203, -R174, R39 ;  /* 0x00000027aecb7221 */ /* 0x000fe20000000100 */
[----:B----4-:R-:W-:Y:S01]  /*0a30*/  FMUL R2, R167, R4 ;  /* 0x00000004a7027220 */ /* 0x010fe20000400000 */
[----:B------:R-:W-:-:S03]  /*0a40*/  FMUL R32, R164, R5 ;  /* 0x00000005a4207220 */ /* 0x000fc60000400000 */
[----:B------:R-:W-:Y:S01]  /*0a50*/  FADD R37, RZ, R2 ;  /* 0x00000002ff257221 */ /* 0x000fe20000000000 */
[----:B------:R-:W-:Y:S01]  /*0a60*/  FFMA R36, R3, R2, RZ ;  /* 0x0000000203247223 */ /* 0x000fe200000000ff */
[C---:B------:R-:W-:Y:S01]  /*0a70*/  FADD R189, -R174.reuse, R35 ;  /* 0x00000023aebd7221 */ /* 0x040fe20000000100 */
[----:B------:R-:W-:Y:S01]  /*0a80*/  FADD R201, -R174, R38 ;  /* 0x00000026aec97221 */ /* 0x000fe20000000100 */
[----:B------:R-:W-:Y:S01]  /*0a90*/  FMUL R34, R165, R6 ;  /* 0x00000006a5227220 */ /* 0x000fe20000400000 */
[----:B------:R-:W-:Y:S01]  /*0aa0*/  FADD R39, R37, R32 ;  /* 0x0000002025277221 */ /* 0x000fe20000000000 */
[----:B------:R-:W-:Y:S01]  /*0ab0*/  FMUL R35, R166, R173 ;  /* 0x000000ada6237220 */ /* 0x000fe20000400000 */
[----:B------:R-:W-:Y:S01]  /*0ac0*/  FFMA R38, R33, R32, R36 ;  /* 0x0000002021267223 */ /* 0x000fe20000000024 */
        /* <DEDUP_REMOVED lines=152> */
[C---:B------:R-:W-:Y:S01]  /*1450*/  FADD R129, R4.reuse, R129 ;  /* 0x0000008104817221 */ /* 0x040fe20000000000 */
[----:B------:R-:W-:Y:S01]  /*1460*/  FFMA R131, R4, R3, R131 ;  /* 0x0000000304837223 */ /* 0x000fe20000000083 */
[C---:B------:R-:W-:Y:S01]  /*1470*/  FADD R130, R5.reuse, R130 ;  /* 0x0000008205827221 */ /* 0x040fe20000000000 */
[----:B------:R-:W-:Y:S01]  /*1480*/  FFMA R132, R5, R33, R132 ;  /* 0x0000002105847223 */ /* 0x000fe20000000084 */
        /* <DEDUP_REMOVED lines=8> */
[C---:B------:R-:W-:Y:S01]  /*1510*/  FADD R79, R24.reuse, R79 ;  /* 0x0000004f184f7221 */ /* 0x040fe20000000000 */
        /* <DEDUP_REMOVED lines=9> */
[C---:B------:R-:W-:Y:S01]  /*15b0*/  FADD R121, R8.reuse, R121 ;  /* 0x0000007908797221 */ /* 0x040fe20000000000 */
[----:B------:R-:W-:Y:S01]  /*15c0*/  FFMA R123, R8, R39, R123 ;  /* 0x00000027087b7223 */ /* 0x000fe2000000007b */
[C---:B------:R-:W-:Y:S01]  /*15d0*/  FADD R122, R9.reuse, R122 ;  /* 0x0000007a097a7221 */ /* 0x040fe20000000000 */
[----:B------:R-:W-:Y:S01]  /*15e0*/  ISETP.GT.U32.AND P1, PT, R208, 0x7, PT ;  /* 0x00000007d000780c */ /* 0x000fe20003f24070 */
[----:B------:R-:W-:Y:S01]  /*15f0*/  FFMA R124, R9, R41, R124 ;  /* 0x00000029097c7223 */ /* 0x000fe2000000007c */
[C---:B------:R-:W-:Y:S01]  /*1600*/  FADD R117, R10.reuse, R117 ;  /* 0x000000750a757221 */ /* 0x040fe20000000000 */
        /* <DEDUP_REMOVED lines=43> */
[----:B------:R-:W-:Y:S01]  /*18c0*/  ISETP.NE.AND P3, PT, R169, RZ, PT ;  /* 0x000000ffa900720c */ /* 0x000fe20003f65270 */
[C---:B------:R-:W-:Y:S01]  /*18d0*/  FADD R72, R65.reuse, R72 ;  /* 0x0000004841487221 */ /* 0x040fe20000000000 */
[----:B------:R-:W-:Y:S01]  /*18e0*/  FFMA R96, R65, R201, R96 ;  /* 0x000000c941607223 */ /* 0x000fe20000000060 */
[C---:B------:R-:W-:Y:S01]  /*18f0*/  FADD R69, R66.reuse, R69 ;  /* 0x0000004542457221 */ /* 0x040fe20000000000 */
[----:B------:R-:W-:Y:S01]  /*1900*/  FFMA R93, R66, R196, R93 ;  /* 0x000000c4425d7223 */ /* 0x000fe2000000005d */
[C---:B------:R-:W-:Y:S01]  /*1910*/  FADD R70, R67.reuse, R70 ;  /* 0x0000004643467221 */ /* 0x040fe20000000000 */
        /* <DEDUP_REMOVED lines=12> */
.L_x_2464:
[----:B------:R-:W-:Y:S05]  /*19e0*/  BSYNC.RECONVERGENT B0 ;  /* 0x0000000000007941 */ /* 0x000fea0003800200 */
.L_x_2463:
        /* <DEDUP_REMOVED lines=36> */
.L_x_2466:
[----:B------:R-:W-:Y:S05]  /*1c30*/  BSYNC.RECONVERGENT B0 ;  /* 0x0000000000007941 */ /* 0x000fea0003800200 */
.L_x_2465:
        /* <DEDUP_REMOVED lines=32> */
.L_x_2468:
[----:B0-----:R-:W2:Y:S04]  /*1e40*/  LDG.E.STRONG.GPU R6, desc[UR4][R4.64] ;  /* 0x0000000404067981 */ /* 0x001ea8000c1ef900 */
[----:B--2---:R-:W-:Y:S01]  /*1e50*/  CCTL.IVALL ;  /* 0x00000000ff00798f */ /* 0x004fe20002000000 */
[----:B------:R-:W-:Y:S05]  /*1e60*/  YIELD ;  /* 0x0000000000007946 */ /* 0x000fea0003800000 */
[----:B------:R-:W-:-:S13]  /*1e70*/  ISETP.NE.AND P2, PT, R6, R11, PT ;  /* 0x0000000b0600720c */ /* 0x000fda0003f45270 */
[----:B------:R-:W-:Y:S05]  /*1e80*/  @P2 BRA `(.L_x_2468) ;  /* 0xfffffffc00ec2947 */ /* 0x000fea000383ffff */
.L_x_2467:
[----:B------:R-:W-:Y:S05]  /*1e90*/  WARPSYNC.ALL ;  /* 0x0000000000007948 */ /* 0x000fea0003800000 */
[----:B0-----:R-:W0:Y:S01]  /*1ea0*/  @!P1 LDC.64 R4, c[0x0][0x3b0] ;  /* 0x0000ec00ff049b82 */ /* 0x001e220000000a00 */
[----:B------:R-:W-:Y:S01]  /*1eb0*/  @!P1 LOP3.LUT R6, R133, 0x1, RZ, 0xc0, !PT ;  /* 0x0000000185069812 */ /* 0x000fe200078ec0ff */
[----:B------:R-:W1:Y:S01]  /*1ec0*/  LDCU UR6, c[0x0][0x388] ;  /* 0x00007100ff0677ac */ /* 0x000e620008000800 */
[----:B------:R-:W-:Y:S02]  /*1ed0*/  @!P1 SHF.L.U32 R169, R169, 0x3, RZ ;  /* 0x00000003a9a99819 */ /* 0x000fe400000006ff */
[----:B------:R-:W-:-:S02]  /*1ee0*/  @!P1 IADD3 R7, PT, PT, -R6, RZ, RZ ;  /* 0x000000ff06079210 */ /* 0x000fc40007ffe1ff */
[----:B------:R-:W-:Y:S02]  /*1ef0*/  @!P1 LOP3.LUT R6, R68, 0x7ffffff8, RZ, 0xc0, !PT ;  /* 0x7ffffff844069812 */ /* 0x000fe400078ec0ff */
        /* <DEDUP_REMOVED lines=145> */
[----:B------:R-:W-:Y:S02]  /*2810*/  MOV R24, R91 ;  /* 0x0000005b00187202 */ /* 0x000fe40000000f00 */
[----:B------:R-:W-:Y:S02]  /*2820*/  MOV R26, R89 ;  /* 0x00000059001a7202 */ /* 0x000fe40000000f00 */
[----:B------:R-:W-:Y:S02]  /*2830*/  MOV R27, R90 ;  /* 0x0000005a001b7202 */ /* 0x000fe40000000f00 */
[----:B------:R-:W-:Y:S02]  /*2840*/  MOV R33, R88 ;  /* 0x0000005800217202 */ /* 0x000fe40000000f00 */
[----:B---3--:R-:W-:Y:S02]  /*2850*/  MOV R4, R131 ;  /* 0x0000008300047202 */ /* 0x008fe40000000f00 */
        /* <DEDUP_REMOVED lines=59> */
.L_x_2462:
        /* <DEDUP_REMOVED lines=23> */
.L_x_2470:
        /* <DEDUP_REMOVED lines=16> */
.L_x_4823:


//--------------------- .text._ZN18transformer_engine13normalization28ln_bwd_finalize_tuned_kernelINS0_22Kernel_traits_finalizeILj49152E13__nv_bfloat16fS3_fjLj1024ELj4ENS0_18Kernel_traits_baseILj49152ES3_fS3_fjLj1024EEEEEEEvNS0_20BackwardKernelParamsE --------------------------
	.section	.text._ZN18transformer_engine13normalization28ln_bwd_finalize_tuned_kernelINS0_22Kernel_traits_finalizeILj49152E13__nv_bfloat16fS3_fjLj1024ELj4ENS0_18Kernel_traits_baseILj49152ES3_fS3_fjLj1024EEEEEEEvNS0_20BackwardKernelParamsE,"ax",@progbits
	.align	128
        .global         _ZN18transformer_engine13normalization28ln_bwd_finalize_tuned_kernelINS0_22Kernel_traits_finalizeILj49152E13__nv_bfloat16fS3_fjLj1024ELj4ENS0_18Kernel_traits_baseILj49152ES3_fS3_fjLj1024EEEEEEEvNS0_20BackwardKernelParamsE
        .type           _ZN18transformer_engine13normalization28ln_bwd_finalize_tuned_kernelINS0_22Kernel_traits_finalizeILj49152E13__nv_bfloat16fS3_fjLj1024ELj4ENS0_18Kernel_traits_baseILj49152ES3_fS3_fjLj1024EEEEEEEvNS0_20BackwardKernelParamsE,@function
        .size           _ZN18transformer_engine13normalization28ln_bwd_finalize_tuned_kernelINS0_22Kernel_traits_finalizeILj49152E13__nv_bfloat16fS3_fjLj1024ELj4ENS0_18Kernel_traits_baseILj49152ES3_fS3_fjLj1024EEEEEEEvNS0_20BackwardKernelParamsE,(.L_x_4824 - _ZN18transformer_engine13normalization28ln_bwd_finalize_tuned_kernelINS0_22Kernel_traits_finalizeILj49152E13__nv_bfloat16fS3_fjLj1024ELj4ENS0_18Kernel_traits_baseILj49152ES3_fS3_fjLj1024EEEEEEEvNS0_20BackwardKernelParamsE)
        .other          _ZN18transformer_engine13normalization28ln_bwd_finalize_tuned_kernelINS0_22Kernel_traits_finalizeILj49152E13__nv_bfloat16fS3_fjLj1024ELj4ENS0_18Kernel_traits_baseILj49152ES3_fS3_fjLj1024EEEEEEEvNS0_20BackwardKernelParamsE,@"STO_CUDA_ENTRY STV_DEFAULT"
_ZN18transformer_engine13normalization28ln_bwd_finalize_tuned_kernelINS0_22Kernel_traits_finalizeILj49152E13__nv_bfloat16fS3_fjLj1024ELj4ENS0_18Kernel_traits_baseILj49152ES3_fS3_fjLj1024EEEEEEEvNS0_20BackwardKernelParamsE:
.text._ZN18transformer_engine13normalization28ln_bwd_finalize_tuned_kernelINS0_22Kernel_traits_finalizeILj49152E13__nv_bfloat16fS3_fjLj1024ELj4ENS0_18Kernel_traits_baseILj49152ES3_fS3_fjLj1024EEEEEEEvNS0_20BackwardKernelParamsE:
        /* <DEDUP_REMOVED lines=29> */
[----:B------:R-:W-:Y:S01]  /*01d0*/  IMAD R2, R12, 0xc000, R11 ;  /* 0x0000c0000c027824 */ /* 0x000fe200078e020b */
[----:B------:R-:W-:Y:S01]  /*01e0*/  LOP3.LUT R24, R16, 0xffffff0, RZ, 0xc0, !PT ;  /* 0x0ffffff010187812 */ /* 0x000fe200078ec0ff */
[----:B------:R-:W-:Y:S01]  /*01f0*/  HFMA2 R30, -RZ, RZ, 0, 0 ;  /* 0x00000000ff1e7431 */ /* 0x000fe200000001ff */
[----:B------:R-:W-:Y:S02]  /*0200*/  MOV R15, R12 ;  /* 0x0000000c000f7202 */ /* 0x000fe40000000f00 */
[----:B------:R-:W-:Y:S02]  /*0210*/  IADD3 R17, PT, PT, R2, 0xc00000, R13 ;  /* 0x00c0000002117810 */ /* 0x000fe40007ffe00d */
[----:B------:R-:W-:-:S07]  /*0220*/  IADD3 R24, PT, PT, -R24, RZ, RZ ;  /* 0x000000ff18187210 */ /* 0x000fce0007ffe1ff */
.L_x_2475:
        /* <DEDUP_REMOVED lines=118> */
.L_x_2474:
[----:B------:R-:W-:Y:S05]  /*0990*/  BSYNC.RECONVERGENT B1 ;  /* 0x0000000000017941 */ /* 0x000fea0003800200 */
.L_x_2473:
[----:B------:R-:W-:Y:S05]  /*09a0*/  @!P0 BRA `(.L_x_2472) ;  /* 0x0000000400dc8947 */ /* 0x000fea0003800000 */
[----:B------:R-:W-:Y:S01]  /*09b0*/  ISETP.GE.U32.AND P0, PT, R38, 0x8, PT ;  /* 0x000000082600780c */ /* 0x000fe20003f06070 */
[----:B------:R-:W-:Y:S01]  /*09c0*/  BSSY.RECONVERGENT B1, `(.L_x_2476) ;  /* 0x000003f000017945 */ /* 0x000fe20003800200 */
[----:B------:R-:W-:-:S04]  /*09d0*/  LOP3.LUT R35, R16, 0x7, RZ, 0xc0, !PT ;  /* 0x0000000710237812 */ /* 0x000fc800078ec0ff */
[----:B------:R-:W-:-:S07]  /*09e0*/  ISETP.NE.AND P1, PT, R35, RZ, PT ;  /* 0x000000ff2300720c */ /* 0x000fce0003f25270 */
[----:B------:R-:W-:Y:S06]  /*09f0*/  @!P0 BRA `(.L_x_2477) ;  /* 0x0000000000ec8947 */ /* 0x000fec0003800000 */
[----:B------:R-:W0:Y:S01]  /*0a00*/  LDC.64 R2, c[0x0][0x3e0] ;  /* 0x0000f800ff027b82 */ /* 0x000e220000000a00 */
[----:B------:R-:W-:-:S05]  /*0a10*/  IMAD R31, R15, 0xc000, R10 ;  /* 0x0000c0000f1f7824 */ /* 0x000fca00078e020a */
[C---:B------:R-:W-:Y:S02]  /*0a20*/  IADD3 R25, PT, PT, R31.reuse, 0x180000, RZ ;  /* 0x001800001f197810 */ /* 0x040fe40007ffe0ff */
[----:B------:R-:W1:Y:S01]  /*0a30*/  LDC.64 R4, c[0x0][0x3d8] ;  /* 0x0000f600ff047b82 */ /* 0x000e620000000a00 */
[C---:B------:R-:W-:Y:S02]  /*0a40*/  IADD3 R29, PT, PT, R31.reuse, 0x300000, RZ ;  /* 0x003000001f1d7810 */ /* 0x040fe40007ffe0ff */
        /* <DEDUP_REMOVED lines=54> */
.L_x_2477:
[----:B------:R-:W-:Y:S05]  /*0db0*/  BSYNC.RECONVERGENT B1 ;  /* 0x0000000000017941 */ /* 0x000fea0003800200 */
.L_x_2476:
        /* <DEDUP_REMOVED lines=37> */
.L_x_2479:
[----:B------:R-:W-:Y:S05]  /*1010*/  BSYNC.RECONVERGENT B1 ;  /* 0x0000000000017941 */ /* 0x000fea0003800200 */
.L_x_2478:
[----:B------:R-:W-:Y:S05]  /*1020*/  @!P1 BRA `(.L_x_2472) ;  /* 0x00000000003c9947 */ /* 0x000fea0003800000 */
[----:B------:R-:W0:Y:S01]  /*1030*/  LDC.64 R6, c[0x0][0x3d8] ;  /* 0x0000f600ff067b82 */ /* 0x000e220000000a00 */
[----:B------:R-:W-:Y:S01]  /*1040*/  IMAD R2, R15, 0xc000, R11 ;  /* 0x0000c0000f027824 */ /* 0x000fe200078e020b */
[----:B------:R-:W-:-:S04]  /*1050*/  IADD3 R24, PT, PT, -R24, RZ, RZ ;  /* 0x000000ff18187210 */ /* 0x000fc80007ffe1ff */
[----:B------:R-:W-:Y:S02]  /*1060*/  IADD3 R11, PT, PT, R13, R2, RZ ;  /* 0x000000020d0b7210 */ /* 0x000fe40007ffe0ff */
[----:B------:R-:W1:Y:S05]  /*1070*/  LDC.64 R8, c[0x0][0x3e0] ;  /* 0x0000f800ff087b82 */ /* 0x000e6a0000000a00 */
.L_x_2480:
        /* <DEDUP_REMOVED lines=10> */
.L_x_2472:
[----:B------:R-:W-:Y:S05]  /*1120*/  BSYNC.RECONVERGENT B0 ;  /* 0x0000000000007941 */ /* 0x000fea0003800200 */
.L_x_2471:
        /* <DEDUP_REMOVED lines=55> */
.L_x_2481:
        /* <DEDUP_REMOVED lines=14> */
.L_x_4824:


//--------------------- .text._ZN18transformer_engine13normalization19ln_bwd_tuned_kernelINS0_13Kernel_traitsI13__nv_bfloat16fS3_fjLj49152ELj8ELj1ELj8ELj16ENS0_18Kernel_traits_baseILj49152ES3_fS3_fjLj256EEEEEEEvNS0_20BackwardKernelParamsE --------------------------
	.section	.text._ZN18transformer_engine13normalization19ln_bwd_tuned_kernelINS0_13Kernel_traitsI13__nv_bfloat16fS3_fjLj49152ELj8ELj1ELj8ELj16ENS0_18Kernel_traits_baseILj49152ES3_fS3_fjLj256EEEEEEEvNS0_20BackwardKernelParamsE,"ax",@progbits
	.align	128
        .global         _ZN18transformer_engine13normalization19ln_bwd_tuned_kernelINS0_13Kernel_traitsI13__nv_bfloat16fS3_fjLj49152ELj8ELj1ELj8ELj16ENS0_18Kernel_traits_baseILj49152ES3_fS3_fjLj256EEEEEEEvNS0_20BackwardKernelParamsE
        .type           _ZN18transformer_engine13normalization19ln_bwd_tuned_kernelINS0_13Kernel_traitsI13__nv_bfloat16fS3_fjLj49152ELj8ELj1ELj8ELj16ENS0_18Kernel_traits_baseILj49152ES3_fS3_fjLj256EEEEEEEvNS0_20BackwardKernelParamsE,@function
        .size           _ZN18transformer_engine13normalization19ln_bwd_tuned_kernelINS0_13Kernel_traitsI13__nv_bfloat16fS3_fjLj49152ELj8ELj1ELj8ELj16ENS0_18Kernel_traits_baseILj49152ES3_fS3_fjLj256EEEEEEEvNS0_20BackwardKernelParamsE,(.L_x_4825 - _ZN18transformer_engine13normalization19ln_bwd_tuned_kernelINS0_13Kernel_traitsI13__nv_bfloat16fS3_fjLj49152ELj8ELj1ELj8ELj16ENS0_18Kernel_traits_baseILj49152ES3_fS3_fjLj256EEEEEEEvNS0_20BackwardKernelParamsE)
        .other          _ZN18transformer_engine13normalization19ln_bwd_tuned_kernelINS0_13Kernel_traitsI13__nv_bfloat16fS3_fjLj49152ELj8ELj1ELj8ELj16ENS0_18Kernel_traits_baseILj49152ES3_fS3_fjLj256EEEEEEEvNS0_20BackwardKernelParamsE,@"STO_CUDA_ENTRY STV_DEFAULT"
_ZN18transformer_engine13normalization19ln_bwd_tuned_kernelINS0_13Kernel_traitsI13__nv_bfloat16fS3_fjLj49152ELj8ELj1ELj8ELj16ENS0_18Kernel_traits_baseILj49152ES3_fS3_fjLj256EEEEEEEvNS0_20BackwardKernelParamsE:
.text._ZN18transformer_engine13normalization19ln_bwd_tuned_kernelINS0_13Kernel_traitsI13__nv_bfloat16fS3_fjLj49152ELj8ELj1ELj8ELj16ENS0_18Kernel_traits_baseILj49152ES3_fS3_fjLj256EEEEEEEvNS0_20BackwardKernelParamsE:
        /* <DEDUP_REMOVED lines=32> */
[----:B--2---:R-:W-:Y:S02]  /*0200*/  ISETP.GE.AND P0, PT, R102, UR6, PT ;  /* 0x0000000666007c0c */ /* 0x004fe4000bf06270 */
[----:B-1----:R-:W-:-:S04]  /*0210*/  LOP3.LUT R0, R0, 0xff, RZ, 0xc0, !PT ;  /* 0x000000ff00007812 */ /* 0x002fc800078ec0ff */
[----:B------:R-:W-:-:S07]  /*0220*/  LOP3.LUT R29, R0, 0x700, R29, 0xf8, !PT ;  /* 0x00000700001d7812 */ /* 0x000fce00078ef81d */
[----:B0-----:R-:W-:Y:S05]  /*0230*/  @P0 BRA `(.L_x_2482) ;  /* 0x0000002400d80947 */ /* 0x001fea0003800000 */
        /* <DEDUP_REMOVED lines=8> */
[----:B------:R-:W5:Y:S01]  /*02c0*/  LDG.E.64 R20, desc[UR4][R2.64] ;  /* 0x0000000402147981 */ /* 0x000f62000c1e1b00 */
[----:B-1----:R-:W-:Y:S01]  /*02d0*/  ISETP.NE.AND P0, PT, RZ, UR6, PT ;  /* 0x00000006ff007c0c */ /* 0x002fe2000bf05270 */
[----:B------:R-:W-:Y:S01]  /*02e0*/  HFMA2 R101, -RZ, RZ, 0, 0 ;  /* 0x00000000ff657431 */ /* 0x000fe200000001ff */
[----:B------:R-:W-:Y:S01]  /*02f0*/  CS2R R42, SRZ ;  /* 0x00000000002a7805 */ /* 0x000fe2000001ff00 */
[----:B------:R-:W-:Y:S01]  /*0300*/  HFMA2 R103, -RZ, RZ, 0, 0 ;  /* 0x00000000ff677431 */ /* 0x000fe200000001ff */
[----:B------:R-:W-:-:S02]  /*0310*/  FSEL R100, RZ, 1, !P0 ;  /* 0x3f800000ff647808 */ /* 0x000fc40004000000 */
[----:B------:R-:W-:Y:S02]  /*0320*/  CS2R R30, SRZ ;  /* 0x00000000001e7805 */ /* 0x000fe4000001ff00 */
[----:B------:R-:W-:Y:S02]  /*0330*/  PLOP3.LUT P0, PT, PT, PT, PT, 0x8, 0x80 ;  /* 0x000000000080781c */ /* 0x000fe40003f0e170 */
        /* <DEDUP_REMOVED lines=21> */
[----:B------:R-:W-:-:S02]  /*0490*/  MOV R76, RZ ;  /* 0x000000ff004c7202 */ /* 0x000fc40000000f00 */
[C---:B--2---:R-:W-:Y:S02]  /*04a0*/  SHF.L.U32 R77, R4.reuse, 0x10, RZ ;  /* 0x00000010044d7819 */ /* 0x044fe400000006ff */
[----:B------:R-:W-:Y:S02]  /*04b0*/  SHF.R.U64 R89, R4, 0x10, R5 ;  /* 0x0000001004597819 */ /* 0x000fe40000001205 */
[----:B------:R-:W-:Y:S01]  /*04c0*/  SHF.L.U32 R13, R5, 0x10, RZ ;  /* 0x00000010050d7819 */ /* 0x000fe200000006ff */
[----:B------:R-:W-:Y:S01]  /*04d0*/  FADD R77, R100, R77 ;  /* 0x0000004d644d7221 */ /* 0x000fe20000000000 */
[----:B------:R-:W-:Y:S02]  /*04e0*/  SHF.R.U32.HI R0, RZ, 0x10, R5 ;  /* 0x00000010ff007819 */ /* 0x000fe40000011605 */
[----:B---3--:R-:W-:Y:S01]  /*04f0*/  SHF.R.U64 R91, R6, 0x10, R7 ;  /* 0x00000010065b7819 */ /* 0x008fe20000001207 */
[----:B------:R-:W-:Y:S01]  /*0500*/  FADD R78, R100, R13 ;  /* 0x0000000d644e7221 */ /* 0x000fe20000000000 */
[----:B------:R-:W-:-:S02]  /*0510*/  SHF.L.U32 R11, R7, 0x10, RZ ;  /* 0x00000010070b7819 */ /* 0x000fc400000006ff */
[----:B------:R-:W-:Y:S02]  /*0520*/  SHF.R.U32.HI R4, RZ, 0x10, R7 ;  /* 0x00000010ff047819 */ /* 0x000fe40000011607 */
[----:B----4-:R-:W-:Y:S01]  /*0530*/  SHF.L.U32 R9, R15, 0x10, RZ ;  /* 0x000000100f097819 */ /* 0x010fe200000006ff */
[C---:B------:R-:W-:Y:S01]  /*0540*/  FADD R80, R100.reuse, R11 ;  /* 0x0000000b64507221 */ /* 0x040fe20000000000 */
[----:B-----5:R-:W-:Y:S02]  /*0550*/  SHF.L.U32 R7, R17, 0x10, RZ ;  /* 0x0000001011077819 */ /* 0x020fe400000006ff */
        /* <DEDUP_REMOVED lines=48> */
.L_x_2489:
[----:B-1----:R-:W0:Y:S01]  /*0860*/  S2R R110, SR_TID.X ;  /* 0x00000000006e7919 */ /* 0x002e220000002100 */
[----:B------:R-:W1:Y:S01]  /*0870*/  LDC.64 R26, c[0x0][0x390] ;  /* 0x0000e400ff1a7b82 */ /* 0x000e620000000a00 */
[----:B------:R-:W2:Y:S07]  /*0880*/  S2R R28, SR_CTAID.X ;  /* 0x00000000001c7919 */ /* 0x000eae0000002500 */
[----:B------:R-:W3:Y:S08]  /*0890*/  LDC.64 R2, c[0x0][0x398] ;  /* 0x0000e600ff027b82 */ /* 0x000ef00000000a00 */
[----:B------:R-:W4:Y:S08]  /*08a0*/  LDC.64 R126, c[0x0][0x3c8] ;  /* 0x0000f200ff7e7b82 */ /* 0x000f300000000a00 */
[----:B------:R-:W5:Y:S01]  /*08b0*/  LDC.64 R122, c[0x0][0x3a0] ;  /* 0x0000e800ff7a7b82 */ /* 0x000f620000000a00 */
[----:B0-----:R-:W-:Y:S01]  /*08c0*/  LOP3.LUT R29, R110, 0xff, RZ, 0xc0, !PT ;  /* 0x000000ff6e1d7812 */ /* 0x001fe200078ec0ff */
[----:B---3--:R-:W-:Y:S01]  /*08d0*/  IMAD.WIDE R2, R102, 0x4, R2 ;  /* 0x0000000466027825 */ /* 0x008fe200078e0202 */
[----:B--2---:R-:W-:-:S04]  /*08e0*/  SHF.L.U32 R0, R28, 0x8, RZ ;  /* 0x000000081c007819 */ /* 0x004fc800000006ff */
[----:B------:R-:W-:Y:S02]  /*08f0*/  LOP3.LUT R29, R29, 0x700, R0, 0xf8, !PT ;  /* 0x000007001d1d7812 */ /* 0x000fe400078ef800 */
[----:B------:R0:W2:Y:S03]  /*0900*/  LDG.E R0, desc[UR4][R2.64] ;  /* 0x0000000402007981 */ /* 0x0000a6000c1e1900 */
[----:B------:R-:W-:-:S04]  /*0910*/  IMAD R109, R102, 0x3000, R29 ;  /* 0x00003000666d7824 */ /* 0x000fc800078e021d */
[C-C-:B-1----:R-:W-:Y:S01]  /*0920*/  IMAD.WIDE.U32 R24, R109.reuse, 0x10, R26.reuse ;  /* 0x000000106d187825 */ /* 0x142fe200078e001a */
[C---:B------:R-:W-:Y:S02]  /*0930*/  IADD3 R105, PT, PT, R109.reuse, 0x1000, RZ ;  /* 0x000010006d697810 */ /* 0x040fe40007ffe0ff */
[C---:B------:R-:W-:Y:S02]  /*0940*/  IADD3 R106, PT, PT, R109.reuse, 0x1800, RZ ;  /* 0x000018006d6a7810 */ /* 0x040fe40007ffe0ff */
[----:B------:R-:W-:Y:S01]  /*0950*/  IADD3 R107, PT, PT, R109, 0x2000, RZ ;  /* 0x000020006d6b7810 */ /* 0x000fe20007ffe0ff */
[----:B------:R-:W-:Y:S01]  /*0960*/  IMAD.WIDE.U32 R12, R105, 0x10, R26 ;  /* 0x00000010690c7825 */ /* 0x000fe200078e001a */
[C---:B------:R-:W-:Y:S01]  /*0970*/  IADD3 R108, PT, PT, R109.reuse, 0x2800, RZ ;  /* 0x000028006d6c7810 */ /* 0x040fe20007ffe0ff */
[----:B------:R-:W2:Y:S02]  /*0980*/  LDG.E.128 R8, desc[UR4][R24.64+0x8000] ;  /* 0x0080000418087981 */ /* 0x000ea4000c1e1d00 */
[----:B----4-:R-:W-:-:S02]  /*0990*/  IMAD.WIDE.U32 R124, R109, 0x8, R126 ;  /* 0x000000086d7c7825 */ /* 0x010fc400078e007e */
[----:B------:R-:W3:Y:S02]  /*09a0*/  LDG.E.128 R12, desc[UR4][R12.64] ;  /* 0x000000040c0c7981 */ /* 0x000ee4000c1e1d00 */
[--C-:B------:R-:W-:Y:S02]  /*09b0*/  IMAD.WIDE.U32 R16, R106, 0x10, R26.reuse ;  /* 0x000000106a107825 */ /* 0x100fe400078e001a */
[----:B------:R-:W4:Y:S02]  /*09c0*/  LDG.E.64 R120, desc[UR4][R124.64] ;  /* 0x000000047c787981 */ /* 0x000f24000c1e1b00 */
[C---:B------:R-:W-:Y:S02]  /*09d0*/  IMAD.WIDE.U32 R20, R107.reuse, 0x10, R26 ;  /* 0x000000106b147825 */ /* 0x040fe400078e001a */
[----:B------:R-:W4:Y:S02]  /*09e0*/  LDG.E.128 R4, desc[UR4][R24.64] ;  /* 0x0000000418047981 */ /* 0x000f24000c1e1d00 */
[----:B------:R-:W-:-:S02]  /*09f0*/  IMAD.WIDE.U32 R112, R107, 0x8, R126 ;  /* 0x000000086b707825 */ /* 0x000fc400078e007e */
[----:B------:R-:W4:Y:S02]  /*0a00*/  LDG.E.128 R16, desc[UR4][R16.64] ;  /* 0x0000000410107981 */ /* 0x000f24000c1e1d00 */
[----:B------:R-:W-:Y:S02]  /*0a10*/  IMAD.WIDE.U32 R26, R108, 0x10, R26 ;  /* 0x000000106c1a7825 */ /* 0x000fe400078e001a */
[----:B------:R-:W4:Y:S02]  /*0a20*/  LDG.E.64 R112, desc[UR4][R112.64] ;  /* 0x0000000470707981 */ /* 0x000f24000c1e1b00 */
[----:B-----5:R-:W-:Y:S02]  /*0a30*/  IMAD.WIDE R122, R102, 0x4, R122 ;  /* 0x00000004667a7825 */ /* 0x020fe400078e027a */
[----:B------:R-:W5:Y:S04]  /*0a40*/  LDG.E.128 R20, desc[UR4][R20.64] ;  /* 0x0000000414147981 */ /* 0x000f68000c1e1d00 */
[----:B------:R-:W5:Y:S04]  /*0a50*/  LDG.E.128 R24, desc[UR4][R26.64] ;  /* 0x000000041a187981 */ /* 0x000f68000c1e1d00 */
[----:B------:R-:W5:Y:S01]  /*0a60*/  LDG.E R104, desc[UR4][R122.64] ;  /* 0x000000047a687981 */ /* 0x000f62000c1e1900 */
[----:B------:R-:W-:-:S03]  /*0a70*/  IMAD.WIDE.U32 R116, R105, 0x8, R126 ;  /* 0x0000000869747825 */ /* 0x000fc600078e007e */
[----:B------:R1:W5:Y:S01]  /*0a80*/  LDG.E.64 R118, desc[UR4][R124.64+0x4000] ;  /* 0x004000047c767981 */ /* 0x000362000c1e1b00 */
[----:B------:R-:W-:-:S03]  /*0a90*/  IMAD.WIDE.U32 R114, R106, 0x8, R126 ;  /* 0x000000086a727825 */ /* 0x000fc600078e007e */
[----:B------:R-:W5:Y:S04]  /*0aa0*/  LDG.E.64 R116, desc[UR4][R116.64] ;  /* 0x0000000474747981 */ /* 0x000f68000c1e1b00 */
[----:B------:R-:W5:Y:S01]  /*0ab0*/  LDG.E.64 R114, desc[UR4][R114.64] ;  /* 0x0000000472727981 */ /* 0x000f62000c1e1b00 */
[----:B0-----:R-:W-:-:S06]  /*0ac0*/  IMAD.WIDE.U32 R2, R108, 0x8, R126 ;  /* 0x000000086c027825 */ /* 0x001fcc00078e007e */
[----:B------:R-:W5:Y:S01]  /*0ad0*/  LDG.E.64 R2, desc[UR4][R2.64] ;  /* 0x0000000402027981 */ /* 0x000f62000c1e1b00 */
[----:B------:R-:W-:Y:S01]  /*0ae0*/  LOP3.LUT P2, RZ, R110, 0x1f, RZ, 0xc0, !PT ;  /* 0x0000001f6eff7812 */ /* 0x000fe2000784c0ff */
[----:B------:R-:W-:Y:S01]  /*0af0*/  BSSY.RECONVERGENT B0, `(.L_x_2483) ;  /* 0x00000ee000007945 */ /* 0x000fe20003800200 */
[C---:B--2---:R-:W-:Y:S01]  /*0b00*/  FADD R135, -R0.reuse, R10 ;  /* 0x0000000a00877221 */ /* 0x044fe20000000100 */
[----:B---3--:R-:W-:Y:S01]  /*0b10*/  FADD R143, -R0, R15 ;  /* 0x0000000f008f7221 */ /* 0x008fe20000000100 */
[C---:B----4-:R-:W-:Y:S02]  /*0b20*/  SHF.L.U32 R10, R120.reuse, 0x10, RZ ;  /* 0x00000010780a7819 */ /* 0x050fe400000006ff */
[----:B------:R-:W-:Y:S01]  /*0b30*/  SHF.R.U64 R15, R120, 0x10, R121 ;  /* 0x00000010780f7819 */ /* 0x000fe20000001279 */
[C---:B------:R-:W-:Y:S01]  /*0b40*/  FADD R111, -R0.reuse, R4 ;  /* 0x00000004006f7221 */ /* 0x040fe20000000100 */
[C---:B-1----:R-:W-:Y:S02]  /*0b50*/  FADD R125, -R0.reuse, R5 ;  /* 0x00000005007d7221 */ /* 0x042fe40000000100 */
[----:B------:R-:W-:Y:S01]  /*0b60*/  SHF.L.U32 R15, R15, 0x10, RZ ;  /* 0x000000100f0f7819 */ /* 0x000fe200000006ff */
[C---:B------:R-:W-:Y:S01]  /*0b70*/  FADD R127, -R0.reuse, R6 ;  /* 0x00000006007f7221 */ /* 0x040fe20000000100 */
[C---:B------:R-:W-:Y:S01]  /*0b80*/  FADD R129, -R0.reuse, R7 ;  /* 0x0000000700817221 */ /* 0x040fe20000000100 */
[C---:B------:R-:W-:Y:S01]  /*0b90*/  FADD R131, -R0.reuse, R8 ;  /* 0x0000000800837221 */ /* 0x040fe20000000100 */
[C---:B------:R-:W-:Y:S01]  /*0ba0*/  FADD R133, -R0.reuse, R9 ;  /* 0x0000000900857221 */ /* 0x040fe20000000100 */
[----:B------:R-:W-:Y:S01]  /*0bb0*/  FADD R137, -R0, R11 ;  /* 0x0000000b00897221 */ /* 0x000fe20000000100 */
[----:B------:R-:W-:Y:S01]  /*0bc0*/  SHF.R.U64 R134, R112, 0x10, R113 ;  /* 0x0000001070867819 */ /* 0x000fe20000001271 */
[C---:B------:R-:W-:Y:S01]  /*0bd0*/  FADD R123, -R0.reuse, R12 ;  /* 0x0000000c007b7221 */ /* 0x040fe20000000100 */
[----:B------:R-:W-:Y:S01]  /*0be0*/  SHF.L.U32 R4, R113, 0x10, RZ ;  /* 0x0000001071047819 */ /* 0x000fe200000006ff */
[C---:B------:R-:W-:Y:S01]  /*0bf0*/  FADD R139, -R0.reuse, R13 ;  /* 0x0000000d008b7221 */ /* 0x040fe20000000100 */
[----:B------:R-:W-:Y:S01]  /*0c00*/  SHF.R.U32.HI R140, RZ, 0x10, R113 ;  /* 0x00000010ff8c7819 */ /* 0x000fe20000011671 */
[C---:B------:R-:W-:Y:S01]  /*0c10*/  FADD R141, -R0.reuse, R14 ;  /* 0x0000000e008d7221 */ /* 0x040fe20000000100 */
[C---:B------:R-:W-:Y:S01]  /*0c20*/  FADD R145, -R0.reuse, R16 ;  /* 0x0000001000917221 */ /* 0x040fe20000000100 */
[C---:B------:R-:W-:Y:S01]  /*0c30*/  FADD R147, -R0.reuse, R17 ;  /* 0x0000001100937221 */ /* 0x040fe20000000100 */
[C---:B------:R-:W-:Y:S01]  /*0c40*/  FADD R153, -R0.reuse, R18 ;  /* 0x0000001200997221 */ /* 0x040fe20000000100 */
        /* <DEDUP_REMOVED lines=10> */
[C---:B------:R-:W-:Y:S01]  /*0cf0*/  FMUL R0, R104.reuse, R111 ;  /* 0x0000006f68007220 */ /* 0x040fe20000400000 */
[----:B------:R-:W-:Y:S01]  /*0d00*/  SHF.L.U32 R9, R121, 0x10, RZ ;  /* 0x0000001079097819 */ /* 0x000fe200000006ff */
[----:B------:R-:W-:Y:S01]  /*0d10*/  FMUL R24, R99, R15 ;  /* 0x0000000f63187220 */ /* 0x000fe20000400000 */
[----:B------:R-:W-:Y:S01]  /*0d20*/  SHF.R.U32.HI R19, RZ, 0x10, R121 ;  /* 0x00000010ff137819 */ /* 0x000fe20000011679 */
        /* <DEDUP_REMOVED lines=9> */
[----:B------:R-:W-:Y:S01]  /*0dc0*/  FADD R17, R18, R27 ;  /* 0x0000001b12117221 */ /* 0x000fe20000000000 */
[----:B------:R-:W-:-:S02]  /*0dd0*/  SHF.R.U64 R149, R118, 0x10, R119 ;  /* 0x0000001076957819 */ /* 0x000fc40000001277 */
[----:B------:R-:W-:Y:S01]  /*0de0*/  SHF.L.U32 R8, R112, 0x10, RZ ;  /* 0x0000001070087819 */ /* 0x000fe200000006ff */
[----:B------:R-:W-:Y:S01]  /*0df0*/  FMUL R112, R100, R19 ;  /* 0x0000001364707220 */ /* 0x000fe20000400000 */
        /* <DEDUP_REMOVED lines=8> */
[----:B------:R-:W-:Y:S01]  /*0e80*/  FADD R17, R18, R111 ;  /* 0x0000006f12117221 */ /* 0x000fe20000000000 */
[----:B------:R-:W-:-:S02]  /*0e90*/  SHF.R.U32.HI R151, RZ, 0x10, R119 ;  /* 0x00000010ff977819 */ /* 0x000fc40000011677 */
[C---:B------:R-:W-:Y:S02]  /*0ea0*/  SHF.L.U32 R14, R116.reuse, 0x10, RZ ;  /* 0x00000010740e7819 */ /* 0x040fe400000006ff */
[----:B------:R-:W-:Y:S01]  /*0eb0*/  SHF.R.U64 R152, R116, 0x10, R117 ;  /* 0x0000001074987819 */ /* 0x000fe20000001275 */
[----:B------:R-:W-:Y:S01]  /*0ec0*/  FMUL R116, R97, R149 ;  /* 0x0000009561747220 */ /* 0x000fe20000400000 */
[----:B------:R-:W-:Y:S01]  /*0ed0*/  FMUL R25, R104, R133 ;  /* 0x0000008568197220 */ /* 0x000fe20000400000 */
[----:B------:R-:W-:Y:S01]  /*0ee0*/  FFMA R16, R22, R111, R13 ;  /* 0x0000006f16107223 */ /* 0x000fe2000000000d */
[----:B------:R-:W-:Y:S01]  /*0ef0*/  SHF.L.U32 R7, R117, 0x10, RZ ;  /* 0x0000001075077819 */ /* 0x000fe200000006ff */
[----:B------:R-:W-:Y:S01]  /*0f00*/  FADD R18, R17, R116 ;  /* 0x0000007411127221 */ /* 0x000fe20000000000 */
[----:B------:R-:W-:Y:S01]  /*0f10*/  SHF.R.U32.HI R124, RZ, 0x10, R117 ;  /* 0x00000010ff7c7819 */ /* 0x000fe20000011675 */
[----:B------:R-:W-:Y:S01]  /*0f20*/  FMUL R117, R86, R6 ;  /* 0x0000000656757220 */ /* 0x000fe20000400000 */
[----:B------:R-:W-:Y:S01]  /*0f30*/  SHF.L.U32 R151, R151, 0x10, RZ ;  /* 0x0000001097977819 */ /* 0x000fe200000006ff */
[----:B------:R-:W-:Y:S01]  /*0f40*/  FMUL R26, R104, R135 ;  /* 0x00000087681a7220 */ /* 0x000fe20000400000 */
[----:B------:R-:W-:Y:S01]  /*0f50*/  FFMA R13, R25, R116, R16 ;  /* 0x00000074190d7223 */ /* 0x000fe20000000010 */
[----:B------:R-:W-:Y:S01]  /*0f60*/  SHF.R.U64 R154, R114, 0x10, R115 ;  /* 0x00000010729a7819 */ /* 0x000fe20000001273 */
[----:B------:R-:W-:Y:S01]  /*0f70*/  FADD R17, R18, R117 ;  /* 0x0000007512117221 */ /* 0x000fe20000000000 */
[----:B------:R-:W-:Y:S01]  /*0f80*/  SHF.L.U32 R5, R115, 0x10, RZ ;  /* 0x0000001073057819 */ /* 0x000fe200000006ff */
[----:B------:R-:W-:Y:S01]  /*0f90*/  FMUL R118, R98, R151 ;  /* 0x0000009762767220 */ /* 0x000fe20000400000 */
[----:B------:R-:W-:Y:S01]  /*0fa0*/  SHF.R.U32.HI R132, RZ, 0x10, R115 ;  /* 0x00000010ff847819 */ /* 0x000fe20000011673 */
[----:B------:R-:W-:Y:S01]  /*0fb0*/  FMUL R115, R104, R137 ;  /* 0x0000008968737220 */ /* 0x000fe20000400000 */
        /* <DEDUP_REMOVED lines=47> */
[----:B------:R-:W-:Y:S01]  /*12b0*/  SHF.L.U32 R155, R140, 0x10, RZ ;  /* 0x000000108c9b7819 */ /* 0x000fe200000006ff */
[----:B------:R-:W-:Y:S01]  /*12c0*/  FADD R17, R17, R136 ;  /* 0x0000008811117221 */ /* 0x000fe20000000000 */
[----:B------:R-:W-:Y:S01]  /*12d0*/  FMUL R140, R80, R4 ;  /* 0x00000004508c7220 */ /* 0x000fe20000400000 */
[----:B------:R-:W-:Y:S01]  /*12e0*/  FMUL R137, R104, R161 ;  /* 0x000000a168897220 */ /* 0x000fe20000400000 */
[----:B------:R-:W-:Y:S01]  /*12f0*/  FFMA R16, R138, R136, R139 ;  /* 0x000000888a107223 */ /* 0x000fe2000000008b */
[----:B------:R-:W-:Y:S01]  /*1300*/  SHF.L.U32 R156, R2, 0x10, RZ ;  /* 0x00000010029c7819 */ /* 0x000fe200000006ff */
[----:B------:R-:W-:Y:S01]  /*1310*/  FMUL R139, R92, R155 ;  /* 0x0000009b5c8b7220 */ /* 0x000fe20000400000 */
[----:B------:R-:W-:Y:S01]  /*1320*/  SHF.R.U64 R157, R2, 0x10, R3 ;  /* 0x00000010029d7819 */ /* 0x000fe20000001203 */
        /* <DEDUP_REMOVED lines=9> */
[----:B------:R-:W-:Y:S01]  /*13c0*/  FADD R16, R143, R144 ;  /* 0x000000908f107221 */ /* 0x000fe20000000000 */
[----:B------:R-:W-:Y:S01]  /*13d0*/  SHF.R.U32.HI R159, RZ, 0x10, R3 ;  /* 0x00000010ff9f7819 */ /* 0x000fe20000011603 */
[C---:B------:R-:W-:Y:S01]  /*13e0*/  FMUL R146, R104.reuse, R167 ;  /* 0x000000a768927220 */ /* 0x040fe20000400000 */
[----:B------:R-:W-:Y:S01]  /*13f0*/  FFMA R3, R141, R144, R2 ;  /* 0x000000908d037223 */ /* 0x000fe20000000002 */
[----:B------:R-:W-:Y:S01]  /*1400*/  FMUL R143, R89, R157 ;  /* 0x0000009d598f7220 */ /* 0x000fe20000400000 */
        /* <DEDUP_REMOVED lines=27> */
[----:B------:R-:W-:Y:S01]  /*15c0*/  LOP3.LUT R6, R110, 0x1f, RZ, 0xc0, !PT ;  /* 0x0000001f6e067812 */ /* 0x000fe200078ec0ff */
[----:B------:R-:W-:Y:S01]  /*15d0*/  FADD R55, R7, R55 ;  /* 0x0000003707377221 */ /* 0x000fe20000000000 */
[----:B------:R-:W-:Y:S02]  /*15e0*/  FFMA R58, R121, R7, R58 ;  /* 0x00000007793a7223 */ /* 0x000fe4000000003a */
[----:B------:R-:W-:Y:S01]  /*15f0*/  ISETP.GT.U32.AND P1, PT, R6, 0x7, PT ;  /* 0x000000070600780c */ /* 0x000fe20003f24070 */
[----:B------:R-:W-:Y:S01]  /*1600*/  FFMA R68, R25, R149, R68 ;  /* 0x0000009519447223 */ /* 0x000fe20000000044 */
[----:B------:R-:W-:-:S02]  /*1610*/  FADD R66, R149, R66 ;  /* 0x0000004295427221 */ /* 0x000fc40000000000 */
[----:B------:R-:W2:Y:S01]  /*1620*/  LDC R149, c[0x0][0x380] ;  /* 0x0000e000ff957b82 */ /* 0x000ea20000000800 */
[----:B0-----:R-:W-:Y:S01]  /*1630*/  FADD R2, R163, R2 ;  /* 0x00000002a3027221 */ /* 0x001fe20000000000 */
[----:B-1----:R-:W-:-:S04]  /*1640*/  FADD R3, R162, R3 ;  /* 0x00000003a2037221 */ /* 0x002fc80000000000 */
[----:B------:R-:W0:Y:S04]  /*1650*/  SHFL.DOWN PT, R7, R2, 0x1, 0x1f ;  /* 0x08201f0002077f89 */ /* 0x000e2800000e0000 */
[----:B------:R-:W1:Y:S01]  /*1660*/  SHFL.DOWN PT, R6, R3, 0x1, 0x1f ;  /* 0x08201f0003067f89 */ /* 0x000e6200000e0000 */
        /* <DEDUP_REMOVED lines=54> */
.L_x_2484:
[----:B------:R-:W-:Y:S05]  /*19d0*/  BSYNC.RECONVERGENT B0 ;  /* 0x0000000000007941 */ /* 0x000fea0003800200 */
.L_x_2483:
        /* <DEDUP_REMOVED lines=36> */
.L_x_2486:
[----:B------:R-:W-:Y:S05]  /*1c20*/  BSYNC.RECONVERGENT B0 ;  /* 0x0000000000007941 */ /* 0x000fea0003800200 */
.L_x_2485:
        /* <DEDUP_REMOVED lines=32> */
.L_x_2488:
[----:B0-----:R-:W2:Y:S04]  /*1e30*/  LDG.E.STRONG.GPU R4, desc[UR4][R2.64] ;  /* 0x0000000402047981 */ /* 0x001ea8000c1ef900 */
[----:B--2---:R-:W-:Y:S01]  /*1e40*/  CCTL.IVALL ;  /* 0x00000000ff00798f */ /* 0x004fe20002000000 */
[----:B------:R-:W-:Y:S05]  /*1e50*/  YIELD ;  /* 0x0000000000007946 */ /* 0x000fea0003800000 */
[----:B------:R-:W-:-:S13]  /*1e60*/  ISETP.NE.AND P2, PT, R4, R9, PT ;  /* 0x000000090400720c */ /* 0x000fda0003f45270 */
[----:B------:R-:W-:Y:S05]  /*1e70*/  @P2 BRA `(.L_x_2488) ;  /* 0xfffffffc00ec2947 */ /* 0x000fea000383ffff */
.L_x_2487:
        /* <DEDUP_REMOVED lines=43> */
[----:B------:R-:W-:Y:S01]  /*2130*/  FMUL R6, R5, 2.0345052689663134515e-05 ;  /* 0x37aaaaab05067820 */ /* 0x000fe20000400000 */
[----:B------:R-:W0:Y:S01]  /*2140*/  LDC.64 R2, c[0x0][0x3e8] ;  /* 0x0000fa00ff027b82 */ /* 0x000e220000000a00 */
[----:B------:R-:W-:-:S04]  /*2150*/  FMUL R5, R4, 2.0345052689663134515e-05 ;  /* 0x37aaaaab04057820 */ /* 0x000fc80000400000 */
        /* <DEDUP_REMOVED lines=36> */
[----:B0-----:R-:W-:-:S04]  /*23a0*/  IMAD.WIDE.U32 R24, R109, 0x10, R2 ;  /* 0x000000106d187825 */ /* 0x001fc800078e0002 */
        /* <DEDUP_REMOVED lines=8> */
[----:B------:R-:W-:Y:S01]  /*2430*/  FMUL R4, R104, R5 ;  /* 0x0000000568047220 */ /* 0x000fe20000400000 */
[----:B------:R-:W-:Y:S01]  /*2440*/  FADD R135, R134, -R135 ;  /* 0x8000008786877221 */ /* 0x000fe20000000000 */
        /* <DEDUP_REMOVED lines=8> */
[C---:B------:R-:W-:Y:S01]  /*24d0*/  FMUL R6, R104.reuse, R117 ;  /* 0x0000007568067220 */ /* 0x040fe20000400000 */
[----:B------:R-:W-:Y:S01]  /*24e0*/  FMUL R7, R104, R115 ;  /* 0x0000007368077220 */ /* 0x000fe20000400000 */
[----:B------:R-:W-:-:S04]  /*24f0*/  IMAD.WIDE.U32 R26, R105, 0x10, R2 ;  /* 0x00000010691a7825 */ /* 0x000fc800078e0002 */
[C---:B------:R-:W-:Y:S01]  /*2500*/  FMUL R8, R104.reuse, R125 ;  /* 0x0000007d68087220 */ /* 0x040fe20000400000 */
[C---:B------:R-:W-:Y:S01]  /*2510*/  FMUL R9, R104.reuse, R9 ;  /* 0x0000000968097220 */ /* 0x040fe20000400000 */
[C---:B------:R-:W-:Y:S01]  /*2520*/  FMUL R10, R104.reuse, R121 ;  /* 0x00000079680a7220 */ /* 0x040fe20000400000 */
[----:B------:R-:W-:Y:S01]  /*2530*/  FMUL R11, R104, R11 ;  /* 0x0000000b680b7220 */ /* 0x000fe20000400000 */
[--C-:B------:R-:W-:Y:S01]  /*2540*/  IMAD.WIDE.U32 R110, R106, 0x10, R2.reuse ;  /* 0x000000106a6e7825 */ /* 0x100fe200078e0002 */
[----:B------:R0:W-:Y:S03]  /*2550*/  STG.E.128 desc[UR4][R24.64], R16 ;  /* 0x0000001018007986 */ /* 0x0001e6000c101d04 */
[C---:B------:R-:W-:Y:S01]  /*2560*/  FMUL R12, R104.reuse, R129 ;  /* 0x00000081680c7220 */ /* 0x040fe20000400000 */
[C---:B------:R-:W-:Y:S01]  /*2570*/  FMUL R13, R104.reuse, R13 ;  /* 0x0000000d680d7220 */ /* 0x040fe20000400000 */
[C---:B------:R-:W-:Y:S01]  /*2580*/  FMUL R14, R104.reuse, R133 ;  /* 0x00000085680e7220 */ /* 0x040fe20000400000 */
[----:B------:R-:W-:Y:S01]  /*2590*/  FMUL R15, R104, R15 ;  /* 0x0000000f680f7220 */ /* 0x000fe20000400000 */
[----:B------:R-:W-:-:S04]  /*25a0*/  IMAD.WIDE.U32 R106, R107, 0x10, R2 ;  /* 0x000000106b6a7825 */ /* 0x000fc800078e0002 */
[C---:B------:R-:W-:Y:S01]  /*25b0*/  FMUL R20, R104.reuse, R141 ;  /* 0x0000008d68147220 */ /* 0x040fe20000400000 */
[C---:B------:R-:W-:Y:S01]  /*25c0*/  FMUL R21, R104.reuse, R21 ;  /* 0x0000001568157220 */ /* 0x040fe20000400000 */
[----:B------:R-:W-:Y:S01]  /*25d0*/  FMUL R22, R104, R145 ;  /* 0x0000009168167220 */ /* 0x000fe20000400000 */
[----:B------:R-:W-:-:S04]  /*25e0*/  IMAD.WIDE.U32 R2, R108, 0x10, R2 ;  /* 0x000000106c027825 */ /* 0x000fc800078e0002 */
[C---:B------:R-:W-:Y:S01]  /*25f0*/  FMUL R23, R104.reuse, R23 ;  /* 0x0000001768177220 */ /* 0x040fe20000400000 */
[----:B------:R1:W-:Y:S04]  /*2600*/  STG.E.128 desc[UR4][R24.64+0x8000], R4 ;  /* 0x0080000418007986 */ /* 0x0003e8000c101d04 */
[----:B------:R1:W-:Y:S01]  /*2610*/  STG.E.128 desc[UR4][R26.64], R8 ;  /* 0x000000081a007986 */ /* 0x0003e2000c101d04 */
[C---:B0-----:R-:W-:Y:S01]  /*2620*/  FMUL R16, R104.reuse, R135 ;  /* 0x0000008768107220 */ /* 0x041fe20000400000 */
[C---:B------:R-:W-:Y:S01]  /*2630*/  FMUL R17, R104.reuse, R151 ;  /* 0x0000009768117220 */ /* 0x040fe20000400000 */
[C---:B------:R-:W-:Y:S01]  /*2640*/  FMUL R18, R104.reuse, R137 ;  /* 0x0000008968127220 */ /* 0x040fe20000400000 */
[----:B------:R-:W-:Y:S01]  /*2650*/  FMUL R19, R104, R139 ;  /* 0x0000008b68137220 */ /* 0x000fe20000400000 */
[----:B------:R1:W-:Y:S04]  /*2660*/  STG.E.128 desc[UR4][R110.64], R12 ;  /* 0x0000000c6e007986 */ /* 0x0003e8000c101d04 */
[----:B------:R1:W-:Y:S04]  /*2670*/  STG.E.128 desc[UR4][R106.64], R16 ;  /* 0x000000106a007986 */ /* 0x0003e8000c101d04 */
[----:B------:R1:W-:Y:S01]  /*2680*/  STG.E.128 desc[UR4][R2.64], R20 ;  /* 0x0000001402007986 */ /* 0x0003e2000c101d04 */
[----:B------:R-:W-:Y:S05]  /*2690*/  @!P1 BRA `(.L_x_2489) ;  /* 0xffffffe000709947 */ /* 0x000fea000383ffff */
[----:B-1----:R-:W-:Y:S02]  /*26a0*/  MOV R10, R65 ;  /* 0x00000041000a7202 */ /* 0x002fe40000000f00 */
        /* <DEDUP_REMOVED lines=46> */
[----:B------:R-:W-:-:S07]  /*2990*/  MOV R51, R42 ;  /* 0x0000002a00337202 */ /* 0x000fce0000000f00 */
.L_x_2482:
[----:B------:R-:W0:Y:S01]  /*29a0*/  LDC.64 R40, c[0x0][0x3d8] ;  /* 0x0000f600ff287b82 */ /* 0x000e220000000a00 */
[----:B------:R-:W-:-:S05]  /*29b0*/  SHF.R.U32.HI R28, RZ, 0x3, R28 ;  /* 0x00000003ff1c7819 */ /* 0x000fca000001161c */
[----:B------:R-:W-:Y:S02]  /*29c0*/  IMAD R29, R28, 0x3000, R29 ;  /* 0x000030001c1d7824 */ /* 0x000fe400078e021d */
[----:B------:R-:W1:Y:S03]  /*29d0*/  LDC.64 R42, c[0x0][0x3e0] ;  /* 0x0000f800ff2a7b82 */ /* 0x000e660000000a00 */
[C---:B------:R-:W-:Y:S02]  /*29e0*/  IADD3 R33, PT, PT, R29.reuse, 0x1000, RZ ;  /* 0x000010001d217810 */ /* 0x040fe40007ffe0ff */
[C---:B------:R-:W-:Y:S02]  /*29f0*/  IADD3 R37, PT, PT, R29.reuse, 0x1800, RZ ;  /* 0x000018001d257810 */ /* 0x040fe40007ffe0ff */
[C---:B------:R-:W-:Y:S02]  /*2a00*/  IADD3 R45, PT, PT, R29.reuse, 0x2000, RZ ;  /* 0x000020001d2d7810 */ /* 0x040fe40007ffe0ff */
[C---:B------:R-:W-:Y:S01]  /*2a10*/  IADD3 R47, PT, PT, R29.reuse, 0x2800, RZ ;  /* 0x000028001d2f7810 */ /* 0x040fe20007ffe0ff */
[----:B0-----:R-:W-:-:S04]  /*2a20*/  IMAD.WIDE.U32 R2, R29, 0x10, R40 ;  /* 0x000000101d027825 */ /* 0x001fc800078e0028 */
[----:B------:R-:W-:Y:S01]  /*2a30*/  IMAD.WIDE.U32 R30, R33, 0x10, R40 ;  /* 0x00000010211e7825 */ /* 0x000fe200078e0028 */
[----:B------:R0:W-:Y:S03]  /*2a40*/  STG.E.128 desc[UR4][R2.64], R16 ;  /* 0x0000001002007986 */ /* 0x0001e6000c101d04 */
[----:B-1----:R-:W-:-:S04]  /*2a50*/  IMAD.WIDE.U32 R28, R29, 0x10, R42 ;  /* 0x000000101d1c7825 */ /* 0x002fc800078e002a */
[----:B------:R-:W-:Y:S01]  /*2a60*/  IMAD.WIDE.U32 R32, R33, 0x10, R42 ;  /* 0x0000001021207825 */ /* 0x000fe200078e002a */
[----:B------:R-:W-:Y:S03]  /*2a70*/  STG.E.128 desc[UR4][R28.64], R4 ;  /* 0x000000041c007986 */ /* 0x000fe6000c101d04 */
[C---:B------:R-:W-:Y:S01]  /*2a80*/  IMAD.WIDE.U32 R34, R37.reuse, 0x10, R40 ;  /* 0x0000001025227825 */ /* 0x040fe200078e0028 */
[----:B------:R-:W-:Y:S03]  /*2a90*/  STG.E.128 desc[UR4][R2.64+0x8000], R12 ;  /* 0x0080000c02007986 */ /* 0x000fe6000c101d04 */
[----:B------:R-:W-:Y:S01]  /*2aa0*/  IMAD.WIDE.U32 R36, R37, 0x10, R42 ;  /* 0x0000001025247825 */ /* 0x000fe200078e002a */
[----:B------:R-:W-:Y:S03]  /*2ab0*/  STG.E.128 desc[UR4][R28.64+0x8000], R8 ;  /* 0x008000081c007986 */ /* 0x000fe6000c101d04 */
[C---:B------:R-:W-:Y:S01]  /*2ac0*/  IMAD.WIDE.U32 R38, R45.reuse, 0x10, R40 ;  /* 0x000000102d267825 */ /* 0x040fe200078e0028 */
[----:B------:R-:W-:Y:S03]  /*2ad0*/  STG.E.128 desc[UR4][R30.64], R24 ;  /* 0x000000181e007986 */ /* 0x000fe6000c101d04 */
[----:B0-----:R-:W-:Y:S01]  /*2ae0*/  IMAD.WIDE.U32 R16, R45, 0x10, R42 ;  /* 0x000000102d107825 */ /* 0x001fe200078e002a */
[----:B------:R-:W-:Y:S03]  /*2af0*/  STG.E.128 desc[UR4][R32.64], R20 ;  /* 0x0000001420007986 */ /* 0x000fe6000c101d04 */
[C---:B------:R-:W-:Y:S01]  /*2b00*/  IMAD.WIDE.U32 R40, R47.reuse, 0x10, R40 ;  /* 0x000000102f287825 */ /* 0x040fe200078e0028 */
[----:B------:R-:W-:Y:S03]  /*2b10*/  STG.E.128 desc[UR4][R34.64], R56 ;  /* 0x0000003822007986 */ /* 0x000fe6000c101d04 */
[----:B------:R-:W-:Y:S01]  /*2b20*/  IMAD.WIDE.U32 R18, R47, 0x10, R42 ;  /* 0x000000102f127825 */ /* 0x000fe200078e002a */
[----:B------:R-:W-:Y:S04]  /*2b30*/  STG.E.128 desc[UR4][R36.64], R68 ;  /* 0x0000004424007986 */ /* 0x000fe8000c101d04 */
[----:B------:R-:W-:Y:S04]  /*2b40*/  STG.E.128 desc[UR4][R38.64], R52 ;  /* 0x0000003426007986 */ /* 0x000fe8000c101d04 */
[----:B------:R-:W-:Y:S04]  /*2b50*/  STG.E.128 desc[UR4][R16.64], R64 ;  /* 0x0000004010007986 */ /* 0x000fe8000c101d04 */
[----:B------:R-:W-:Y:S04]  /*2b60*/  STG.E.128 desc[UR4][R40.64], R48 ;  /* 0x0000003028007986 */ /* 0x000fe8000c101d04 */
[----:B------:R-:W-:Y:S01]  /*2b70*/  STG.E.128 desc[UR4][R18.64], R60 ;  /* 0x0000003c12007986 */ /* 0x000fe2000c101d04 */
[----:B------:R-:W-:Y:S05]  /*2b80*/  EXIT ;  /* 0x000000000000794d */ /* 0x000fea0003800000 */
.L_x_2490:
        /* <DEDUP_REMOVED lines=15> */
.L_x_4825:


//--------------------- .text._ZN18transformer_engine13normalization28ln_bwd_finalize_tuned_kernelINS0_22Kernel_traits_finalizeILj49152E13__nv_bfloat16S3_S3_fjLj1024ELj4ENS0_18Kernel_traits_baseILj49152ES3_S3_S3_fjLj1024EEEEEEEvNS0_20BackwardKernelParamsE --------------------------
	.section	.text._ZN18transformer_engine13normalization28ln_bwd_finalize_tuned_kernelINS0_22Kernel_traits_finalizeILj49152E13__nv_bfloat16S3_S3_fjLj1024ELj4ENS0_18Kernel_traits_baseILj49152ES3_S3_S3_fjLj1024EEEEEEEvNS0_20BackwardKernelParamsE,"ax",@progbits
	.align	128
        .global         _ZN18transformer_engine13normalization28ln_bwd_finalize_tuned_kernelINS0_22Kernel_traits_finalizeILj49152E13__nv_bfloat16S3_S3_fjLj1024ELj4ENS0_18Kernel_traits_baseILj49152ES3_S3_S3_fjLj1024EEEEEEEvNS0_20BackwardKernelParamsE
        .type           _ZN18transformer_engine13normalization28ln_bwd_finalize_tuned_kernelINS0_22Kernel_traits_finalizeILj49152E13__nv_bfloat16S3_S3_fjLj1024ELj4ENS0_18Kernel_traits_baseILj49152ES3_S3_S3_fjLj1024EEEEEEEvNS0_20BackwardKernelParamsE,@function
        .size           _ZN18transformer_engine13normalization28ln_bwd_finalize_tuned_kernelINS0_22Kernel_traits_finalizeILj49152E13__nv_bfloat16S3_S3_fjLj1024ELj4ENS0_18Kernel_traits_baseILj49152ES3_S3_S3_fjLj1024EEEEEEEvNS0_20BackwardKernelParamsE,(.L_x_4826 - _ZN18transformer_engine13normalization28ln_bwd_finalize_tuned_kernelINS0_22Kernel_traits_finalizeILj49152E13__nv_bfloat16S3_S3_fjLj1024ELj4ENS0_18Kernel_traits_baseILj49152ES3_S3_S3_fjLj1024EEEEEEEvNS0_20BackwardKernelParamsE)
        .other          _ZN18transformer_engine13normalization28ln_bwd_finalize_tuned_kernelINS0_22Kernel_traits_finalizeILj49152E13__nv_bfloat16S3_S3_fjLj1024ELj4ENS0_18Kernel_traits_baseILj49152ES3_S3_S3_fjLj1024EEEEEEEvNS0_20BackwardKernelParamsE,@"STO_CUDA_ENTRY STV_DEFAULT"
_ZN18transformer_engine13normalization28ln_bwd_finalize_tuned_kernelINS0_22Kernel_traits_finalizeILj49152E13__nv_bfloat16S3_S3_fjLj1024ELj4ENS0_18Kernel_traits_baseILj49152ES3_S3_S3_fjLj1024EEEEEEEvNS0_20BackwardKernelParamsE:
.text._ZN18transformer_engine13normalization28ln_bwd_finalize_tuned_kernelINS0_22Kernel_traits_finalizeILj49152E13__nv_bfloat16S3_S3_fjLj1024ELj4ENS0_18Kernel_traits_baseILj49152ES3_S3_S3_fjLj1024EEEEEEEvNS0_20BackwardKernelParamsE:
        /* <DEDUP_REMOVED lines=35> */
.L_x_2495:
        /* <DEDUP_REMOVED lines=118> */
.L_x_2494:
[----:B------:R-:W-:Y:S05]  /*0990*/  BSYNC.RECONVERGENT B1 ;  /* 0x0000000000017941 */ /* 0x000fea0003800200 */
.L_x_2493:
        /* <DEDUP_REMOVED lines=65> */
.L_x_2497:
[----:B------:R-:W-:Y:S05]  /*0db0*/  BSYNC.RECONVERGENT B1 ;  /* 0x0000000000017941 */ /* 0x000fea0003800200 */
.L_x_2496:
        /* <DEDUP_REMOVED lines=37> */
.L_x_2499:
[----:B------:R-:W-:Y:S05]  /*1010*/  BSYNC.RECONVERGENT B1 ;  /* 0x0000000000017941 */ /* 0x000fea0003800200 */
.L_x_2498:
[----:B------:R-:W-:Y:S05]  /*1020*/  @!P1 BRA `(.L_x_2492) ;  /* 0x00000000003c9947 */ /* 0x000fea0003800000 */
[----:B------:R-:W0:Y:S01]  /*1030*/  LDC.64 R6, c[0x0][0x3d8] ;  /* 0x0000f600ff067b82 */ /* 0x000e220000000a00 */
[----:B------:R-:W-:Y:S01]  /*1040*/  IMAD R2, R15, 0xc000, R11 ;  /* 0x0000c0000f027824 */ /* 0x000fe200078e020b */
[----:B------:R-:W-:-:S04]  /*1050*/  IADD3 R24, PT, PT, -R24, RZ, RZ ;  /* 0x000000ff18187210 */ /* 0x000fc80007ffe1ff */
[----:B------:R-:W-:Y:S02]  /*1060*/  IADD3 R11, PT, PT, R13, R2, RZ ;  /* 0x000000020d0b7210 */ /* 0x000fe40007ffe0ff */
[----:B------:R-:W1:Y:S05]  /*1070*/  LDC.64 R8, c[0x0][0x3e0] ;  /* 0x0000f800ff087b82 */ /* 0x000e6a0000000a00 */
.L_x_2500:
        /* <DEDUP_REMOVED lines=10> */
.L_x_2492:
[----:B------:R-:W-:Y:S05]  /*1120*/  BSYNC.RECONVERGENT B0 ;  /* 0x0000000000007941 */ /* 0x000fea0003800200 */
.L_x_2491:
        /* <DEDUP_REMOVED lines=55> */
.L_x_2501:
        /* <DEDUP_REMOVED lines=14> */
.L_x_4826:


//--------------------- .text._ZN18transformer_engine13normalization19ln_bwd_tuned_kernelINS0_13Kernel_traitsI13__nv_bfloat16S3_S3_fjLj49152ELj8ELj1ELj8ELj16ENS0_18Kernel_traits_baseILj49152ES3_S3_S3_fjLj256EEEEEEEvNS0_20BackwardKernelParamsE --------------------------
	.section	.text._ZN18transformer_engine13normalization19ln_bwd_tuned_kernelINS0_13Kernel_traitsI13__nv_bfloat16S3_S3_fjLj49152ELj8ELj1ELj8ELj16ENS0_18Kernel_traits_baseILj49152ES3_S3_S3_fjLj256EEEEEEEvNS0_20BackwardKernelParamsE,"ax",@progbits
	.align	128
        .global         _ZN18transformer_engine13normalization19ln_bwd_tuned_kernelINS0_13Kernel_traitsI13__nv_bfloat16S3_S3_fjLj49152ELj8ELj1ELj8ELj16ENS0_18Kernel_traits_baseILj49152ES3_S3_S3_fjLj256EEEEEEEvNS0_20BackwardKernelParamsE
        .type           _ZN18transformer_engine13normalization19ln_bwd_tuned_kernelINS0_13Kernel_traitsI13__nv_bfloat16S3_S3_fjLj49152ELj8ELj1ELj8ELj16ENS0_18Kernel_traits_baseILj49152ES3_S3_S3_fjLj256EEEEEEEvNS0_20BackwardKernelParamsE,@function
        .size           _ZN18transformer_engine13normalization19ln_bwd_tuned_kernelINS0_13Kernel_traitsI13__nv_bfloat16S3_S3_fjLj49152ELj8ELj1ELj8ELj16ENS0_18Kernel_traits_baseILj49152ES3_S3_S3_fjLj256EEEEEEEvNS0_20BackwardKernelParamsE,(.L_x_4827 - _ZN18transformer_engine13normalization19ln_bwd_tuned_kernelINS0_13Kernel_traitsI13__nv_bfloat16S3_S3_fjLj49152ELj8ELj1ELj8ELj16ENS0_18Kernel_traits_baseILj49152ES3_S3_S3_fjLj256EEEEEEEvNS0_20BackwardKernelParamsE)
        .other          _ZN18transformer_engine13normalization19ln_bwd_tuned_kernelINS0_13Kernel_traitsI13__nv_bfloat16S3_S3_fjLj49152ELj8ELj1ELj8ELj16ENS0_18Kernel_traits_baseILj49152ES3_S3_S3_fjLj256EEEEEEEvNS0_20BackwardKernelParamsE,@"STO_CUDA_ENTRY STV_DEFAULT"
_ZN18transformer_engine13normalization19ln_bwd_tuned_kernelINS0_13Kernel_traitsI13__nv_bfloat16S3_S3_fjLj49152ELj8ELj1ELj8ELj16ENS0_18Kernel_traits_baseILj49152ES3_S3_S3_fjLj256EEEEEEEvNS0_20BackwardKernelParamsE:
.text._ZN18transformer_engine13normalization19ln_bwd_tuned_kernelINS0_13Kernel_traitsI13__nv_bfloat16S3_S3_fjLj49152ELj8ELj1ELj8ELj16ENS0_18Kernel_traits_baseILj49152ES3_S3_S3_fjLj256EEEEEEEvNS0_20BackwardKernelParamsE:
        /* <DEDUP_REMOVED lines=39> */
[----:B------:R-:W2:Y:S04]  /*0270*/  LDG.E.128 R12, desc[UR4][R28.64] ;  /* 0x000000041c0c7981 */ /* 0x000ea8000c1e1d00 */
[----:B------:R-:W3:Y:S04]  /*0280*/  LDG.E.128 R8, desc[UR4][R28.64+0x8000] ;  /* 0x008000041c087981 */ /* 0x000ee8000c1e1d00 */
[----:B------:R-:W4:Y:S01]  /*0290*/  LDG.E.128 R4, desc[UR4][R28.64+0x10000] ;  /* 0x010000041c047981 */ /* 0x000f22000c1e1d00 */
[----:B-1----:R-:W-:Y:S01]  /*02a0*/  ISETP.NE.AND P0, PT, RZ, UR6, PT ;  /* 0x00000006ff007c0c */ /* 0x002fe2000bf05270 */
[----:B------:R-:W-:Y:S01]  /*02b0*/  HFMA2 R102, -RZ, RZ, 0, 0 ;  /* 0x00000000ff667431 */ /* 0x000fe200000001ff */
[----:B------:R-:W-:Y:S01]  /*02c0*/  CS2R R46, SRZ ;  /* 0x00000000002e7805 */ /* 0x000fe2000001ff00 */
[----:B------:R-:W-:Y:S01]  /*02d0*/  HFMA2 R89, -RZ, RZ, 0, 0 ;  /* 0x00000000ff597431 */ /* 0x000fe200000001ff */
[----:B------:R-:W-:Y:S01]  /*02e0*/  FSEL R99, RZ, 1, !P0 ;  /* 0x3f800000ff637808 */ /* 0x000fe20004000000 */
[----:B------:R-:W-:Y:S01]  /*02f0*/  HFMA2 R97, -RZ, RZ, 0, 0 ;  /* 0x00000000ff617431 */ /* 0x000fe200000001ff */
[----:B------:R-:W-:Y:S01]  /*0300*/  PLOP3.LUT P0, PT, PT, PT, PT, 0x8, 0x80 ;  /* 0x000000000080781c */ /* 0x000fe20003f0e170 */
[----:B------:R-:W-:Y:S01]  /*0310*/  HFMA2 R91, -RZ, RZ, 0, 0 ;  /* 0x00000000ff5b7431 */ /* 0x000fe200000001ff */
[----:B------:R-:W-:Y:S01]  /*0320*/  CS2R R48, SRZ ;  /* 0x0000000000307805 */ /* 0x000fe2000001ff00 */
        /* <DEDUP_REMOVED lines=10> */
[----:B------:R-:W-:Y:S02]  /*03d0*/  MOV R85, RZ ;  /* 0x000000ff00557202 */ /* 0x000fe40000000f00 */
[----:B------:R-:W-:Y:S02]  /*03e0*/  CS2R R100, SRZ ;  /* 0x0000000000647805 */ /* 0x000fe4000001ff00 */
[----:B------:R-:W-:Y:S02]  /*03f0*/  MOV R93, RZ ;  /* 0x000000ff005d7202 */ /* 0x000fe40000000f00 */
        /* <DEDUP_REMOVED lines=9> */
[----:B------:R-:W-:Y:S02]  /*0490*/  MOV R95, RZ ;  /* 0x000000ff005f7202 */ /* 0x000fe40000000f00 */
[C---:B--2---:R-:W-:Y:S02]  /*04a0*/  PRMT R0, R12.reuse, 0x7632, R0 ;  /* 0x000076320c007816 */ /* 0x044fe40000000000 */
[----:B------:R-:W-:Y:S02]  /*04b0*/  SHF.L.U32 R68, R12, 0x10, RZ ;  /* 0x000000100c447819 */ /* 0x000fe400000006ff */
        /* <DEDUP_REMOVED lines=9> */
[----:B---3--:R-:W-:-:S02]  /*0550*/  PRMT R15, R8, 0x7632, R15 ;  /* 0x00007632080f7816 */ /* 0x008fc4000000000f */
[----:B------:R-:W-:Y:S01]  /*0560*/  SHF.L.U32 R72, R8, 0x10, RZ ;  /* 0x0000001008487819 */ /* 0x000fe200000006ff */
[----:B------:R-:W-:Y:S01]  /*0570*/  FADD R71, R99, R14 ;  /* 0x0000000e63477221 */ /* 0x000fe20000000000 */
[C---:B------:R-:W-:Y:S02]  /*0580*/  PRMT R8, R9.reuse, 0x7632, R8 ;  /* 0x0000763209087816 */ /* 0x040fe40000000008 */
[----:B------:R-:W-:Y:S01]  /*0590*/  SHF.L.U32 R16, R9, 0x10, RZ ;  /* 0x0000001009107819 */ /* 0x000fe200000006ff */
[----:B------:R-:W-:Y:S01]  /*05a0*/  FADD R72, R99, R72 ;  /* 0x0000004863487221 */ /* 0x000fe20000000000 */
[C---:B----4-:R-:W-:Y:S02]  /*05b0*/  PRMT R17, R5.reuse, 0x7632, R17 ;  /* 0x0000763205117816 */ /* 0x050fe40000000011 */
[----:B------:R-:W-:Y:S01]  /*05c0*/  SHF.L.U32 R78, R5, 0x10, RZ ;  /* 0x00000010054e7819 */ /* 0x000fe200000006ff */
[----:B------:R-:W-:Y:S01]  /*05d0*/  FADD R73, R99, R16 ;  /* 0x0000001063497221 */ /* 0x000fe20000000000 */
[----:B------:R-:W-:-:S02]  /*05e0*/  PRMT R9, R10, 0x7632, R9 ;  /* 0x000076320a097816 */ /* 0x000fc40000000009 */
[----:B------:R-:W-:Y:S01]  /*05f0*/  SHF.L.U32 R74, R10, 0x10, RZ ;  /* 0x000000100a4a7819 */ /* 0x000fe200000006ff */
[----:B------:R-:W-:Y:S01]  /*0600*/  FADD R78, R99, R78 ;  /* 0x0000004e634e7221 */ /* 0x000fe20000000000 */
[C---:B------:R-:W-:Y:S02]  /*0610*/  PRMT R5, R6.reuse, 0x7632, R5 ;  /* 0x0000763206057816 */ /* 0x040fe40000000005 */
[----:B------:R-:W-:Y:S01]  /*0620*/  PRMT R10, R11, 0x7632, R10 ;  /* 0x000076320b0a7816 */ /* 0x000fe2000000000a */
[----:B------:R-:W-:Y:S01]  /*0630*/  FADD R74, R99, R74 ;  /* 0x0000004a634a7221 */ /* 0x000fe20000000000 */
[----:B------:R-:W-:Y:S02]  /*0640*/  SHF.L.U32 R18, R11, 0x10, RZ ;  /* 0x000000100b127819 */ /* 0x000fe400000006ff */
[----:B------:R-:W-:Y:S02]  /*0650*/  SHF.L.U32 R6, R6, 0x10, RZ ;  /* 0x0000001006067819 */ /* 0x000fe400000006ff */
[C---:B------:R-:W-:Y:S01]  /*0660*/  PRMT R11, R4.reuse, 0x7632, R11 ;  /* 0x00007632040b7816 */ /* 0x040fe2000000000b */
[----:B------:R-:W-:Y:S01]  /*0670*/  FADD R75, R99, R18 ;  /* 0x00000012634b7221 */ /* 0x000fe20000000000 */
[----:B------:R-:W-:Y:S01]  /*0680*/  PRMT R19, R7, 0x7632, R19 ;  /* 0x0000763207137816 */ /* 0x000fe20000000013 */
[----:B------:R-:W-:Y:S01]  /*0690*/  FADD R77, R99, R6 ;  /* 0x00000006634d7221 */ /* 0x000fe20000000000 */
[----:B------:R-:W-:-:S02]  /*06a0*/  SHF.L.U32 R20, R4, 0x10, RZ ;  /* 0x0000001004147819 */ /* 0x000fc400000006ff */
[----:B------:R-:W-:Y:S02]  /*06b0*/  SHF.L.U32 R76, R7, 0x10, RZ ;  /* 0x00000010074c7819 */ /* 0x000fe400000006ff */
        /* <DEDUP_REMOVED lines=26> */
.L_x_2509:
        /* <DEDUP_REMOVED lines=8> */
[----:B------:R-:W0:Y:S03]  /*08e0*/  LDC.64 R2, c[0x0][0x398] ;  /* 0x0000e600ff027b82 */ /* 0x000e260000000a00 */
[----:B------:R-:W-:-:S04]  /*08f0*/  IMAD R104, R103, 0x1800, R28 ;  /* 0x0000180067687824 */ /* 0x000fc800078e021c */
[C---:B-1----:R-:W-:Y:S01]  /*0900*/  IMAD.WIDE.U32 R8, R104.reuse, 0x10, R24 ;  /* 0x0000001068087825 */ /* 0x042fe200078e0018 */
[C---:B------:R-:W-:Y:S02]  /*0910*/  IADD3 R105, PT, PT, R104.reuse, 0x800, RZ ;  /* 0x0000080068697810 */ /* 0x040fe40007ffe0ff */
[C---:B------:R-:W-:Y:S01]  /*0920*/  IADD3 R106, PT, PT, R104.reuse, 0x1000, RZ ;  /* 0x00001000686a7810 */ /* 0x040fe20007ffe0ff */
[----:B---3--:R-:W-:Y:S02]  /*0930*/  IMAD.WIDE.U32 R12, R104, 0x10, R4 ;  /* 0x00000010680c7825 */ /* 0x008fe400078e0004 */
[----:B------:R-:W2:Y:S02]  /*0940*/  LDG.E.128 R8, desc[UR4][R8.64] ;  /* 0x0000000408087981 */ /* 0x000ea4000c1e1d00 */
[C---:B------:R-:W-:Y:S02]  /*0950*/  IMAD.WIDE.U32 R16, R105.reuse, 0x10, R24 ;  /* 0x0000001069107825 */ /* 0x040fe400078e0018 */
[----:B------:R-:W3:Y:S02]  /*0960*/  LDG.E.128 R12, desc[UR4][R12.64] ;  /* 0x000000040c0c7981 */ /* 0x000ee4000c1e1d00 */
[----:B------:R-:W-:-:S02]  /*0970*/  IMAD.WIDE.U32 R20, R105, 0x10, R4 ;  /* 0x0000001069147825 */ /* 0x000fc400078e0004 */
[----:B------:R-:W5:Y:S02]  /*0980*/  LDG.E.128 R16, desc[UR4][R16.64] ;  /* 0x0000000410107981 */ /* 0x000f64000c1e1d00 */
[----:B------:R-:W-:Y:S02]  /*0990*/  IMAD.WIDE.U32 R24, R106, 0x10, R24 ;  /* 0x000000106a187825 */ /* 0x000fe400078e0018 */
[----:B------:R-:W5:Y:S02]  /*09a0*/  LDG.E.128 R20, desc[UR4][R20.64] ;  /* 0x0000000414147981 */ /* 0x000f64000c1e1d00 */
[C---:B0-----:R-:W-:Y:S02]  /*09b0*/  IMAD.WIDE R2, R103.reuse, 0x4, R2 ;  /* 0x0000000467027825 */ /* 0x041fe400078e0202 */
[----:B------:R-:W5:Y:S02]  /*09c0*/  LDG.E.128 R24, desc[UR4][R24.64] ;  /* 0x0000000418187981 */ /* 0x000f64000c1e1d00 */
[----:B----4-:R-:W-:-:S02]  /*09d0*/  IMAD.WIDE R108, R103, 0x4, R108 ;  /* 0x00000004676c7825 */ /* 0x010fc400078e026c */
[----:B------:R-:W4:Y:S02]  /*09e0*/  LDG.E R0, desc[UR4][R2.64] ;  /* 0x0000000402007981 */ /* 0x000f24000c1e1900 */
[----:B------:R-:W-:Y:S02]  /*09f0*/  IMAD.WIDE.U32 R4, R106, 0x10, R4 ;  /* 0x000000106a047825 */ /* 0x000fe400078e0004 */
[----:B------:R3:W4:Y:S04]  /*0a00*/  LDG.E R108, desc[UR4][R108.64] ;  /* 0x000000046c6c7981 */ /* 0x000728000c1e1900 */
[----:B------:R-:W4:Y:S01]  /*0a10*/  LDG.E.128 R4, desc[UR4][R4.64] ;  /* 0x0000000404047981 */ /* 0x000f22000c1e1d00 */
[C---:B------:R-:W-:Y:S01]  /*0a20*/  LOP3.LUT P2, RZ, R107.reuse, 0x1f, RZ, 0xc0, !PT ;  /* 0x0000001f6bff7812 */ /* 0x040fe2000784c0ff */
[----:B------:R-:W-:Y:S01]  /*0a30*/  BSSY.RECONVERGENT B0, `(.L_x_2503) ;  /* 0x0000112000007945 */ /* 0x000fe20003800200 */
[----:B------:R-:W-:-:S02]  /*0a40*/  ISETP.NE.AND P3, PT, R107, RZ, PT ;  /* 0x000000ff6b00720c */ /* 0x000fc40003f65270 */
[----:B--2---:R-:W-:Y:S02]  /*0a50*/  PRMT R110, R8, 0x7632, R110 ;  /* 0x00007632086e7816 */ /* 0x004fe4000000006e */
[----:B------:R-:W-:Y:S02]  /*0a60*/  PRMT R113, R9, 0x7632, R113 ;  /* 0x0000763209717816 */ /* 0x000fe40000000071 */
[----:B------:R-:W-:Y:S02]  /*0a70*/  PRMT R114, R10, 0x7632, R114 ;  /* 0x000076320a727816 */ /* 0x000fe40000000072 */
[----:B------:R-:W-:Y:S02]  /*0a80*/  PRMT R118, R11, 0x7632, R118 ;  /* 0x000076320b767816 */ /* 0x000fe40000000076 */
[----:B------:R-:W-:Y:S02]  /*0a90*/  SHF.L.U32 R111, R8, 0x10, RZ ;  /* 0x00000010086f7819 */ /* 0x000fe400000006ff */
[----:B------:R-:W-:-:S02]  /*0aa0*/  SHF.L.U32 R115, R9, 0x10, RZ ;  /* 0x0000001009737819 */ /* 0x000fc400000006ff */
[----:B------:R-:W-:Y:S02]  /*0ab0*/  SHF.L.U32 R117, R10, 0x10, RZ ;  /* 0x000000100a757819 */ /* 0x000fe400000006ff */
[----:B------:R-:W-:Y:S02]  /*0ac0*/  SHF.L.U32 R119, R11, 0x10, RZ ;  /* 0x000000100b777819 */ /* 0x000fe400000006ff */
[C---:B---3--:R-:W-:Y:S02]  /*0ad0*/  PRMT R109, R13.reuse, 0x7632, R109 ;  /* 0x000076320d6d7816 */ /* 0x048fe4000000006d */
[----:B------:R-:W-:Y:S02]  /*0ae0*/  SHF.L.U32 R2, R13, 0x10, RZ ;  /* 0x000000100d027819 */ /* 0x000fe400000006ff */
[C---:B-----5:R-:W-:Y:S02]  /*0af0*/  PRMT R124, R21.reuse, 0x7632, R124 ;  /* 0x00007632157c7816 */ /* 0x060fe4000000007c */
[----:B------:R-:W-:-:S02]  /*0b00*/  SHF.L.U32 R8, R21, 0x10, RZ ;  /* 0x0000001015087819 */ /* 0x000fc400000006ff */
[C---:B------:R-:W-:Y:S02]  /*0b10*/  PRMT R112, R12.reuse, 0x7632, R112 ;  /* 0x000076320c707816 */ /* 0x040fe40000000070 */
[----:B------:R-:W-:Y:S02]  /*0b20*/  SHF.L.U32 R3, R12, 0x10, RZ ;  /* 0x000000100c037819 */ /* 0x000fe400000006ff */
[C---:B------:R-:W-:Y:S02]  /*0b30*/  PRMT R122, R20.reuse, 0x7632, R122 ;  /* 0x00007632147a7816 */ /* 0x040fe4000000007a */
[----:B------:R-:W-:Y:S02]  /*0b40*/  SHF.L.U32 R9, R20, 0x10, RZ ;  /* 0x0000001014097819 */ /* 0x000fe400000006ff */
[----:B------:R-:W-:Y:S02]  /*0b50*/  SHF.L.U32 R151, R27, 0x10, RZ ;  /* 0x000000101b977819 */ /* 0x000fe400000006ff */
[----:B------:R-:W-:-:S02]  /*0b60*/  SHF.L.U32 R11, R110, 0x10, RZ ;  /* 0x000000106e0b7819 */ /* 0x000fc400000006ff */
[----:B------:R-:W-:Y:S02]  /*0b70*/  SHF.L.U32 R113, R113, 0x10, RZ ;  /* 0x0000001071717819 */ /* 0x000fe400000006ff */
        /* <DEDUP_REMOVED lines=11> */
[----:B------:R-:W-:Y:S02]  /*0c30*/  PRMT R18, R19, 0x7632, R18 ;  /* 0x0000763213127816 */ /* 0x000fe40000000012 */
[----:B------:R-:W-:Y:S02]  /*0c40*/  PRMT R24, R25, 0x7632, R24 ;  /* 0x0000763219187816 */ /* 0x000fe40000000018 */
[----:B------:R-:W-:Y:S01]  /*0c50*/  PRMT R26, R27, 0x7632, R26 ;  /* 0x000076321b1a7816 */ /* 0x000fe2000000001a */
[C---:B----4-:R-:W-:Y:S01]  /*0c60*/  FADD R27, -R0.reuse, R119 ;  /* 0x00000077001b7221 */ /* 0x050fe20000000100 */
        /* <DEDUP_REMOVED lines=9> */
[----:B------:R-:W-:Y:S01]  /*0d00*/  FADD R121, -R0, R21 ;  /* 0x0000001500797221 */ /* 0x000fe20000000100 */
        /* <DEDUP_REMOVED lines=31> */
[----:B------:R-:W-:Y:S01]  /*0f00*/  PRMT R126, R4, 0x7632, R126 ;  /* 0x00007632047e7816 */ /* 0x000fe2000000007e */
[----:B------:R-:W-:Y:S01]  /*0f10*/  FMUL R27, R80, R12 ;  /* 0x0000000c501b7220 */ /* 0x000fe20000400000 */
[----:B------:R-:W-:Y:S01]  /*0f20*/  SHF.L.U32 R11, R4, 0x10, RZ ;  /* 0x00000010040b7819 */ /* 0x000fe200000006ff */
[----:B------:R-:W-:Y:S01]  /*0f30*/  FADD R4, RZ, R25 ;  /* 0x00000019ff047221 */ /* 0x000fe20000000000 */
[----:B------:R-:W-:Y:S01]  /*0f40*/  PRMT R140, R6, 0x7632, R140 ;  /* 0x00007632068c7816 */ /* 0x000fe2000000008c */
[----:B------:R-:W-:Y:S01]  /*0f50*/  FMUL R111, R108, R17 ;  /* 0x000000116c6f7220 */ /* 0x000fe20000400000 */
[----:B------:R-:W-:Y:S01]  /*0f60*/  SHF.L.U32 R13, R6, 0x10, RZ ;  /* 0x00000010060d7819 */ /* 0x000fe200000006ff */
[----:B------:R-:W-:Y:S01]  /*0f70*/  FFMA R6, R0, R25, RZ ;  /* 0x0000001900067223 */ /* 0x000fe200000000ff */
[----:B------:R-:W-:Y:S01]  /*0f80*/  FMUL R23, R69, R2 ;  /* 0x0000000245177220 */ /* 0x000fe20000400000 */
[----:B------:R-:W-:Y:S01]  /*0f90*/  FADD R4, R4, R27 ;  /* 0x0000001b04047221 */ /* 0x000fe20000000000 */
[----:B------:R-:W-:Y:S01]  /*0fa0*/  FMUL R24, R108, R115 ;  /* 0x000000736c187220 */ /* 0x000fe20000400000 */
[----:B------:R-:W-:Y:S01]  /*0fb0*/  FFMA R17, R111, R27, R6 ;  /* 0x0000001b6f117223 */ /* 0x000fe20000000006 */
[----:B------:R-:W-:Y:S01]  /*0fc0*/  PRMT R116, R14, 0x7632, R116 ;  /* 0x000076320e747816 */ /* 0x000fe20000000074 */
        /* <DEDUP_REMOVED lines=38> */
[----:B------:R-:W-:Y:S01]  /*1230*/  PRMT R128, R22, 0x7632, R128 ;  /* 0x0000763216807816 */ /* 0x000fe20000000080 */
[----:B------:R-:W-:Y:S01]  /*1240*/  FMUL R125, R86, R151 ;  /* 0x00000097567d7220 */ /* 0x000fe20000400000 */
[----:B------:R-:W-:Y:S01]  /*1250*/  SHF.L.U32 R22, R22, 0x10, RZ ;  /* 0x0000001016167819 */ /* 0x000fe200000006ff */
[----:B------:R-:W-:Y:S01]  /*1260*/  FADD R6, R6, R117 ;  /* 0x0000007506067221 */ /* 0x000fe20000000000 */
        /* <DEDUP_REMOVED lines=16> */
[----:B------:R-:W-:Y:S01]  /*1370*/  FMUL R131, R108, R135 ;  /* 0x000000876c837220 */ /* 0x000fe20000400000 */
        /* <DEDUP_REMOVED lines=26> */
[--C-:B------:R-:W-:Y:S01]  /*1520*/  FFMA R4, R138, R141, R17.reuse ;  /* 0x0000008d8a047223 */ /* 0x100fe20000000011 */
[----:B------:R-:W-:Y:S01]  /*1530*/  FMUL R140, R77, R13 ;  /* 0x0000000d4d8c7220 */ /* 0x000fe20000400000 */
[C---:B------:R-:W-:Y:S01]  /*1540*/  PRMT R17, R7.reuse, 0x7632, R17 ;  /* 0x0000763207117816 */ /* 0x040fe20000000011 */
[----:B------:R-:W-:Y:S01]  /*1550*/  FMUL R142, R108, R149 ;  /* 0x000000956c8e7220 */ /* 0x000fe20000400000 */
[----:B------:R-:W-:Y:S01]  /*1560*/  SHF.L.U32 R161, R7, 0x10, RZ ;  /* 0x0000001007a17819 */ /* 0x000fe200000006ff */
[----:B------:R-:W-:Y:S01]  /*1570*/  FADD R6, R19, R140 ;  /* 0x0000008c13067221 */ /* 0x000fe20000000000 */
        /* <DEDUP_REMOVED lines=31> */
[----:B------:R-:W-:-:S04]  /*1770*/  LOP3.LUT R4, R107, 0x1f, RZ, 0xc0, !PT ;  /* 0x0000001f6b047812 */ /* 0x000fc800078ec0ff */
[----:B------:R-:W-:Y:S01]  /*1780*/  ISETP.GT.U32.AND P1, PT, R4, 0x7, PT ;  /* 0x000000070400780c */ /* 0x000fe20003f24070 */
[----:B------:R-:W-:Y:S01]  /*1790*/  FADD R57, R22, R57 ;  /* 0x0000003916397221 */ /* 0x000fe20000000000 */
[----:B------:R-:W-:Y:S02]  /*17a0*/  FFMA R41, R126, R22, R41 ;  /* 0x000000167e297223 */ /* 0x000fe40000000029 */
[----:B------:R-:W2:Y:S01]  /*17b0*/  LDC R22, c[0x0][0x380] ;  /* 0x0000e000ff167b82 */ /* 0x000ea20000000800 */
        /* <DEDUP_REMOVED lines=57> */
.L_x_2504:
[----:B------:R-:W-:Y:S05]  /*1b50*/  BSYNC.RECONVERGENT B0 ;  /* 0x0000000000007941 */ /* 0x000fea0003800200 */
.L_x_2503:
        /* <DEDUP_REMOVED lines=36> */
.L_x_2506:
[----:B------:R-:W-:Y:S05]  /*1da0*/  BSYNC.RECONVERGENT B0 ;  /* 0x0000000000007941 */ /* 0x000fea0003800200 */
.L_x_2505:
        /* <DEDUP_REMOVED lines=32> */
.L_x_2508:
[----:B0-----:R-:W2:Y:S04]  /*1fb0*/  LDG.E.STRONG.GPU R4, desc[UR4][R2.64] ;  /* 0x0000000402047981 */ /* 0x001ea8000c1ef900 */
[----:B--2---:R-:W-:Y:S01]  /*1fc0*/  CCTL.IVALL ;  /* 0x00000000ff00798f */ /* 0x004fe20002000000 */
[----:B------:R-:W-:Y:S05]  /*1fd0*/  YIELD ;  /* 0x0000000000007946 */ /* 0x000fea0003800000 */
[----:B------:R-:W-:-:S13]  /*1fe0*/  ISETP.NE.AND P2, PT, R4, R9, PT ;  /* 0x000000090400720c */ /* 0x000fda0003f45270 */
[----:B------:R-:W-:Y:S05]  /*1ff0*/  @P2 BRA `(.L_x_2508) ;  /* 0xfffffffc00ec2947 */ /* 0x000fea000383ffff */
.L_x_2507:
        /* <DEDUP_REMOVED lines=44> */
[----:B------:R-:W-:-:S04]  /*22c0*/  FMUL R4, R4, 2.0345052689663134515e-05 ;  /* 0x37aaaaab04047820 */ /* 0x000fc80000400000 */
        /* <DEDUP_REMOVED lines=74> */
[----:B------:R-:W-:-:S02]  /*2770*/  F2FP.BF16.F32.PACK_AB R7, R8, R7 ;  /* 0x000000070807723e */ /* 0x000fc400000010ff */
[----:B------:R-:W-:Y:S01]  /*2780*/  F2FP.BF16.F32.PACK_AB R6, R9, R6 ;  /* 0x000000060906723e */ /* 0x000fe200000010ff */
[--C-:B------:R-:W-:Y:S01]  /*2790*/  IMAD.WIDE.U32 R18, R105, 0x10, R2.reuse ;  /* 0x0000001069127825 */ /* 0x100fe200078e0002 */
[----:B------:R-:W-:Y:S02]  /*27a0*/  F2FP.BF16.F32.PACK_AB R5, R0, R5 ;  /* 0x000000050005723e */ /* 0x000fe400000010ff */
[----:B------:R-:W-:Y:S01]  /*27b0*/  F2FP.BF16.F32.PACK_AB R4, R27, R4 ;  /* 0x000000041b04723e */ /* 0x000fe200000010ff */
[----:B------:R-:W-:Y:S01]  /*27c0*/  IMAD.WIDE.U32 R2, R106, 0x10, R2 ;  /* 0x000000106a027825 */ /* 0x000fe200078e0002 */
[----:B------:R-:W-:Y:S02]  /*27d0*/  F2FP.BF16.F32.PACK_AB R11, R20, R11 ;  /* 0x0000000b140b723e */ /* 0x000fe400000010ff */
[----:B------:R-:W-:Y:S01]  /*27e0*/  F2FP.BF16.F32.PACK_AB R10, R129, R10 ;  /* 0x0000000a810a723e */ /* 0x000fe200000010ff */
[----:B------:R0:W-:Y:S01]  /*27f0*/  STG.E.128 desc[UR4][R16.64], R4 ;  /* 0x0000000410007986 */ /* 0x0001e2000c101d04 */
[----:B------:R-:W-:-:S02]  /*2800*/  F2FP.BF16.F32.PACK_AB R9, R14, R117 ;  /* 0x000000750e09723e */ /* 0x000fc400000010ff */
[----:B------:R-:W-:Y:S02]  /*2810*/  F2FP.BF16.F32.PACK_AB R8, R12, R115 ;  /* 0x000000730c08723e */ /* 0x000fe400000010ff */
[----:B------:R-:W-:Y:S02]  /*2820*/  F2FP.BF16.F32.PACK_AB R15, R108, R15 ;  /* 0x0000000f6c0f723e */ /* 0x000fe400000010ff */
[----:B------:R-:W-:Y:S01]  /*2830*/  F2FP.BF16.F32.PACK_AB R14, R110, R143 ;  /* 0x0000008f6e0e723e */ /* 0x000fe200000010ff */
[----:B------:R0:W-:Y:S01]  /*2840*/  STG.E.128 desc[UR4][R18.64], R8 ;  /* 0x0000000812007986 */ /* 0x0001e2000c101d04 */
[----:B------:R-:W-:Y:S02]  /*2850*/  F2FP.BF16.F32.PACK_AB R13, R26, R13 ;  /* 0x0000000d1a0d723e */ /* 0x000fe400000010ff */
        /* <DEDUP_REMOVED lines=49> */
.L_x_2502:
[----:B------:R-:W0:Y:S01]  /*2b70*/  LDC.64 R22, c[0x0][0x3d8] ;  /* 0x0000f600ff167b82 */ /* 0x000e220000000a00 */
[----:B------:R-:W-:-:S05]  /*2b80*/  SHF.R.U32.HI R17, RZ, 0x3, R29 ;  /* 0x00000003ff117819 */ /* 0x000fca000001161d */
[----:B------:R-:W-:Y:S02]  /*2b90*/  IMAD R17, R17, 0x1800, R28 ;  /* 0x0000180011117824 */ /* 0x000fe400078e021c */
[----:B------:R-:W1:Y:S03]  /*2ba0*/  LDC.64 R24, c[0x0][0x3e0] ;  /* 0x0000f800ff187b82 */ /* 0x000e660000000a00 */
[C---:B------:R-:W-:Y:S02]  /*2bb0*/  IADD3 R21, PT, PT, R17.reuse, 0x800, RZ ;  /* 0x0000080011157810 */ /* 0x040fe40007ffe0ff */
[C---:B------:R-:W-:Y:S01]  /*2bc0*/  IADD3 R27, PT, PT, R17.reuse, 0x1000, RZ ;  /* 0x00001000111b7810 */ /* 0x040fe20007ffe0ff */
[----:B0-----:R-:W-:-:S04]  /*2bd0*/  IMAD.WIDE.U32 R2, R17, 0x20, R22 ;  /* 0x0000002011027825 */ /* 0x001fc800078e0016 */
[----:B------:R-:W-:Y:S01]  /*2be0*/  IMAD.WIDE.U32 R18, R21, 0x20, R22 ;  /* 0x0000002015127825 */ /* 0x000fe200078e0016 */
[----:B------:R-:W-:Y:S03]  /*2bf0*/  STG.E.128 desc[UR4][R2.64], R8 ;  /* 0x0000000802007986 */ /* 0x000fe6000c101d04 */
[--C-:B-1----:R-:W-:Y:S01]  /*2c00*/  IMAD.WIDE.U32 R16, R17, 0x20, R24.reuse ;  /* 0x0000002011107825 */ /* 0x102fe200078e0018 */
[----:B------:R-:W-:Y:S03]  /*2c10*/  STG.E.128 desc[UR4][R2.64+0x10], R68 ;  /* 0x0000104402007986 */ /* 0x000fe6000c101d04 */
[----:B------:R-:W-:Y:S01]  /*2c20*/  IMAD.WIDE.U32 R20, R21, 0x20, R24 ;  /* 0x0000002015147825 */ /* 0x000fe200078e0018 */
        /* <DEDUP_REMOVED lines=13> */
.L_x_2510:
        /* <DEDUP_REMOVED lines=16> */
.L_x_4827:


//--------------------- .text._ZN18transformer_engine13normalization28ln_bwd_finalize_tuned_kernelINS0_22Kernel_traits_finalizeILj49152E6__halffS3_fjLj1024ELj4ENS0_18Kernel_traits_baseILj49152ES3_fS3_fjLj1024EEEEEEEvNS0_20BackwardKernelParamsE --------------------------
	.section	.text._ZN18transformer_engine13normalization28ln_bwd_finalize_tuned_kernelINS0_22Kernel_traits_finalizeILj49152E6__halffS3_fjLj1024ELj4ENS0_18Kernel_traits_baseILj49152ES3_fS3_fjLj1024EEEEEEEvNS0_20BackwardKernelParamsE,"ax",@progbits
	.align	128
        .global         _ZN18transformer_engine13normalization28ln_bwd_finalize_tuned_kernelINS0_22Kernel_traits_finalizeILj49152E6__halffS3_fjLj1024ELj4ENS0_18Kernel_traits_baseILj49152ES3_fS3_fjLj1024EEEEEEEvNS0_20BackwardKernelParamsE
        .type           _ZN18transformer_engine13normalization28ln_bwd_finalize_tuned_kernelINS0_22Kernel_traits_finalizeILj49152E6__halffS3_fjLj1024ELj4ENS0_18Kernel_traits_baseILj49152ES3_fS3_fjLj1024EEEEEEEvNS0_20BackwardKernelParamsE,@function
        .size           _ZN18transformer_engine13normalization28ln_bwd_finalize_tuned_kernelINS0_22Kernel_traits_finalizeILj49152E6__halffS3_fjLj1024ELj4ENS0_18Kernel_traits_baseILj49152ES3_fS3_fjLj1024EEEEEEEvNS0_20BackwardKernelParamsE,(.L_x_4828 - _ZN18transformer_engine13normalization28ln_bwd_finalize_tuned_kernelINS0_22Kernel_traits_finalizeILj49152E6__halffS3_fjLj1024ELj4ENS0_18Kernel_traits_baseILj49152ES3_fS3_fjLj1024EEEEEEEvNS0_20BackwardKernelParamsE)
        .other          _ZN18transformer_engine13normalization28ln_bwd_finalize_tuned_kernelINS0_22Kernel_traits_finalizeILj49152E6__halffS3_fjLj1024ELj4ENS0_18Kernel_traits_baseILj49152ES3_fS3_fjLj1024EEEEEEEvNS0_20BackwardKernelParamsE,@"STO_CUDA_ENTRY STV_DEFAULT"
_ZN18transformer_engine13normalization28ln_bwd_finalize_tuned_kernelINS0_22Kernel_traits_finalizeILj49152E6__halffS3_fjLj1024ELj4ENS0_18Kernel_traits_baseILj49152ES3_fS3_fjLj1024EEEEEEEvNS0_20BackwardKernelParamsE:
.text._ZN18transformer_engine13normalization28ln_bwd_finalize_tuned_kernelINS0_22Kernel_traits_finalizeILj49152E6__halffS3_fjLj1024ELj4ENS0_18Kernel_traits_baseILj49152ES3_fS3_fjLj1024EEEEEEEvNS0_20BackwardKernelParamsE:
        /* <DEDUP_REMOVED lines=35> */
.L_x_2515:
        /* <DEDUP_REMOVED lines=118> */
.L_x_2514:
[----:B------:R-:W-:Y:S05]  /*0990*/  BSYNC.RECONVERGENT B1 ;  /* 0x0000000000017941 */ /* 0x000fea0003800200 */
.L_x_2513:
        /* <DEDUP_REMOVED lines=65> */
.L_x_2517:
[----:B------:R-:W-:Y:S05]  /*0db0*/  BSYNC.RECONVERGENT B1 ;  /* 0x0000000000017941 */ /* 0x000fea0003800200 */
.L_x_2516:
        /* <DEDUP_REMOVED lines=37> */
.L_x_2519:
[----:B------:R-:W-:Y:S05]  /*1010*/  BSYNC.RECONVERGENT B1 ;  /* 0x0000000000017941 */ /* 0x000fea0003800200 */
.L_x_2518:
[----:B------:R-:W-:Y:S05]  /*1020*/  @!P1 BRA `(.L_x_2512) ;  /* 0x00000000003c9947 */ /* 0x000fea0003800000 */
[----:B------:R-:W0:Y:S01]  /*1030*/  LDC.64 R6, c[0x0][0x3d8] ;  /* 0x0000f600ff067b82 */ /* 0x000e220000000a00 */
[----:B------:R-:W-:Y:S01]  /*1040*/  IMAD R2, R15, 0xc000, R11 ;  /* 0x0000c0000f027824 */ /* 0x000fe200078e020b */
[----:B------:R-:W-:-:S04]  /*1050*/  IADD3 R24, PT, PT, -R24, RZ, RZ ;  /* 0x000000ff18187210 */ /* 0x000fc80007ffe1ff */
[----:B------:R-:W-:Y:S02]  /*1060*/  IADD3 R11, PT, PT, R13, R2, RZ ;  /* 0x000000020d0b7210 */ /* 0x000fe40007ffe0ff */
[----:B------:R-:W1:Y:S05]  /*1070*/  LDC.64 R8, c[0x0][0x3e0] ;  /* 0x0000f800ff087b82 */ /* 0x000e6a0000000a00 */
.L_x_2520:
        /* <DEDUP_REMOVED lines=10> */
.L_x_2512:
[----:B------:R-:W-:Y:S05]  /*1120*/  BSYNC.RECONVERGENT B0 ;  /* 0x0000000000007941 */ /* 0x000fea0003800200 */
.L_x_2511:
        /* <DEDUP_REMOVED lines=55> */
.L_x_2521:
        /* <DEDUP_REMOVED lines=14> */
.L_x_4828:


//--------------------- .text._ZN18transformer_engine13normalization19ln_bwd_tuned_kernelINS0_13Kernel_traitsI6__halffS3_fjLj49152ELj8ELj1ELj8ELj16ENS0_18Kernel_traits_baseILj49152ES3_fS3_fjLj256EEEEEEEvNS0_20BackwardKernelParamsE --------------------------
	.section	.text._ZN18transformer_engine13normalization19ln_bwd_tuned_kernelINS0_13Kernel_traitsI6__halffS3_fjLj49152ELj8ELj1ELj8ELj16ENS0_18Kernel_traits_baseILj49152ES3_fS3_fjLj256EEEEEEEvNS0_20BackwardKernelParamsE,"ax",@progbits
	.align	128
        .global         _ZN18transformer_engine13normalization19ln_bwd_tuned_kernelINS0_13Kernel_traitsI6__halffS3_fjLj49152ELj8ELj1ELj8ELj16ENS0_18Kernel_traits_baseILj49152ES3_fS3_fjLj256EEEEEEEvNS0_20BackwardKernelParamsE
        .type           _ZN18transformer_engine13normalization19ln_bwd_tuned_kernelINS0_13Kernel_traitsI6__halffS3_fjLj49152ELj8ELj1ELj8ELj16ENS0_18Kernel_traits_baseILj49152ES3_fS3_fjLj256EEEEEEEvNS0_20BackwardKernelParamsE,@function
        .size           _ZN18transformer_engine13normalization19ln_bwd_tuned_kernelINS0_13Kernel_traitsI6__halffS3_fjLj49152ELj8ELj1ELj8ELj16ENS0_18Kernel_traits_baseILj49152ES3_fS3_fjLj256EEEEEEEvNS0_20BackwardKernelParamsE,(.L_x_4829 - _ZN18transformer_engine13normalization19ln_bwd_tuned_kernelINS0_13Kernel_traitsI6__halffS3_fjLj49152ELj8ELj1ELj8ELj16ENS0_18Kernel_traits_baseILj49152ES3_fS3_fjLj256EEEEEEEvNS0_20BackwardKernelParamsE)
        .other          _ZN18transformer_engine13normalization19ln_bwd_tuned_kernelINS0_13Kernel_traitsI6__halffS3_fjLj49152ELj8ELj1ELj8ELj16ENS0_18Kernel_traits_baseILj49152ES3_fS3_fjLj256EEEEEEEvNS0_20BackwardKernelParamsE,@"STO_CUDA_ENTRY STV_DEFAULT"
_ZN18transformer_engine13normalization19ln_bwd_tuned_kernelINS0_13Kernel_traitsI6__halffS3_fjLj49152ELj8ELj1ELj8ELj16ENS0_18Kernel_traits_baseILj49152ES3_fS3_fjLj256EEEEEEEvNS0_20BackwardKernelParamsE:
.text._ZN18transformer_engine13normalization19ln_bwd_tuned_kernelINS0_13Kernel_traitsI6__halffS3_fjLj49152ELj8ELj1ELj8ELj16ENS0_18Kernel_traits_baseILj49152ES3_fS3_fjLj256EEEEEEEvNS0_20BackwardKernelParamsE:
        /* <DEDUP_REMOVED lines=44> */
[----:B------:R0:W5:Y:S01]  /*02c0*/  LDG.E.64 R20, desc[UR4][R2.64] ;  /* 0x0000000402147981 */ /* 0x000162000c1e1b00 */
        /* <DEDUP_REMOVED lines=28> */
[----:B------:R-:W-:Y:S01]  /*0490*/  MOV R76, RZ ;  /* 0x000000ff004c7202 */ /* 0x000fe20000000f00 */
        /* <DEDUP_REMOVED lines=9> */
[----:B------:R-:W-:Y:S01]  /*0530*/  SHF.R.U64 R93, R14, 0x10, R15 ;  /* 0x000000100e5d7819 */ /* 0x000fe2000000120f */
[----:B------:R-:W-:Y:S01]  /*0540*/  FADD R78, R100, R13 ;  /* 0x0000000d644e7221 */ /* 0x000fe20000000000 */
[----:B0-----:R-:W-:Y:S01]  /*0550*/  SHF.R.U32.HI R2, RZ, 0x10, R15 ;  /* 0x00000010ff027819 */ /* 0x001fe2000001160f */
[----:B-----5:R-:W-:Y:S01]  /*0560*/  HADD2.F32 R7, -RZ, R17.H0_H0 ;  /* 0x20000011ff077230 */ /* 0x020fe20000004100 */
        /* <DEDUP_REMOVED lines=46> */
[----:B------:R-:W-:-:S07]  /*0850*/  FADD R100, R100, R3 ;  /* 0x0000000364647221 */ /* 0x000fce0000000000 */
.L_x_2529:
        /* <DEDUP_REMOVED lines=12> */
[C---:B-1----:R-:W-:Y:S01]  /*0920*/  IMAD.WIDE.U32 R24, R109.reuse, 0x10, R26 ;  /* 0x000000106d187825 */ /* 0x042fe200078e001a */
[C---:B------:R-:W-:Y:S02]  /*0930*/  IADD3 R105, PT, PT, R109.reuse, 0x1000, RZ ;  /* 0x000010006d697810 */ /* 0x040fe40007ffe0ff */
[C---:B------:R-:W-:Y:S01]  /*0940*/  IADD3 R106, PT, PT, R109.reuse, 0x1800, RZ ;  /* 0x000018006d6a7810 */ /* 0x040fe20007ffe0ff */
[C---:B----4-:R-:W-:Y:S01]  /*0950*/  IMAD.WIDE.U32 R124, R109.reuse, 0x8, R126 ;  /* 0x000000086d7c7825 */ /* 0x050fe200078e007e */
[----:B------:R-:W-:Y:S01]  /*0960*/  IADD3 R107, PT, PT, R109, 0x2000, RZ ;  /* 0x000020006d6b7810 */ /* 0x000fe20007ffe0ff */
[----:B------:R-:W2:Y:S02]  /*0970*/  LDG.E.128 R8, desc[UR4][R24.64+0x8000] ;  /* 0x0080000418087981 */ /* 0x000ea4000c1e1d00 */
[--C-:B------:R-:W-:Y:S01]  /*0980*/  IMAD.WIDE.U32 R12, R105, 0x10, R26.reuse ;  /* 0x00000010690c7825 */ /* 0x100fe200078e001a */
[----:B------:R-:W-:Y:S01]  /*0990*/  IADD3 R108, PT, PT, R109, 0x2800, RZ ;  /* 0x000028006d6c7810 */ /* 0x000fe20007ffe0ff */
[----:B------:R-:W3:Y:S02]  /*09a0*/  LDG.E.64 R120, desc[UR4][R124.64] ;  /* 0x000000047c787981 */ /* 0x000ee4000c1e1b00 */
[----:B------:R-:W-:-:S02]  /*09b0*/  IMAD.WIDE.U32 R16, R106, 0x10, R26 ;  /* 0x000000106a107825 */ /* 0x000fc400078e001a */
[----:B------:R-:W4:Y:S02]  /*09c0*/  LDG.E.128 R12, desc[UR4][R12.64] ;  /* 0x000000040c0c7981 */ /* 0x000f24000c1e1d00 */
[C---:B------:R-:W-:Y:S02]  /*09d0*/  IMAD.WIDE.U32 R20, R107.reuse, 0x10, R26 ;  /* 0x000000106b147825 */ /* 0x040fe400078e001a */
[----:B------:R-:W4:Y:S02]  /*09e0*/  LDG.E.128 R4, desc[UR4][R24.64] ;  /* 0x0000000418047981 */ /* 0x000f24000c1e1d00 */
[----:B------:R-:W-:Y:S02]  /*09f0*/  IMAD.WIDE.U32 R112, R107, 0x8, R126 ;  /* 0x000000086b707825 */ /* 0x000fe400078e007e */
[----:B------:R-:W4:Y:S02]  /*0a00*/  LDG.E.128 R16, desc[UR4][R16.64] ;  /* 0x0000000410107981 */ /* 0x000f24000c1e1d00 */
[----:B------:R-:W-:-:S02]  /*0a10*/  IMAD.WIDE.U32 R26, R108, 0x10, R26 ;  /* 0x000000106c1a7825 */ /* 0x000fc400078e001a */
        /* <DEDUP_REMOVED lines=15> */
[----:B---3--:R-:W-:Y:S02]  /*0b10*/  HADD2.F32 R10, -RZ, R120.H0_H0 ;  /* 0x20000078ff0a7230 */ /* 0x008fe40000004100 */
[----:B----4-:R-:W-:Y:S01]  /*0b20*/  FADD R143, -R0, R15 ;  /* 0x0000000f008f7221 */ /* 0x010fe20000000100 */
[----:B------:R-:W-:Y:S01]  /*0b30*/  SHF.R.U64 R15, R120, 0x10, R121 ;  /* 0x00000010780f7819 */ /* 0x000fe20000001279 */
[C---:B------:R-:W-:Y:S01]  /*0b40*/  FADD R111, -R0.reuse, R4 ;  /* 0x00000004006f7221 */ /* 0x040fe20000000100 */
[----:B-1----:R-:W-:-:S03]  /*0b50*/  FADD R125, -R0, R5 ;  /* 0x00000005007d7221 */ /* 0x002fc60000000100 */
[----:B------:R-:W-:Y:S02]  /*0b60*/  HADD2.F32 R15, -RZ, R15.H0_H0 ;  /* 0x2000000fff0f7230 */ /* 0x000fe40000004100 */
[C---:B------:R-:W-:Y:S01]  /*0b70*/  FADD R127, -R0.reuse, R6 ;  /* 0x00000006007f7221 */ /* 0x040fe20000000100 */
[C---:B------:R-:W-:Y:S01]  /*0b80*/  FADD R129, -R0.reuse, R7 ;  /* 0x0000000700817221 */ /* 0x040fe20000000100 */
[C---:B------:R-:W-:Y:S01]  /*0b90*/  FADD R131, -R0.reuse, R8 ;  /* 0x0000000800837221 */ /* 0x040fe20000000100 */
[C---:B------:R-:W-:Y:S01]  /*0ba0*/  FADD R133, -R0.reuse, R9 ;  /* 0x0000000900857221 */ /* 0x040fe20000000100 */
[----:B------:R-:W-:Y:S01]  /*0bb0*/  FADD R137, -R0, R11 ;  /* 0x0000000b00897221 */ /* 0x000fe20000000100 */
[--C-:B------:R-:W-:Y:S01]  /*0bc0*/  SHF.R.U64 R134, R112, 0x10, R113.reuse ;  /* 0x0000001070867819 */ /* 0x100fe20000001271 */
[----:B------:R-:W-:Y:S01]  /*0bd0*/  HADD2.F32 R4, -RZ, R113.H0_H0 ;  /* 0x20000071ff047230 */ /* 0x000fe20000004100 */
[----:B------:R-:W-:Y:S01]  /*0be0*/  SHF.R.U32.HI R140, RZ, 0x10, R113 ;  /* 0x00000010ff8c7819 */ /* 0x000fe20000011671 */
[C---:B------:R-:W-:Y:S01]  /*0bf0*/  FADD R123, -R0.reuse, R12 ;  /* 0x0000000c007b7221 */ /* 0x040fe20000000100 */
[C---:B------:R-:W-:Y:S01]  /*0c00*/  FADD R139, -R0.reuse, R13 ;  /* 0x0000000d008b7221 */ /* 0x040fe20000000100 */
        /* <DEDUP_REMOVED lines=26> */
[----:B------:R-:W-:Y:S01]  /*0db0*/  SHF.R.U64 R149, R118, 0x10, R119 ;  /* 0x0000001076957819 */ /* 0x000fe20000001277 */
[----:B------:R-:W-:-:S02]  /*0dc0*/  HADD2.F32 R12, -RZ, R118.H0_H0 ;  /* 0x20000076ff0c7230 */ /* 0x000fc40000004100 */
[----:B------:R-:W-:Y:S01]  /*0dd0*/  FADD R17, R18, R27 ;  /* 0x0000001b12117221 */ /* 0x000fe20000000000 */
[----:B------:R-:W-:Y:S02]  /*0de0*/  HADD2.F32 R8, -RZ, R112.H0_H0 ;  /* 0x20000070ff087230 */ /* 0x000fe40000004100 */
[----:B------:R-:W-:Y:S01]  /*0df0*/  FMUL R112, R100, R19 ;  /* 0x0000001364707220 */ /* 0x000fe20000400000 */
[----:B------:R-:W-:Y:S01]  /*0e00*/  FMUL R23, R104, R129 ;  /* 0x0000008168177220 */ /* 0x000fe20000400000 */
[----:B------:R-:W-:Y:S01]  /*0e10*/  FFMA R16, R20, R27, R13 ;  /* 0x0000001b14107223 */ /* 0x000fe2000000000d */
[----:B------:R-:W-:Y:S02]  /*0e20*/  HADD2.F32 R149, -RZ, R149.H0_H0 ;  /* 0x20000095ff957230 */ /* 0x000fe40000004100 */
[----:B------:R-:W-:Y:S01]  /*0e30*/  FMUL R111, R85, R12 ;  /* 0x0000000c556f7220 */ /* 0x000fe20000400000 */
[----:B------:R-:W-:Y:S01]  /*0e40*/  FADD R18, R17, R112 ;  /* 0x0000007011127221 */ /* 0x000fe20000000000 */
[----:B------:R-:W-:Y:S01]  /*0e50*/  FMUL R22, R104, R131 ;  /* 0x0000008368167220 */ /* 0x000fe20000400000 */
[----:B------:R-:W-:Y:S01]  /*0e60*/  FFMA R13, R23, R112, R16 ;  /* 0x00000070170d7223 */ /* 0x000fe20000000010 */
[----:B------:R-:W-:Y:S01]  /*0e70*/  SHF.R.U32.HI R151, RZ, 0x10, R119 ;  /* 0x00000010ff977819 */ /* 0x000fe20000011677 */
[----:B------:R-:W-:Y:S01]  /*0e80*/  HADD2.F32 R6, -RZ, R119.H0_H0 ;  /* 0x20000077ff067230 */ /* 0x000fe20000004100 */
[----:B------:R-:W-:Y:S01]  /*0e90*/  SHF.R.U64 R152, R116, 0x10, R117 ;  /* 0x0000001074987819 */ /* 0x000fe20000001275 */
[----:B------:R-:W-:-:S02]  /*0ea0*/  HADD2.F32 R14, -RZ, R116.H0_H0 ;  /* 0x20000074ff0e7230 */ /* 0x000fc40000004100 */
[----:B------:R-:W-:Y:S01]  /*0eb0*/  FMUL R116, R97, R149 ;  /* 0x0000009561747220 */ /* 0x000fe20000400000 */
[----:B------:R-:W-:Y:S01]  /*0ec0*/  FADD R17, R18, R111 ;  /* 0x0000006f12117221 */ /* 0x000fe20000000000 */
[----:B------:R-:W-:Y:S01]  /*0ed0*/  FMUL R25, R104, R133 ;  /* 0x0000008568197220 */ /* 0x000fe20000400000 */
[----:B------:R-:W-:Y:S01]  /*0ee0*/  FFMA R16, R22, R111, R13 ;  /* 0x0000006f16107223 */ /* 0x000fe2000000000d */
[----:B------:R-:W-:Y:S01]  /*0ef0*/  HADD2.F32 R7, -RZ, R117.H0_H0 ;  /* 0x20000075ff077230 */ /* 0x000fe20000004100 */
[----:B------:R-:W-:Y:S01]  /*0f00*/  SHF.R.U32.HI R124, RZ, 0x10, R117 ;  /* 0x00000010ff7c7819 */ /* 0x000fe20000011675 */
        /* <DEDUP_REMOVED lines=14> */
[----:B------:R-:W-:Y:S02]  /*0ff0*/  HADD2.F32 R11, -RZ, R114.H0_H0 ;  /* 0x20000072ff0b7230 */ /* 0x000fe40000004100 */
[----:B------:R-:W-:Y:S01]  /*1000*/  FADD R18, R17, R118 ;  /* 0x0000007611127221 */ /* 0x000fe20000000000 */
[----:B------:R-:W-:Y:S01]  /*1010*/  FMUL R114, R104, R123 ;  /* 0x0000007b68727220 */ /* 0x000fe20000400000 */
[----:B------:R-:W-:Y:S01]  /*1020*/  FFMA R13, R115, R118, R16 ;  /* 0x00000076730d7223 */ /* 0x000fe20000000010 */
        /* <DEDUP_REMOVED lines=13> */
[----:B------:R-:W-:Y:S02]  /*1100*/  HADD2.F32 R154, -RZ, R154.H0_H0 ;  /* 0x2000009aff9a7230 */ /* 0x000fe40000004100 */
        /* <DEDUP_REMOVED lines=26> */
[----:B------:R-:W-:-:S02]  /*12b0*/  HADD2.F32 R155, -RZ, R140.H0_H0 ;  /* 0x2000008cff9b7230 */ /* 0x000fc40000004100 */
[----:B------:R-:W-:Y:S01]  /*12c0*/  FADD R17, R17, R136 ;  /* 0x0000008811117221 */ /* 0x000fe20000000000 */
[----:B------:R-:W-:Y:S01]  /*12d0*/  FMUL R140, R80, R4 ;  /* 0x00000004508c7220 */ /* 0x000fe20000400000 */
[----:B------:R-:W-:Y:S01]  /*12e0*/  FMUL R137, R104, R161 ;  /* 0x000000a168897220 */ /* 0x000fe20000400000 */
[----:B------:R-:W-:Y:S01]  /*12f0*/  FFMA R16, R138, R136, R139 ;  /* 0x000000888a107223 */ /* 0x000fe2000000008b */
[----:B------:R-:W-:Y:S01]  /*1300*/  HADD2.F32 R156, -RZ, R2.H0_H0 ;  /* 0x20000002ff9c7230 */ /* 0x000fe20000004100 */
[----:B------:R-:W-:Y:S01]  /*1310*/  SHF.R.U64 R157, R2, 0x10, R3 ;  /* 0x00000010029d7819 */ /* 0x000fe20000001203 */
[----:B------:R-:W-:Y:S01]  /*1320*/  FADD R2, R17, R140 ;  /* 0x0000008c11027221 */ /* 0x000fe20000000000 */
[----:B------:R-:W-:Y:S01]  /*1330*/  FMUL R139, R92, R155 ;  /* 0x0000009b5c8b7220 */ /* 0x000fe20000400000 */
[----:B------:R-:W-:Y:S01]  /*1340*/  FMUL R142, R104, R163 ;  /* 0x000000a3688e7220 */ /* 0x000fe20000400000 */
[----:B------:R-:W-:Y:S01]  /*1350*/  FFMA R17, R137, R140, R16 ;  /* 0x0000008c89117223 */ /* 0x000fe20000000010 */
[----:B------:R-:W-:-:S02]  /*1360*/  HADD2.F32 R157, -RZ, R157.H0_H0 ;  /* 0x2000009dff9d7230 */ /* 0x000fc40000004100 */
[----:B------:R-:W-:Y:S01]  /*1370*/  FADD R143, R2, R139 ;  /* 0x0000008b028f7221 */ /* 0x000fe20000000000 */
[----:B------:R-:W-:Y:S01]  /*1380*/  FMUL R144, R77, R156 ;  /* 0x0000009c4d907220 */ /* 0x000fe20000400000 */
[----:B------:R-:W-:Y:S01]  /*1390*/  FMUL R141, R104, R165 ;  /* 0x000000a5688d7220 */ /* 0x000fe20000400000 */
[----:B------:R-:W-:Y:S01]  /*13a0*/  FFMA R2, R142, R139, R17 ;  /* 0x0000008b8e027223 */ /* 0x000fe20000000011 */
[----:B------:R-:W-:Y:S01]  /*13b0*/  SHF.R.U32.HI R159, RZ, 0x10, R3 ;  /* 0x00000010ff9f7819 */ /* 0x000fe20000011603 */
[----:B------:R-:W-:Y:S02]  /*13c0*/  HADD2.F32 R158, -RZ, R3.H0_H0 ;  /* 0x20000003ff9e7230 */ /* 0x000fe40000004100 */
[----:B------:R-:W-:Y:S01]  /*13d0*/  FADD R16, R143, R144 ;  /* 0x000000908f107221 */ /* 0x000fe20000000000 */
[----:B------:R-:W-:Y:S01]  /*13e0*/  FMUL R146, R104, R167 ;  /* 0x000000a768927220 */ /* 0x000fe20000400000 */
[----:B------:R-:W-:Y:S01]  /*13f0*/  FFMA R3, R141, R144, R2 ;  /* 0x000000908d037223 */ /* 0x000fe20000000002 */
[----:B------:R-:W-:Y:S01]  /*1400*/  FMUL R143, R89, R157 ;  /* 0x0000009d598f7220 */ /* 0x000fe20000400000 */
        /* <DEDUP_REMOVED lines=92> */
.L_x_2524:
[----:B------:R-:W-:Y:S05]  /*19d0*/  BSYNC.RECONVERGENT B0 ;  /* 0x0000000000007941 */ /* 0x000fea0003800200 */
.L_x_2523:
        /* <DEDUP_REMOVED lines=36> */
.L_x_2526:
[----:B------:R-:W-:Y:S05]  /*1c20*/  BSYNC.RECONVERGENT B0 ;  /* 0x0000000000007941 */ /* 0x000fea0003800200 */
.L_x_2525:
        /* <DEDUP_REMOVED lines=32> */
.L_x_2528:
[----:B0-----:R-:W2:Y:S04]  /*1e30*/  LDG.E.STRONG.GPU R4, desc[UR4][R2.64] ;  /* 0x0000000402047981 */ /* 0x001ea8000c1ef900 */
[----:B--2---:R-:W-:Y:S01]  /*1e40*/  CCTL.IVALL ;  /* 0x00000000ff00798f */ /* 0x004fe20002000000 */
[----:B------:R-:W-:Y:S05]  /*1e50*/  YIELD ;  /* 0x0000000000007946 */ /* 0x000fea0003800000 */
[----:B------:R-:W-:-:S13]  /*1e60*/  ISETP.NE.AND P2, PT, R4, R9, PT ;  /* 0x000000090400720c */ /* 0x000fda0003f45270 */
[----:B------:R-:W-:Y:S05]  /*1e70*/  @P2 BRA `(.L_x_2528) ;  /* 0xfffffffc00ec2947 */ /* 0x000fea000383ffff */
.L_x_2527:
        /* <DEDUP_REMOVED lines=178> */
.L_x_2522:
        /* <DEDUP_REMOVED lines=31> */
.L_x_2530:
        /* <DEDUP_REMOVED lines=15> */
.L_x_4829:


//--------------------- .text._ZN18transformer_engine13normalization28ln_bwd_finalize_tuned_kernelINS0_22Kernel_traits_finalizeILj49152E6__halfS3_S3_fjLj1024ELj4ENS0_18Kernel_traits_baseILj49152ES3_S3_S3_fjLj1024EEEEEEEvNS0_20BackwardKernelParamsE --------------------------
	.section	.text._ZN18transformer_engine13normalization28ln_bwd_finalize_tuned_kernelINS0_22Kernel_traits_finalizeILj49152E6__halfS3_S3_fjLj1024ELj4ENS0_18Kernel_traits_baseILj49152ES3_S3_S3_fjLj1024EEEEEEEvNS0_20BackwardKernelParamsE,"ax",@progbits
	.align	128
        .global         _ZN18transformer_engine13normalization28ln_bwd_finalize_tuned_kernelINS0_22Kernel_traits_finalizeILj49152E6__halfS3_S3_fjLj1024ELj4ENS0_18Kernel_traits_baseILj49152ES3_S3_S3_fjLj1024EEEEEEEvNS0_20BackwardKernelParamsE
        .type           _ZN18transformer_engine13normalization28ln_bwd_finalize_tuned_kernelINS0_22Kernel_traits_finalizeILj49152E6__halfS3_S3_fjLj1024ELj4ENS0_18Kernel_traits_baseILj49152ES3_S3_S3_fjLj1024EEEEEEEvNS0_20BackwardKernelParamsE,@function
        .size           _ZN18transformer_engine13normalization28ln_bwd_finalize_tuned_kernelINS0_22Kernel_traits_finalizeILj49152E6__halfS3_S3_fjLj1024ELj4ENS0_18Kernel_traits_baseILj49152ES3_S3_S3_fjLj1024EEEEEEEvNS0_20BackwardKernelParamsE,(.L_x_4830 - _ZN18transformer_engine13normalization28ln_bwd_finalize_tuned_kernelINS0_22Kernel_traits_finalizeILj49152E6__halfS3_S3_fjLj1024ELj4ENS0_18Kernel_traits_baseILj49152ES3_S3_S3_fjLj1024EEEEEEEvNS0_20BackwardKernelParamsE)
        .other          _ZN18transformer_engine13normalization28ln_bwd_finalize_tuned_kernelINS0_22Kernel_traits_finalizeILj49152E6__halfS3_S3_fjLj1024ELj4ENS0_18Kernel_traits_baseILj49152ES3_S3_S3_fjLj1024EEEEEEEvNS0_20BackwardKernelParamsE,@"STO_CUDA_ENTRY STV_DEFAULT"
_ZN18transformer_engine13normalization28ln_bwd_finalize_tuned_kernelINS0_22Kernel_traits_finalizeILj49152E6__halfS3_S3_fjLj1024ELj4ENS0_18Kernel_traits_baseILj49152ES3_S3_S3_fjLj1024EEEEEEEvNS0_20BackwardKernelParamsE:
.text._ZN18transformer_engine13normalization28ln_bwd_finalize_tuned_kernelINS0_22Kernel_traits_finalizeILj49152E6__halfS3_S3_fjLj1024ELj4ENS0_18Kernel_traits_baseILj49152ES3_S3_S3_fjLj1024EEEEEEEvNS0_20BackwardKernelParamsE:
        /* <DEDUP_REMOVED lines=35> */
.L_x_2535:
        /* <DEDUP_REMOVED lines=118> */
.L_x_2534:
[----:B------:R-:W-:Y:S05]  /*0990*/  BSYNC.RECONVERGENT B1 ;  /* 0x0000000000017941 */ /* 0x000fea0003800200 */
.L_x_2533:
        /* <DEDUP_REMOVED lines=65> */
.L_x_2537:
[----:B------:R-:W-:Y:S05]  /*0db0*/  BSYNC.RECONVERGENT B1 ;  /* 0x0000000000017941 */ /* 0x000fea0003800200 */
.L_x_2536:
        /* <DEDUP_REMOVED lines=37> */
.L_x_2539:
[----:B------:R-:W-:Y:S05]  /*1010*/  BSYNC.RECONVERGENT B1 ;  /* 0x0000000000017941 */ /* 0x000fea0003800200 */
.L_x_2538:
[----:B------:R-:W-:Y:S05]  /*1020*/  @!P1 BRA `(.L_x_2532) ;  /* 0x00000000003c9947 */ /* 0x000fea0003800000 */
[----:B------:R-:W0:Y:S01]  /*1030*/  LDC.64 R6, c[0x0][0x3d8] ;  /* 0x0000f600ff067b82 */ /* 0x000e220000000a00 */
[----:B------:R-:W-:Y:S01]  /*1040*/  IMAD R2, R15, 0xc000, R11 ;  /* 0x0000c0000f027824 */ /* 0x000fe200078e020b */
[----:B------:R-:W-:-:S04]  /*1050*/  IADD3 R24, PT, PT, -R24, RZ, RZ ;  /* 0x000000ff18187210 */ /* 0x000fc80007ffe1ff */
[----:B------:R-:W-:Y:S02]  /*1060*/  IADD3 R11, PT, PT, R13, R2, RZ ;  /* 0x000000020d0b7210 */ /* 0x000fe40007ffe0ff */
[----:B------:R-:W1:Y:S05]  /*1070*/  LDC.64 R8, c[0x0][0x3e0] ;  /* 0x0000f800ff087b82 */ /* 0x000e6a0000000a00 */
.L_x_2540:
        /* <DEDUP_REMOVED lines=10> */
.L_x_2532:
[----:B------:R-:W-:Y:S05]  /*1120*/  BSYNC.RECONVERGENT B0 ;  /* 0x0000000000007941 */ /* 0x000fea0003800200 */
.L_x_2531:
        /* <DEDUP_REMOVED lines=55> */
.L_x_2541:
        /* <DEDUP_REMOVED lines=14> */
.L_x_4830:


//--------------------- .text._ZN18transformer_engine13normalization19ln_bwd_tuned_kernelINS0_13Kernel_traitsI6__halfS3_S3_fjLj49152ELj8ELj1ELj8ELj16ENS0_18Kernel_traits_baseILj49152ES3_S3_S3_fjLj256EEEEEEEvNS0_20BackwardKernelParamsE --------------------------
	.section	.text._ZN18transformer_engine13normalization19ln_bwd_tuned_kernelINS0_13Kernel_traitsI6__halfS3_S3_fjLj49152ELj8ELj1ELj8ELj16ENS0_18Kernel_traits_baseILj49152ES3_S3_S3_fjLj256EEEEEEEvNS0_20BackwardKernelParamsE,"ax",@progbits
	.align	128
        .global         _ZN18transformer_engine13normalization19ln_bwd_tuned_kernelINS0_13Kernel_traitsI6__halfS3_S3_fjLj49152ELj8ELj1ELj8ELj16ENS0_18Kernel_traits_baseILj49152ES3_S3_S3_fjLj256EEEEEEEvNS0_20BackwardKernelParamsE
        .type           _ZN18transformer_engine13normalization19ln_bwd_tuned_kernelINS0_13Kernel_traitsI6__halfS3_S3_fjLj49152ELj8ELj1ELj8ELj16ENS0_18Kernel_traits_baseILj49152ES3_S3_S3_fjLj256EEEEEEEvNS0_20BackwardKernelParamsE,@function
        .size           _ZN18transformer_engine13normalization19ln_bwd_tuned_kernelINS0_13Kernel_traitsI6__halfS3_S3_fjLj49152ELj8ELj1ELj8ELj16ENS0_18Kernel_traits_baseILj49152ES3_S3_S3_fjLj256EEEEEEEvNS0_20BackwardKernelParamsE,(.L_x_4831 - _ZN18transformer_engine13normalization19ln_bwd_tuned_kernelINS0_13Kernel_traitsI6__halfS3_S3_fjLj49152ELj8ELj1ELj8ELj16ENS0_18Kernel_traits_baseILj49152ES3_S3_S3_fjLj256EEEEEEEvNS0_20BackwardKernelParamsE)
        .other          _ZN18transformer_engine13normalization19ln_bwd_tuned_kernelINS0_13Kernel_traitsI6__halfS3_S3_fjLj49152ELj8ELj1ELj8ELj16ENS0_18Kernel_traits_baseILj49152ES3_S3_S3_fjLj256EEEEEEEvNS0_20BackwardKernelParamsE,@"STO_CUDA_ENTRY STV_DEFAULT"
_ZN18transformer_engine13normalization19ln_bwd_tuned_kernelINS0_13Kernel_traitsI6__halfS3_S3_fjLj49152ELj8ELj1ELj8ELj16ENS0_18Kernel_traits_baseILj49152ES3_S3_S3_fjLj256EEEEEEEvNS0_20BackwardKernelParamsE:
.text._ZN18transformer_engine13normalization19ln_bwd_tuned_kernelINS0_13Kernel_traitsI6__halfS3_S3_fjLj49152ELj8ELj1ELj8ELj16ENS0_18Kernel_traits_baseILj49152ES3_S3_S3_fjLj256EEEEEEEvNS0_20BackwardKernelParamsE:
        /* <DEDUP_REMOVED lines=48> */
[----:B------:R-:W-:-:S02]  /*0300*/  PLOP3.LUT P0, PT, PT, PT, PT, 0x8, 0x80 ;  /* 0x000000000080781c */ /* 0x000fc40003f0e170 */
        /* <DEDUP_REMOVED lines=12> */
[----:B------:R-:W-:Y:S02]  /*03d0*/  MOV R97, RZ ;  /* 0x000000ff00617202 */ /* 0x000fe40000000f00 */
        /* <DEDUP_REMOVED lines=9> */
[----:B------:R-:W-:Y:S01]  /*0470*/  MOV R95, RZ ;  /* 0x000000ff005f7202 */ /* 0x000fe20000000f00 */
[--C-:B--2---:R-:W-:Y:S02]  /*0480*/  HADD2.F32 R0, -RZ, R12.reuse.H0_H0 ;  /* 0x2000000cff007230 */ /* 0x104fe40000004100 */
[----:B------:R-:W-:-:S02]  /*0490*/  HADD2.F32 R74, -RZ, R12.H1_H1 ;  /* 0x3000000cff4a7230 */ /* 0x000fc40000004100 */
[--C-:B------:R-:W-:Y:S02]  /*04a0*/  HADD2.F32 R12, -RZ, R14.reuse.H0_H0 ;  /* 0x2000000eff0c7230 */ /* 0x100fe40000004100 */
[C---:B------:R-:W-:Y:S01]  /*04b0*/  FADD R73, R99.reuse, R0 ;  /* 0x0000000063497221 */ /* 0x040fe20000000000 */
[----:B------:R-:W-:Y:S02]  /*04c0*/  HADD2.F32 R78, -RZ, R14.H1_H1 ;  /* 0x3000000eff4e7230 */ /* 0x000fe40000004100 */
[C---:B------:R-:W-:Y:S01]  /*04d0*/  FADD R74, R99.reuse, R74 ;  /* 0x0000004a634a7221 */ /* 0x040fe20000000000 */
[--C-:B---3--:R-:W-:Y:S02]  /*04e0*/  HADD2.F32 R16, -RZ, R8.reuse.H0_H0 ;  /* 0x20000008ff107230 */ /* 0x108fe40000004100 */
[C---:B------:R-:W-:Y:S01]  /*04f0*/  FADD R77, R99.reuse, R12 ;  /* 0x0000000c634d7221 */ /* 0x040fe20000000000 */
[----:B------:R-:W-:Y:S02]  /*0500*/  HADD2.F32 R82, -RZ, R8.H1_H1 ;  /* 0x30000008ff527230 */ /* 0x000fe40000004100 */
[----:B------:R-:W-:Y:S01]  /*0510*/  FADD R78, R99, R78 ;  /* 0x0000004e634e7221 */ /* 0x000fe20000000000 */
[----:B------:R-:W-:-:S02]  /*0520*/  HADD2.F32 R18, -RZ, R10.H0_H0 ;  /* 0x2000000aff127230 */ /* 0x000fc40000004100 */
[C---:B------:R-:W-:Y:S01]  /*0530*/  FADD R81, R99.reuse, R16 ;  /* 0x0000001063517221 */ /* 0x040fe20000000000 */
[----:B------:R-:W-:Y:S02]  /*0540*/  HADD2.F32 R86, -RZ, R10.H1_H1 ;  /* 0x3000000aff567230 */ /* 0x000fe40000004100 */
[C---:B------:R-:W-:Y:S01]  /*0550*/  FADD R82, R99.reuse, R82 ;  /* 0x0000005263527221 */ /* 0x040fe20000000000 */
[--C-:B----4-:R-:W-:Y:S02]  /*0560*/  HADD2.F32 R20, -RZ, R4.reuse.H0_H0 ;  /* 0x20000004ff147230 */ /* 0x110fe40000004100 */
[C---:B------:R-:W-:Y:S01]  /*0570*/  FADD R85, R99.reuse, R18 ;  /* 0x0000001263557221 */ /* 0x040fe20000000000 */
[----:B------:R-:W-:Y:S02]  /*0580*/  HADD2.F32 R90, -RZ, R4.H1_H1 ;  /* 0x30000004ff5a7230 */ /* 0x000fe40000004100 */
[----:B------:R-:W-:Y:S01]  /*0590*/  FADD R86, R99, R86 ;  /* 0x0000005663567221 */ /* 0x000fe20000000000 */
[----:B------:R-:W-:-:S02]  /*05a0*/  HADD2.F32 R2, -RZ, R13.H0_H0 ;  /* 0x2000000dff027230 */ /* 0x000fc40000004100 */
[C---:B------:R-:W-:Y:S01]  /*05b0*/  FADD R89, R99.reuse, R20 ;  /* 0x0000001463597221 */ /* 0x040fe20000000000 */
[----:B------:R-:W-:Y:S02]  /*05c0*/  HADD2.F32 R76, -RZ, R13.H1_H1 ;  /* 0x3000000dff4c7230 */ /* 0x000fe40000004100 */
[C---:B------:R-:W-:Y:S01]  /*05d0*/  FADD R90, R99.reuse, R90 ;  /* 0x0000005a635a7221 */ /* 0x040fe20000000000 */
[--C-:B------:R-:W-:Y:S02]  /*05e0*/  HADD2.F32 R14, -RZ, R15.reuse.H0_H0 ;  /* 0x2000000fff0e7230 */ /* 0x100fe40000004100 */
        /* <DEDUP_REMOVED lines=23> */
[C---:B------:R-:W-:Y:S02]  /*0760*/  FADD R96, R99.reuse, R96 ;  /* 0x0000006063607221 */ /* 0x040fe40000000000 */
[----:B------:R-:W-:-:S07]  /*0770*/  FADD R99, R99, R6 ;  /* 0x0000000663637221 */ /* 0x000fce0000000000 */
.L_x_2549:
        /* <DEDUP_REMOVED lines=12> */
[----:B------:R-:W-:-:S03]  /*0840*/  IADD3 R106, PT, PT, R104, 0x1000, RZ ;  /* 0x00001000686a7810 */ /* 0x000fc60007ffe0ff */
[C---:B------:R-:W-:Y:S01]  /*0850*/  IMAD.WIDE.U32 R16, R105.reuse, 0x10, R24 ;  /* 0x0000001069107825 */ /* 0x040fe200078e0018 */
[----:B------:R-:W2:Y:S03]  /*0860*/  LDG.E.128 R8, desc[UR4][R8.64] ;  /* 0x0000000408087981 */ /* 0x000ea6000c1e1d00 */
[----:B---3--:R-:W-:Y:S02]  /*0870*/  IMAD.WIDE.U32 R20, R105, 0x10, R4 ;  /* 0x0000001069147825 */ /* 0x008fe400078e0004 */
[----:B------:R-:W3:Y:S02]  /*0880*/  LDG.E.128 R16, desc[UR4][R16.64] ;  /* 0x0000000410107981 */ /* 0x000ee4000c1e1d00 */
[----:B------:R-:W-:Y:S02]  /*0890*/  IMAD.WIDE.U32 R24, R106, 0x10, R24 ;  /* 0x000000106a187825 */ /* 0x000fe400078e0018 */
[----:B------:R-:W5:Y:S02]  /*08a0*/  LDG.E.128 R20, desc[UR4][R20.64] ;  /* 0x0000000414147981 */ /* 0x000f64000c1e1d00 */
[----:B------:R-:W-:-:S02]  /*08b0*/  IMAD.WIDE.U32 R12, R104, 0x10, R4 ;  /* 0x00000010680c7825 */ /* 0x000fc400078e0004 */
[----:B------:R-:W5:Y:S02]  /*08c0*/  LDG.E.128 R24, desc[UR4][R24.64] ;  /* 0x0000000418187981 */ /* 0x000f64000c1e1d00 */
[C---:B0-----:R-:W-:Y:S02]  /*08d0*/  IMAD.WIDE R2, R101.reuse, 0x4, R2 ;  /* 0x0000000465027825 */ /* 0x041fe400078e0202 */
[----:B------:R-:W5:Y:S02]  /*08e0*/  LDG.E.128 R12, desc[UR4][R12.64] ;  /* 0x000000040c0c7981 */ /* 0x000f64000c1e1d00 */
[----:B----4-:R-:W-:Y:S02]  /*08f0*/  IMAD.WIDE R108, R101, 0x4, R108 ;  /* 0x00000004656c7825 */ /* 0x010fe400078e026c */
[----:B------:R0:W4:Y:S02]  /*0900*/  LDG.E R0, desc[UR4][R2.64] ;  /* 0x0000000402007981 */ /* 0x000124000c1e1900 */
[----:B------:R-:W-:-:S02]  /*0910*/  IMAD.WIDE.U32 R4, R106, 0x10, R4 ;  /* 0x000000106a047825 */ /* 0x000fc400078e0004 */
[----:B------:R-:W4:Y:S04]  /*0920*/  LDG.E R108, desc[UR4][R108.64] ;  /* 0x000000046c6c7981 */ /* 0x000f28000c1e1900 */
[----:B------:R-:W4:Y:S01]  /*0930*/  LDG.E.128 R4, desc[UR4][R4.64] ;  /* 0x0000000404047981 */ /* 0x000f22000c1e1d00 */
[C---:B------:R-:W-:Y:S01]  /*0940*/  LOP3.LUT P2, RZ, R107.reuse, 0x1f, RZ, 0xc0, !PT ;  /* 0x0000001f6bff7812 */ /* 0x040fe2000784c0ff */
[----:B------:R-:W-:Y:S01]  /*0950*/  BSSY.RECONVERGENT B0, `(.L_x_2543) ;  /* 0x00000fa000007945 */ /* 0x000fe20003800200 */
[----:B------:R-:W-:Y:S01]  /*0960*/  ISETP.NE.AND P3, PT, R107, RZ, PT ;  /* 0x000000ff6b00720c */ /* 0x000fe20003f65270 */
[----:B--2---:R-:W-:Y:S02]  /*0970*/  HADD2.F32 R113, -RZ, R8.H0_H0 ;  /* 0x20000008ff717230 */ /* 0x004fe40000004100 */
[----:B---3--:R-:W-:-:S02]  /*0980*/  HADD2.F32 R129, -RZ, R16.H0_H0 ;  /* 0x20000010ff817230 */ /* 0x008fc40000004100 */
[----:B------:R-:W-:Y:S02]  /*0990*/  HADD2.F32 R131, -RZ, R16.H1_H1 ;  /* 0x30000010ff837230 */ /* 0x000fe40000004100 */
[--C-:B------:R-:W-:Y:S02]  /*09a0*/  HADD2.F32 R133, -RZ, R17.reuse.H0_H0 ;  /* 0x20000011ff857230 */ /* 0x100fe40000004100 */
[----:B------:R-:W-:Y:S02]  /*09b0*/  HADD2.F32 R135, -RZ, R17.H1_H1 ;  /* 0x30000011ff877230 */ /* 0x000fe40000004100 */
[--C-:B-----5:R-:W-:Y:S02]  /*09c0*/  HADD2.F32 R16, -RZ, R21.reuse.H0_H0 ;  /* 0x20000015ff107230 */ /* 0x120fe40000004100 */
[----:B------:R-:W-:Y:S02]  /*09d0*/  HADD2.F32 R17, -RZ, R21.H1_H1 ;  /* 0x30000015ff117230 */ /* 0x000fe40000004100 */
[----:B------:R-:W-:-:S02]  /*09e0*/  HADD2.F32 R21, -RZ, R24.H0_H0 ;  /* 0x20000018ff157230 */ /* 0x000fc40000004100 */
[----:B0-----:R-:W-:Y:S02]  /*09f0*/  HADD2.F32 R2, -RZ, R12.H0_H0 ;  /* 0x2000000cff027230 */ /* 0x001fe40000004100 */
[----:B------:R-:W-:Y:S02]  /*0a00*/  HADD2.F32 R149, -RZ, R25.H0_H0 ;  /* 0x20000019ff957230 */ /* 0x000fe40000004100 */
[----:B------:R-:W-:Y:S02]  /*0a10*/  HADD2.F32 R161, -RZ, R27.H0_H0 ;  /* 0x2000001bffa17230 */ /* 0x000fe40000004100 */
[----:B------:R-:W-:Y:S02]  /*0a20*/  HADD2.F32 R115, -RZ, R8.H1_H1 ;  /* 0x30000008ff737230 */ /* 0x000fe40000004100 */
[--C-:B------:R-:W-:Y:S02]  /*0a30*/  HADD2.F32 R117, -RZ, R9.reuse.H0_H0 ;  /* 0x20000009ff757230 */ /* 0x100fe40000004100 */
[----:B------:R-:W-:-:S02]  /*0a40*/  HADD2.F32 R119, -RZ, R9.H1_H1 ;  /* 0x30000009ff777230 */ /* 0x000fc40000004100 */
[--C-:B------:R-:W-:Y:S02]  /*0a50*/  HADD2.F32 R121, -RZ, R10.reuse.H0_H0 ;  /* 0x2000000aff797230 */ /* 0x100fe40000004100 */
[----:B------:R-:W-:Y:S02]  /*0a60*/  HADD2.F32 R123, -RZ, R10.H1_H1 ;  /* 0x3000000aff7b7230 */ /* 0x000fe40000004100 */
[--C-:B------:R-:W-:Y:S02]  /*0a70*/  HADD2.F32 R125, -RZ, R11.reuse.H0_H0 ;  /* 0x2000000bff7d7230 */ /* 0x100fe40000004100 */
[----:B------:R-:W-:Y:S02]  /*0a80*/  HADD2.F32 R127, -RZ, R11.H1_H1 ;  /* 0x3000000bff7f7230 */ /* 0x000fe40000004100 */
[--C-:B------:R-:W-:Y:S02]  /*0a90*/  HADD2.F32 R137, -RZ, R18.reuse.H0_H0 ;  /* 0x20000012ff897230 */ /* 0x100fe40000004100 */
[----:B------:R-:W-:-:S02]  /*0aa0*/  HADD2.F32 R139, -RZ, R18.H1_H1 ;  /* 0x30000012ff8b7230 */ /* 0x000fc40000004100 */
[--C-:B------:R-:W-:Y:S02]  /*0ab0*/  HADD2.F32 R141, -RZ, R19.reuse.H0_H0 ;  /* 0x20000013ff8d7230 */ /* 0x100fe40000004100 */
[----:B------:R-:W-:Y:S02]  /*0ac0*/  HADD2.F32 R143, -RZ, R19.H1_H1 ;  /* 0x30000013ff8f7230 */ /* 0x000fe40000004100 */
[----:B------:R-:W-:Y:S02]  /*0ad0*/  HADD2.F32 R147, -RZ, R24.H1_H1 ;  /* 0x30000018ff937230 */ /* 0x000fe40000004100 */
[----:B------:R-:W-:Y:S02]  /*0ae0*/  HADD2.F32 R25, -RZ, R25.H1_H1 ;  /* 0x30000019ff197230 */ /* 0x000fe40000004100 */
[--C-:B------:R-:W-:Y:S02]  /*0af0*/  HADD2.F32 R151, -RZ, R26.reuse.H0_H0 ;  /* 0x2000001aff977230 */ /* 0x100fe40000004100 */
[----:B------:R-:W-:-:S02]  /*0b00*/  HADD2.F32 R155, -RZ, R26.H1_H1 ;  /* 0x3000001aff9b7230 */ /* 0x000fc40000004100 */
[----:B------:R-:W-:Y:S02]  /*0b10*/  HADD2.F32 R27, -RZ, R27.H1_H1 ;  /* 0x3000001bff1b7230 */ /* 0x000fe40000004100 */
[C---:B----4-:R-:W-:Y:S01]  /*0b20*/  FADD R113, -R0.reuse, R113 ;  /* 0x0000007100717221 */ /* 0x050fe20000000100 */
[----:B------:R-:W-:Y:S02]  /*0b30*/  HADD2.F32 R3, -RZ, R12.H1_H1 ;  /* 0x3000000cff037230 */ /* 0x000fe40000004100 */
[C---:B------:R-:W-:Y:S01]  /*0b40*/  FADD R145, -R0.reuse, R21 ;  /* 0x0000001500917221 */ /* 0x040fe20000000100 */
[--C-:B------:R-:W-:Y:S02]  /*0b50*/  HADD2.F32 R19, -RZ, R23.reuse.H0_H0 ;  /* 0x20000017ff137230 */ /* 0x100fe40000004100 */
[----:B------:R-:W-:Y:S01]  /*0b60*/  FMUL R21, R73, R2 ;  /* 0x0000000249157220 */ /* 0x000fe20000400000 */
[----:B------:R-:W-:Y:S02]  /*0b70*/  HADD2.F32 R111, -RZ, R23.H1_H1 ;  /* 0x30000017ff6f7230 */ /* 0x000fe40000004100 */
        /* <DEDUP_REMOVED lines=22> */
[----:B------:R-:W-:-:S02]  /*0ce0*/  HADD2.F32 R10, -RZ, R14.H0_H0 ;  /* 0x2000000eff0a7230 */ /* 0x000fc40000004100 */
[----:B------:R-:W-:Y:S01]  /*0cf0*/  FMUL R0, R108, R113 ;  /* 0x000000716c007220 */ /* 0x000fe20000400000 */
[----:B------:R-:W-:Y:S02]  /*0d00*/  HADD2.F32 R9, -RZ, R14.H1_H1 ;  /* 0x3000000eff097230 */ /* 0x000fe40000004100 */
[----:B------:R-:W-:Y:S02]  /*0d10*/  HADD2.F32 R8, -RZ, R13.H0_H0 ;  /* 0x2000000dff087230 */ /* 0x000fe40000004100 */
[--C-:B------:R-:W-:Y:S02]  /*0d20*/  HADD2.F32 R14, -RZ, R20.reuse.H0_H0 ;  /* 0x20000014ff0e7230 */ /* 0x100fe40000004100 */
[----:B------:R-:W-:Y:S02]  /*0d30*/  HADD2.F32 R11, -RZ, R20.H1_H1 ;  /* 0x30000014ff0b7230 */ /* 0x000fe40000004100 */
[----:B------:R-:W-:Y:S01]  /*0d40*/  FMUL R20, R74, R3 ;  /* 0x000000034a147220 */ /* 0x000fe20000400000 */
[----:B------:R-:W-:-:S02]  /*0d50*/  HADD2.F32 R152, -RZ, R5.H0_H0 ;  /* 0x20000005ff987230 */ /* 0x000fc40000004100 */
[----:B------:R-:W-:Y:S02]  /*0d60*/  HADD2.F32 R155, -RZ, R5.H1_H1 ;  /* 0x30000005ff9b7230 */ /* 0x000fe40000004100 */
[----:B------:R-:W-:Y:S01]  /*0d70*/  FADD R5, RZ, R21 ;  /* 0x00000015ff057221 */ /* 0x000fe20000000000 */
[--C-:B------:R-:W-:Y:S02]  /*0d80*/  HADD2.F32 R150, -RZ, R4.reuse.H0_H0 ;  /* 0x20000004ff967230 */ /* 0x100fe40000004100 */
[----:B------:R-:W-:Y:S01]  /*0d90*/  FMUL R23, R108, R23 ;  /* 0x000000176c177220 */ /* 0x000fe20000400000 */
[----:B------:R-:W-:Y:S02]  /*0da0*/  HADD2.F32 R151, -RZ, R4.H1_H1 ;  /* 0x30000004ff977230 */ /* 0x000fe40000004100 */
[----:B------:R-:W-:Y:S01]  /*0db0*/  FFMA R4, R0, R21, RZ ;  /* 0x0000001500047223 */ /* 0x000fe200000000ff */
[----:B------:R-:W-:Y:S02]  /*0dc0*/  HADD2.F32 R13, -RZ, R13.H1_H1 ;  /* 0x3000000dff0d7230 */ /* 0x000fe40000004100 */
[----:B------:R-:W-:Y:S01]  /*0dd0*/  FADD R5, R5, R20 ;  /* 0x0000001405057221 */ /* 0x000fe20000000000 */
[----:B------:R-:W-:-:S02]  /*0de0*/  HADD2.F32 R18, -RZ, R22.H0_H0 ;  /* 0x20000016ff127230 */ /* 0x000fc40000004100 */
[----:B------:R-:W-:Y:S02]  /*0df0*/  HADD2.F32 R109, -RZ, R22.H1_H1 ;  /* 0x30000016ff6d7230 */ /* 0x000fe40000004100 */
[----:B------:R-:W-:Y:S01]  /*0e00*/  FMUL R22, R75, R8 ;  /* 0x000000084b167220 */ /* 0x000fe20000400000 */
        /* <DEDUP_REMOVED lines=15> */
[----:B------:R-:W-:Y:S02]  /*0f00*/  HADD2.F32 R15, -RZ, R15.H1_H1 ;  /* 0x3000000fff0f7230 */ /* 0x000fe40000004100 */
        /* <DEDUP_REMOVED lines=58> */
[----:B------:R-:W-:Y:S01]  /*12b0*/  FADD R4, R4, R139 ;  /* 0x0000008b04047221 */ /* 0x000fe20000000000 */
[----:B------:R-:W-:Y:S01]  /*12c0*/  FMUL R143, R93, R154 ;  /* 0x0000009a5d8f7220 */ /* 0x000fe20000400000 */
[----:B------:R-:W-:Y:S01]  /*12d0*/  FMUL R142, R108, R157 ;  /* 0x0000009d6c8e7220 */ /* 0x000fe20000400000 */
[----:B------:R-:W-:Y:S01]  /*12e0*/  FFMA R5, R141, R139, R144 ;  /* 0x0000008b8d057223 */ /* 0x000fe20000000090 */
[----:B------:R-:W-:Y:S01]  /*12f0*/  FMUL R144, R94, R153 ;  /* 0x000000995e907220 */ /* 0x000fe20000400000 */
[----:B------:R-:W-:Y:S01]  /*1300*/  FADD R147, R4, R143 ;  /* 0x0000008f04937221 */ /* 0x000fe20000000000 */
[----:B------:R-:W-:-:S02]  /*1310*/  HADD2.F32 R156, -RZ, R7.H0_H0 ;  /* 0x20000007ff9c7230 */ /* 0x000fc40000004100 */
        /* <DEDUP_REMOVED lines=9> */
[----:B------:R-:W-:Y:S01]  /*13b0*/  FMUL R149, R108, R163 ;  /* 0x000000a36c957220 */ /* 0x000fe20000400000 */
[----:B------:R-:W-:-:S02]  /*13c0*/  FFMA R4, R146, R147, R5 ;  /* 0x0000009392047223 */ /* 0x000fc40000000005 */
[----:B------:R-:W-:Y:S02]  /*13d0*/  FADD R7, R7, R148 ;  /* 0x0000009407077221 */ /* 0x000fe40000000000 */
[----:B------:R-:W-:-:S03]  /*13e0*/  FFMA R4, R149, R148, R4 ;  /* 0x0000009495047223 */ /* 0x000fc60000000004 */
        /* <DEDUP_REMOVED lines=80> */
.L_x_2544:
[----:B------:R-:W-:Y:S05]  /*18f0*/  BSYNC.RECONVERGENT B0 ;  /* 0x0000000000007941 */ /* 0x000fea0003800200 */
.L_x_2543:
        /* <DEDUP_REMOVED lines=36> */
.L_x_2546:
[----:B------:R-:W-:Y:S05]  /*1b40*/  BSYNC.RECONVERGENT B0 ;  /* 0x0000000000007941 */ /* 0x000fea0003800200 */
.L_x_2545:
        /* <DEDUP_REMOVED lines=32> */
.L_x_2548:
[----:B0-----:R-:W2:Y:S04]  /*1d50*/  LDG.E.STRONG.GPU R4, desc[UR4][R2.64] ;  /* 0x0000000402047981 */ /* 0x001ea8000c1ef900 */
[----:B--2---:R-:W-:Y:S01]  /*1d60*/  CCTL.IVALL ;  /* 0x00000000ff00798f */ /* 0x004fe20002000000 */
[----:B------:R-:W-:Y:S05]  /*1d70*/  YIELD ;  /* 0x0000000000007946 */ /* 0x000fea0003800000 */
[----:B------:R-:W-:-:S13]  /*1d80*/  ISETP.NE.AND P2, PT, R4, R9, PT ;  /* 0x000000090400720c */ /* 0x000fda0003f45270 */
[----:B------:R-:W-:Y:S05]  /*1d90*/  @P2 BRA `(.L_x_2548) ;  /* 0xfffffffc00ec2947 */ /* 0x000fea000383ffff */
.L_x_2547:
        /* <DEDUP_REMOVED lines=120> */
[----:B------:R-:W-:Y:S01]  /*2520*/  F2FP.F16.F32.PACK_AB R6, R113, R6 ;  /* 0x000000067106723e */ /* 0x000fe200000000ff */
[--C-:B------:R-:W-:Y:S01]  /*2530*/  IMAD.WIDE.U32 R18, R105, 0x10, R2.reuse ;  /* 0x0000001069127825 */ /* 0x100fe200078e0002 */
[----:B------:R-:W-:Y:S02]  /*2540*/  F2FP.F16.F32.PACK_AB R5, R0, R5 ;  /* 0x000000050005723e */ /* 0x000fe400000000ff */
[----:B------:R-:W-:Y:S01]  /*2550*/  F2FP.F16.F32.PACK_AB R4, R23, R4 ;  /* 0x000000041704723e */ /* 0x000fe200000000ff */
[----:B------:R-:W-:Y:S01]  /*2560*/  IMAD.WIDE.U32 R2, R106, 0x10, R2 ;  /* 0x000000106a027825 */ /* 0x000fe200078e0002 */
[----:B------:R-:W-:Y:S02]  /*2570*/  F2FP.F16.F32.PACK_AB R11, R20, R11 ;  /* 0x0000000b140b723e */ /* 0x000fe400000000ff */
[----:B------:R-:W-:Y:S01]  /*2580*/  F2FP.F16.F32.PACK_AB R10, R15, R10 ;  /* 0x0000000a0f0a723e */ /* 0x000fe200000000ff */
[----:B------:R0:W-:Y:S01]  /*2590*/  STG.E.128 desc[UR4][R16.64], R4 ;  /* 0x0000000410007986 */ /* 0x0001e2000c101d04 */
[----:B------:R-:W-:-:S02]  /*25a0*/  F2FP.F16.F32.PACK_AB R9, R14, R9 ;  /* 0x000000090e09723e */ /* 0x000fc400000000ff */
[----:B------:R-:W-:Y:S02]  /*25b0*/  F2FP.F16.F32.PACK_AB R8, R12, R117 ;  /* 0x000000750c08723e */ /* 0x000fe400000000ff */
[----:B------:R-:W-:Y:S02]  /*25c0*/  F2FP.F16.F32.PACK_AB R15, R108, R147 ;  /* 0x000000936c0f723e */ /* 0x000fe400000000ff */
[----:B------:R-:W-:Y:S01]  /*25d0*/  F2FP.F16.F32.PACK_AB R14, R26, R143 ;  /* 0x0000008f1a0e723e */ /* 0x000fe200000000ff */
[----:B------:R0:W-:Y:S01]  /*25e0*/  STG.E.128 desc[UR4][R18.64], R8 ;  /* 0x0000000812007986 */ /* 0x0001e2000c101d04 */
[----:B------:R-:W-:Y:S02]  /*25f0*/  F2FP.F16.F32.PACK_AB R13, R24, R13 ;  /* 0x0000000d180d723e */ /* 0x000fe400000000ff */
[----:B------:R-:W-:-:S05]  /*2600*/  F2FP.F16.F32.PACK_AB R12, R22, R21 ;  /* 0x00000015160c723e */ /* 0x000fca00000000ff */
        /* <DEDUP_REMOVED lines=48> */
[----:B------:R-:W-:-:S07]  /*2910*/  MOV R39, R46 ;  /* 0x0000002e00277202 */ /* 0x000fce0000000f00 */
.L_x_2542:
        /* <DEDUP_REMOVED lines=25> */
.L_x_2550:
        /* <DEDUP_REMOVED lines=13> */
.L_x_4831:


//--------------------- .text._ZN18transformer_engine13normalization28ln_bwd_finalize_tuned_kernelINS0_22Kernel_traits_finalizeILj49152EffffjLj1024ELj4ENS0_18Kernel_traits_baseILj49152EffffjLj1024EEEEEEEvNS0_20BackwardKernelParamsE --------------------------
	.section	.text._ZN18transformer_engine13normalization28ln_bwd_finalize_tuned_kernelINS0_22Kernel_traits_finalizeILj49152EffffjLj1024ELj4ENS0_18Kernel_traits_baseILj49152EffffjLj1024EEEEEEEvNS0_20BackwardKernelParamsE,"ax",@progbits
	.align	128
        .global         _ZN18transformer_engine13normalization28ln_bwd_finalize_tuned_kernelINS0_22Kernel_traits_finalizeILj49152EffffjLj1024ELj4ENS0_18Kernel_traits_baseILj49152EffffjLj1024EEEEEEEvNS0_20BackwardKernelParamsE
        .type           _ZN18transformer_engine13normalization28ln_bwd_finalize_tuned_kernelINS0_22Kernel_traits_finalizeILj49152EffffjLj1024ELj4ENS0_18Kernel_traits_baseILj49152EffffjLj1024EEEEEEEvNS0_20BackwardKernelParamsE,@function
        .size           _ZN18transformer_engine13normalization28ln_bwd_finalize_tuned_kernelINS0_22Kernel_traits_finalizeILj49152EffffjLj1024ELj4ENS0_18Kernel_traits_baseILj49152EffffjLj1024EEEEEEEvNS0_20BackwardKernelParamsE,(.L_x_4832 - _ZN18transformer_engine13normalization28ln_bwd_finalize_tuned_kernelINS0_22Kernel_traits_finalizeILj49152EffffjLj1024ELj4ENS0_18Kernel_traits_baseILj49152EffffjLj1024EEEEEEEvNS0_20BackwardKernelParamsE)
        .other          _ZN18transformer_engine13normalization28ln_bwd_finalize_tuned_kernelINS0_22Kernel_traits_finalizeILj49152EffffjLj1024ELj4ENS0_18Kernel_traits_baseILj49152EffffjLj1024EEEEEEEvNS0_20BackwardKernelParamsE,@"STO_CUDA_ENTRY STV_DEFAULT"
_ZN18transformer_engine13normalization28ln_bwd_finalize_tuned_kernelINS0_22Kernel_traits_finalizeILj49152EffffjLj1024ELj4ENS0_18Kernel_traits_baseILj49152EffffjLj1024EEEEEEEvNS0_20BackwardKernelParamsE:
.text._ZN18transformer_engine13normalization28ln_bwd_finalize_tuned_kernelINS0_22Kernel_traits_finalizeILj49152EffffjLj1024ELj4ENS0_18Kernel_traits_baseILj49152EffffjLj1024EEEEEEEvNS0_20BackwardKernelParamsE:
        /* <DEDUP_REMOVED lines=35> */
.L_x_2555:
        /* <DEDUP_REMOVED lines=118> */
.L_x_2554:
[----:B------:R-:W-:Y:S05]  /*0990*/  BSYNC.RECONVERGENT B1 ;  /* 0x0000000000017941 */ /* 0x000fea0003800200 */
.L_x_2553:
        /* <DEDUP_REMOVED lines=65> */
.L_x_2557:
[----:B------:R-:W-:Y:S05]  /*0db0*/  BSYNC.RECONVERGENT B1 ;  /* 0x0000000000017941 */ /* 0x000fea0003800200 */
.L_x_2556:
        /* <DEDUP_REMOVED lines=37> */
.L_x_2559:
[----:B------:R-:W-:Y:S05]  /*1010*/  BSYNC.RECONVERGENT B1 ;  /* 0x0000000000017941 */ /* 0x000fea0003800200 */
.L_x_2558:
[----:B------:R-:W-:Y:S05]  /*1020*/  @!P1 BRA `(.L_x_2552) ;  /* 0x00000000003c9947 */ /* 0x000fea0003800000 */
[----:B------:R-:W0:Y:S01]  /*1030*/  LDC.64 R6, c[0x0][0x3d8] ;  /* 0x0000f600ff067b82 */ /* 0x000e220000000a00 */
[----:B------:R-:W-:Y:S01]  /*1040*/  IMAD R2, R15, 0xc000, R11 ;  /* 0x0000c0000f027824 */ /* 0x000fe200078e020b */
[----:B------:R-:W-:-:S04]  /*1050*/  IADD3 R24, PT, PT, -R24, RZ, RZ ;  /* 0x000000ff18187210 */ /* 0x000fc80007ffe1ff */
[----:B------:R-:W-:Y:S02]  /*1060*/  IADD3 R11, PT, PT, R13, R2, RZ ;  /* 0x000000020d0b7210 */ /* 0x000fe40007ffe0ff */
[----:B------:R-:W1:Y:S05]  /*1070*/  LDC.64 R8, c[0x0][0x3e0] ;  /* 0x0000f800ff087b82 */ /* 0x000e6a0000000a00 */
.L_x_2560:
        /* <DEDUP_REMOVED lines=10> */
.L_x_2552:
[----:B------:R-:W-:Y:S05]  /*1120*/  BSYNC.RECONVERGENT B0 ;  /* 0x0000000000007941 */ /* 0x000fea0003800200 */
.L_x_2551:
        /* <DEDUP_REMOVED lines=53> */
.L_x_2561:
        /* <DEDUP_REMOVED lines=16> */
.L_x_4832:


//--------------------- .text._ZN18transformer_engine13normalization19ln_bwd_tuned_kernelINS0_13Kernel_traitsIffffjLj49152ELj8ELj1ELj8ELj16ENS0_18Kernel_traits_baseILj49152EffffjLj256EEEEEEEvNS0_20BackwardKernelParamsE --------------------------
	.section	.text._ZN18transformer_engine13normalization19ln_bwd_tuned_kernelINS0_13Kernel_traitsIffffjLj49152ELj8ELj1ELj8ELj16ENS0_18Kernel_traits_baseILj49152EffffjLj256EEEEEEEvNS0_20BackwardKernelParamsE,"ax",@progbits
	.align	128
        .global         _ZN18transformer_engine13normalization19ln_bwd_tuned_kernelINS0_13Kernel_traitsIffffjLj49152ELj8ELj1ELj8ELj16ENS0_18Kernel_traits_baseILj49152EffffjLj256EEEEEEEvNS0_20BackwardKernelParamsE
        .type           _ZN18transformer_engine13normalization19ln_bwd_tuned_kernelINS0_13Kernel_traitsIffffjLj49152ELj8ELj1ELj8ELj16ENS0_18Kernel_traits_baseILj49152EffffjLj256EEEEEEEvNS0_20BackwardKernelParamsE,@function
        .size           _ZN18transformer_engine13normalization19ln_bwd_tuned_kernelINS0_13Kernel_traitsIffffjLj49152ELj8ELj1ELj8ELj16ENS0_18Kernel_traits_baseILj49152EffffjLj256EEEEEEEvNS0_20BackwardKernelParamsE,(.L_x_4833 - _ZN18transformer_engine13normalization19ln_bwd_tuned_kernelINS0_13Kernel_traitsIffffjLj49152ELj8ELj1ELj8ELj16ENS0_18Kernel_traits_baseILj49152EffffjLj256EEEEEEEvNS0_20BackwardKernelParamsE)
        .other          _ZN18transformer_engine13normalization19ln_bwd_tuned_kernelINS0_13Kernel_traitsIffffjLj49152ELj8ELj1ELj8ELj16ENS0_18Kernel_traits_baseILj49152EffffjLj256EEEEEEEvNS0_20BackwardKernelParamsE,@"STO_CUDA_ENTRY STV_DEFAULT"
_ZN18transformer_engine13normalization19ln_bwd_tuned_kernelINS0_13Kernel_traitsIffffjLj49152ELj8ELj1ELj8ELj16ENS0_18Kernel_traits_baseILj49152EffffjLj256EEEEEEEvNS0_20BackwardKernelParamsE:
.text._ZN18transformer_engine13normalization19ln_bwd_tuned_kernelINS0_13Kernel_traitsIffffjLj49152ELj8ELj1ELj8ELj16ENS0_18Kernel_traits_baseILj49152EffffjLj256EEEEEEEvNS0_20BackwardKernelParamsE:
        /* <DEDUP_REMOVED lines=44> */
[----:B------:R0:W5:Y:S01]  /*02c0*/  LDG.E.128 R4, desc[UR4][R80.64+0x28000] ;  /* 0x0280000450047981 */ /* 0x000162000c1e1d00 */
        /* <DEDUP_REMOVED lines=9> */
[----:B0-----:R-:W-:Y:S02]  /*0360*/  MOV R81, RZ ;  /* 0x000000ff00517202 */ /* 0x001fe40000000f00 */
        /* <DEDUP_REMOVED lines=44> */
.L_x_2569:
[----:B------:R-:W0:Y:S01]  /*0630*/  S2R R132, SR_TID.X ;  /* 0x0000000000847919 */ /* 0x000e220000002100 */
[----:B-1----:R-:W1:Y:S01]  /*0640*/  LDC.64 R4, c[0x0][0x398] ;  /* 0x0000e600ff047b82 */ /* 0x002e620000000a00 */
[----:B------:R-:W2:Y:S07]  /*0650*/  S2R R82, SR_CTAID.X ;  /* 0x0000000000527919 */ /* 0x000eae0000002500 */
[----:B------:R-:W3:Y:S08]  /*0660*/  LDC.64 R48, c[0x0][0x390] ;  /* 0x0000e400ff307b82 */ /* 0x000ef00000000a00 */
[----:B------:R-:W4:Y:S08]  /*0670*/  LDC.64 R24, c[0x0][0x3c8] ;  /* 0x0000f200ff187b82 */ /* 0x000f300000000a00 */
[----:B------:R-:W5:Y:S01]  /*0680*/  LDC.64 R134, c[0x0][0x3a0] ;  /* 0x0000e800ff867b82 */ /* 0x000f620000000a00 */
[----:B-1----:R-:W-:Y:S01]  /*0690*/  IMAD.WIDE R4, R123, 0x4, R4 ;  /* 0x000000047b047825 */ /* 0x002fe200078e0204 */
[----:B0-----:R-:W-:-:S02]  /*06a0*/  LOP3.LUT R80, R132, 0xff, RZ, 0xc0, !PT ;  /* 0x000000ff84507812 */ /* 0x001fc400078ec0ff */
[----:B--2---:R-:W-:-:S04]  /*06b0*/  SHF.L.U32 R3, R82, 0x8, RZ ;  /* 0x0000000852037819 */ /* 0x004fc800000006ff */
[----:B------:R-:W-:Y:S02]  /*06c0*/  LOP3.LUT R80, R80, 0x700, R3, 0xf8, !PT ;  /* 0x0000070050507812 */ /* 0x000fe400078ef803 */
[----:B------:R-:W2:Y:S03]  /*06d0*/  LDG.E R3, desc[UR4][R4.64] ;  /* 0x0000000404037981 */ /* 0x000ea6000c1e1900 */
[----:B------:R-:W-:-:S04]  /*06e0*/  IMAD R131, R123, 0x3000, R80 ;  /* 0x000030007b837824 */ /* 0x000fc800078e0250 */
[C-C-:B---3--:R-:W-:Y:S01]  /*06f0*/  IMAD.WIDE.U32 R6, R131.reuse, 0x10, R48.reuse ;  /* 0x0000001083067825 */ /* 0x148fe200078e0030 */
[C---:B------:R-:W-:Y:S02]  /*0700*/  IADD3 R130, PT, PT, R131.reuse, 0x1000, RZ ;  /* 0x0000100083827810 */ /* 0x040fe40007ffe0ff */
[C---:B------:R-:W-:Y:S02]  /*0710*/  IADD3 R129, PT, PT, R131.reuse, 0x1800, RZ ;  /* 0x0000180083817810 */ /* 0x040fe40007ffe0ff */
[C---:B------:R-:W-:Y:S02]  /*0720*/  IADD3 R128, PT, PT, R131.reuse, 0x2000, RZ ;  /* 0x0000200083807810 */ /* 0x040fe40007ffe0ff */
[----:B------:R-:W-:Y:S01]  /*0730*/  IADD3 R127, PT, PT, R131, 0x2800, RZ ;  /* 0x00002800837f7810 */ /* 0x000fe20007ffe0ff */
[--C-:B------:R-:W-:Y:S01]  /*0740*/  IMAD.WIDE.U32 R36, R130, 0x10, R48.reuse ;  /* 0x0000001082247825 */ /* 0x100fe200078e0030 */
[----:B------:R-:W2:Y:S03]  /*0750*/  LDG.E.128 R28, desc[UR4][R6.64] ;  /* 0x00000004061c7981 */ /* 0x000ea6000c1e1d00 */
[--C-:B------:R-:W-:Y:S01]  /*0760*/  IMAD.WIDE.U32 R40, R129, 0x10, R48.reuse ;  /* 0x0000001081287825 */ /* 0x100fe200078e0030 */
[----:B------:R-:W3:Y:S03]  /*0770*/  LDG.E.128 R32, desc[UR4][R6.64+0x8000] ;  /* 0x0080000406207981 */ /* 0x000ee6000c1e1d00 */
[----:B------:R-:W-:Y:S01]  /*0780*/  IMAD.WIDE.U32 R44, R128, 0x10, R48 ;  /* 0x00000010802c7825 */ /* 0x000fe200078e0030 */
[----:B------:R-:W3:Y:S03]  /*0790*/  LDG.E.128 R36, desc[UR4][R36.64] ;  /* 0x0000000424247981 */ /* 0x000ee6000c1e1d00 */
[----:B----4-:R-:W-:Y:S01]  /*07a0*/  IMAD.WIDE.U32 R136, R131, 0x10, R24 ;  /* 0x0000001083887825 */ /* 0x010fe200078e0018 */
[----:B------:R-:W4:Y:S03]  /*07b0*/  LDG.E.128 R40, desc[UR4][R40.64] ;  /* 0x0000000428287981 */ /* 0x000f26000c1e1d00 */
[----:B------:R-:W-:Y:S01]  /*07c0*/  IMAD.WIDE.U32 R48, R127, 0x10, R48 ;  /* 0x000000107f307825 */ /* 0x000fe200078e0030 */
[----:B------:R-:W4:Y:S03]  /*07d0*/  LDG.E.128 R4, desc[UR4][R136.64] ;  /* 0x0000000488047981 */ /* 0x000f26000c1e1d00 */
[----:B-----5:R-:W-:Y:S01]  /*07e0*/  IMAD.WIDE R134, R123, 0x4, R134 ;  /* 0x000000047b867825 */ /* 0x020fe200078e0286 */
[----:B------:R-:W5:Y:S04]  /*07f0*/  LDG.E.128 R44, desc[UR4][R44.64] ;  /* 0x000000042c2c7981 */ /* 0x000f68000c1e1d00 */
[----:B------:R-:W5:Y:S04]  /*0800*/  LDG.E.128 R48, desc[UR4][R48.64] ;  /* 0x0000000430307981 */ /* 0x000f68000c1e1d00 */
[----:B------:R0:W5:Y:S04]  /*0810*/  LDG.E R126, desc[UR4][R134.64] ;  /* 0x00000004867e7981 */ /* 0x000168000c1e1900 */
[----:B------:R1:W5:Y:S01]  /*0820*/  LDG.E.128 R8, desc[UR4][R136.64+0x8000] ;  /* 0x0080000488087981 */ /* 0x000362000c1e1d00 */
[----:B------:R-:W-:-:S06]  /*0830*/  IMAD.WIDE.U32 R12, R130, 0x10, R24 ;  /* 0x00000010820c7825 */ /* 0x000fcc00078e0018 */
[----:B------:R-:W5:Y:S01]  /*0840*/  LDG.E.128 R12, desc[UR4][R12.64] ;  /* 0x000000040c0c7981 */ /* 0x000f62000c1e1d00 */
[----:B------:R-:W-:-:S06]  /*0850*/  IMAD.WIDE.U32 R16, R129, 0x10, R24 ;  /* 0x0000001081107825 */ /* 0x000fcc00078e0018 */
[----:B------:R-:W5:Y:S01]  /*0860*/  LDG.E.128 R16, desc[UR4][R16.64] ;  /* 0x0000000410107981 */ /* 0x000f62000c1e1d00 */
[----:B------:R-:W-:-:S06]  /*0870*/  IMAD.WIDE.U32 R20, R128, 0x10, R24 ;  /* 0x0000001080147825 */ /* 0x000fcc00078e0018 */
[----:B------:R-:W5:Y:S01]  /*0880*/  LDG.E.128 R20, desc[UR4][R20.64] ;  /* 0x0000000414147981 */ /* 0x000f62000c1e1d00 */
[----:B------:R-:W-:-:S06]  /*0890*/  IMAD.WIDE.U32 R24, R127, 0x10, R24 ;  /* 0x000000107f187825 */ /* 0x000fcc00078e0018 */
[----:B------:R-:W5:Y:S01]  /*08a0*/  LDG.E.128 R24, desc[UR4][R24.64] ;  /* 0x0000000418187981 */ /* 0x000f62000c1e1d00 */
[----:B------:R-:W-:Y:S01]  /*08b0*/  LOP3.LUT P2, RZ, R132, 0x1f, RZ, 0xc0, !PT ;  /* 0x0000001f84ff7812 */ /* 0x000fe2000784c0ff */
[C---:B--2---:R-:W-:Y:S01]  /*08c0*/  FADD R133, -R3.reuse, R28 ;  /* 0x0000001c03857221 */ /* 0x044fe20000000100 */
[C---:B0-----:R-:W-:Y:S01]  /*08d0*/  FADD R135, -R3.reuse, R29 ;  /* 0x0000001d03877221 */ /* 0x041fe20000000100 */
[C---:B-1----:R-:W-:Y:S01]  /*08e0*/  FADD R137, -R3.reuse, R30 ;  /* 0x0000001e03897221 */ /* 0x042fe20000000100 */
[C---:B------:R-:W-:Y:S01]  /*08f0*/  FADD R139, -R3.reuse, R31 ;  /* 0x0000001f038b7221 */ /* 0x040fe20000000100 */
[C---:B---3--:R-:W-:Y:S01]  /*0900*/  FADD R141, -R3.reuse, R32 ;  /* 0x00000020038d7221 */ /* 0x048fe20000000100 */
[C---:B------:R-:W-:Y:S01]  /*0910*/  FADD R143, -R3.reuse, R33 ;  /* 0x00000021038f7221 */ /* 0x040fe20000000100 */
[C---:B------:R-:W-:Y:S01]  /*0920*/  FADD R145, -R3.reuse, R34 ;  /* 0x0000002203917221 */ /* 0x040fe20000000100 */
[C---:B------:R-:W-:Y:S01]  /*0930*/  FADD R147, -R3.reuse, R35 ;  /* 0x0000002303937221 */ /* 0x040fe20000000100 */
[C---:B------:R-:W-:Y:S01]  /*0940*/  FADD R149, -R3.reuse, R36 ;  /* 0x0000002403957221 */ /* 0x040fe20000000100 */
[C---:B------:R-:W-:Y:S01]  /*0950*/  FADD R151, -R3.reuse, R37 ;  /* 0x0000002503977221 */ /* 0x040fe20000000100 */
[C---:B------:R-:W-:Y:S01]  /*0960*/  FADD R153, -R3.reuse, R38 ;  /* 0x0000002603997221 */ /* 0x040fe20000000100 */
[C---:B------:R-:W-:Y:S01]  /*0970*/  FADD R155, -R3.reuse, R39 ;  /* 0x00000027039b7221 */ /* 0x040fe20000000100 */
[C---:B----4-:R-:W-:Y:S01]  /*0980*/  FADD R157, -R3.reuse, R40 ;  /* 0x00000028039d7221 */ /* 0x050fe20000000100 */
[C---:B------:R-:W-:Y:S01]  /*0990*/  FADD R159, -R3.reuse, R41 ;  /* 0x00000029039f7221 */ /* 0x040fe20000000100 */
[C---:B------:R-:W-:Y:S01]  /*09a0*/  FADD R161, -R3.reuse, R42 ;  /* 0x0000002a03a17221 */ /* 0x040fe20000000100 */
[----:B------:R-:W-:Y:S01]  /*09b0*/  FADD R163, -R3, R43 ;  /* 0x0000002b03a37221 */ /* 0x000fe20000000100 */
[----:B------:R-:W-:Y:S01]  /*09c0*/  FMUL R28, R99, R4 ;  /* 0x00000004631c7220 */ /* 0x000fe20000400000 */
[----:B------:R-:W-:Y:S01]  /*09d0*/  FMUL R29, R100, R5 ;  /* 0x00000005641d7220 */ /* 0x000fe20000400000 */
        /* <DEDUP_REMOVED lines=8> */
[C---:B------:R-:W-:Y:S01]  /*0a60*/  FMUL R3, R126.reuse, R133 ;  /* 0x000000857e037220 */ /* 0x040fe20000400000 */
[----:B------:R-:W-:Y:S01]  /*0a70*/  FADD R34, RZ, R28 ;  /* 0x0000001cff227221 */ /* 0x000fe20000000000 */
[----:B------:R-:W-:-:S02]  /*0a80*/  FMUL R32, R126, R135 ;  /* 0x000000877e207220 */ /* 0x000fc40000400000 */
        /* <DEDUP_REMOVED lines=60> */
[----:B------:R-:W-:-:S02]  /*0e50*/  FFMA R143, R140, R137, R141 ;  /* 0x000000898c8f7223 */ /* 0x000fc4000000008d */
[----:B------:R-:W-:Y:S01]  /*0e60*/  FADD R145, R144, R139 ;  /* 0x0000008b90917221 */ /* 0x000fe20000000000 */
[----:B------:R-:W-:Y:S01]  /*0e70*/  FMUL R144, R116, R21 ;  /* 0x0000001574907220 */ /* 0x000fe20000400000 */
        /* <DEDUP_REMOVED lines=10> */
[----:B------:R-:W-:-:S03]  /*0f20*/  FMUL R147, R126, R173 ;  /* 0x000000ad7e937220 */ /* 0x000fc60000400000 */
[----:B------:R-:W-:Y:S01]  /*0f30*/  FFMA R152, R145, R148, R150 ;  /* 0x0000009491987223 */ /* 0x000fe20000000096 */
[----:B------:R-:W-:Y:S01]  /*0f40*/  FMUL R150, R119, R24 ;  /* 0x0000001877967220 */ /* 0x000fe20000400000 */
[----:B------:R-:W-:Y:S01]  /*0f50*/  FADD R151, R149, R148 ;  /* 0x0000009495977221 */ /* 0x000fe20000000000 */
[----:B------:R-:W-:Y:S02]  /*0f60*/  FMUL R149, R126, R175 ;  /* 0x000000af7e957220 */ /* 0x000fe40000400000 */
[----:B------:R-:W-:Y:S01]  /*0f70*/  FFMA R154, R147, R150, R152 ;  /* 0x00000096939a7223 */ /* 0x000fe20000000098 */
[----:B------:R-:W-:Y:S01]  /*0f80*/  FMUL R152, R120, R25 ;  /* 0x0000001978987220 */ /* 0x000fe20000400000 */
[----:B------:R-:W-:Y:S01]  /*0f90*/  FADD R153, R151, R150 ;  /* 0x0000009697997221 */ /* 0x000fe20000000000 */
[C---:B------:R-:W-:Y:S02]  /*0fa0*/  FMUL R151, R126.reuse, R177 ;  /* 0x000000b17e977220 */ /* 0x040fe40000400000 */
[----:B------:R-:W-:Y:S01]  /*0fb0*/  FFMA R158, R149, R152, R154 ;  /* 0x00000098959e7223 */ /* 0x000fe2000000009a */
[----:B------:R-:W-:Y:S01]  /*0fc0*/  FADD R153, R153, R152 ;  /* 0x0000009899997221 */ /* 0x000fe20000000000 */
[----:B------:R-:W-:Y:S01]  /*0fd0*/  FMUL R154, R121, R26 ;  /* 0x0000001a799a7220 */ /* 0x000fe20000400000 */
[----:B------:R-:W-:-:S03]  /*0fe0*/  FMUL R156, R126, R179 ;  /* 0x000000b37e9c7220 */ /* 0x000fc60000400000 */
[----:B------:R-:W-:Y:S01]  /*0ff0*/  FADD R160, R153, R154 ;  /* 0x0000009a99a07221 */ /* 0x000fe20000000000 */
[----:B------:R-:W-:Y:S01]  /*1000*/  FFMA R155, R151, R154, R158 ;  /* 0x0000009a979b7223 */ /* 0x000fe2000000009e */
[----:B------:R-:W-:-:S04]  /*1010*/  FMUL R153, R122, R27 ;  /* 0x0000001b7a997220 */ /* 0x000fc80000400000 */
        /* <DEDUP_REMOVED lines=11> */
[C---:B------:R-:W-:Y:S01]  /*10d0*/  FADD R97, R4.reuse, R97 ;  /* 0x0000006104617221 */ /* 0x040fe20000000000 */
[----:B------:R-:W-:Y:S01]  /*10e0*/  FFMA R125, R4, R3, R125 ;  /* 0x00000003047d7223 */ /* 0x000fe2000000007d */
[C---:B------:R-:W-:Y:S01]  /*10f0*/  FADD R96, R5.reuse, R96 ;  /* 0x0000006005607221 */ /* 0x040fe20000000000 */
[----:B------:R-:W1:Y:S01]  /*1100*/  SHFL.DOWN PT, R164, R159, 0x4, 0x1f ;  /* 0x08801f009fa47f89 */ /* 0x000e6200000e0000 */
[----:B------:R-:W-:Y:S01]  /*1110*/  FFMA R98, R5, R32, R98 ;  /* 0x0000002005627223 */ /* 0x000fe20000000062 */
[C---:B------:R-:W-:Y:S01]  /*1120*/  FADD R93, R6.reuse, R93 ;  /* 0x0000005d065d7221 */ /* 0x040fe20000000000 */
[----:B------:R-:W-:Y:S01]  /*1130*/  FFMA R95, R6, R33, R95 ;  /* 0x00000021065f7223 */ /* 0x000fe2000000005f */
[C---:B------:R-:W-:Y:S01]  /*1140*/  FADD R92, R7.reuse, R92 ;  /* 0x0000005c075c7221 */ /* 0x040fe20000000000 */
[----:B------:R-:W-:Y:S01]  /*1150*/  FFMA R94, R7, R36, R94 ;  /* 0x00000024075e7223 */ /* 0x000fe2000000005e */
[----:B------:R-:W2:Y:S01]  /*1160*/  LDC R158, c[0x0][0x380] ;  /* 0x0000e000ff9e7b82 */ /* 0x000ea20000000800 */
[----:B0-----:R-:W-:Y:S01]  /*1170*/  FADD R161, R162, R161 ;  /* 0x000000a1a2a17221 */ /* 0x001fe20000000000 */
[----:B-1----:R-:W-:-:S04]  /*1180*/  FADD R164, R159, R164 ;  /* 0x000000a49fa47221 */ /* 0x002fc80000000000 */
[----:B------:R-:W0:Y:S04]  /*1190*/  SHFL.DOWN PT, R4, R161, 0x2, 0x1f ;  /* 0x08401f00a1047f89 */ /* 0x000e2800000e0000 */
[----:B------:R-:W1:Y:S01]  /*11a0*/  SHFL.DOWN PT, R5, R164, 0x2, 0x1f ;  /* 0x08401f00a4057f89 */ /* 0x000e6200000e0000 */
[----:B------:R-:W-:-:S04]  /*11b0*/  LOP3.LUT R6, R132, 0x1f, RZ, 0xc0, !PT ;  /* 0x0000001f84067812 */ /* 0x000fc800078ec0ff */
[----:B------:R-:W-:Y:S01]  /*11c0*/  ISETP.GT.U32.AND P1, PT, R6, 0x7, PT ;  /* 0x000000070600780c */ /* 0x000fe20003f24070 */
[----:B0-----:R-:W-:Y:S01]  /*11d0*/  FADD R4, R161, R4 ;  /* 0x00000004a1047221 */ /* 0x001fe20000000000 */
[----:B-1----:R-:W-:-:S04]  /*11e0*/  FADD R5, R164, R5 ;  /* 0x00000005a4057221 */ /* 0x002fc80000000000 */
[----:B------:R-:W0:Y:S04]  /*11f0*/  SHFL.DOWN PT, R7, R4, 0x1, 0x1f ;  /* 0x08201f0004077f89 */ /* 0x000e2800000e0000 */
[----:B------:R-:W1:Y:S01]  /*1200*/  SHFL.DOWN PT, R6, R5, 0x1, 0x1f ;  /* 0x08201f0005067f89 */ /* 0x000e6200000e0000 */
[----:B------:R-:W-:Y:S01]  /*1210*/  BSSY.RECONVERGENT B0, `(.L_x_2563) ;  /* 0x0000035000007945 */ /* 0x000fe20003800200 */
        /* <DEDUP_REMOVED lines=52> */
.L_x_2564:
[----:B------:R-:W-:Y:S05]  /*1560*/  BSYNC.RECONVERGENT B0 ;  /* 0x0000000000007941 */ /* 0x000fea0003800200 */
.L_x_2563:
        /* <DEDUP_REMOVED lines=36> */
.L_x_2566:
[----:B------:R-:W-:Y:S05]  /*17b0*/  BSYNC.RECONVERGENT B0 ;  /* 0x0000000000007941 */ /* 0x000fea0003800200 */
.L_x_2565:
        /* <DEDUP_REMOVED lines=32> */
.L_x_2568:
[----:B0-----:R-:W2:Y:S04]  /*19c0*/  LDG.E.STRONG.GPU R6, desc[UR4][R4.64] ;  /* 0x0000000404067981 */ /* 0x001ea8000c1ef900 */
[----:B--2---:R-:W-:Y:S01]  /*19d0*/  CCTL.IVALL ;  /* 0x00000000ff00798f */ /* 0x004fe20002000000 */
[----:B------:R-:W-:Y:S05]  /*19e0*/  YIELD ;  /* 0x0000000000007946 */ /* 0x000fea0003800000 */
[----:B------:R-:W-:-:S13]  /*19f0*/  ISETP.NE.AND P2, PT, R6, R11, PT ;  /* 0x0000000b0600720c */ /* 0x000fda0003f45270 */
[----:B------:R-:W-:Y:S05]  /*1a00*/  @P2 BRA `(.L_x_2568) ;  /* 0xfffffffc00ec2947 */ /* 0x000fea000383ffff */
.L_x_2567:
        /* <DEDUP_REMOVED lines=57> */
[-C--:B------:R-:W-:Y:S01]  /*1da0*/  FFMA R134, R134, R6.reuse, R7 ;  /* 0x0000000686867223 */ /* 0x080fe20000000007 */
        /* <DEDUP_REMOVED lines=33> */
[----:B------:R-:W-:-:S04]  /*1fc0*/  IMAD.WIDE.U32 R26, R129, 0x10, R4 ;  /* 0x00000010811a7825 */ /* 0x000fc800078e0004 */
[----:B------:R-:W-:Y:S01]  /*1fd0*/  FADD R139, R139, -R142 ;  /* 0x8000008e8b8b7221 */ /* 0x000fe20000000000 */
        /* <DEDUP_REMOVED lines=8> */
[----:B------:R-:W-:-:S04]  /*2060*/  IMAD.WIDE.U32 R128, R128, 0x10, R4 ;  /* 0x0000001080807825 */ /* 0x000fc800078e0004 */
[C---:B------:R-:W-:Y:S01]  /*2070*/  FMUL R6, R126.reuse, R41 ;  /* 0x000000297e067220 */ /* 0x040fe20000400000 */
[C---:B------:R-:W-:Y:S01]  /*2080*/  FMUL R7, R126.reuse, R7 ;  /* 0x000000077e077220 */ /* 0x040fe20000400000 */
[----:B------:R-:W-:Y:S01]  /*2090*/  FMUL R8, R126, R45 ;  /* 0x0000002d7e087220 */ /* 0x000fe20000400000 */
[----:B------:R-:W-:-:S04]  /*20a0*/  IMAD.WIDE.U32 R28, R127, 0x10, R4 ;  /* 0x000000107f1c7825 */ /* 0x000fc800078e0004 */
[C---:B------:R-:W-:Y:S01]  /*20b0*/  FMUL R4, R126.reuse, R37 ;  /* 0x000000257e047220 */ /* 0x040fe20000400000 */
[C---:B------:R-:W-:Y:S01]  /*20c0*/  FMUL R5, R126.reuse, R35 ;  /* 0x000000237e057220 */ /* 0x040fe20000400000 */
[C---:B------:R-:W-:Y:S01]  /*20d0*/  FMUL R9, R126.reuse, R9 ;  /* 0x000000097e097220 */ /* 0x040fe20000400000 */
[C---:B------:R-:W-:Y:S01]  /*20e0*/  FMUL R10, R126.reuse, R49 ;  /* 0x000000317e0a7220 */ /* 0x040fe20000400000 */
[C---:B------:R-:W-:Y:S01]  /*20f0*/  FMUL R11, R126.reuse, R11 ;  /* 0x0000000b7e0b7220 */ /* 0x040fe20000400000 */
[----:B------:R0:W-:Y:S01]  /*2100*/  STG.E.128 desc[UR4][R24.64], R16 ;  /* 0x0000001018007986 */ /* 0x0001e2000c101d04 */
        /* <DEDUP_REMOVED lines=8> */
[----:B------:R1:W-:Y:S04]  /*2190*/  STG.E.128 desc[UR4][R24.64+0x8000], R4 ;  /* 0x0080000418007986 */ /* 0x0003e8000c101d04 */
[----:B------:R1:W-:Y:S04]  /*21a0*/  STG.E.128 desc[UR4][R130.64], R8 ;  /* 0x0000000882007986 */ /* 0x0003e8000c101d04 */
[----:B------:R1:W-:Y:S01]  /*21b0*/  STG.E.128 desc[UR4][R26.64], R12 ;  /* 0x0000000c1a007986 */ /* 0x0003e2000c101d04 */
[C---:B0-----:R-:W-:Y:S01]  /*21c0*/  FMUL R16, R126.reuse, R139 ;  /* 0x0000008b7e107220 */ /* 0x041fe20000400000 */
[C---:B------:R-:W-:Y:S01]  /*21d0*/  FMUL R17, R126.reuse, R141 ;  /* 0x0000008d7e117220 */ /* 0x040fe20000400000 */
[C---:B------:R-:W-:Y:S01]  /*21e0*/  FMUL R18, R126.reuse, R143 ;  /* 0x0000008f7e127220 */ /* 0x040fe20000400000 */
[----:B------:R-:W-:-:S05]  /*21f0*/  FMUL R19, R126, R145 ;  /* 0x000000917e137220 */ /* 0x000fca0000400000 */
        /* <DEDUP_REMOVED lines=51> */
.L_x_2562:
        /* <DEDUP_REMOVED lines=31> */
.L_x_2570:
        /* <DEDUP_REMOVED lines=14> */
.L_x_4833:


//--------------------- .text._ZN18transformer_engine13normalization28ln_bwd_finalize_tuned_kernelINS0_22Kernel_traits_finalizeILj40960E13__nv_bfloat16fS3_fjLj1024ELj4ENS0_18Kernel_traits_baseILj40960ES3_fS3_fjLj1024EEEEEEEvNS0_20BackwardKernelParamsE --------------------------
	.section	.text._ZN18transformer_engine13normalization28ln_bwd_finalize_tuned_kernelINS0_22Kernel_traits_finalizeILj40960E13__nv_bfloat16fS3_fjLj1024ELj4ENS0_18Kernel_traits_baseILj40960ES3_fS3_fjLj1024EEEEEEEvNS0_20BackwardKernelParamsE,"ax",@progbits
	.align	128
        .global         _ZN18transformer_engine13normalization28ln_bwd_finalize_tuned_kernelINS0_22Kernel_traits_finalizeILj40960E13__nv_bfloat16fS3_fjLj1024ELj4ENS0_18Kernel_traits_baseILj40960ES3_fS3_fjLj1024EEEEEEEvNS0_20BackwardKernelParamsE
        .type           _ZN18transformer_engine13normalization28ln_bwd_finalize_tuned_kernelINS0_22Kernel_traits_finalizeILj40960E13__nv_bfloat16fS3_fjLj1024ELj4ENS0_18Kernel_traits_baseILj40960ES3_fS3_fjLj1024EEEEEEEvNS0_20BackwardKernelParamsE,@function
        .size           _ZN18transformer_engine13normalization28ln_bwd_finalize_tuned_kernelINS0_22Kernel_traits_finalizeILj40960E13__nv_bfloat16fS3_fjLj1024ELj4ENS0_18Kernel_traits_baseILj40960ES3_fS3_fjLj1024EEEEEEEvNS0_20BackwardKernelParamsE,(.L_x_4834 - _ZN18transformer_engine13normalization28ln_bwd_finalize_tuned_kernelINS0_22Kernel_traits_finalizeILj40960E13__nv_bfloat16fS3_fjLj1024ELj4ENS0_18Kernel_traits_baseILj40960ES3_fS3_fjLj1024EEEEEEEvNS0_20BackwardKernelParamsE)
        .other          _ZN18transformer_engine13normalization28ln_bwd_finalize_tuned_kernelINS0_22Kernel_traits_finalizeILj40960E13__nv_bfloat16fS3_fjLj1024ELj4ENS0_18Kernel_traits_baseILj40960ES3_fS3_fjLj1024EEEEEEEvNS0_20BackwardKernelParamsE,@"STO_CUDA_ENTRY STV_DEFAULT"
_ZN18transformer_engine13normalization28ln_bwd_finalize_tuned_kernelINS0_22Kernel_traits_finalizeILj40960E13__nv_bfloat16fS3_fjLj1024ELj4ENS0_18Kernel_traits_baseILj40960ES3_fS3_fjLj1024EEEEEEEvNS0_20BackwardKernelParamsE:
.text._ZN18transformer_engine13normalization28ln_bwd_finalize_tuned_kernelINS0_22Kernel_traits_finalizeILj40960E13__nv_bfloat16fS3_fjLj1024ELj4ENS0_18Kernel_traits_baseILj40960ES3_fS3_fjLj1024EEEEEEEvNS0_20BackwardKernelParamsE:
        /* <DEDUP_REMOVED lines=35> */
.L_x_2575:
        /* <DEDUP_REMOVED lines=118> */
.L_x_2574:
[----:B------:R-:W-:Y:S05]  /*0990*/  BSYNC.RECONVERGENT B1 ;  /* 0x0000000000017941 */ /* 0x000fea0003800200 */
.L_x_2573:
        /* <DEDUP_REMOVED lines=65> */
.L_x_2577:
[----:B------:R-:W-:Y:S05]  /*0db0*/  BSYNC.RECONVERGENT B1 ;  /* 0x0000000000017941 */ /* 0x000fea0003800200 */
.L_x_2576:
        /* <DEDUP_REMOVED lines=37> */
.L_x_2579:
[----:B------:R-:W-:Y:S05]  /*1010*/  BSYNC.RECONVERGENT B1 ;  /* 0x0000000000017941 */ /* 0x000fea0003800200 */
.L_x_2578:
[----:B------:R-:W-:Y:S05]  /*1020*/  @!P1 BRA `(.L_x_2572) ;  /* 0x00000000003c9947 */ /* 0x000fea0003800000 */
[----:B------:R-:W0:Y:S01]  /*1030*/  LDC.64 R6, c[0x0][0x3d8] ;  /* 0x0000f600ff067b82 */ /* 0x000e220000000a00 */
[----:B------:R-:W-:Y:S01]  /*1040*/  IMAD R2, R15, 0xa000, R11 ;  /* 0x0000a0000f027824 */ /* 0x000fe200078e020b */
[----:B------:R-:W-:-:S04]  /*1050*/  IADD3 R24, PT, PT, -R24, RZ, RZ ;  /* 0x000000ff18187210 */ /* 0x000fc80007ffe1ff */
[----:B------:R-:W-:Y:S02]  /*1060*/  IADD3 R11, PT, PT, R13, R2, RZ ;  /* 0x000000020d0b7210 */ /* 0x000fe40007ffe0ff */
[----:B------:R-:W1:Y:S05]  /*1070*/  LDC.64 R8, c[0x0][0x3e0] ;  /* 0x0000f800ff087b82 */ /* 0x000e6a0000000a00 */
.L_x_2580:
        /* <DEDUP_REMOVED lines=10> */
.L_x_2572:
[----:B------:R-:W-:Y:S05]  /*1120*/  BSYNC.RECONVERGENT B0 ;  /* 0x0000000000007941 */ /* 0x000fea0003800200 */
.L_x_2571:
        /* <DEDUP_REMOVED lines=55> */
.L_x_2581:
        /* <DEDUP_REMOVED lines=14> */
.L_x_4834:


//--------------------- .text._ZN18transformer_engine13normalization19ln_bwd_tuned_kernelINS0_13Kernel_traitsI13__nv_bfloat16fS3_fjLj40960ELj4ELj1ELj8ELj16ENS0_18Kernel_traits_baseILj40960ES3_fS3_fjLj256EEEEEEEvNS0_20BackwardKernelParamsE --------------------------
	.section	.text._ZN18transformer_engine13normalization19ln_bwd_tuned_kernelINS0_13Kernel_traitsI13__nv_bfloat16fS3_fjLj40960ELj4ELj1ELj8ELj16ENS0_18Kernel_traits_baseILj40960ES3_fS3_fjLj256EEEEEEEvNS0_20BackwardKernelParamsE,"ax",@progbits
	.align	128
        .global         _ZN18transformer_engine13normalization19ln_bwd_tuned_kernelINS0_13Kernel_traitsI13__nv_bfloat16fS3_fjLj40960ELj4ELj1ELj8ELj16ENS0_18Kernel_traits_baseILj40960ES3_fS3_fjLj256EEEEEEEvNS0_20BackwardKernelParamsE
        .type           _ZN18transformer_engine13normalization19ln_bwd_tuned_kernelINS0_13Kernel_traitsI13__nv_bfloat16fS3_fjLj40960ELj4ELj1ELj8ELj16ENS0_18Kernel_traits_baseILj40960ES3_fS3_fjLj256EEEEEEEvNS0_20BackwardKernelParamsE,@function
        .size           _ZN18transformer_engine13normalization19ln_bwd_tuned_kernelINS0_13Kernel_traitsI13__nv_bfloat16fS3_fjLj40960ELj4ELj1ELj8ELj16ENS0_18Kernel_traits_baseILj40960ES3_fS3_fjLj256EEEEEEEvNS0_20BackwardKernelParamsE,(.L_x_4835 - _ZN18transformer_engine13normalization19ln_bwd_tuned_kernelINS0_13Kernel_traitsI13__nv_bfloat16fS3_fjLj40960ELj4ELj1ELj8ELj16ENS0_18Kernel_traits_baseILj40960ES3_fS3_fjLj256EEEEEEEvNS0_20BackwardKernelParamsE)
        .other          _ZN18transformer_engine13normalization19ln_bwd_tuned_kernelINS0_13Kernel_traitsI13__nv_bfloat16fS3_fjLj40960ELj4ELj1ELj8ELj16ENS0_18Kernel_traits_baseILj40960ES3_fS3_fjLj256EEEEEEEvNS0_20BackwardKernelParamsE,@"STO_CUDA_ENTRY STV_DEFAULT"
_ZN18transformer_engine13normalization19ln_bwd_tuned_kernelINS0_13Kernel_traitsI13__nv_bfloat16fS3_fjLj40960ELj4ELj1ELj8ELj16ENS0_18Kernel_traits_baseILj40960ES3_fS3_fjLj256EEEEEEEvNS0_20BackwardKernelParamsE:
.text._ZN18transformer_engine13normalization19ln_bwd_tuned_kernelINS0_13Kernel_traitsI13__nv_bfloat16fS3_fjLj40960ELj4ELj1ELj8ELj16ENS0_18Kernel_traits_baseILj40960ES3_fS3_fjLj256EEEEEEEvNS0_20BackwardKernelParamsE:
        /* <DEDUP_REMOVED lines=64> */
[----:B------:R0:W5:Y:S01]  /*0400*/  LDG.E.64 R32, desc[UR4][R2.64] ;  /* 0x0000000402207981 */ /* 0x000162000c1e1b00 */
        /* <DEDUP_REMOVED lines=29> */
[C---:B--2---:R-:W-:Y:S02]  /*05e0*/  SHF.L.U32 R185, R4.reuse, 0x10, RZ ;  /* 0x0000001004b97819 */ /* 0x044fe400000006ff */
[----:B------:R-:W-:Y:S02]  /*05f0*/  SHF.R.U64 R165, R4, 0x10, R5 ;  /* 0x0000001004a57819 */ /* 0x000fe40000001205 */
[----:B---3--:R-:W-:Y:S01]  /*0600*/  SHF.L.U32 R183, R6, 0x10, RZ ;  /* 0x0000001006b77819 */ /* 0x008fe200000006ff */
[----:B------:R-:W-:Y:S01]  /*0610*/  FADD R185, R126, R185 ;  /* 0x000000b97eb97221 */ /* 0x000fe20000000000 */
[----:B------:R-:W-:-:S02]  /*0620*/  SHF.R.U64 R163, R6, 0x10, R7 ;  /* 0x0000001006a37819 */ /* 0x000fc40000001207 */
[----:B------:R-:W-:Y:S01]  /*0630*/  SHF.L.U32 R21, R5, 0x10, RZ ;  /* 0x0000001005157819 */ /* 0x000fe200000006ff */
[C---:B------:R-:W-:Y:S01]  /*0640*/  FADD R183, R126.reuse, R183 ;  /* 0x000000b77eb77221 */ /* 0x040fe20000000000 */
[----:B------:R-:W-:Y:S02]  /*0650*/  SHF.R.U32.HI R0, RZ, 0x10, R5 ;  /* 0x00000010ff007819 */ /* 0x000fe40000011605 */
[----:B------:R-:W-:Y:S01]  /*0660*/  SHF.L.U32 R19, R7, 0x10, RZ ;  /* 0x0000001007137819 */ /* 0x000fe200000006ff */
[----:B------:R-:W-:Y:S01]  /*0670*/  FADD R184, R126, R21 ;  /* 0x000000157eb87221 */ /* 0x000fe20000000000 */
[----:B------:R-:W-:Y:S02]  /*0680*/  SHF.R.U32.HI R4, RZ, 0x10, R7 ;  /* 0x00000010ff047819 */ /* 0x000fe40000011607 */
[----:B----4-:R-:W-:Y:S01]  /*0690*/  SHF.R.U64 R161, R8, 0x10, R9 ;  /* 0x0000001008a17819 */ /* 0x010fe20000001209 */
[----:B------:R-:W-:Y:S01]  /*06a0*/  FADD R182, R126, R19 ;  /* 0x000000137eb67221 */ /* 0x000fe20000000000 */
[----:B------:R-:W-:-:S02]  /*06b0*/  SHF.L.U32 R17, R9, 0x10, RZ ;  /* 0x0000001009117819 */ /* 0x000fc400000006ff */
[----:B0-----:R-:W-:Y:S02]  /*06c0*/  SHF.R.U32.HI R2, RZ, 0x10, R9 ;  /* 0x00000010ff027819 */ /* 0x001fe40000011609 */
[----:B-----5:R-:W-:Y:S01]  /*06d0*/  SHF.R.U64 R159, R10, 0x10, R11 ;  /* 0x000000100a9f7819 */ /* 0x020fe2000000120b */
[C---:B------:R-:W-:Y:S01]  /*06e0*/  FADD R180, R126.reuse, R17 ;  /* 0x000000117eb47221 */ /* 0x040fe20000000000 */
[----:B------:R-:W-:Y:S02]  /*06f0*/  SHF.L.U32 R15, R11, 0x10, RZ ;  /* 0x000000100b0f7819 */ /* 0x000fe400000006ff */
[----:B------:R-:W-:Y:S02]  /*0700*/  SHF.R.U32.HI R6, RZ, 0x10, R11 ;  /* 0x00000010ff067819 */ /* 0x000fe4000001160b */
[----:B------:R-:W-:Y:S01]  /*0710*/  SHF.L.U32 R13, R23, 0x10, RZ ;  /* 0x00000010170d7819 */ /* 0x000fe200000006ff */
[----:B------:R-:W-:Y:S01]  /*0720*/  FADD R178, R126, R15 ;  /* 0x0000000f7eb27221 */ /* 0x000fe20000000000 */
[----:B------:R-:W-:-:S02]  /*0730*/  SHF.L.U32 R11, R25, 0x10, RZ ;  /* 0x00000010190b7819 */ /* 0x000fc400000006ff */
        /* <DEDUP_REMOVED lines=22> */
[----:B------:R-:W-:-:S02]  /*08a0*/  SHF.R.U64 R129, R30, 0x10, R31 ;  /* 0x000000101e817819 */ /* 0x000fc4000000121f */
[----:B------:R-:W-:Y:S02]  /*08b0*/  SHF.R.U32.HI R16, RZ, 0x10, R31 ;  /* 0x00000010ff107819 */ /* 0x000fe4000001161f */
[--C-:B------:R-:W-:Y:S02]  /*08c0*/  SHF.R.U64 R127, R32, 0x10, R33.reuse ;  /* 0x00000010207f7819 */ /* 0x100fe40000001221 */
[----:B------:R-:W-:Y:S02]  /*08d0*/  SHF.R.U32.HI R18, RZ, 0x10, R33 ;  /* 0x00000010ff127819 */ /* 0x000fe40000011621 */
[----:B------:R-:W-:Y:S02]  /*08e0*/  SHF.L.U32 R177, R22, 0x10, RZ ;  /* 0x0000001016b17819 */ /* 0x000fe400000006ff */
[----:B------:R-:W-:Y:S02]  /*08f0*/  CS2R R22, SRZ ;  /* 0x0000000000167805 */ /* 0x000fe4000001ff00 */
[----:B------:R-:W-:-:S02]  /*0900*/  SHF.L.U32 R175, R24, 0x10, RZ ;  /* 0x0000001018af7819 */ /* 0x000fc400000006ff */
[----:B------:R-:W-:Y:S02]  /*0910*/  CS2R R24, SRZ ;  /* 0x0000000000187805 */ /* 0x000fe4000001ff00 */
        /* <DEDUP_REMOVED lines=48> */
[----:B------:R-:W-:Y:S01]  /*0c20*/  CS2R R4, SRZ ;  /* 0x0000000000047805 */ /* 0x000fe2000001ff00 */
[C---:B------:R-:W-:Y:S01]  /*0c30*/  FADD R127, R126.reuse, R127 ;  /* 0x0000007f7e7f7221 */ /* 0x040fe20000000000 */
[----:B------:R-:W-:Y:S01]  /*0c40*/  CS2R R6, SRZ ;  /* 0x0000000000067805 */ /* 0x000fe2000001ff00 */
        /* <DEDUP_REMOVED lines=12> */
.L_x_2589:
        /* <DEDUP_REMOVED lines=10> */
[----:B------:R-:W-:-:S05]  /*0db0*/  LOP3.LUT R2, R2, 0x300, R57, 0xf8, !PT ;  /* 0x0000030002027812 */ /* 0x000fca00078ef839 */
[----:B------:R-:W-:-:S04]  /*0dc0*/  IMAD R195, R125, 0x2800, R2 ;  /* 0x000028007dc37824 */ /* 0x000fc800078e0202 */
[C-C-:B---3--:R-:W-:Y:S01]  /*0dd0*/  IMAD.WIDE.U32 R78, R195.reuse, 0x10, R92.reuse ;  /* 0x00000010c34e7825 */ /* 0x148fe200078e005c */
[C---:B------:R-:W-:Y:S02]  /*0de0*/  IADD3 R188, PT, PT, R195.reuse, 0x2000, RZ ;  /* 0x00002000c3bc7810 */ /* 0x040fe40007ffe0ff */
[C---:B------:R-:W-:Y:S02]  /*0df0*/  IADD3 R189, PT, PT, R195.reuse, 0x1c00, RZ ;  /* 0x00001c00c3bd7810 */ /* 0x040fe40007ffe0ff */
[----:B------:R-:W-:Y:S01]  /*0e00*/  IADD3 R194, PT, PT, R195, 0x800, RZ ;  /* 0x00000800c3c27810 */ /* 0x000fe20007ffe0ff */
[--C-:B------:R-:W-:Y:S01]  /*0e10*/  IMAD.WIDE.U32 R88, R188, 0x10, R92.reuse ;  /* 0x00000010bc587825 */ /* 0x100fe200078e005c */
[----:B------:R-:W2:Y:S03]  /*0e20*/  LDG.E.128 R60, desc[UR4][R78.64+0x4000] ;  /* 0x004000044e3c7981 */ /* 0x000ea6000c1e1d00 */
[----:B------:R-:W-:Y:S01]  /*0e30*/  IMAD.WIDE.U32 R84, R189, 0x10, R92 ;  /* 0x00000010bd547825 */ /* 0x000fe200078e005c */
[----:B------:R-:W3:Y:S03]  /*0e40*/  LDG.E.128 R56, desc[UR4][R78.64] ;  /* 0x000000044e387981 */ /* 0x000ee6000c1e1d00 */
[----:B----4-:R-:W-:Y:S01]  /*0e50*/  IMAD.WIDE.U32 R154, R195, 0x8, R156 ;  /* 0x00000008c39a7825 */ /* 0x010fe200078e009c */
[----:B------:R-:W4:Y:S03]  /*0e60*/  LDG.E.128 R88, desc[UR4][R88.64] ;  /* 0x0000000458587981 */ /* 0x000f26000c1e1d00 */
[----:B------:R-:W-:Y:S01]  /*0e70*/  IMAD.WIDE.U32 R64, R194, 0x10, R92 ;  /* 0x00000010c2407825 */ /* 0x000fe200078e005c */
[----:B------:R-:W4:Y:S03]  /*0e80*/  LDG.E.128 R84, desc[UR4][R84.64] ;  /* 0x0000000454547981 */ /* 0x000f26000c1e1d00 */
[----:B-----5:R-:W-:Y:S01]  /*0e90*/  IMAD.WIDE R198, R125, 0x4, R198 ;  /* 0x000000047dc67825 */ /* 0x020fe200078e02c6 */
[----:B------:R-:W5:Y:S04]  /*0ea0*/  LDG.E.64 R138, desc[UR4][R154.64] ;  /* 0x000000049a8a7981 */ /* 0x000f68000c1e1b00 */
[----:B------:R-:W5:Y:S04]  /*0eb0*/  LDG.E.128 R64, desc[UR4][R64.64] ;  /* 0x0000000440407981 */ /* 0x000f68000c1e1d00 */
[----:B------:R-:W5:Y:S01]  /*0ec0*/  LDG.E R186, desc[UR4][R198.64] ;  /* 0x00000004c6ba7981 */ /* 0x000f62000c1e1900 */
[----:B------:R-:W-:-:S02]  /*0ed0*/  IADD3 R193, PT, PT, R195, 0xc00, RZ ;  /* 0x00000c00c3c17810 */ /* 0x000fc40007ffe0ff */
[C---:B------:R-:W-:Y:S01]  /*0ee0*/  IADD3 R192, PT, PT, R195.reuse, 0x1000, RZ ;  /* 0x00001000c3c07810 */ /* 0x040fe20007ffe0ff */
[----:B------:R0:W5:Y:S01]  /*0ef0*/  LDG.E.64 R140, desc[UR4][R154.64+0x2000] ;  /* 0x002000049a8c7981 */ /* 0x000162000c1e1b00 */
[----:B------:R-:W-:Y:S01]  /*0f00*/  IADD3 R191, PT, PT, R195, 0x1400, RZ ;  /* 0x00001400c3bf7810 */ /* 0x000fe20007ffe0ff */
[----:B------:R-:W-:Y:S01]  /*0f10*/  IMAD.WIDE.U32 R68, R193, 0x10, R92 ;  /* 0x00000010c1447825 */ /* 0x000fe200078e005c */
[C---:B------:R-:W-:Y:S02]  /*0f20*/  IADD3 R190, PT, PT, R195.reuse, 0x1800, RZ ;  /* 0x00001800c3be7810 */ /* 0x040fe40007ffe0ff */
[----:B------:R-:W-:Y:S01]  /*0f30*/  IADD3 R187, PT, PT, R195, 0x2400, RZ ;  /* 0x00002400c3bb7810 */ /* 0x000fe20007ffe0ff */
[--C-:B------:R-:W-:Y:S02]  /*0f40*/  IMAD.WIDE.U32 R142, R194, 0x8, R156.reuse ;  /* 0x00000008c28e7825 */ /* 0x100fe400078e009c */
[----:B------:R-:W5:Y:S02]  /*0f50*/  LDG.E.128 R68, desc[UR4][R68.64] ;  /* 0x0000000444447981 */ /* 0x000f64000c1e1d00 */
[----:B------:R-:W-:-:S02]  /*0f60*/  IMAD.WIDE.U32 R144, R193, 0x8, R156 ;  /* 0x00000008c1907825 */ /* 0x000fc400078e009c */
[----:B------:R-:W5:Y:S02]  /*0f70*/  LDG.E.64 R142, desc[UR4][R142.64] ;  /* 0x000000048e8e7981 */ /* 0x000f64000c1e1b00 */
[--C-:B------:R-:W-:Y:S02]  /*0f80*/  IMAD.WIDE.U32 R146, R192, 0x8, R156.reuse ;  /* 0x00000008c0927825 */ /* 0x100fe400078e009c */
[----:B------:R-:W5:Y:S02]  /*0f90*/  LDG.E.64 R144, desc[UR4][R144.64] ;  /* 0x0000000490907981 */ /* 0x000f64000c1e1b00 */
[--C-:B------:R-:W-:Y:S02]  /*0fa0*/  IMAD.WIDE.U32 R148, R191, 0x8, R156.reuse ;  /* 0x00000008bf947825 */ /* 0x100fe400078e009c */
[----:B------:R-:W5:Y:S02]  /*0fb0*/  LDG.E.64 R146, desc[UR4][R146.64] ;  /* 0x0000000492927981 */ /* 0x000f64000c1e1b00 */
[----:B------:R-:W-:-:S02]  /*0fc0*/  IMAD.WIDE.U32 R150, R190, 0x8, R156 ;  /* 0x00000008be967825 */ /* 0x000fc400078e009c */
[----:B------:R-:W5:Y:S02]  /*0fd0*/  LDG.E.64 R148, desc[UR4][R148.64] ;  /* 0x0000000494947981 */ /* 0x000f64000c1e1b00 */
[--C-:B------:R-:W-:Y:S02]  /*0fe0*/  IMAD.WIDE.U32 R152, R189, 0x8, R156.reuse ;  /* 0x00000008bd987825 */ /* 0x100fe400078e009c */
[----:B------:R-:W5:Y:S02]  /*0ff0*/  LDG.E.64 R150, desc[UR4][R150.64] ;  /* 0x0000000496967981 */ /* 0x000f64000c1e1b00 */
[--C-:B0-----:R-:W-:Y:S02]  /*1000*/  IMAD.WIDE.U32 R154, R188, 0x8, R156.reuse ;  /* 0x00000008bc9a7825 */ /* 0x101fe400078e009c */
[----:B------:R-:W5:Y:S02]  /*1010*/  LDG.E.64 R152, desc[UR4][R152.64] ;  /* 0x0000000498987981 */ /* 0x000f64000c1e1b00 */
[----:B------:R-:W-:-:S02]  /*1020*/  IMAD.WIDE.U32 R156, R187, 0x8, R156 ;  /* 0x00000008bb9c7825 */ /* 0x000fc400078e009c */
[----:B------:R-:W5:Y:S04]  /*1030*/  LDG.E.64 R154, desc[UR4][R154.64] ;  /* 0x000000049a9a7981 */ /* 0x000f68000c1e1b00 */
[----:B------:R-:W5:Y:S01]  /*1040*/  LDG.E.64 R156, desc[UR4][R156.64] ;  /* 0x000000049c9c7981 */ /* 0x000f62000c1e1b00 */
[----:B------:R-:W-:-:S06]  /*1050*/  IMAD.WIDE.U32 R72, R192, 0x10, R92 ;  /* 0x00000010c0487825 */ /* 0x000fcc00078e005c */
[----:B------:R-:W5:Y:S01]  /*1060*/  LDG.E.128 R72, desc[UR4][R72.64] ;  /* 0x0000000448487981 */ /* 0x000f62000c1e1d00 */
[----:B------:R-:W-:-:S04]  /*1070*/  IMAD.WIDE.U32 R76, R191, 0x10, R92 ;  /* 0x00000010bf4c7825 */ /* 0x000fc800078e005c */
[--C-:B------:R-:W-:Y:S02]  /*1080*/  IMAD.WIDE.U32 R80, R190, 0x10, R92.reuse ;  /* 0x00000010be507825 */ /* 0x100fe400078e005c */
[----:B------:R-:W5:Y:S04]  /*1090*/  LDG.E.128 R76, desc[UR4][R76.64] ;  /* 0x000000044c4c7981 */ /* 0x000f68000c1e1d00 */
[----:B------:R-:W5:Y:S01]  /*10a0*/  LDG.E.128 R80, desc[UR4][R80.64] ;  /* 0x0000000450507981 */ /* 0x000f62000c1e1d00 */
[----:B------:R-:W-:-:S06]  /*10b0*/  IMAD.WIDE.U32 R92, R187, 0x10, R92 ;  /* 0x00000010bb5c7825 */ /* 0x000fcc00078e005c */
[----:B------:R-:W5:Y:S01]  /*10c0*/  LDG.E.128 R92, desc[UR4][R92.64] ;  /* 0x000000045c5c7981 */ /* 0x000f62000c1e1d00 */
[C---:B--2---:R-:W-:Y:S01]  /*10d0*/  FADD R205, -R229.reuse, R63 ;  /* 0x0000003fe5cd7221 */ /* 0x044fe20000000100 */
[C---:B------:R-:W-:Y:S01]  /*10e0*/  FADD R209, -R229.reuse, R60 ;  /* 0x0000003ce5d17221 */ /* 0x040fe20000000100 */
[C---:B---3--:R-:W-:Y:S01]  /*10f0*/  FADD R226, -R229.reuse, R57 ;  /* 0x00000039e5e27221 */ /* 0x048fe20000000100 */
[C---:B----4-:R-:W-:Y:S01]  /*1100*/  FADD R63, -R229.reuse, R88 ;  /* 0x00000058e53f7221 */ /* 0x050fe20000000100 */
[C---:B------:R-:W-:Y:S01]  /*1110*/  FADD R215, -R229.reuse, R87 ;  /* 0x00000057e5d77221 */ /* 0x040fe20000000100 */
[C---:B-----5:R-:W-:Y:S02]  /*1120*/  SHF.R.U64 R88, R138.reuse, 0x10, R139 ;  /* 0x000000108a587819 */ /* 0x060fe4000000128b */
[----:B------:R-:W-:Y:S01]  /*1130*/  SHF.L.U32 R87, R138, 0x10, RZ ;  /* 0x000000108a577819 */ /* 0x000fe200000006ff */
[C---:B------:R-:W-:Y:S01]  /*1140*/  FADD R0, -R229.reuse, R56 ;  /* 0x00000038e5007221 */ /* 0x040fe20000000100 */
[C---:B------:R-:W-:Y:S01]  /*1150*/  FADD R201, -R229.reuse, R65 ;  /* 0x00000041e5c97221 */ /* 0x040fe20000000100 */
[----:B------:R-:W-:Y:S01]  /*1160*/  SHF.L.U32 R88, R88, 0x10, RZ ;  /* 0x0000001058587819 */ /* 0x000fe200000006ff */
[----:B------:R-:W-:Y:S01]  /*1170*/  FADD R223, -R229, R89 ;  /* 0x00000059e5df7221 */ /* 0x000fe20000000100 */
[C---:B------:R-:W-:Y:S01]  /*1180*/  FMUL R226, R186.reuse, R226 ;  /* 0x000000e2bae27220 */ /* 0x040fe20000400000 */
[C---:B------:R-:W-:Y:S01]  /*1190*/  FMUL R220, R186.reuse, R209 ;  /* 0x000000d1badc7220 */ /* 0x040fe20000400000 */
[----:B------:R-:W-:Y:S01]  /*11a0*/  FMUL R209, R167, R87 ;  /* 0x00000057a7d17220 */ /* 0x000fe20000400000 */
[----:B------:R-:W-:Y:S01]  /*11b0*/  SHF.L.U32 R89, R139, 0x10, RZ ;  /* 0x000000108b597819 */ /* 0x000fe200000006ff */
[C---:B------:R-:W-:Y:S01]  /*11c0*/  FMUL R0, R186.reuse, R0 ;  /* 0x00000000ba007220 */ /* 0x040fe20000400000 */
[----:B------:R-:W-:Y:S01]  /*11d0*/  FMUL R210, R186, R201 ;  /* 0x000000c9bad27220 */ /* 0x000fe20000400000 */
[----:B------:R-:W-:Y:S01]  /*11e0*/  FADD R207, -R229, R61 ;  /* 0x0000003de5cf7221 */ /* 0x000fe20000000100 */
[----:B------:R-:W-:Y:S01]  /*11f0*/  SHF.R.U32.HI R139, RZ, 0x10, R139 ;  /* 0x00000010ff8b7819 */ /* 0x000fe2000001168b */
[-C--:B------:R-:W-:Y:S01]  /*1200*/  FFMA R121, R226, R88.reuse, R121 ;  /* 0x00000058e2797223 */ /* 0x080fe20000000079 */
[----:B------:R-:W-:Y:S01]  /*1210*/  FADD R120, R88, R120 ;  /* 0x0000007858787221 */ /* 0x000fe20000000000 */
[----:B------:R-:W-:Y:S01]  /*1220*/  FMUL R201, R127, R88 ;  /* 0x000000587fc97220 */ /* 0x000fe20000400000 */
[----:B------:R-:W-:Y:S01]  /*1230*/  FADD R88, RZ, R209 ;  /* 0x000000d1ff587221 */ /* 0x000fe20000000000 */
[----:B------:R-:W-:Y:S01]  /*1240*/  FADD R224, -R229, R58 ;  /* 0x0000003ae5e07221 */ /* 0x000fe20000000100 */
[----:B------:R-:W-:Y:S01]  /*1250*/  FADD R122, R87, R122 ;  /* 0x0000007a577a7221 */ /* 0x000fe20000000000 */
[----:B------:R-:W-:Y:S01]  /*1260*/  FFMA R123, R0, R87, R123 ;  /* 0x00000057007b7223 */ /* 0x000fe2000000007b */
[----:B------:R-:W-:Y:S01]  /*1270*/  FADD R199, -R229, R67 ;  /* 0x00000043e5c77221 */ /* 0x000fe20000000100 */
[----:B------:R-:W-:Y:S01]  /*1280*/  FMUL R218, R186, R207 ;  /* 0x000000cfbada7220 */ /* 0x000fe20000400000 */
[----:B------:R-:W-:Y:S01]  /*1290*/  SHF.L.U32 R87, R139, 0x10, RZ ;  /* 0x000000108b577819 */ /* 0x000fe200000006ff */
[C---:B------:R-:W-:Y:S01]  /*12a0*/  FADD R222, -R229.reuse, R59 ;  /* 0x0000003be5de7221 */ /* 0x040fe20000000100 */
[----:B------:R-:W-:Y:S01]  /*12b0*/  FMUL R207, R166, R89 ;  /* 0x00000059a6cf7220 */ /* 0x000fe20000400000 */
[----:B------:R-:W-:Y:S01]  /*12c0*/  FADD R88, R88, R201 ;  /* 0x000000c958587221 */ /* 0x000fe20000000000 */
[----:B------:R-:W-:Y:S01]  /*12d0*/  FADD R59, -R229, R90 ;  /* 0x0000005ae53b7221 */ /* 0x000fe20000000100 */
[----:B------:R-:W-:Y:S01]  /*12e0*/  SHF.L.U32 R90, R140, 0x10, RZ ;  /* 0x000000108c5a7819 */ /* 0x000fe200000006ff */
[----:B------:R-:W-:Y:S01]  /*12f0*/  FMUL R224, R186, R224 ;  /* 0x000000e0bae07220 */ /* 0x000fe20000400000 */
[----:B------:R-:W-:Y:S01]  /*1300*/  SHF.R.U64 R140, R140, 0x10, R141 ;  /* 0x000000108c8c7819 */ /* 0x000fe2000000128d */
[----:B------:R-:W-:Y:S01]  /*1310*/  FMUL R206, R186, R199 ;  /* 0x000000c7bace7220 */ /* 0x000fe20000400000 */
[----:B------:R-:W-:Y:S01]  /*1320*/  FMUL R199, R126, R87 ;  /* 0x000000577ec77220 */ /* 0x000fe20000400000 */
[----:B------:R-:W-:Y:S01]  /*1330*/  FADD R88, R88, R207 ;  /* 0x000000cf58587221 */ /* 0x000fe20000000000 */
[----:B------:R-:W-:Y:S01]  /*1340*/  FADD R118, R89, R118 ;  /* 0x0000007659767221 */ /* 0x000fe20000000000 */
[----:B------:R-:W-:Y:S01]  /*1350*/  FFMA R119, R224, R89, R119 ;  /* 0x00000059e0777223 */ /* 0x000fe20000000077 */
[C---:B------:R-:W-:Y:S01]  /*1360*/  FADD R197, -R229.reuse, R69 ;  /* 0x00000045e5c57221 */ /* 0x040fe20000000100 */
[----:B------:R-:W-:Y:S01]  /*1370*/  FMUL R214, R186, R205 ;  /* 0x000000cdbad67220 */ /* 0x000fe20000400000 */
[----:B------:R-:W-:Y:S01]  /*1380*/  SHF.L.U32 R89, R140, 0x10, RZ ;  /* 0x000000108c597819 */ /* 0x000fe200000006ff */
[----:B------:R-:W-:Y:S01]  /*1390*/  FADD R225, -R229, R91 ;  /* 0x0000005be5e17221 */ /* 0x000fe20000000100 */
[----:B------:R-:W-:Y:S01]  /*13a0*/  FMUL R205, R169, R90 ;  /* 0x0000005aa9cd7220 */ /* 0x000fe20000400000 */
[----:B------:R-:W-:Y:S01]  /*13b0*/  FADD R88, R88, R199 ;  /* 0x000000c758587221 */ /* 0x000fe20000000000 */
[----:B------:R-:W-:Y:S01]  /*13c0*/  SHF.L.U32 R91, R141, 0x10, RZ ;  /* 0x000000108d5b7819 */ /* 0x000fe200000006ff */
[----:B------:R-:W-:Y:S01]  /*13d0*/  FADD R203, -R229, R62 ;  /* 0x0000003ee5cb7221 */ /* 0x000fe20000000100 */
[----:B------:R-:W-:Y:S01]  /*13e0*/  SHF.R.U32.HI R141, RZ, 0x10, R141 ;  /* 0x00000010ff8d7819 */ /* 0x000fe2000001168d */
[----:B------:R-:W-:Y:S01]  /*13f0*/  FMUL R202, R186, R197 ;  /* 0x000000c5baca7220 */ /* 0x000fe20000400000 */
[----:B------:R-:W-:Y:S01]  /*1400*/  FMUL R197, R129, R89 ;  /* 0x0000005981c57220 */ /* 0x000fe20000400000 */
[----:B------:R-:W-:Y:S01]  /*1410*/  FADD R88, R88, R205 ;  /* 0x000000cd58587221 */ /* 0x000fe20000000000 */
[----:B------:R-:W-:Y:S01]  /*1420*/  FMUL R222, R186, R222 ;  /* 0x000000debade7220 */ /* 0x000fe20000400000 */
[----:B------:R-:W-:-:S02]  /*1430*/  SHF.R.U64 R221, R156, 0x10, R157 ;  /* 0x000000109cdd7819 */ /* 0x000fc4000000129d */
[----:B------:R-:W-:Y:S02]  /*1440*/  SHF.L.U32 R233, R157, 0x10, RZ ;  /* 0x000000109de97819 */ /* 0x000fe400000006ff */
[----:B------:R-:W-:Y:S01]  /*1450*/  SHF.R.U32.HI R217, RZ, 0x10, R157 ;  /* 0x00000010ffd97819 */ /* 0x000fe2000001169d */
[----:B------:R-:W-:Y:S01]  /*1460*/  FMUL R216, R186, R203 ;  /* 0x000000cbbad87220 */ /* 0x000fe20000400000 */
[----:B------:R-:W-:Y:S01]  /*1470*/  SHF.L.U32 R157, R141, 0x10, RZ ;  /* 0x000000108d9d7819 */ /* 0x000fe200000006ff */
[----:B------:R-:W-:Y:S01]  /*1480*/  FMUL R203, R168, R91 ;  /* 0x0000005ba8cb7220 */ /* 0x000fe20000400000 */
[----:B------:R-:W-:Y:S01]  /*1490*/  FADD R88, R88, R197 ;  /* 0x000000c558587221 */ /* 0x000fe20000000000 */
[----:B------:R-:W-:Y:S01]  /*14a0*/  FADD R69, -R229, R86 ;  /* 0x00000056e5457221 */ /* 0x000fe20000000100 */
[----:B------:R-:W-:Y:S01]  /*14b0*/  FFMA R117, R222, R87, R117 ;  /* 0x00000057de757223 */ /* 0x000fe20000000075 */
[----:B------:R-:W-:Y:S01]  /*14c0*/  FADD R116, R87, R116 ;  /* 0x0000007457747221 */ /* 0x000fe20000000000 */
[----:B------:R-:W-:Y:S01]  /*14d0*/  SHF.L.U32 R86, R142, 0x10, RZ ;  /* 0x000000108e567819 */ /* 0x000fe200000006ff */
[----:B------:R-:W-:Y:S01]  /*14e0*/  FFMA R87, R0, R209, RZ ;  /* 0x000000d100577223 */ /* 0x000fe200000000ff */
[----:B------:R-:W-:Y:S01]  /*14f0*/  SHF.R.U64 R244, R142, 0x10, R143 ;  /* 0x000000108ef47819 */ /* 0x000fe2000000128f */
[-C--:B------:R-:W-:Y:S01]  /*1500*/  FFMA R109, R214, R157.reuse, R109 ;  /* 0x0000009dd66d7223 */ /* 0x080fe2000000006d */
[----:B------:R-:W-:Y:S01]  /*1510*/  FADD R108, R157, R108 ;  /* 0x0000006c9d6c7221 */ /* 0x000fe20000000000 */
[----:B------:R-:W-:Y:S01]  /*1520*/  FMUL R157, R128, R157 ;  /* 0x0000009d809d7220 */ /* 0x000fe20000400000 */
[----:B------:R-:W-:Y:S01]  /*1530*/  FADD R88, R88, R203 ;  /* 0x000000cb58587221 */ /* 0x000fe20000000000 */
[C---:B------:R-:W-:Y:S01]  /*1540*/  FADD R241, -R229.reuse, R72 ;  /* 0x00000048e5f17221 */ /* 0x040fe20000000100 */
[----:B------:R-:W-:Y:S01]  /*1550*/  FADD R235, -R229, R74 ;  /* 0x0000004ae5eb7221 */ /* 0x000fe20000000100 */
[----:B------:R-:W-:Y:S01]  /*1560*/  SHF.R.U64 R74, R154, 0x10, R155 ;  /* 0x000000109a4a7819 */ /* 0x000fe2000000129b */
[----:B------:R-:W-:Y:S01]  /*1570*/  FFMA R87, R226, R201, R87 ;  /* 0x000000c9e2577223 */ /* 0x000fe20000000057 */
[----:B------:R-:W-:Y:S01]  /*1580*/  SHF.L.U32 R231, R155, 0x10, RZ ;  /* 0x000000109be77819 */ /* 0x000fe200000006ff */
[----:B------:R-:W-:Y:S01]  /*1590*/  FADD R88, R88, R157 ;  /* 0x0000009d58587221 */ /* 0x000fe20000000000 */
[----:B------:R-:W-:Y:S01]  /*15a0*/  SHF.R.U32.HI R72, RZ, 0x10, R155 ;  /* 0x00000010ff487819 */ /* 0x000fe2000001169b */
[----:B------:R-:W-:Y:S01]  /*15b0*/  FMUL R155, R171, R86 ;  /* 0x00000056ab9b7220 */ /* 0x000fe20000400000 */
[----:B------:R-:W-:Y:S01]  /*15c0*/  SHF.L.U32 R244, R244, 0x10, RZ ;  /* 0x00000010f4f47819 */ /* 0x000fe200000006ff */
[----:B------:R-:W-:Y:S01]  /*15d0*/  FADD R243, -R229, R70 ;  /* 0x00000046e5f37221 */ /* 0x000fe20000000100 */
[----:B------:R-:W-:Y:S01]  /*15e0*/  SHF.L.U32 R65, R143, 0x10, RZ ;  /* 0x000000108f417819 */ /* 0x000fe200000006ff */
[----:B------:R-:W-:Y:S01]  /*15f0*/  FADD R212, -R229, R64 ;  /* 0x00000040e5d47221 */ /* 0x000fe20000000100 */
[----:B------:R-:W-:Y:S01]  /*1600*/  SHF.R.U32.HI R143, RZ, 0x10, R143 ;  /* 0x00000010ff8f7819 */ /* 0x000fe2000001168f */
[----:B------:R-:W-:Y:S01]  /*1610*/  FFMA R113, R218, R89, R113 ;  /* 0x00000059da717223 */ /* 0x000fe20000000071 */
[----:B------:R-:W-:Y:S01]  /*1620*/  SHF.L.U32 R236, R154, 0x10, RZ ;  /* 0x000000109aec7819 */ /* 0x000fe200000006ff */
[----:B------:R-:W-:Y:S01]  /*1630*/  FADD R112, R89, R112 ;  /* 0x0000007059707221 */ /* 0x000fe20000000000 */
[----:B------:R-:W-:Y:S01]  /*1640*/  FFMA R87, R224, R207, R87 ;  /* 0x000000cfe0577223 */ /* 0x000fe20000000057 */
[----:B------:R-:W-:Y:S01]  /*1650*/  FMUL R154, R131, R244 ;  /* 0x000000f4839a7220 */ /* 0x000fe20000400000 */
[----:B------:R-:W-:Y:S01]  /*1660*/  FADD R89, R88, R155 ;  /* 0x0000009b58597221 */ /* 0x000fe20000000000 */
[----:B------:R-:W-:Y:S01]  /*1670*/  FMUL R200, R186, R243 ;  /* 0x000000f3bac87220 */ /* 0x000fe20000400000 */
[----:B------:R-:W-:Y:S01]  /*1680*/  SHF.L.U32 R70, R152, 0x10, RZ ;  /* 0x0000001098467819 */ /* 0x000fe200000006ff */
[----:B------:R-:W-:Y:S01]  /*1690*/  FMUL R212, R186, R212 ;  /* 0x000000d4bad47220 */ /* 0x000fe20000400000 */
[----:B------:R-:W-:Y:S01]  /*16a0*/  SHF.R.U64 R246, R152, 0x10, R153 ;  /* 0x0000001098f67819 */ /* 0x000fe20000001299 */
[----:B------:R-:W-:Y:S01]  /*16b0*/  FFMA R87, R222, R199, R87 ;  /* 0x000000c7de577223 */ /* 0x000fe20000000057 */
[----:B------:R-:W-:Y:S01]  /*16c0*/  SHF.L.U32 R243, R143, 0x10, RZ ;  /* 0x000000108ff37819 */ /* 0x000fe200000006ff */
[----:B------:R-:W-:Y:S01]  /*16d0*/  FMUL R152, R170, R65 ;  /* 0x00000041aa987220 */ /* 0x000fe20000400000 */
[----:B------:R-:W-:Y:S01]  /*16e0*/  FADD R89, R89, R154 ;  /* 0x0000009a59597221 */ /* 0x000fe20000000000 */
[C---:B------:R-:W-:Y:S01]  /*16f0*/  FADD R249, -R229.reuse, R68 ;  /* 0x00000044e5f97221 */ /* 0x040fe20000000100 */
[----:B------:R-:W-:Y:S01]  /*1700*/  FADD R211, -R229, R78 ;  /* 0x0000004ee5d37221 */ /* 0x000fe20000000100 */
[----:B------:R-:W-:Y:S01]  /*1710*/  SHF.L.U32 R56, R144, 0x10, RZ ;  /* 0x0000001090387819 */ /* 0x000fe200000006ff */
[----:B------:R-:W-:Y:S01]  /*1720*/  FADD R106, R86, R106 ;  /* 0x0000006a566a7221 */ /* 0x000fe20000000000 */
[----:B------:R-:W-:Y:S01]  /*1730*/  SHF.R.U64 R242, R144, 0x10, R145 ;  /* 0x0000001090f27819 */ /* 0x000fe20000001291 */
[----:B------:R-:W-:Y:S01]  /*1740*/  FFMA R107, R212, R86, R107 ;  /* 0x00000056d46b7223 */ /* 0x000fe2000000006b */
[----:B------:R-:W-:Y:S01]  /*1750*/  SHF.R.U64 R78, R150, 0x10, R151 ;  /* 0x00000010964e7819 */ /* 0x000fe20000001297 */
[----:B------:R-:W-:Y:S01]  /*1760*/  FFMA R87, R220, R205, R87 ;  /* 0x000000cddc577223 */ /* 0x000fe20000000057 */
[----:B------:R-:W-:Y:S01]  /*1770*/  SHF.L.U32 R68, R151, 0x10, RZ ;  /* 0x0000001097447819 */ /* 0x000fe200000006ff */
[----:B------:R-:W-:Y:S01]  /*1780*/  FADD R86, R89, R152 ;  /* 0x0000009859567221 */ /* 0x000fe20000000000 */
[----:B------:R-:W-:Y:S01]  /*1790*/  SHF.R.U32.HI R247, RZ, 0x10, R151 ;  /* 0x00000010fff77819 */ /* 0x000fe20000011697 */
[----:B------:R-:W-:Y:S01]  /*17a0*/  FMUL R151, R130, R243 ;  /* 0x000000f382977220 */ /* 0x000fe20000400000 */
        /* <DEDUP_REMOVED lines=9> */
[----:B------:R-:W-:Y:S01]  /*1840*/  FFMA R87, R216, R203, R87 ;  /* 0x000000cbd8577223 */ /* 0x000fe20000000057 */
[----:B------:R-:W-:Y:S01]  /*1850*/  SHF.L.U32 R67, R145, 0x10, RZ ;  /* 0x0000001091437819 */ /* 0x000fe200000006ff */
[----:B------:R-:W-:Y:S01]  /*1860*/  FADD R251, -R229, R66 ;  /* 0x00000042e5fb7221 */ /* 0x000fe20000000100 */
[----:B------:R-:W-:Y:S01]  /*1870*/  SHF.R.U32.HI R145, RZ, 0x10, R145 ;  /* 0x00000010ff917819 */ /* 0x000fe20000011691 */
[----:B------:R-:W-:Y:S01]  /*1880*/  FADD R89, R86, R149 ;  /* 0x0000009556597221 */ /* 0x000fe20000000000 */
[----:B------:R-:W-:Y:S01]  /*1890*/  SHF.L.U32 R62, R148, 0x10, RZ ;  /* 0x00000010943e7819 */ /* 0x000fe200000006ff */
[----:B------:R-:W-:Y:S01]  /*18a0*/  FMUL R148, R133, R242 ;  /* 0x000000f285947220 */ /* 0x000fe20000400000 */
[C---:B------:R-:W-:Y:S01]  /*18b0*/  FADD R213, -R229.reuse, R77 ;  /* 0x0000004de5d57221 */ /* 0x040fe20000000100 */
[----:B------:R-:W-:Y:S01]  /*18c0*/  SHF.L.U32 R66, R150, 0x10, RZ ;  /* 0x0000001096427819 */ /* 0x000fe200000006ff */
[----:B------:R-:W-:Y:S01]  /*18d0*/  FADD R77, -R229, R85 ;  /* 0x00000055e54d7221 */ /* 0x000fe20000000100 */
[----:B------:R-:W-:Y:S01]  /*18e0*/  FMUL R150, R186, R235 ;  /* 0x000000ebba967220 */ /* 0x000fe20000400000 */
[----:B------:R-:W-:Y:S01]  /*18f0*/  SHF.L.U32 R58, R146, 0x10, RZ ;  /* 0x00000010923a7819 */ /* 0x000fe200000006ff */
[----:B------:R-:W-:Y:S01]  /*1900*/  FFMA R87, R214, R157, R87 ;  /* 0x0000009dd6577223 */ /* 0x000fe20000000057 */
[----:B------:R-:W-:Y:S01]  /*1910*/  SHF.R.U64 R85, R146, 0x10, R147 ;  /* 0x0000001092557819 */ /* 0x000fe20000001293 */
[----:B------:R-:W-:Y:S01]  /*1920*/  FMUL R146, R172, R67 ;  /* 0x00000043ac927220 */ /* 0x000fe20000400000 */
[----:B------:R-:W-:Y:S01]  /*1930*/  SHF.L.U32 R235, R145, 0x10, RZ ;  /* 0x0000001091eb7819 */ /* 0x000fe200000006ff */
[----:B------:R-:W-:Y:S01]  /*1940*/  FADD R89, R89, R148 ;  /* 0x0000009459597221 */ /* 0x000fe20000000000 */
[C---:B------:R-:W-:Y:S01]  /*1950*/  FADD R239, -R229.reuse, R73 ;  /* 0x00000049e5ef7221 */ /* 0x040fe20000000100 */
[----:B------:R-:W-:Y:S01]  /*1960*/  FFMA R87, R212, R155, R87 ;  /* 0x0000009bd4577223 */ /* 0x000fe20000000057 */
[----:B------:R-:W-:Y:S01]  /*1970*/  FADD R73, -R229, R82 ;  /* 0x00000052e5497221 */ /* 0x000fe20000000100 */
[----:B------:R-:W-:Y:S01]  /*1980*/  FMUL R145, R132, R235 ;  /* 0x000000eb84917220 */ /* 0x000fe20000400000 */
[----:B------:R-:W-:Y:S01]  /*1990*/  FADD R86, R89, R146 ;  /* 0x0000009259567221 */ /* 0x000fe20000000000 */
[----:B------:R-:W-:-:S02]  /*19a0*/  SHF.L.U32 R60, R147, 0x10, RZ ;  /* 0x00000010933c7819 */ /* 0x000fc400000006ff */
[----:B------:R-:W-:Y:S01]  /*19b0*/  SHF.R.U32.HI R82, RZ, 0x10, R147 ;  /* 0x00000010ff527819 */ /* 0x000fe20000011693 */
[C---:B------:R-:W-:Y:S01]  /*19c0*/  FMUL R147, R186.reuse, R237 ;  /* 0x000000edba937220 */ /* 0x040fe20000400000 */
[----:B------:R-:W-:Y:S01]  /*19d0*/  FMUL R208, R186, R251 ;  /* 0x000000fbbad07220 */ /* 0x000fe20000400000 */
[----:B------:R-:W-:Y:S01]  /*19e0*/  SHF.L.U32 R237, R85, 0x10, RZ ;  /* 0x0000001055ed7819 */ /* 0x000fe200000006ff */
[----:B------:R-:W-:Y:S01]  /*19f0*/  FFMA R87, R210, R154, R87 ;  /* 0x0000009ad2577223 */ /* 0x000fe20000000057 */
[----:B------:R-:W-:Y:S01]  /*1a00*/  FMUL R143, R175, R58 ;  /* 0x0000003aaf8f7220 */ /* 0x000fe20000400000 */
[----:B------:R-:W-:Y:S01]  /*1a10*/  FADD R86, R86, R145 ;  /* 0x0000009156567221 */ /* 0x000fe20000000000 */
[C---:B------:R-:W-:Y:S01]  /*1a20*/  FADD R245, -R229.reuse, R71 ;  /* 0x00000047e5f57221 */ /* 0x040fe20000000100 */
[----:B------:R-:W-:Y:S01]  /*1a30*/  FFMA R87, R208, R152, R87 ;  /* 0x00000098d0577223 */ /* 0x000fe20000000057 */
[C---:B------:R-:W-:Y:S01]  /*1a40*/  FADD R219, -R229.reuse, R76 ;  /* 0x0000004ce5db7221 */ /* 0x040fe20000000100 */
        /* <DEDUP_REMOVED lines=10> */
[----:B------:R-:W-:Y:S02]  /*1af0*/  FADD R85, R85, R142 ;  /* 0x0000008e55557221 */ /* 0x000fe40000000000 */
[----:B------:R-:W-:Y:S01]  /*1b00*/  FFMA R87, R204, R149, R87 ;  /* 0x00000095cc577223 */ /* 0x000fe20000000057 */
[----:B------:R-:W-:Y:S01]  /*1b10*/  FMUL R139, R134, R239 ;  /* 0x000000ef868b7220 */ /* 0x000fe20000400000 */
[----:B------:R-:W-:Y:S01]  /*1b20*/  FADD R82, R85, R140 ;  /* 0x0000008c55527221 */ /* 0x000fe20000000000 */
        /* <DEDUP_REMOVED lines=8> */
[----:B------:R-:W-:Y:S01]  /*1bb0*/  FFMA R87, R202, R148, R87 ;  /* 0x00000094ca577223 */ /* 0x000fe20000000057 */
[----:B------:R-:W-:Y:S01]  /*1bc0*/  FMUL R95, R177, R62 ;  /* 0x0000003eb15f7220 */ /* 0x000fe20000400000 */
[----:B------:R-:W-:Y:S01]  /*1bd0*/  FADD R82, R82, R139 ;  /* 0x0000008b52527221 */ /* 0x000fe20000000000 */
[----:B------:R-:W-:Y:S01]  /*1be0*/  FMUL R198, R186, R245 ;  /* 0x000000f5bac67220 */ /* 0x000fe20000400000 */
[----:B------:R-:W-:Y:S01]  /*1bf0*/  FFMA R87, R200, R146, R87 ;  /* 0x00000092c8577223 */ /* 0x000fe20000000057 */
[----:B------:R-:W-:Y:S01]  /*1c00*/  FMUL R94, R137, R240 ;  /* 0x000000f0895e7220 */ /* 0x000fe20000400000 */
[----:B------:R-:W-:Y:S01]  /*1c10*/  FADD R85, R82, R95 ;  /* 0x0000005f52557221 */ /* 0x000fe20000000000 */
[----:B------:R-:W-:Y:S01]  /*1c20*/  SHF.L.U32 R238, R156, 0x10, RZ ;  /* 0x000000109cee7819 */ /* 0x000fe200000006ff */
[----:B------:R-:W-:Y:S01]  /*1c30*/  FMUL R156, R186, R241 ;  /* 0x000000f1ba9c7220 */ /* 0x000fe20000400000 */
[----:B------:R-:W-:Y:S01]  /*1c40*/  SHF.L.U32 R241, R80, 0x10, RZ ;  /* 0x0000001050f17819 */ /* 0x000fe200000006ff */
[----:B------:R-:W-:Y:S01]  /*1c50*/  FFMA R87, R198, R145, R87 ;  /* 0x00000091c6577223 */ /* 0x000fe20000000057 */
[----:B------:R-:W-:Y:S01]  /*1c60*/  FMUL R92, R176, R64 ;  /* 0x00000040b05c7220 */ /* 0x000fe20000400000 */
[----:B------:R-:W-:Y:S01]  /*1c70*/  FADD R85, R85, R94 ;  /* 0x0000005e55557221 */ /* 0x000fe20000000000 */
[----:B------:R-:W-:Y:S01]  /*1c80*/  FADD R114, R90, R114 ;  /* 0x000000725a727221 */ /* 0x000fe20000000000 */
[----:B------:R-:W-:Y:S01]  /*1c90*/  FFMA R115, R220, R90, R115 ;  /* 0x0000005adc737223 */ /* 0x000fe20000000073 */
[----:B------:R-:W-:Y:S01]  /*1ca0*/  FFMA R80, R156, R143, R87 ;  /* 0x0000008f9c507223 */ /* 0x000fe20000000057 */
[----:B------:R-:W-:Y:S01]  /*1cb0*/  FMUL R90, R136, R241 ;  /* 0x000000f1885a7220 */ /* 0x000fe20000400000 */
[----:B------:R-:W-:Y:S01]  /*1cc0*/  FADD R85, R85, R92 ;  /* 0x0000005c55557221 */ /* 0x000fe20000000000 */
[----:B------:R-:W-:Y:S01]  /*1cd0*/  FMUL R93, R186, R79 ;  /* 0x0000004fba5d7220 */ /* 0x000fe20000400000 */
[----:B------:R-:W-:Y:S01]  /*1ce0*/  FADD R110, R91, R110 ;  /* 0x0000006e5b6e7221 */ /* 0x000fe20000000000 */
[----:B------:R-:W-:Y:S01]  /*1cf0*/  FFMA R111, R216, R91, R111 ;  /* 0x0000005bd86f7223 */ /* 0x000fe2000000006f */
[----:B------:R-:W-:Y:S01]  /*1d00*/  SHF.L.U32 R245, R78, 0x10, RZ ;  /* 0x000000104ef57819 */ /* 0x000fe200000006ff */
[----:B------:R-:W-:Y:S01]  /*1d10*/  FFMA R79, R153, R142, R80 ;  /* 0x0000008e994f7223 */ /* 0x000fe20000000050 */
[----:B------:R-:W-:Y:S01]  /*1d20*/  FMUL R91, R179, R66 ;  /* 0x00000042b35b7220 */ /* 0x000fe20000400000 */
[----:B------:R-:W-:-:S02]  /*1d30*/  FADD R80, R85, R90 ;  /* 0x0000005a55507221 */ /* 0x000fc40000000000 */
[----:B------:R-:W-:Y:S01]  /*1d40*/  FFMA R78, R150, R140, R79 ;  /* 0x0000008c964e7223 */ /* 0x000fe2000000004f */
[----:B------:R-:W-:Y:S01]  /*1d50*/  FMUL R87, R159, R245 ;  /* 0x000000f59f577220 */ /* 0x000fe20000400000 */
[----:B------:R-:W-:Y:S01]  /*1d60*/  FADD R80, R80, R91 ;  /* 0x0000005b50507221 */ /* 0x000fe20000000000 */
[C---:B------:R-:W-:Y:S01]  /*1d70*/  FMUL R86, R186.reuse, R73 ;  /* 0x00000049ba567220 */ /* 0x040fe20000400000 */
[----:B------:R-:W-:Y:S01]  /*1d80*/  FMUL R144, R186, R219 ;  /* 0x000000dbba907220 */ /* 0x000fe20000400000 */
[----:B------:R-:W-:Y:S01]  /*1d90*/  SHF.L.U32 R247, R247, 0x10, RZ ;  /* 0x00000010f7f77819 */ /* 0x000fe200000006ff */
[----:B------:R-:W-:Y:S01]  /*1da0*/  FFMA R73, R147, R139, R78 ;  /* 0x0000008b93497223 */ /* 0x000fe2000000004e */
[----:B------:R-:W-:Y:S01]  /*1db0*/  FADD R80, R80, R87 ;  /* 0x0000005750507221 */ /* 0x000fe20000000000 */
[----:B------:R-:W-:Y:S01]  /*1dc0*/  FMUL R85, R178, R68 ;  /* 0x00000044b2557220 */ /* 0x000fe20000400000 */
[C---:B------:R-:W-:Y:S01]  /*1dd0*/  FMUL R141, R186.reuse, R213 ;  /* 0x000000d5ba8d7220 */ /* 0x040fe20000400000 */
[----:B------:R-:W-:Y:S01]  /*1de0*/  FMUL R88, R186, R75 ;  /* 0x0000004bba587220 */ /* 0x000fe20000400000 */
[----:B------:R-:W-:Y:S01]  /*1df0*/  FFMA R78, R144, R95, R73 ;  /* 0x0000005f904e7223 */ /* 0x000fe20000000049 */
[----:B------:R-:W-:Y:S01]  /*1e00*/  FADD R75, R80, R85 ;  /* 0x00000055504b7221 */ /* 0x000fe20000000000 */
[----:B------:R-:W-:Y:S01]  /*1e10*/  FMUL R82, R158, R247 ;  /* 0x000000f79e527220 */ /* 0x000fe20000400000 */
[----:B------:R-:W-:Y:S01]  /*1e20*/  FMUL R89, R186, R81 ;  /* 0x00000051ba597220 */ /* 0x000fe20000400000 */
[----:B------:R-:W-:Y:S01]  /*1e30*/  FFMA R73, R141, R94, R78 ;  /* 0x0000005e8d497223 */ /* 0x000fe2000000004e */
[----:B------:R-:W-:Y:S01]  /*1e40*/  SHF.L.U32 R246, R246, 0x10, RZ ;  /* 0x00000010f6f67819 */ /* 0x000fe200000006ff */
[----:B------:R-:W-:Y:S01]  /*1e50*/  FADD R78, R75, R82 ;  /* 0x000000524b4e7221 */ /* 0x000fe20000000000 */
[----:B------:R-:W-:Y:S01]  /*1e60*/  FMUL R81, R181, R70 ;  /* 0x00000046b5517220 */ /* 0x000fe20000400000 */
[----:B------:R-:W-:-:S03]  /*1e70*/  FMUL R138, R186, R211 ;  /* 0x000000d3ba8a7220 */ /* 0x000fc60000400000 */
[----:B------:R-:W-:Y:S01]  /*1e80*/  FADD R75, R78, R81 ;  /* 0x000000514e4b7221 */ /* 0x000fe20000000000 */
[----:B------:R-:W-:Y:S01]  /*1e90*/  FMUL R78, R161, R246 ;  /* 0x000000f6a14e7220 */ /* 0x000fe20000400000 */
[----:B------:R-:W-:Y:S01]  /*1ea0*/  FFMA R228, R138, R92, R73 ;  /* 0x0000005c8ae47223 */ /* 0x000fe20000000049 */
[----:B------:R-:W-:Y:S01]  /*1eb0*/  FMUL R80, R186, R71 ;  /* 0x00000047ba507220 */ /* 0x000fe20000400000 */
[----:B------:R-:W-:Y:S01]  /*1ec0*/  SHF.L.U32 R71, R76, 0x10, RZ ;  /* 0x000000104c477819 */ /* 0x000fe200000006ff */
[----:B------:R-:W-:Y:S01]  /*1ed0*/  FADD R76, R75, R78 ;  /* 0x0000004e4b4c7221 */ /* 0x000fe20000000000 */
[----:B------:R-:W-:Y:S01]  /*1ee0*/  FMUL R79, R180, R84 ;  /* 0x00000054b44f7220 */ /* 0x000fe20000400000 */
[----:B------:R-:W-:-:S03]  /*1ef0*/  FFMA R73, R93, R90, R228 ;  /* 0x0000005a5d497223 */ /* 0x000fc600000000e4 */
[----:B------:R-:W-:Y:S01]  /*1f00*/  FADD R75, R76, R79 ;  /* 0x0000004f4c4b7221 */ /* 0x000fe20000000000 */
[----:B------:R-:W-:Y:S01]  /*1f10*/  FFMA R228, R88, R91, R73 ;  /* 0x0000005b58e47223 */ /* 0x000fe20000000049 */
[----:B------:R-:W-:Y:S01]  /*1f20*/  FMUL R76, R160, R71 ;  /* 0x00000047a04c7220 */ /* 0x000fe20000400000 */
[----:B------:R-:W-:Y:S02]  /*1f30*/  SHF.L.U32 R248, R74, 0x10, RZ ;  /* 0x000000104af87819 */ /* 0x000fe400000006ff */
[----:B------:R-:W-:Y:S01]  /*1f40*/  FFMA R73, R89, R87, R228 ;  /* 0x0000005759497223 */ /* 0x000fe200000000e4 */
[----:B------:R-:W-:Y:S01]  /*1f50*/  FADD R230, R75, R76 ;  /* 0x0000004c4be67221 */ /* 0x000fe20000000000 */
[----:B------:R-:W-:Y:S01]  /*1f60*/  FMUL R75, R183, R236 ;  /* 0x000000ecb74b7220 */ /* 0x000fe20000400000 */
[----:B------:R-:W-:Y:S01]  /*1f70*/  FMUL R83, R186, R83 ;  /* 0x00000053ba537220 */ /* 0x000fe20000400000 */
[----:B------:R-:W-:Y:S01]  /*1f80*/  FFMA R228, R86, R85, R73 ;  /* 0x0000005556e47223 */ /* 0x000fe20000000049 */
[----:B------:R-:W-:Y:S01]  /*1f90*/  FMUL R73, R163, R248 ;  /* 0x000000f8a3497220 */ /* 0x000fe20000400000 */
[----:B------:R-:W-:Y:S01]  /*1fa0*/  FADD R230, R230, R75 ;  /* 0x0000004be6e67221 */ /* 0x000fe20000000000 */
[----:B------:R-:W-:Y:S01]  /*1fb0*/  FMUL R74, R186, R69 ;  /* 0x00000045ba4a7220 */ /* 0x000fe20000400000 */
[----:B------:R-:W-:Y:S01]  /*1fc0*/  SHF.L.U32 R69, R72, 0x10, RZ ;  /* 0x0000001048457819 */ /* 0x000fe200000006ff */
[----:B------:R-:W-:Y:S01]  /*1fd0*/  FFMA R211, R83, R82, R228 ;  /* 0x0000005253d37223 */ /* 0x000fe200000000e4 */
[----:B------:R-:W-:Y:S01]  /*1fe0*/  FADD R213, R230, R73 ;  /* 0x00000049e6d57221 */ /* 0x000fe20000000000 */
[----:B------:R-:W-:Y:S01]  /*1ff0*/  FMUL R72, R182, R231 ;  /* 0x000000e7b6487220 */ /* 0x000fe20000400000 */
[----:B------:R-:W-:Y:S01]  /*2000*/  FMUL R77, R186, R77 ;  /* 0x0000004dba4d7220 */ /* 0x000fe20000400000 */
[----:B------:R-:W-:-:S02]  /*2010*/  FFMA R228, R80, R81, R211 ;  /* 0x0000005150e47223 */ /* 0x000fc400000000d3 */
[----:B------:R-:W-:Y:S01]  /*2020*/  FADD R230, R213, R72 ;  /* 0x00000048d5e67221 */ /* 0x000fe20000000000 */
[----:B------:R-:W-:Y:S01]  /*2030*/  FMUL R213, R162, R69 ;  /* 0x00000045a2d57220 */ /* 0x000fe20000400000 */
        /* <DEDUP_REMOVED lines=12> */
[----:B------:R-:W-:-:S02]  /*2100*/  FMUL R217, R184, R233 ;  /* 0x000000e9b8d97220 */ /* 0x000fc40000400000 */
[----:B------:R-:W-:Y:S01]  /*2110*/  FFMA R232, R228, R75, R221 ;  /* 0x0000004be4e87223 */ /* 0x000fe200000000dd */
[----:B------:R-:W-:Y:S01]  /*2120*/  FMUL R221, R164, R63 ;  /* 0x0000003fa4dd7220 */ /* 0x000fe20000400000 */
[----:B------:R-:W-:Y:S01]  /*2130*/  FADD R234, R230, R217 ;  /* 0x000000d9e6ea7221 */ /* 0x000fe20000000000 */
[C---:B------:R-:W-:Y:S01]  /*2140*/  FMUL R223, R186.reuse, R223 ;  /* 0x000000dfbadf7220 */ /* 0x040fe20000400000 */
[----:B------:R-:W-:Y:S02]  /*2150*/  FMUL R230, R186, R59 ;  /* 0x0000003bbae67220 */ /* 0x000fe40000400000 */
[----:B------:R-:W-:Y:S01]  /*2160*/  FADD R59, R234, R221 ;  /* 0x000000ddea3b7221 */ /* 0x000fe20000000000 */
[----:B------:R-:W-:Y:S01]  /*2170*/  FFMA R251, R223, R73, R232 ;  /* 0x00000049dffb7223 */ /* 0x000fe200000000e8 */
[----:B------:R-:W-:-:S03]  /*2180*/  FMUL R225, R186, R225 ;  /* 0x000000e1bae17220 */ /* 0x000fc60000400000 */
[----:B------:R-:W-:Y:S01]  /*2190*/  FFMA R234, R230, R72, R251 ;  /* 0x00000048e6ea7223 */ /* 0x000fe200000000fb */
[----:B------:R-:W0:Y:S01]  /*21a0*/  SHFL.DOWN PT, R250, R59, 0x10, 0x1f ;  /* 0x0a001f003bfa7f89 */ /* 0x000e2200000e0000 */
[C---:B------:R-:W-:Y:S02]  /*21b0*/  FMUL R232, R186.reuse, R57 ;  /* 0x00000039bae87220 */ /* 0x040fe40000400000 */
[----:B------:R-:W-:Y:S01]  /*21c0*/  FFMA R57, R225, R213, R234 ;  /* 0x000000d5e1397223 */ /* 0x000fe200000000ea */
[----:B------:R-:W-:-:S03]  /*21d0*/  FMUL R227, R186, R227 ;  /* 0x000000e3bae37220 */ /* 0x000fc60000400000 */
[----:B------:R-:W-:Y:S01]  /*21e0*/  FFMA R252, R232, R211, R57 ;  /* 0x000000d3e8fc7223 */ /* 0x000fe20000000039 */
[----:B------:R-:W-:-:S03]  /*21f0*/  FMUL R234, R186, R61 ;  /* 0x0000003dbaea7220 */ /* 0x000fc60000400000 */
[----:B------:R-:W-:Y:S01]  /*2200*/  FFMA R57, R227, R219, R252 ;  /* 0x000000dbe3397223 */ /* 0x000fe200000000fc */
[----:B------:R-:W-:-:S03]  /*2210*/  FMUL R229, R186, R229 ;  /* 0x000000e5bae57220 */ /* 0x000fc60000400000 */
[----:B------:R-:W-:-:S04]  /*2220*/  FFMA R252, R234, R217, R57 ;  /* 0x000000d9eafc7223 */ /* 0x000fc80000000039 */
[----:B------:R-:W-:Y:S01]  /*2230*/  FFMA R252, R229, R221, R252 ;  /* 0x000000dde5fc7223 */ /* 0x000fe200000000fc */
[----:B0-----:R-:W-:-:S04]  /*2240*/  FADD R250, R59, R250 ;  /* 0x000000fa3bfa7221 */ /* 0x001fc80000000000 */
[----:B------:R-:W0:Y:S04]  /*2250*/  SHFL.DOWN PT, R57, R252, 0x10, 0x1f ;  /* 0x0a001f00fc397f89 */ /* 0x000e2800000e0000 */
[----:B------:R-:W1:Y:S01]  /*2260*/  SHFL.DOWN PT, R59, R250, 0x8, 0x1f ;  /* 0x09001f00fa3b7f89 */ /* 0x000e6200000e0000 */
[----:B0-----:R-:W-:Y:S01]  /*2270*/  FADD R57, R252, R57 ;  /* 0x00000039fc397221 */ /* 0x001fe20000000000 */
[----:B-1----:R-:W-:-:S04]  /*2280*/  FADD R61, R250, R59 ;  /* 0x0000003bfa3d7221 */ /* 0x002fc80000000000 */
[----:B------:R-:W0:Y:S01]  /*2290*/  SHFL.DOWN PT, R59, R57, 0x8, 0x1f ;  /* 0x09001f00393b7f89 */ /* 0x000e2200000e0000 */
[----:B------:R-:W-:Y:S01]  /*22a0*/  FFMA R105, R210, R244, R105 ;  /* 0x000000f4d2697223 */ /* 0x000fe20000000069 */
[----:B------:R-:W-:Y:S02]  /*22b0*/  FADD R104, R244, R104 ;  /* 0x00000068f4687221 */ /* 0x000fe40000000000 */
[----:B------:R-:W1:Y:S01]  /*22c0*/  SHFL.DOWN PT, R244, R61, 0x4, 0x1f ;  /* 0x08801f003df47f89 */ /* 0x000e6200000e0000 */
[----:B0-----:R-:W-:-:S05]  /*22d0*/  FADD R59, R57, R59 ;  /* 0x0000003b393b7221 */ /* 0x001fca0000000000 */
[----:B------:R-:W0:Y:S01]  /*22e0*/  SHFL.DOWN PT, R252, R59, 0x4, 0x1f ;  /* 0x08801f003bfc7f89 */ /* 0x000e2200000e0000 */
[----:B-1----:R-:W-:-:S05]  /*22f0*/  FADD R244, R61, R244 ;  /* 0x000000f43df47221 */ /* 0x002fca0000000000 */
[----:B------:R-:W1:Y:S01]  /*2300*/  SHFL.DOWN PT, R57, R244, 0x2, 0x1f ;  /* 0x08401f00f4397f89 */ /* 0x000e6200000e0000 */
[----:B0-----:R-:W-:-:S05]  /*2310*/  FADD R252, R59, R252 ;  /* 0x000000fc3bfc7221 */ /* 0x001fca0000000000 */
[----:B------:R-:W0:Y:S01]  /*2320*/  SHFL.DOWN PT, R59, R252, 0x2, 0x1f ;  /* 0x08401f00fc3b7f89 */ /* 0x000e2200000e0000 */
[----:B------:R-:W-:Y:S01]  /*2330*/  FADD R98, R56, R98 ;  /* 0x0000006238627221 */ /* 0x000fe20000000000 */
[----:B------:R-:W-:Y:S01]  /*2340*/  FFMA R99, R204, R56, R99 ;  /* 0x00000038cc637223 */ /* 0x000fe20000000063 */
[----:B------:R-:W-:Y:S01]  /*2350*/  LOP3.LUT R56, R196, 0x1f, RZ, 0xc0, !PT ;  /* 0x0000001fc4387812 */ /* 0x000fe200078ec0ff */
[----:B-1----:R-:W-:Y:S01]  /*2360*/  FADD R57, R244, R57 ;  /* 0x00000039f4397221 */ /* 0x002fe20000000000 */
[----:B------:R-:W-:Y:S01]  /*2370*/  FADD R27, R58, R27 ;  /* 0x0000001b3a1b7221 */ /* 0x000fe20000000000 */
[----:B------:R-:W-:Y:S01]  /*2380*/  FFMA R51, R156, R58, R51 ;  /* 0x0000003a9c337223 */ /* 0x000fe20000000033 */
[----:B------:R-:W-:Y:S02]  /*2390*/  ISETP.GT.U32.AND P1, PT, R56, 0x3, PT ;  /* 0x000000033800780c */ /* 0x000fe40003f24070 */
[----:B------:R-:W1:Y:S01]  /*23a0*/  SHFL.DOWN PT, R56, R57, 0x1, 0x1f ;  /* 0x08201f0039387f89 */ /* 0x000e6200000e0000 */
[----:B------:R-:W-:Y:S01]  /*23b0*/  FADD R13, R84, R13 ;  /* 0x0000000d540d7221 */ /* 0x000fe20000000000 */
[----:B------:R-:W-:-:S02]  /*23c0*/  FFMA R37, R74, R84, R37 ;  /* 0x000000544a257223 */ /* 0x000fc40000000025 */
[----:B------:R-:W2:Y:S01]  /*23d0*/  LDC R84, c[0x0][0x380] ;  /* 0x0000e000ff547b82 */ /* 0x000ea20000000800 */
[----:B0-----:R-:W-:-:S05]  /*23e0*/  FADD R59, R252, R59 ;  /* 0x0000003bfc3b7221 */ /* 0x001fca0000000000 */
[----:B------:R-:W0:Y:S01]  /*23f0*/  SHFL.DOWN PT, R58, R59, 0x1, 0x1f ;  /* 0x08201f003b3a7f89 */ /* 0x000e2200000e0000 */
[----:B------:R-:W-:Y:S01]  /*2400*/  LOP3.LUT P2, RZ, R196, 0x1f, RZ, 0xc0, !PT ;  /* 0x0000001fc4ff7812 */ /* 0x000fe2000784c0ff */
[----:B------:R-:W-:Y:S01]  /*2410*/  BSSY.RECONVERGENT B0, `(.L_x_2583) ;  /* 0x0000043000007945 */ /* 0x000fe20003800200 */
[----:B------:R-:W-:Y:S01]  /*2420*/  FADD R102, R65, R102 ;  /* 0x0000006641667221 */ /* 0x000fe20000000000 */
[----:B-1----:R-:W-:Y:S01]  /*2430*/  FADD R56, R57, R56 ;  /* 0x0000003839387221 */ /* 0x002fe20000000000 */
        /* <DEDUP_REMOVED lines=64> */
.L_x_2584:
[----:B------:R-:W-:Y:S05]  /*2840*/  BSYNC.RECONVERGENT B0 ;  /* 0x0000000000007941 */ /* 0x000fea0003800200 */
.L_x_2583:
        /* <DEDUP_REMOVED lines=36> */
.L_x_2586:
[----:B------:R-:W-:Y:S05]  /*2a90*/  BSYNC.RECONVERGENT B0 ;  /* 0x0000000000007941 */ /* 0x000fea0003800200 */
.L_x_2585:
        /* <DEDUP_REMOVED lines=32> */
.L_x_2588:
[----:B0-----:R-:W2:Y:S04]  /*2ca0*/  LDG.E.STRONG.GPU R58, desc[UR4][R56.64] ;  /* 0x00000004383a7981 */ /* 0x001ea8000c1ef900 */
[----:B--2---:R-:W-:Y:S01]  /*2cb0*/  CCTL.IVALL ;  /* 0x00000000ff00798f */ /* 0x004fe20002000000 */
[----:B------:R-:W-:Y:S05]  /*2cc0*/  YIELD ;  /* 0x0000000000007946 */ /* 0x000fea0003800000 */
[----:B------:R-:W-:-:S13]  /*2cd0*/  ISETP.NE.AND P2, PT, R58, R63, PT ;  /* 0x0000003f3a00720c */ /* 0x000fda0003f45270 */
[----:B------:R-:W-:Y:S05]  /*2ce0*/  @P2 BRA `(.L_x_2588) ;  /* 0xfffffffc00ec2947 */ /* 0x000fea000383ffff */
.L_x_2587:
        /* <DEDUP_REMOVED lines=14> */
[----:B------:R-:W-:-:S04]  /*2dd0*/  @!P1 IADD3 R58, P2, PT, R196, R61, RZ ;  /* 0x0000003dc43a9210 */ /* 0x000fc80007f5e0ff */
[----:B------:R-:W-:Y:S02]  /*2de0*/  @!P1 IADD3.X R59, PT, PT, RZ, R57, RZ, P2, !PT ;  /* 0x00000039ff3b9210 */ /* 0x000fe400017fe4ff */
[----:B------:R-:W-:-:S06]  /*2df0*/  CS2R R56, SRZ ;  /* 0x0000000000387805 */ /* 0x000fcc000001ff00 */
        /* <DEDUP_REMOVED lines=26> */
[----:B------:R-:W-:Y:S01]  /*2fa0*/  FMUL R57, R57, 2.4414062863797880709e-05 ;  /* 0x37cccccd39397820 */ /* 0x000fe20000400000 */
[----:B------:R-:W-:-:S04]  /*2fb0*/  FMUL R56, R56, 2.4414062863797880709e-05 ;  /* 0x37cccccd38387820 */ /* 0x000fc80000400000 */
        /* <DEDUP_REMOVED lines=90> */
[----:B------:R-:W-:Y:S01]  /*3560*/  FMUL R67, R186, R151 ;  /* 0x00000097ba437220 */ /* 0x000fe20000400000 */
        /* <DEDUP_REMOVED lines=129> */
[----:B------:R-:W-:-:S07]  /*3d80*/  MOV R111, R4 ;  /* 0x00000004006f7202 */ /* 0x000fce0000000f00 */
.L_x_2582:
[----:B------:R-:W0:Y:S01]  /*3d90*/  LDC.64 R102, c[0x0][0x3d8] ;  /* 0x0000f600ff667b82 */ /* 0x000e220000000a00 */
[----:B------:R-:W-:-:S05]  /*3da0*/  SHF.R.U32.HI R5, RZ, 0x2, R3 ;  /* 0x00000002ff057819 */ /* 0x000fca0000011603 */
[----:B------:R-:W-:Y:S02]  /*3db0*/  IMAD R5, R5, 0x2800, R2 ;  /* 0x0000280005057824 */ /* 0x000fe400078e0202 */
[----:B------:R-:W1:Y:S03]  /*3dc0*/  LDC.64 R104, c[0x0][0x3e0] ;  /* 0x0000f800ff687b82 */ /* 0x000e660000000a00 */
[C---:B------:R-:W-:Y:S02]  /*3dd0*/  IADD3 R9, PT, PT, R5.reuse, 0x800, RZ ;  /* 0x0000080005097810 */ /* 0x040fe40007ffe0ff */
[C---:B------:R-:W-:Y:S02]  /*3de0*/  IADD3 R29, PT, PT, R5.reuse, 0xc00, RZ ;  /* 0x00000c00051d7810 */ /* 0x040fe40007ffe0ff */
[C---:B------:R-:W-:Y:S02]  /*3df0*/  IADD3 R33, PT, PT, R5.reuse, 0x1000, RZ ;  /* 0x0000100005217810 */ /* 0x040fe40007ffe0ff */
[----:B------:R-:W-:-:S02]  /*3e00*/  IADD3 R93, PT, PT, R5, 0x1400, RZ ;  /* 0x00001400055d7810 */ /* 0x000fc40007ffe0ff */
[C---:B------:R-:W-:Y:S02]  /*3e10*/  IADD3 R97, PT, PT, R5.reuse, 0x1800, RZ ;  /* 0x0000180005617810 */ /* 0x040fe40007ffe0ff */
[C---:B------:R-:W-:Y:S02]  /*3e20*/  IADD3 R101, PT, PT, R5.reuse, 0x1c00, RZ ;  /* 0x00001c0005657810 */ /* 0x040fe40007ffe0ff */
[C---:B------:R-:W-:Y:S01]  /*3e30*/  IADD3 R107, PT, PT, R5.reuse, 0x2000, RZ ;  /* 0x00002000056b7810 */ /* 0x040fe20007ffe0ff */
[C---:B0-----:R-:W-:Y:S01]  /*3e40*/  IMAD.WIDE.U32 R2, R5.reuse, 0x10, R102 ;  /* 0x0000001005027825 */ /* 0x041fe200078e0066 */
[----:B------:R-:W-:-:S03]  /*3e50*/  IADD3 R117, PT, PT, R5, 0x2400, RZ ;  /* 0x0000240005757810 */ /* 0x000fc60007ffe0ff */
        /* <DEDUP_REMOVED lines=38> */
.L_x_2590:
        /* <DEDUP_REMOVED lines=12> */
.L_x_4835:


//--------------------- .text._ZN18transformer_engine13normalization28ln_bwd_finalize_tuned_kernelINS0_22Kernel_traits_finalizeILj40960E13__nv_bfloat16S3_S3_fjLj1024ELj4ENS0_18Kernel_traits_baseILj40960ES3_S3_S3_fjLj1024EEEEEEEvNS0_20BackwardKernelParamsE --------------------------
	.section	.text._ZN18transformer_engine13normalization28ln_bwd_finalize_tuned_kernelINS0_22Kernel_traits_finalizeILj40960E13__nv_bfloat16S3_S3_fjLj1024ELj4ENS0_18Kernel_traits_baseILj40960ES3_S3_S3_fjLj1024EEEEEEEvNS0_20BackwardKernelParamsE,"ax",@progbits
	.align	128
        .global         _ZN18transformer_engine13normalization28ln_bwd_finalize_tuned_kernelINS0_22Kernel_traits_finalizeILj40960E13__nv_bfloat16S3_S3_fjLj1024ELj4ENS0_18Kernel_traits_baseILj40960ES3_S3_S3_fjLj1024EEEEEEEvNS0_20BackwardKernelParamsE
        .type           _ZN18transformer_engine13normalization28ln_bwd_finalize_tuned_kernelINS0_22Kernel_traits_finalizeILj40960E13__nv_bfloat16S3_S3_fjLj1024ELj4ENS0_18Kernel_traits_baseILj40960ES3_S3_S3_fjLj1024EEEEEEEvNS0_20BackwardKernelParamsE,@function
        .size           _ZN18transformer_engine13normalization28ln_bwd_finalize_tuned_kernelINS0_22Kernel_traits_finalizeILj40960E13__nv_bfloat16S3_S3_fjLj1024ELj4ENS0_18Kernel_traits_baseILj40960ES3_S3_S3_fjLj1024EEEEEEEvNS0_20BackwardKernelParamsE,(.L_x_4836 - _ZN18transformer_engine13normalization28ln_bwd_finalize_tuned_kernelINS0_22Kernel_traits_finalizeILj40960E13__nv_bfloat16S3_S3_fjLj1024ELj4ENS0_18Kernel_traits_baseILj40960ES3_S3_S3_fjLj1024EEEEEEEvNS0_20BackwardKernelParamsE)
        .other          _ZN18transformer_engine13normalization28ln_bwd_finalize_tuned_kernelINS0_22Kernel_traits_finalizeILj40960E13__nv_bfloat16S3_S3_fjLj1024ELj4ENS0_18Kernel_traits_baseILj40960ES3_S3_S3_fjLj1024EEEEEEEvNS0_20BackwardKernelParamsE,@"STO_CUDA_ENTRY STV_DEFAULT"
_ZN18transformer_engine13normalization28ln_bwd_finalize_tuned_kernelINS0_22Kernel_traits_finalizeILj40960E13__nv_bfloat16S3_S3_fjLj1024ELj4ENS0_18Kernel_traits_baseILj40960ES3_S3_S3_fjLj1024EEEEEEEvNS0_20BackwardKernelParamsE:
.text._ZN18transformer_engine13normalization28ln_bwd_finalize_tuned_kernelINS0_22Kernel_traits_finalizeILj40960E13__nv_bfloat16S3_S3_fjLj1024ELj4ENS0_18Kernel_traits_baseILj40960ES3_S3_S3_fjLj1024EEEEEEEvNS0_20BackwardKernelParamsE:
        /* <DEDUP_REMOVED lines=35> */
.L_x_2595:
        /* <DEDUP_REMOVED lines=118> */
.L_x_2594:
[----:B------:R-:W-:Y:S05]  /*0990*/  BSYNC.RECONVERGENT B1 ;  /* 0x0000000000017941 */ /* 0x000fea0003800200 */
.L_x_2593:
        /* <DEDUP_REMOVED lines=65> */
.L_x_2597:
[----:B------:R-:W-:Y:S05]  /*0db0*/  BSYNC.RECONVERGENT B1 ;  /* 0x0000000000017941 */ /* 0x000fea0003800200 */
.L_x_2596:
        /* <DEDUP_REMOVED lines=37> */
.L_x_2599:
[----:B------:R-:W-:Y:S05]  /*1010*/  BSYNC.RECONVERGENT B1 ;  /* 0x0000000000017941 */ /* 0x000fea0003800200 */
.L_x_2598:
[----:B------:R-:W-:Y:S05]  /*1020*/  @!P1 BRA `(.L_x_2592) ;  /* 0x00000000003c9947 */ /* 0x000fea0003800000 */
[----:B------:R-:W0:Y:S01]  /*1030*/  LDC.64 R6, c[0x0][0x3d8] ;  /* 0x0000f600ff067b82 */ /* 0x000e220000000a00 */
[----:B------:R-:W-:Y:S01]  /*1040*/  IMAD R2, R15, 0xa000, R11 ;  /* 0x0000a0000f027824 */ /* 0x000fe200078e020b */
[----:B------:R-:W-:-:S04]  /*1050*/  IADD3 R24, PT, PT, -R24, RZ, RZ ;  /* 0x000000ff18187210 */ /* 0x000fc80007ffe1ff */
[----:B------:R-:W-:Y:S02]  /*1060*/  IADD3 R11, PT, PT, R13, R2, RZ ;  /* 0x000000020d0b7210 */ /* 0x000fe40007ffe0ff */
[----:B------:R-:W1:Y:S05]  /*1070*/  LDC.64 R8, c[0x0][0x3e0] ;  /* 0x0000f800ff087b82 */ /* 0x000e6a0000000a00 */
.L_x_2600:
        /* <DEDUP_REMOVED lines=10> */
.L_x_2592:
[----:B------:R-:W-:Y:S05]  /*1120*/  BSYNC.RECONVERGENT B0 ;  /* 0x0000000000007941 */ /* 0x000fea0003800200 */
.L_x_2591:
        /* <DEDUP_REMOVED lines=55> */
.L_x_2601:
        /* <DEDUP_REMOVED lines=14> */
.L_x_4836:


//--------------------- .text._ZN18transformer_engine13normalization19ln_bwd_tuned_kernelINS0_13Kernel_traitsI13__nv_bfloat16S3_S3_fjLj40960ELj4ELj1ELj8ELj16ENS0_18Kernel_traits_baseILj40960ES3_S3_S3_fjLj256EEEEEEEvNS0_20BackwardKernelParamsE --------------------------
	.section	.text._ZN18transformer_engine13normalization19ln_bwd_tuned_kernelINS0_13Kernel_traitsI13__nv_bfloat16S3_S3_fjLj40960ELj4ELj1ELj8ELj16ENS0_18Kernel_traits_baseILj40960ES3_S3_S3_fjLj256EEEEEEEvNS0_20BackwardKernelParamsE,"ax",@progbits
	.align	128
        .global         _ZN18transformer_engine13normalization19ln_bwd_tuned_kernelINS0_13Kernel_traitsI13__nv_bfloat16S3_S3_fjLj40960ELj4ELj1ELj8ELj16ENS0_18Kernel_traits_baseILj40960ES3_S3_S3_fjLj256EEEEEEEvNS0_20BackwardKernelParamsE
        .type           _ZN18transformer_engine13normalization19ln_bwd_tuned_kernelINS0_13Kernel_traitsI13__nv_bfloat16S3_S3_fjLj40960ELj4ELj1ELj8ELj16ENS0_18Kernel_traits_baseILj40960ES3_S3_S3_fjLj256EEEEEEEvNS0_20BackwardKernelParamsE,@function
        .size           _ZN18transformer_engine13normalization19ln_bwd_tuned_kernelINS0_13Kernel_traitsI13__nv_bfloat16S3_S3_fjLj40960ELj4ELj1ELj8ELj16ENS0_18Kernel_traits_baseILj40960ES3_S3_S3_fjLj256EEEEEEEvNS0_20BackwardKernelParamsE,(.L_x_4837 - _ZN18transformer_engine13normalization19ln_bwd_tuned_kernelINS0_13Kernel_traitsI13__nv_bfloat16S3_S3_fjLj40960ELj4ELj1ELj8ELj16ENS0_18Kernel_traits_baseILj40960ES3_S3_S3_fjLj256EEEEEEEvNS0_20BackwardKernelParamsE)
        .other          _ZN18transformer_engine13normalization19ln_bwd_tuned_kernelINS0_13Kernel_traitsI13__nv_bfloat16S3_S3_fjLj40960ELj4ELj1ELj8ELj16ENS0_18Kernel_traits_baseILj40960ES3_S3_S3_fjLj256EEEEEEEvNS0_20BackwardKernelParamsE,@"STO_CUDA_ENTRY STV_DEFAULT"
_ZN18transformer_engine13normalization19ln_bwd_tuned_kernelINS0_13Kernel_traitsI13__nv_bfloat16S3_S3_fjLj40960ELj4ELj1ELj8ELj16ENS0_18Kernel_traits_baseILj40960ES3_S3_S3_fjLj256EEEEEEEvNS0_20BackwardKernelParamsE:
.text._ZN18transformer_engine13normalization19ln_bwd_tuned_kernelINS0_13Kernel_traitsI13__nv_bfloat16S3_S3_fjLj40960ELj4ELj1ELj8ELj16ENS0_18Kernel_traits_baseILj40960ES3_S3_S3_fjLj256EEEEEEEvNS0_20BackwardKernelParamsE:
        /* <DEDUP_REMOVED lines=59> */
[----:B------:R0:W5:Y:S01]  /*03b0*/  LDG.E.128 R4, desc[UR4][R2.64+0x10000] ;  /* 0x0100000402047981 */ /* 0x000162000c1e1d00 */
[----:B-1----:R-:W-:-:S02]  /*03c0*/  ISETP.NE.AND P0, PT, RZ, UR6, PT ;  /* 0x00000006ff007c0c */ /* 0x002fc4000bf05270 */
[----:B------:R-:W-:Y:S02]  /*03d0*/  CS2R R166, SRZ ;  /* 0x0000000000a67805 */ /* 0x000fe4000001ff00 */
[----:B------:R-:W-:Y:S02]  /*03e0*/  CS2R R44, SRZ ;  /* 0x00000000002c7805 */ /* 0x000fe4000001ff00 */
[----:B------:R-:W-:Y:S02]  /*03f0*/  CS2R R46, SRZ ;  /* 0x00000000002e7805 */ /* 0x000fe4000001ff00 */
[----:B------:R-:W-:Y:S02]  /*0400*/  FSEL R165, RZ, 1, !P0 ;  /* 0x3f800000ffa57808 */ /* 0x000fe40004000000 */
[----:B------:R-:W-:Y:S02]  /*0410*/  CS2R R48, SRZ ;  /* 0x0000000000307805 */ /* 0x000fe4000001ff00 */
        /* <DEDUP_REMOVED lines=37> */
[C---:B--2---:R-:W-:Y:S02]  /*0670*/  PRMT R0, R20.reuse, 0x7632, R0 ;  /* 0x0000763214007816 */ /* 0x044fe40000000000 */
[----:B------:R-:W-:Y:S02]  /*0680*/  SHF.L.U32 R126, R20, 0x10, RZ ;  /* 0x00000010147e7819 */ /* 0x000fe400000006ff */
        /* <DEDUP_REMOVED lines=8> */
[C---:B------:R-:W-:Y:S01]  /*0710*/  FADD R128, R165.reuse, R128 ;  /* 0x00000080a5807221 */ /* 0x040fe20000000000 */
[C---:B---3--:R-:W-:Y:S02]  /*0720*/  PRMT R23, R16.reuse, 0x7632, R23 ;  /* 0x0000763210177816 */ /* 0x048fe40000000017 */
[----:B------:R-:W-:Y:S01]  /*0730*/  SHF.L.U32 R130, R16, 0x10, RZ ;  /* 0x0000001010827819 */ /* 0x000fe200000006ff */
[----:B------:R-:W-:Y:S01]  /*0740*/  FADD R129, R165, R26 ;  /* 0x0000001aa5817221 */ /* 0x000fe20000000000 */
[C---:B0-----:R-:W-:Y:S02]  /*0750*/  PRMT R2, R17.reuse, 0x7632, R2 ;  /* 0x0000763211027816 */ /* 0x041fe40000000002 */
        /* <DEDUP_REMOVED lines=8> */
[C---:B----4-:R-:W-:Y:S02]  /*07e0*/  PRMT R19, R12.reuse, 0x7632, R19 ;  /* 0x000076320c137816 */ /* 0x050fe40000000013 */
        /* <DEDUP_REMOVED lines=11> */
[----:B-----5:R-:W-:-:S02]  /*08a0*/  PRMT R15, R8, 0x7632, R15 ;  /* 0x00007632080f7816 */ /* 0x020fc4000000000f */
        /* <DEDUP_REMOVED lines=35> */
[----:B------:R-:W-:Y:S01]  /*0ae0*/  HFMA2 R3, -RZ, RZ, 0, 0 ;  /* 0x00000000ff037431 */ /* 0x000fe200000001ff */
        /* <DEDUP_REMOVED lines=26> */
[C---:B------:R-:W-:Y:S01]  /*0c90*/  FADD R163, R165.reuse, R6 ;  /* 0x00000006a5a37221 */ /* 0x040fe20000000000 */
[----:B------:R-:W-:-:S02]  /*0ca0*/  FADD R164, R165, R164 ;  /* 0x000000a4a5a47221 */ /* 0x000fc40000000000 */
[----:B------:R-:W-:-:S07]  /*0cb0*/  FADD R165, R165, R16 ;  /* 0x00000010a5a57221 */ /* 0x000fce0000000000 */
.L_x_2609:
        /* <DEDUP_REMOVED lines=8> */
[----:B------:R-:W-:-:S05]  /*0d40*/  LOP3.LUT R0, R0, 0x300, R5, 0xf8, !PT ;  /* 0x0000030000007812 */ /* 0x000fca00078ef805 */
[----:B------:R-:W-:-:S04]  /*0d50*/  IMAD R173, R169, 0x1400, R0 ;  /* 0x00001400a9ad7824 */ /* 0x000fc800078e0200 */
[C---:B-1----:R-:W-:Y:S01]  /*0d60*/  IMAD.WIDE.U32 R4, R173.reuse, 0x10, R36 ;  /* 0x00000010ad047825 */ /* 0x042fe200078e0024 */
[C---:B------:R-:W-:Y:S02]  /*0d70*/  IADD3 R171, PT, PT, R173.reuse, 0x400, RZ ;  /* 0x00000400adab7810 */ /* 0x040fe40007ffe0ff */
[----:B------:R-:W-:-:S03]  /*0d80*/  IADD3 R175, PT, PT, R173, 0x800, RZ ;  /* 0x00000800adaf7810 */ /* 0x000fc60007ffe0ff */
[--C-:B------:R-:W-:Y:S01]  /*0d90*/  IMAD.WIDE.U32 R12, R171, 0x10, R36.reuse ;  /* 0x00000010ab0c7825 */ /* 0x100fe200078e0024 */
[----:B------:R-:W2:Y:S03]  /*0da0*/  LDG.E.128 R4, desc[UR4][R4.64] ;  /* 0x0000000404047981 */ /* 0x000ea6000c1e1d00 */
[----:B------:R-:W-:Y:S01]  /*0db0*/  IMAD.WIDE.U32 R20, R175, 0x10, R36 ;  /* 0x00000010af147825 */ /* 0x000fe200078e0024 */
[----:B------:R-:W-:Y:S01]  /*0dc0*/  IADD3 R177, PT, PT, R173, 0xc00, RZ ;  /* 0x00000c00adb17810 */ /* 0x000fe20007ffe0ff */
[----:B------:R-:W2:Y:S02]  /*0dd0*/  LDG.E.128 R12, desc[UR4][R12.64] ;  /* 0x000000040c0c7981 */ /* 0x000ea4000c1e1d00 */
[----:B---3--:R-:W-:Y:S01]  /*0de0*/  IMAD.WIDE R106, R169, 0x4, R42 ;  /* 0x00000004a96a7825 */ /* 0x008fe200078e022a */
[C---:B------:R-:W-:Y:S01]  /*0df0*/  IADD3 R179, PT, PT, R173.reuse, 0x1000, RZ ;  /* 0x00001000adb37810 */ /* 0x040fe20007ffe0ff */
[----:B------:R-:W3:Y:S02]  /*0e00*/  LDG.E.128 R20, desc[UR4][R20.64] ;  /* 0x0000000414147981 */ /* 0x000ee4000c1e1d00 */
[----:B----4-:R-:W-:-:S02]  /*0e10*/  IMAD.WIDE.U32 R8, R173, 0x10, R40 ;  /* 0x00000010ad087825 */ /* 0x010fc400078e0028 */
[----:B------:R2:W4:Y:S02]  /*0e20*/  LDG.E R106, desc[UR4][R106.64] ;  /* 0x000000046a6a7981 */ /* 0x000524000c1e1900 */
[----:B-----5:R-:W-:Y:S02]  /*0e30*/  IMAD.WIDE R102, R169, 0x4, R102 ;  /* 0x00000004a9667825 */ /* 0x020fe400078e0266 */
[----:B------:R-:W5:Y:S02]  /*0e40*/  LDG.E.128 R8, desc[UR4][R8.64] ;  /* 0x0000000408087981 */ /* 0x000f64000c1e1d00 */
[--C-:B------:R-:W-:Y:S02]  /*0e50*/  IMAD.WIDE.U32 R28, R177, 0x10, R36.reuse ;  /* 0x00000010b11c7825 */ /* 0x100fe400078e0024 */
[----:B------:R-:W5:Y:S02]  /*0e60*/  LDG.E R102, desc[UR4][R102.64] ;  /* 0x0000000466667981 */ /* 0x000f64000c1e1900 */
[----:B------:R-:W-:-:S02]  /*0e70*/  IMAD.WIDE.U32 R36, R179, 0x10, R36 ;  /* 0x00000010b3247825 */ /* 0x000fc400078e0024 */
[----:B------:R-:W5:Y:S02]  /*0e80*/  LDG.E.128 R28, desc[UR4][R28.64] ;  /* 0x000000041c1c7981 */ /* 0x000f64000c1e1d00 */
[--C-:B------:R-:W-:Y:S02]  /*0e90*/  IMAD.WIDE.U32 R32, R177, 0x10, R40.reuse ;  /* 0x00000010b1207825 */ /* 0x100fe400078e0028 */
[----:B------:R-:W5:Y:S02]  /*0ea0*/  LDG.E.128 R36, desc[UR4][R36.64] ;  /* 0x0000000424247981 */ /* 0x000f64000c1e1d00 */
[--C-:B------:R-:W-:Y:S02]  /*0eb0*/  IMAD.WIDE.U32 R16, R171, 0x10, R40.reuse ;  /* 0x00000010ab107825 */ /* 0x100fe400078e0028 */
[----:B------:R-:W5:Y:S02]  /*0ec0*/  LDG.E.128 R32, desc[UR4][R32.64] ;  /* 0x0000000420207981 */ /* 0x000f64000c1e1d00 */
[----:B------:R-:W-:-:S02]  /*0ed0*/  IMAD.WIDE.U32 R24, R175, 0x10, R40 ;  /* 0x00000010af187825 */ /* 0x000fc400078e0028 */
[----:B------:R-:W5:Y:S02]  /*0ee0*/  LDG.E.128 R16, desc[UR4][R16.64] ;  /* 0x0000000410107981 */ /* 0x000f64000c1e1d00 */
[----:B------:R-:W-:Y:S02]  /*0ef0*/  IMAD.WIDE.U32 R40, R179, 0x10, R40 ;  /* 0x00000010b3287825 */ /* 0x000fe400078e0028 */
[----:B------:R-:W5:Y:S04]  /*0f00*/  LDG.E.128 R24, desc[UR4][R24.64] ;  /* 0x0000000418187981 */ /* 0x000f68000c1e1d00 */
[----:B------:R-:W5:Y:S01]  /*0f10*/  LDG.E.128 R40, desc[UR4][R40.64] ;  /* 0x0000000428287981 */ /* 0x000f62000c1e1d00 */
[----:B--2---:R-:W-:Y:S02]  /*0f20*/  PRMT R107, R7, 0x7632, R107 ;  /* 0x00007632076b7816 */ /* 0x004fe4000000006b */
[----:B------:R-:W-:-:S02]  /*0f30*/  SHF.L.U32 R191, R4, 0x10, RZ ;  /* 0x0000001004bf7819 */ /* 0x000fc400000006ff */
[----:B------:R-:W-:Y:S02]  /*0f40*/  SHF.L.U32 R107, R107, 0x10, RZ ;  /* 0x000000106b6b7819 */ /* 0x000fe400000006ff */
[C---:B------:R-:W-:Y:S02]  /*0f50*/  PRMT R181, R14.reuse, 0x7632, R181 ;  /* 0x000076320eb57816 */ /* 0x040fe400000000b5 */
[----:B------:R-:W-:Y:S02]  /*0f60*/  SHF.L.U32 R205, R14, 0x10, RZ ;  /* 0x000000100ecd7819 */ /* 0x000fe400000006ff */
[C---:B------:R-:W-:Y:S02]  /*0f70*/  PRMT R14, R15.reuse, 0x7632, R14 ;  /* 0x000076320f0e7816 */ /* 0x040fe4000000000e */
[----:B------:R-:W-:Y:S02]  /*0f80*/  SHF.L.U32 R199, R15, 0x10, RZ ;  /* 0x000000100fc77819 */ /* 0x000fe400000006ff */
[----:B---3--:R-:W-:-:S02]  /*0f90*/  PRMT R15, R20, 0x7632, R15 ;  /* 0x00007632140f7816 */ /* 0x008fc4000000000f */
[----:B------:R-:W-:Y:S01]  /*0fa0*/  SHF.L.U32 R193, R20, 0x10, RZ ;  /* 0x0000001014c17819 */ /* 0x000fe200000006ff */
[C---:B----4-:R-:W-:Y:S01]  /*0fb0*/  FADD R191, -R106.reuse, R191 ;  /* 0x000000bf6abf7221 */ /* 0x050fe20000000100 */
[----:B------:R-:W-:Y:S01]  /*0fc0*/  PRMT R20, R23, 0x7632, R20 ;  /* 0x0000763217147816 */ /* 0x000fe20000000014 */
[----:B------:R-:W-:Y:S01]  /*0fd0*/  FADD R217, -R106, R107 ;  /* 0x0000006b6ad97221 */ /* 0x000fe20000000100 */
[----:B------:R-:W-:Y:S02]  /*0fe0*/  SHF.L.U32 R229, R5, 0x10, RZ ;  /* 0x0000001005e57819 */ /* 0x000fe400000006ff */
[----:B-----5:R-:W-:Y:S02]  /*0ff0*/  SHF.L.U32 R231, R8, 0x10, RZ ;  /* 0x0000001008e77819 */ /* 0x020fe400000006ff */
[----:B------:R-:W-:Y:S01]  /*1000*/  SHF.L.U32 R107, R20, 0x10, RZ ;  /* 0x00000010146b7819 */ /* 0x000fe200000006ff */
[----:B------:R-:W-:Y:S01]  /*1010*/  FMUL R20, R102, R191 ;  /* 0x000000bf66147220 */ /* 0x000fe20000400000 */
[----:B------:R-:W-:Y:S01]  /*1020*/  PRMT R174, R8, 0x7632, R174 ;  /* 0x0000763208ae7816 */ /* 0x000fe200000000ae */
[----:B------:R-:W-:Y:S01]  /*1030*/  FADD R229, -R106, R229 ;  /* 0x000000e56ae57221 */ /* 0x000fe20000000100 */
[----:B------:R-:W-:Y:S01]  /*1040*/  SHF.L.U32 R23, R23, 0x10, RZ ;  /* 0x0000001017177819 */ /* 0x000fe200000006ff */
[----:B------:R-:W-:Y:S01]  /*1050*/  FADD R125, R231, R125 ;  /* 0x0000007de77d7221 */ /* 0x000fe20000000000 */
[----:B------:R-:W-:Y:S01]  /*1060*/  SHF.L.U32 R174, R174, 0x10, RZ ;  /* 0x00000010aeae7819 */ /* 0x000fe200000006ff */
[-C--:B------:R-:W-:Y:S01]  /*1070*/  FFMA R167, R20, R231.reuse, R167 ;  /* 0x000000e714a77223 */ /* 0x080fe200000000a7 */
[C---:B------:R-:W-:Y:S01]  /*1080*/  PRMT R180, R13.reuse, 0x7632, R180 ;  /* 0x000076320db47816 */ /* 0x040fe200000000b4 */
[----:B------:R-:W-:Y:S01]  /*1090*/  FMUL R231, R126, R231 ;  /* 0x000000e77ee77220 */ /* 0x000fe20000400000 */
[----:B------:R-:W-:-:S02]  /*10a0*/  SHF.L.U32 R211, R13, 0x10, RZ ;  /* 0x000000100dd37819 */ /* 0x000fc400000006ff */
[----:B------:R-:W-:Y:S02]  /*10b0*/  SHF.L.U32 R203, R38, 0x10, RZ ;  /* 0x0000001026cb7819 */ /* 0x000fe400000006ff */
[C---:B------:R-:W-:Y:S02]  /*10c0*/  PRMT R247, R34.reuse, 0x7632, R247 ;  /* 0x0000763222f77816 */ /* 0x040fe400000000f7 */
[----:B------:R-:W-:Y:S01]  /*10d0*/  SHF.L.U32 R13, R34, 0x10, RZ ;  /* 0x00000010220d7819 */ /* 0x000fe200000006ff */
[----:B------:R-:W-:Y:S01]  /*10e0*/  FMUL R229, R102, R229 ;  /* 0x000000e566e57220 */ /* 0x000fe20000400000 */
[----:B------:R-:W-:Y:S02]  /*10f0*/  SHF.L.U32 R227, R6, 0x10, RZ ;  /* 0x0000001006e37819 */ /* 0x000fe400000006ff */
[----:B------:R-:W-:Y:S02]  /*1100*/  SHF.L.U32 R224, R9, 0x10, RZ ;  /* 0x0000001009e07819 */ /* 0x000fe400000006ff */
[----:B------:R-:W-:-:S02]  /*1110*/  PRMT R34, R39, 0x7632, R34 ;  /* 0x0000763227227816 */ /* 0x000fc40000000022 */
[----:B------:R-:W-:Y:S01]  /*1120*/  SHF.L.U32 R195, R14, 0x10, RZ ;  /* 0x000000100ec37819 */ /* 0x000fe200000006ff */
[----:B------:R-:W-:Y:S01]  /*1130*/  FMUL R220, R146, R174 ;  /* 0x000000ae92dc7220 */ /* 0x000fe20000400000 */
[----:B------:R-:W-:Y:S02]  /*1140*/  PRMT R172, R9, 0x7632, R172 ;  /* 0x0000763209ac7816 */ /* 0x000fe400000000ac */
[----:B------:R-:W-:Y:S01]  /*1150*/  SHF.L.U32 R201, R181, 0x10, RZ ;  /* 0x00000010b5c97819 */ /* 0x000fe200000006ff */
[C---:B------:R-:W-:Y:S01]  /*1160*/  FADD R181, -R106.reuse, R23 ;  /* 0x000000176ab57221 */ /* 0x040fe20000000100 */
[C---:B------:R-:W-:Y:S02]  /*1170*/  PRMT R230, R41.reuse, 0x7632, R230 ;  /* 0x0000763229e67816 */ /* 0x040fe400000000e6 */
[----:B------:R-:W-:Y:S01]  /*1180*/  SHF.L.U32 R14, R41, 0x10, RZ ;  /* 0x00000010290e7819 */ /* 0x000fe200000006ff */
[----:B------:R-:W-:Y:S01]  /*1190*/  FADD R41, RZ, R231 ;  /* 0x000000e7ff297221 */ /* 0x000fe20000000000 */
[----:B------:R-:W-:Y:S01]  /*11a0*/  FADD R23, -R106, R203 ;  /* 0x000000cb6a177221 */ /* 0x000fe20000000100 */
[----:B------:R-:W-:Y:S01]  /*11b0*/  SHF.L.U32 R203, R34, 0x10, RZ ;  /* 0x0000001022cb7819 */ /* 0x000fe200000006ff */
[----:B------:R-:W-:Y:S01]  /*11c0*/  FADD R227, -R106, R227 ;  /* 0x000000e36ae37221 */ /* 0x000fe20000000100 */
[----:B------:R-:W-:Y:S01]  /*11d0*/  SHF.L.U32 R34, R172, 0x10, RZ ;  /* 0x00000010ac227819 */ /* 0x000fe200000006ff */
[----:B------:R-:W-:Y:S01]  /*11e0*/  FADD R121, R224, R121 ;  /* 0x00000079e0797221 */ /* 0x000fe20000000000 */
[-C--:B------:R-:W-:Y:S01]  /*11f0*/  FFMA R122, R229, R224.reuse, R122 ;  /* 0x000000e0e57a7223 */ /* 0x080fe2000000007a */
[----:B------:R-:W-:Y:S01]  /*1200*/  FMUL R224, R127, R224 ;  /* 0x000000e07fe07220 */ /* 0x000fe20000400000 */
[----:B------:R-:W-:Y:S01]  /*1210*/  FADD R41, R41, R220 ;  /* 0x000000dc29297221 */ /* 0x000fe20000000000 */
[----:B------:R-:W-:Y:S01]  /*1220*/  SHF.L.U32 R223, R7, 0x10, RZ ;  /* 0x0000001007df7819 */ /* 0x000fe200000006ff */
[----:B------:R-:W-:Y:S01]  /*1230*/  FMUL R227, R102, R227 ;  /* 0x000000e366e37220 */ /* 0x000fe20000400000 */
[C---:B------:R-:W-:Y:S01]  /*1240*/  SHF.L.U32 R222, R10.reuse, 0x10, RZ ;  /* 0x000000100ade7819 */ /* 0x040fe200000006ff */
[----:B------:R-:W-:Y:S01]  /*1250*/  FMUL R216, R147, R34 ;  /* 0x0000002293d87220 */ /* 0x000fe20000400000 */
[----:B------:R-:W-:Y:S01]  /*1260*/  PRMT R235, R10, 0x7632, R235 ;  /* 0x000076320aeb7816 */ /* 0x000fe200000000eb */
[----:B------:R-:W-:Y:S01]  /*1270*/  FADD R41, R41, R224 ;  /* 0x000000e029297221 */ /* 0x000fe20000000000 */
[----:B------:R-:W-:Y:S01]  /*1280*/  PRMT R170, R4, 0x7632, R170 ;  /* 0x0000763204aa7816 */ /* 0x000fe200000000aa */
        /* <DEDUP_REMOVED lines=8> */
[----:B------:R-:W-:Y:S01]  /*1310*/  SHF.L.U32 R225, R170, 0x10, RZ ;  /* 0x00000010aae17819 */ /* 0x000fe200000006ff */
[----:B------:R-:W-:Y:S01]  /*1320*/  FMUL R214, R148, R235 ;  /* 0x000000eb94d67220 */ /* 0x000fe20000400000 */
[----:B------:R-:W-:Y:S01]  /*1330*/  PRMT R178, R6, 0x7632, R178 ;  /* 0x0000763206b27816 */ /* 0x000fe200000000b2 */
[----:B------:R-:W-:Y:S01]  /*1340*/  FADD R41, R41, R222 ;  /* 0x000000de29297221 */ /* 0x000fe20000000000 */
[----:B------:R-:W-:-:S02]  /*1350*/  PRMT R236, R11, 0x7632, R236 ;  /* 0x000076320bec7816 */ /* 0x000fc400000000ec */
[C---:B------:R-:W-:Y:S02]  /*1360*/  PRMT R240, R19.reuse, 0x7632, R240 ;  /* 0x0000763213f07816 */ /* 0x040fe400000000f0 */
[----:B------:R-:W-:Y:S02]  /*1370*/  SHF.L.U32 R6, R19, 0x10, RZ ;  /* 0x0000001013067819 */ /* 0x000fe400000006ff */
[C---:B------:R-:W-:Y:S02]  /*1380*/  PRMT R19, R22.reuse, 0x7632, R19 ;  /* 0x0000763216137816 */ /* 0x040fe40000000013 */
[----:B------:R-:W-:Y:S01]  /*1390*/  SHF.L.U32 R185, R22, 0x10, RZ ;  /* 0x0000001016b97819 */ /* 0x000fe200000006ff */
[----:B------:R-:W-:Y:S01]  /*13a0*/  FADD R225, -R106, R225 ;  /* 0x000000e16ae17221 */ /* 0x000fe20000000100 */
[----:B------:R-:W-:Y:S01]  /*13b0*/  PRMT R176, R5, 0x7632, R176 ;  /* 0x0000763205b07816 */ /* 0x000fe200000000b0 */
[----:B------:R-:W-:Y:S01]  /*13c0*/  FADD R113, R218, R113 ;  /* 0x00000071da717221 */ /* 0x000fe20000000000 */
[----:B------:R-:W-:Y:S01]  /*13d0*/  PRMT R22, R29, 0x7632, R22 ;  /* 0x000076321d167816 */ /* 0x000fe20000000016 */
[-C--:B------:R-:W-:Y:S01]  /*13e0*/  FFMA R114, R223, R218.reuse, R114 ;  /* 0x000000dadf727223 */ /* 0x080fe20000000072 */
[----:B------:R-:W-:Y:S01]  /*13f0*/  SHF.L.U32 R236, R236, 0x10, RZ ;  /* 0x00000010ecec7819 */ /* 0x000fe200000006ff */
[----:B------:R-:W-:Y:S01]  /*1400*/  FMUL R218, R129, R218 ;  /* 0x000000da81da7220 */ /* 0x000fe20000400000 */
[----:B------:R-:W-:Y:S01]  /*1410*/  FADD R41, R41, R214 ;  /* 0x000000d629297221 */ /* 0x000fe20000000000 */
[----:B------:R-:W-:Y:S01]  /*1420*/  SHF.L.U32 R209, R39, 0x10, RZ ;  /* 0x0000001027d17819 */ /* 0x000fe200000006ff */
[----:B------:R-:W-:Y:S01]  /*1430*/  FMUL R225, R102, R225 ;  /* 0x000000e166e17220 */ /* 0x000fe20000400000 */
[----:B------:R-:W-:-:S02]  /*1440*/  PRMT R237, R16, 0x7632, R237 ;  /* 0x0000763210ed7816 */ /* 0x000fc400000000ed */
[----:B------:R-:W-:Y:S02]  /*1450*/  SHF.L.U32 R221, R176, 0x10, RZ ;  /* 0x00000010b0dd7819 */ /* 0x000fe400000006ff */
[----:B------:R-:W-:Y:S01]  /*1460*/  SHF.L.U32 R39, R22, 0x10, RZ ;  /* 0x0000001016277819 */ /* 0x000fe200000006ff */
[----:B------:R-:W-:Y:S01]  /*1470*/  FFMA R22, R20, R231, RZ ;  /* 0x000000e714167223 */ /* 0x000fe200000000ff */
[----:B------:R-:W-:Y:S01]  /*1480*/  SHF.L.U32 R16, R16, 0x10, RZ ;  /* 0x0000001010107819 */ /* 0x000fe200000006ff */
[----:B------:R-:W-:Y:S01]  /*1490*/  FMUL R212, R149, R236 ;  /* 0x000000ec95d47220 */ /* 0x000fe20000400000 */
[----:B------:R-:W-:Y:S01]  /*14a0*/  FADD R41, R41, R218 ;  /* 0x000000da29297221 */ /* 0x000fe20000000000 */
[----:B------:R-:W-:Y:S01]  /*14b0*/  FADD R221, -R106, R221 ;  /* 0x000000dd6add7221 */ /* 0x000fe20000000100 */
[----:B------:R-:W-:Y:S01]  /*14c0*/  SHF.L.U32 R237, R237, 0x10, RZ ;  /* 0x00000010eded7819 */ /* 0x000fe200000006ff */
[----:B------:R-:W-:Y:S01]  /*14d0*/  FFMA R22, R225, R220, R22 ;  /* 0x000000dce1167223 */ /* 0x000fe20000000016 */
[----:B------:R-:W-:Y:S01]  /*14e0*/  FMUL R210, R130, R16 ;  /* 0x0000001082d27220 */ /* 0x000fe20000400000 */
[----:B------:R-:W-:Y:S01]  /*14f0*/  FADD R41, R41, R212 ;  /* 0x000000d429297221 */ /* 0x000fe20000000000 */
[----:B------:R-:W-:Y:S01]  /*1500*/  SHF.L.U32 R219, R178, 0x10, RZ ;  /* 0x00000010b2db7819 */ /* 0x000fe200000006ff */
[----:B------:R-:W-:Y:S01]  /*1510*/  FMUL R221, R102, R221 ;  /* 0x000000dd66dd7220 */ /* 0x000fe20000400000 */
[----:B------:R-:W-:Y:S01]  /*1520*/  PRMT R238, R17, 0x7632, R238 ;  /* 0x0000763211ee7816 */ /* 0x000fe200000000ee */
[----:B------:R-:W-:Y:S01]  /*1530*/  FFMA R22, R229, R224, R22 ;  /* 0x000000e0e5167223 */ /* 0x000fe20000000016 */
        /* <DEDUP_REMOVED lines=8> */
[----:B------:R-:W-:Y:S01]  /*15c0*/  PRMT R239, R18, 0x7632, R239 ;  /* 0x0000763212ef7816 */ /* 0x000fe200000000ef */
[----:B------:R-:W-:Y:S01]  /*15d0*/  FMUL R219, R102, R219 ;  /* 0x000000db66db7220 */ /* 0x000fe20000400000 */
[----:B------:R-:W-:Y:S01]  /*15e0*/  SHF.L.U32 R18, R18, 0x10, RZ ;  /* 0x0000001012127819 */ /* 0x000fe200000006ff */
[----:B------:R-:W-:Y:S01]  /*15f0*/  FFMA R22, R227, R222, R22 ;  /* 0x000000dee3167223 */ /* 0x000fe20000000016 */
[----:B------:R-:W-:Y:S01]  /*1600*/  FMUL R194, R151, R238 ;  /* 0x000000ee97c27220 */ /* 0x000fe20000400000 */
[----:B------:R-:W-:Y:S01]  /*1610*/  FADD R41, R41, R208 ;  /* 0x000000d029297221 */ /* 0x000fe20000000000 */
[C---:B------:R-:W-:Y:S01]  /*1620*/  PRMT R103, R12.reuse, 0x7632, R103 ;  /* 0x000076320c677816 */ /* 0x040fe20000000067 */
[----:B------:R-:W-:Y:S01]  /*1630*/  FFMA R22, R219, R214, R22 ;  /* 0x000000d6db167223 */ /* 0x000fe20000000016 */
[----:B------:R-:W-:Y:S01]  /*1640*/  SHF.L.U32 R215, R12, 0x10, RZ ;  /* 0x000000100cd77819 */ /* 0x000fe200000006ff */
[----:B------:R-:W-:Y:S01]  /*1650*/  FMUL R206, R132, R18 ;  /* 0x0000001284ce7220 */ /* 0x000fe20000400000 */
[----:B------:R-:W-:Y:S01]  /*1660*/  SHF.L.U32 R239, R239, 0x10, RZ ;  /* 0x00000010efef7819 */ /* 0x000fe200000006ff */
[----:B------:R-:W-:Y:S01]  /*1670*/  FADD R41, R41, R194 ;  /* 0x000000c229297221 */ /* 0x000fe20000000000 */
[----:B------:R-:W-:Y:S01]  /*1680*/  SHF.L.U32 R213, R103, 0x10, RZ ;  /* 0x0000001067d57819 */ /* 0x000fe200000006ff */
[----:B------:R-:W-:Y:S01]  /*1690*/  FADD R215, -R106, R215 ;  /* 0x000000d76ad77221 */ /* 0x000fe20000000100 */
[----:B------:R-:W-:Y:S01]  /*16a0*/  FMUL R217, R102, R217 ;  /* 0x000000d966d97220 */ /* 0x000fe20000400000 */
[----:B------:R-:W-:Y:S01]  /*16b0*/  FFMA R22, R223, R218, R22 ;  /* 0x000000dadf167223 */ /* 0x000fe20000000016 */
[----:B------:R-:W-:Y:S01]  /*16c0*/  FMUL R190, R152, R239 ;  /* 0x000000ef98be7220 */ /* 0x000fe20000400000 */
[----:B------:R-:W-:Y:S01]  /*16d0*/  FADD R41, R41, R206 ;  /* 0x000000ce29297221 */ /* 0x000fe20000000000 */
[----:B------:R-:W-:Y:S01]  /*16e0*/  FADD R213, -R106, R213 ;  /* 0x000000d56ad57221 */ /* 0x000fe20000000100 */
[----:B------:R-:W-:Y:S01]  /*16f0*/  SHF.L.U32 R240, R240, 0x10, RZ ;  /* 0x00000010f0f07819 */ /* 0x000fe200000006ff */
[----:B------:R-:W-:Y:S01]  /*1700*/  FMUL R215, R102, R215 ;  /* 0x000000d766d77220 */ /* 0x000fe20000400000 */
[----:B------:R-:W-:Y:S01]  /*1710*/  FFMA R22, R217, R212, R22 ;  /* 0x000000d4d9167223 */ /* 0x000fe20000000016 */
[----:B------:R-:W-:Y:S01]  /*1720*/  FMUL R204, R133, R6 ;  /* 0x0000000685cc7220 */ /* 0x000fe20000400000 */
[----:B------:R-:W-:Y:S01]  /*1730*/  FADD R41, R41, R190 ;  /* 0x000000be29297221 */ /* 0x000fe20000000000 */
[----:B------:R-:W-:Y:S01]  /*1740*/  SHF.L.U32 R207, R180, 0x10, RZ ;  /* 0x00000010b4cf7819 */ /* 0x000fe200000006ff */
[----:B------:R-:W-:Y:S01]  /*1750*/  FADD R211, -R106, R211 ;  /* 0x000000d36ad37221 */ /* 0x000fe20000000100 */
[----:B------:R-:W-:Y:S01]  /*1760*/  PRMT R241, R24, 0x7632, R241 ;  /* 0x0000763218f17816 */ /* 0x000fe200000000f1 */
[----:B------:R-:W-:Y:S01]  /*1770*/  FMUL R213, R102, R213 ;  /* 0x000000d566d57220 */ /* 0x000fe20000400000 */
[----:B------:R-:W-:Y:S01]  /*1780*/  SHF.L.U32 R5, R24, 0x10, RZ ;  /* 0x0000001018057819 */ /* 0x000fe200000006ff */
[----:B------:R-:W-:Y:S01]  /*1790*/  FFMA R22, R215, R210, R22 ;  /* 0x000000d2d7167223 */ /* 0x000fe20000000016 */
[----:B------:R-:W-:Y:S01]  /*17a0*/  FMUL R188, R153, R240 ;  /* 0x000000f099bc7220 */ /* 0x000fe20000400000 */
[----:B------:R-:W-:Y:S01]  /*17b0*/  FADD R41, R41, R204 ;  /* 0x000000cc29297221 */ /* 0x000fe20000000000 */
[----:B------:R-:W-:-:S02]  /*17c0*/  PRMT R17, R21, 0x7632, R17 ;  /* 0x0000763215117816 */ /* 0x000fc40000000011 */
[----:B------:R-:W-:Y:S01]  /*17d0*/  SHF.L.U32 R189, R21, 0x10, RZ ;  /* 0x0000001015bd7819 */ /* 0x000fe200000006ff */
[----:B------:R-:W-:Y:S01]  /*17e0*/  FADD R207, -R106, R207 ;  /* 0x000000cf6acf7221 */ /* 0x000fe20000000100 */
[----:B------:R-:W-:Y:S01]  /*17f0*/  PRMT R21, R28, 0x7632, R21 ;  /* 0x000076321c157816 */ /* 0x000fe20000000015 */
[----:B------:R-:W-:Y:S01]  /*1800*/  FMUL R211, R102, R211 ;  /* 0x000000d366d37220 */ /* 0x000fe20000400000 */
[----:B------:R-:W-:Y:S01]  /*1810*/  PRMT R24, R30, 0x7632, R24 ;  /* 0x000076321e187816 */ /* 0x000fe20000000018 */
[----:B------:R-:W-:Y:S01]  /*1820*/  FFMA R22, R213, R200, R22 ;  /* 0x000000c8d5167223 */ /* 0x000fe20000000016 */
[----:B------:R-:W-:Y:S01]  /*1830*/  SHF.L.U32 R241, R241, 0x10, RZ ;  /* 0x00000010f1f17819 */ /* 0x000fe200000006ff */
[----:B------:R-:W-:Y:S01]  /*1840*/  FMUL R202, R134, R5 ;  /* 0x0000000586ca7220 */ /* 0x000fe20000400000 */
[----:B------:R-:W-:Y:S01]  /*1850*/  FADD R41, R41, R188 ;  /* 0x000000bc29297221 */ /* 0x000fe20000000000 */
[C---:B------:R-:W-:Y:S02]  /*1860*/  PRMT R244, R27.reuse, 0x7632, R244 ;  /* 0x000076321bf47816 */ /* 0x040fe400000000f4 */
[----:B------:R-:W-:Y:S01]  /*1870*/  SHF.L.U32 R8, R27, 0x10, RZ ;  /* 0x000000101b087819 */ /* 0x000fe200000006ff */
[----:B------:R-:W-:Y:S01]  /*1880*/  FADD R205, -R106, R205 ;  /* 0x000000cd6acd7221 */ /* 0x000fe20000000100 */
[C---:B------:R-:W-:Y:S01]  /*1890*/  PRMT R248, R35.reuse, 0x7632, R248 ;  /* 0x0000763223f87816 */ /* 0x040fe200000000f8 */
[----:B------:R-:W-:Y:S01]  /*18a0*/  FMUL R207, R102, R207 ;  /* 0x000000cf66cf7220 */ /* 0x000fe20000400000 */
[----:B------:R-:W-:Y:S01]  /*18b0*/  SHF.L.U32 R12, R35, 0x10, RZ ;  /* 0x00000010230c7819 */ /* 0x000fe200000006ff */
[----:B------:R-:W-:Y:S01]  /*18c0*/  FFMA R22, R211, R208, R22 ;  /* 0x000000d0d3167223 */ /* 0x000fe20000000016 */
[----:B------:R-:W-:Y:S01]  /*18d0*/  SHF.L.U32 R27, R21, 0x10, RZ ;  /* 0x00000010151b7819 */ /* 0x000fe200000006ff */
[----:B------:R-:W-:Y:S01]  /*18e0*/  FADD R21, -R106, R209 ;  /* 0x000000d16a157221 */ /* 0x000fe20000000100 */
[C---:B------:R-:W-:Y:S01]  /*18f0*/  PRMT R242, R25.reuse, 0x7632, R242 ;  /* 0x0000763219f27816 */ /* 0x040fe200000000f2 */
[----:B------:R-:W-:Y:S01]  /*1900*/  FMUL R209, R154, R241 ;  /* 0x000000f19ad17220 */ /* 0x000fe20000400000 */
[----:B------:R-:W-:-:S02]  /*1910*/  SHF.L.U32 R7, R25, 0x10, RZ ;  /* 0x0000001019077819 */ /* 0x000fc400000006ff */
[----:B------:R-:W-:Y:S01]  /*1920*/  SHF.L.U32 R35, R24, 0x10, RZ ;  /* 0x0000001018237819 */ /* 0x000fe200000006ff */
[----:B------:R-:W-:Y:S01]  /*1930*/  FADD R24, R41, R202 ;  /* 0x000000ca29187221 */ /* 0x000fe20000000000 */
[----:B------:R-:W-:Y:S01]  /*1940*/  SHF.L.U32 R15, R15, 0x10, RZ ;  /* 0x000000100f0f7819 */ /* 0x000fe200000006ff */
        /* <DEDUP_REMOVED lines=9> */
[----:B------:R-:W-:Y:S01]  /*19e0*/  FADD R199, -R106, R199 ;  /* 0x000000c76ac77221 */ /* 0x000fe20000000100 */
[----:B------:R-:W-:Y:S01]  /*19f0*/  PRMT R243, R26, 0x7632, R243 ;  /* 0x000076321af37816 */ /* 0x000fe200000000f3 */
        /* <DEDUP_REMOVED lines=13> */
[C---:B------:R-:W-:Y:S01]  /*1ad0*/  FADD R170, -R106.reuse, R27 ;  /* 0x0000001b6aaa7221 */ /* 0x040fe20000000100 */
[C---:B------:R-:W-:Y:S01]  /*1ae0*/  FADD R193, -R106.reuse, R193 ;  /* 0x000000c16ac17221 */ /* 0x040fe20000000100 */
[----:B------:R-:W-:Y:S01]  /*1af0*/  FADD R27, -R106, R197 ;  /* 0x000000c56a1b7221 */ /* 0x000fe20000000100 */
[----:B------:R-:W-:Y:S01]  /*1b00*/  FMUL R195, R102, R195 ;  /* 0x000000c366c37220 */ /* 0x000fe20000400000 */
[----:B------:R-:W-:Y:S01]  /*1b10*/  FFMA R22, R199, R204, R22 ;  /* 0x000000ccc7167223 */ /* 0x000fe20000000016 */
[----:B------:R-:W-:Y:S01]  /*1b20*/  FMUL R197, R156, R243 ;  /* 0x000000f39cc57220 */ /* 0x000fe20000400000 */
[----:B------:R-:W-:Y:S01]  /*1b30*/  FADD R24, R41, R196 ;  /* 0x000000c429187221 */ /* 0x000fe20000000000 */
[C---:B------:R-:W-:Y:S01]  /*1b40*/  PRMT R234, R43.reuse, 0x7632, R234 ;  /* 0x000076322bea7816 */ /* 0x040fe200000000ea */
[----:B------:R-:W-:Y:S01]  /*1b50*/  FMUL R193, R102, R193 ;  /* 0x000000c166c17220 */ /* 0x000fe20000400000 */
[----:B------:R-:W-:Y:S01]  /*1b60*/  SHF.L.U32 R226, R43, 0x10, RZ ;  /* 0x000000102be27819 */ /* 0x000fe200000006ff */
[----:B------:R-:W-:Y:S01]  /*1b70*/  FFMA R22, R195, R188, R22 ;  /* 0x000000bcc3167223 */ /* 0x000fe20000000016 */
[----:B------:R-:W-:Y:S01]  /*1b80*/  SHF.L.U32 R244, R244, 0x10, RZ ;  /* 0x00000010f4f47819 */ /* 0x000fe200000006ff */
[----:B------:R-:W-:Y:S01]  /*1b90*/  FMUL R192, R137, R8 ;  /* 0x0000000889c07220 */ /* 0x000fe20000400000 */
[----:B------:R-:W-:Y:S01]  /*1ba0*/  FADD R43, R24, R197 ;  /* 0x000000c5182b7221 */ /* 0x000fe20000000000 */
[----:B------:R-:W-:Y:S01]  /*1bb0*/  SHF.L.U32 R187, R37, 0x10, RZ ;  /* 0x0000001025bb7819 */ /* 0x000fe200000006ff */
[----:B------:R-:W-:Y:S01]  /*1bc0*/  FADD R189, -R106, R189 ;  /* 0x000000bd6abd7221 */ /* 0x000fe20000000100 */
[----:B------:R-:W-:Y:S01]  /*1bd0*/  SHF.L.U32 R17, R17, 0x10, RZ ;  /* 0x0000001011117819 */ /* 0x000fe200000006ff */
[----:B------:R-:W-:Y:S01]  /*1be0*/  FMUL R184, R102, R184 ;  /* 0x000000b866b87220 */ /* 0x000fe20000400000 */
[C---:B------:R-:W-:Y:S01]  /*1bf0*/  PRMT R245, R32.reuse, 0x7632, R245 ;  /* 0x0000763220f57816 */ /* 0x040fe200000000f5 */
[----:B------:R-:W-:Y:S01]  /*1c00*/  FFMA R41, R193, R202, R22 ;  /* 0x000000cac1297223 */ /* 0x000fe20000000016 */
[----:B------:R-:W-:Y:S01]  /*1c10*/  SHF.L.U32 R11, R32, 0x10, RZ ;  /* 0x00000010200b7819 */ /* 0x000fe200000006ff */
[----:B------:R-:W-:Y:S01]  /*1c20*/  FMUL R191, R157, R244 ;  /* 0x000000f49dbf7220 */ /* 0x000fe20000400000 */
[----:B------:R-:W-:Y:S01]  /*1c30*/  FADD R24, R43, R192 ;  /* 0x000000c02b187221 */ /* 0x000fe20000000000 */
[C---:B------:R-:W-:Y:S01]  /*1c40*/  FADD R103, -R106.reuse, R25 ;  /* 0x000000196a677221 */ /* 0x040fe20000000100 */
[C---:B------:R-:W-:Y:S01]  /*1c50*/  FADD R25, -R106.reuse, R187 ;  /* 0x000000bb6a197221 */ /* 0x040fe20000000100 */
[----:B------:R-:W-:Y:S01]  /*1c60*/  SHF.L.U32 R251, R29, 0x10, RZ ;  /* 0x000000101dfb7819 */ /* 0x000fe200000006ff */
[----:B------:R-:W-:Y:S01]  /*1c70*/  FADD R187, -R106, R17 ;  /* 0x000000116abb7221 */ /* 0x000fe20000000100 */
[----:B------:R-:W-:Y:S01]  /*1c80*/  SHF.L.U32 R245, R245, 0x10, RZ ;  /* 0x00000010f5f57819 */ /* 0x000fe200000006ff */
[----:B------:R-:W-:Y:S01]  /*1c90*/  FMUL R189, R102, R189 ;  /* 0x000000bd66bd7220 */ /* 0x000fe20000400000 */
        /* <DEDUP_REMOVED lines=8> */
[----:B------:R-:W-:Y:S01]  /*1d20*/  PRMT R246, R33, 0x7632, R246 ;  /* 0x0000763221f67816 */ /* 0x000fe200000000f6 */
[----:B------:R-:W-:Y:S01]  /*1d30*/  FFMA R41, R189, R198, R22 ;  /* 0x000000c6bd297223 */ /* 0x000fe20000000016 */
[----:B------:R-:W-:Y:S01]  /*1d40*/  SHF.L.U32 R10, R33, 0x10, RZ ;  /* 0x00000010210a7819 */ /* 0x000fe200000006ff */
[----:B------:R-:W-:Y:S01]  /*1d50*/  FADD R24, R43, R186 ;  /* 0x000000ba2b187221 */ /* 0x000fe20000000000 */
[----:B------:R-:W-:Y:S01]  /*1d60*/  PRMT R30, R37, 0x7632, R30 ;  /* 0x00007632251e7816 */ /* 0x000fe2000000001e */
[----:B------:R-:W-:Y:S01]  /*1d70*/  FMUL R187, R158, R245 ;  /* 0x000000f59ebb7220 */ /* 0x000fe20000400000 */
[C---:B------:R-:W-:Y:S01]  /*1d80*/  FADD R37, -R106.reuse, R29 ;  /* 0x0000001d6a257221 */ /* 0x040fe20000000100 */
[C---:B------:R-:W-:Y:S01]  /*1d90*/  FADD R29, -R106.reuse, R183 ;  /* 0x000000b76a1d7221 */ /* 0x040fe20000000100 */
[----:B------:R-:W-:Y:S01]  /*1da0*/  FADD R183, -R106, R19 ;  /* 0x000000136ab77221 */ /* 0x000fe20000000100 */
[----:B------:R-:W-:Y:S01]  /*1db0*/  SHF.L.U32 R246, R246, 0x10, RZ ;  /* 0x00000010f6f67819 */ /* 0x000fe200000006ff */
[----:B------:R-:W-:Y:S01]  /*1dc0*/  FMUL R185, R102, R185 ;  /* 0x000000b966b97220 */ /* 0x000fe20000400000 */
[----:B------:R-:W-:Y:S01]  /*1dd0*/  FFMA R22, R182, R203, R41 ;  /* 0x000000cbb6167223 */ /* 0x000fe20000000029 */
[----:B------:R-:W-:Y:S01]  /*1de0*/  FADD R43, R24, R187 ;  /* 0x000000bb182b7221 */ /* 0x000fe20000000000 */
[----:B------:R-:W-:Y:S01]  /*1df0*/  FMUL R180, R139, R10 ;  /* 0x0000000a8bb47220 */ /* 0x000fe20000400000 */
        /* <DEDUP_REMOVED lines=8> */
[----:B------:R-:W-:Y:S01]  /*1e80*/  FADD R43, R24, R183 ;  /* 0x000000b7182b7221 */ /* 0x000fe20000000000 */
[----:B------:R-:W-:Y:S01]  /*1e90*/  FMUL R176, R140, R13 ;  /* 0x0000000d8cb07220 */ /* 0x000fe20000400000 */
[----:B------:R-:W-:Y:S01]  /*1ea0*/  FADD R123, R174, R123 ;  /* 0x0000007bae7b7221 */ /* 0x000fe20000000000 */
[----:B------:R-:W-:Y:S01]  /*1eb0*/  FFMA R124, R225, R174, R124 ;  /* 0x000000aee17c7223 */ /* 0x000fe2000000007c */
[----:B------:R-:W-:Y:S01]  /*1ec0*/  PRMT R26, R31, 0x7632, R26 ;  /* 0x000076321f1a7816 */ /* 0x000fe2000000001a */
[----:B------:R-:W-:Y:S01]  /*1ed0*/  FMUL R174, R102, R107 ;  /* 0x0000006b66ae7220 */ /* 0x000fe20000400000 */
[----:B------:R-:W-:Y:S01]  /*1ee0*/  FFMA R41, R181, R192, R22 ;  /* 0x000000c0b5297223 */ /* 0x000fe20000000016 */
[----:B------:R-:W-:Y:S01]  /*1ef0*/  SHF.L.U32 R31, R31, 0x10, RZ ;  /* 0x000000101f1f7819 */ /* 0x000fe200000006ff */
[----:B------:R-:W-:Y:S01]  /*1f00*/  FADD R24, R43, R176 ;  /* 0x000000b02b187221 */ /* 0x000fe20000000000 */
[----:B------:R-:W-:Y:S01]  /*1f10*/  FMUL R107, R160, R247 ;  /* 0x000000f7a06b7220 */ /* 0x000fe20000400000 */
[----:B------:R-:W-:Y:S01]  /*1f20*/  PRMT R32, R38, 0x7632, R32 ;  /* 0x0000763226207816 */ /* 0x000fe20000000020 */
[----:B------:R-:W-:Y:S01]  /*1f30*/  FFMA R22, R174, R191, R41 ;  /* 0x000000bfae167223 */ /* 0x000fe20000000029 */
[----:B------:R-:W-:Y:S01]  /*1f40*/  SHF.L.U32 R248, R248, 0x10, RZ ;  /* 0x00000010f8f87819 */ /* 0x000fe200000006ff */
[----:B------:R-:W-:Y:S01]  /*1f50*/  FADD R41, R24, R107 ;  /* 0x0000006b18297221 */ /* 0x000fe20000000000 */
[----:B------:R-:W-:Y:S01]  /*1f60*/  FMUL R172, R141, R12 ;  /* 0x0000000c8dac7220 */ /* 0x000fe20000400000 */
[----:B------:R-:W-:Y:S01]  /*1f70*/  FADD R33, -R106, R31 ;  /* 0x0000001f6a217221 */ /* 0x000fe20000000100 */
[----:B------:R-:W-:Y:S01]  /*1f80*/  FMUL R103, R102, R103 ;  /* 0x0000006766677220 */ /* 0x000fe20000400000 */
[----:B------:R-:W-:-:S02]  /*1f90*/  SHF.L.U32 R31, R26, 0x10, RZ ;  /* 0x000000101a1f7819 */ /* 0x000fc400000006ff */
[----:B------:R-:W-:Y:S02]  /*1fa0*/  SHF.L.U32 R249, R30, 0x10, RZ ;  /* 0x000000101ef97819 */ /* 0x000fe400000006ff */
[----:B------:R-:W-:Y:S01]  /*1fb0*/  SHF.L.U32 R233, R32, 0x10, RZ ;  /* 0x0000001020e97819 */ /* 0x000fe200000006ff */
[----:B------:R-:W-:Y:S01]  /*1fc0*/  FADD R24, R41, R172 ;  /* 0x000000ac29187221 */ /* 0x000fe20000000000 */
[C---:B------:R-:W-:Y:S01]  /*1fd0*/  PRMT R228, R40.reuse, 0x7632, R228 ;  /* 0x0000763228e47816 */ /* 0x040fe200000000e4 */
[----:B------:R-:W-:Y:S01]  /*1fe0*/  FMUL R43, R161, R248 ;  /* 0x000000f8a12b7220 */ /* 0x000fe20000400000 */
[----:B------:R-:W-:Y:S01]  /*1ff0*/  SHF.L.U32 R17, R40, 0x10, RZ ;  /* 0x0000001028117819 */ /* 0x000fe200000006ff */
[----:B------:R-:W-:Y:S01]  /*2000*/  FADD R251, -R106, R251 ;  /* 0x000000fb6afb7221 */ /* 0x000fe20000000100 */
[----:B------:R-:W-:Y:S01]  /*2010*/  FMUL R170, R102, R170 ;  /* 0x000000aa66aa7220 */ /* 0x000fe20000400000 */
[----:B------:R-:W-:Y:S01]  /*2020*/  FFMA R22, R103, R186, R22 ;  /* 0x000000ba67167223 */ /* 0x000fe20000000016 */
[C---:B------:R-:W-:Y:S01]  /*2030*/  FADD R39, -R106.reuse, R39 ;  /* 0x000000276a277221 */ /* 0x040fe20000000100 */
[C---:B------:R-:W-:Y:S01]  /*2040*/  FADD R35, -R106.reuse, R35 ;  /* 0x000000236a237221 */ /* 0x040fe20000000100 */
[C---:B------:R-:W-:Y:S01]  /*2050*/  FADD R31, -R106.reuse, R31 ;  /* 0x0000001f6a1f7221 */ /* 0x040fe20000000100 */
[C---:B------:R-:W-:Y:S01]  /*2060*/  FADD R249, -R106.reuse, R249 ;  /* 0x000000f96af97221 */ /* 0x040fe20000000100 */
[----:B------:R-:W-:Y:S01]  /*2070*/  FADD R233, -R106, R233 ;  /* 0x000000e96ae97221 */ /* 0x000fe20000000100 */
[----:B------:R-:W-:Y:S01]  /*2080*/  SHF.L.U32 R228, R228, 0x10, RZ ;  /* 0x00000010e4e47819 */ /* 0x000fe200000006ff */
[----:B------:R-:W-:Y:S01]  /*2090*/  FADD R24, R24, R43 ;  /* 0x0000002b18187221 */ /* 0x000fe20000000000 */
[----:B------:R-:W-:Y:S01]  /*20a0*/  FMUL R106, R142, R17 ;  /* 0x000000118e6a7220 */ /* 0x000fe20000400000 */
[----:B------:R-:W-:Y:S01]  /*20b0*/  FMUL R41, R102, R251 ;  /* 0x000000fb66297220 */ /* 0x000fe20000400000 */
[----:B------:R-:W-:Y:S01]  /*20c0*/  FFMA R22, R170, R187, R22 ;  /* 0x000000bbaa167223 */ /* 0x000fe20000000016 */
[----:B------:R-:W-:-:S02]  /*20d0*/  PRMT R232, R42, 0x7632, R232 ;  /* 0x000076322ae87816 */ /* 0x000fc400000000e8 */
        /* <DEDUP_REMOVED lines=32> */
[----:B------:R-:W-:-:S02]  /*22e0*/  FMUL R25, R102, R25 ;  /* 0x0000001966197220 */ /* 0x000fc40000400000 */
[----:B------:R-:W-:Y:S01]  /*22f0*/  FADD R250, R24, R27 ;  /* 0x0000001b18fa7221 */ /* 0x000fe20000000000 */
[----:B------:R-:W-:Y:S01]  /*2300*/  FFMA R22, R28, R39, R251 ;  /* 0x000000271c167223 */ /* 0x000fe200000000fb */
[----:B------:R-:W-:-:S03]  /*2310*/  FMUL R26, R102, R249 ;  /* 0x000000f9661a7220 */ /* 0x000fc60000400000 */
[----:B------:R-:W-:Y:S01]  /*2320*/  FFMA R251, R25, R40, R22 ;  /* 0x0000002819fb7223 */ /* 0x000fe20000000016 */
[----:B------:R-:W0:Y:S01]  /*2330*/  SHFL.DOWN PT, R249, R250, 0x10, 0x1f ;  /* 0x0a001f00faf97f89 */ /* 0x000e2200000e0000 */
[----:B------:R-:W-:Y:S02]  /*2340*/  FMUL R23, R102, R23 ;  /* 0x0000001766177220 */ /* 0x000fe40000400000 */
        /* <DEDUP_REMOVED lines=9> */
[----:B------:R-:W0:Y:S01]  /*23e0*/  SHFL.DOWN PT, R250, R15, 0x10, 0x1f ;  /* 0x0a001f000ffa7f89 */ /* 0x000e2200000e0000 */
[----:B------:R-:W-:Y:S01]  /*23f0*/  FADD R119, R34, R119 ;  /* 0x0000007722777221 */ /* 0x000fe20000000000 */
[----:B------:R-:W-:Y:S02]  /*2400*/  FFMA R120, R221, R34, R120 ;  /* 0x00000022dd787223 */ /* 0x000fe40000000078 */
[----:B------:R-:W1:Y:S01]  /*2410*/  SHFL.DOWN PT, R34, R249, 0x8, 0x1f ;  /* 0x09001f00f9227f89 */ /* 0x000e6200000e0000 */
[----:B0-----:R-:W-:-:S05]  /*2420*/  FADD R250, R15, R250 ;  /* 0x000000fa0ffa7221 */ /* 0x001fca0000000000 */
[----:B------:R-:W0:Y:S01]  /*2430*/  SHFL.DOWN PT, R233, R250, 0x8, 0x1f ;  /* 0x09001f00fae97f89 */ /* 0x000e2200000e0000 */
[----:B-1----:R-:W-:Y:S01]  /*2440*/  FADD R34, R249, R34 ;  /* 0x00000022f9227221 */ /* 0x002fe20000000000 */
[----:B------:R-:W-:Y:S01]  /*2450*/  FADD R101, R4, R101 ;  /* 0x0000006504657221 */ /* 0x000fe20000000000 */
[----:B------:R-:W-:-:S03]  /*2460*/  FFMA R104, R211, R4, R104 ;  /* 0x00000004d3687223 */ /* 0x000fc60000000068 */
[----:B------:R-:W1:Y:S01]  /*2470*/  SHFL.DOWN PT, R15, R34, 0x4, 0x1f ;  /* 0x08801f00220f7f89 */ /* 0x000e6200000e0000 */
[----:B0-----:R-:W-:-:S05]  /*2480*/  FADD R233, R250, R233 ;  /* 0x000000e9fae97221 */ /* 0x001fca0000000000 */
[----:B------:R-:W0:Y:S01]  /*2490*/  SHFL.DOWN PT, R4, R233, 0x4, 0x1f ;  /* 0x08801f00e9047f89 */ /* 0x000e2200000e0000 */
[----:B-1----:R-:W-:Y:S01]  /*24a0*/  FADD R15, R34, R15 ;  /* 0x0000000f220f7221 */ /* 0x002fe20000000000 */
[----:B------:R-:W-:Y:S01]  /*24b0*/  FADD R93, R6, R93 ;  /* 0x0000005d065d7221 */ /* 0x000fe20000000000 */
[----:B------:R-:W-:Y:S01]  /*24c0*/  FFMA R94, R199, R6, R94 ;  /* 0x00000006c75e7223 */ /* 0x000fe2000000005e */
[----:B------:R-:W-:Y:S01]  /*24d0*/  FADD R66, R5, R66 ;  /* 0x0000004205427221 */ /* 0x000fe20000000000 */
[----:B------:R-:W-:Y:S01]  /*24e0*/  FFMA R90, R193, R5, R90 ;  /* 0x00000005c15a7223 */ /* 0x000fe2000000005a */
[----:B------:R-:W1:Y:S01]  /*24f0*/  SHFL.DOWN PT, R6, R15, 0x2, 0x1f ;  /* 0x08401f000f067f89 */ /* 0x000e6200000e0000 */
[----:B------:R-:W-:Y:S01]  /*2500*/  FADD R64, R7, R64 ;  /* 0x0000004007407221 */ /* 0x000fe20000000000 */
[----:B------:R-:W-:Y:S01]  /*2510*/  FFMA R88, R189, R7, R88 ;  /* 0x00000007bd587223 */ /* 0x000fe20000000058 */
[----:B0-----:R-:W-:Y:S01]  /*2520*/  FADD R4, R233, R4 ;  /* 0x00000004e9047221 */ /* 0x001fe20000000000 */
[----:B------:R-:W-:Y:S01]  /*2530*/  FADD R60, R8, R60 ;  /* 0x0000003c083c7221 */ /* 0x000fe20000000000 */
[----:B------:R-:W-:Y:S01]  /*2540*/  FFMA R84, R181, R8, R84 ;  /* 0x00000008b5547223 */ /* 0x000fe20000000054 */
[----:B------:R-:W0:Y:S02]  /*2550*/  LDC R34, c[0x0][0x380] ;  /* 0x0000e000ff227b82 */ /* 0x000e240000000800 */
[----:B------:R-:W2:Y:S01]  /*2560*/  SHFL.DOWN PT, R5, R4, 0x2, 0x1f ;  /* 0x08401f0004057f89 */ /* 0x000ea200000e0000 */
[----:B------:R-:W-:Y:S01]  /*2570*/  LOP3.LUT R7, R168, 0x1f, RZ, 0xc0, !PT ;  /* 0x0000001fa8077812 */ /* 0x000fe200078ec0ff */
[----:B-1----:R-:W-:-:S03]  /*2580*/  FADD R6, R15, R6 ;  /* 0x000000060f067221 */ /* 0x002fc60000000000 */
[----:B------:R-:W-:Y:S02]  /*2590*/  ISETP.GT.U32.AND P1, PT, R7, 0x3, PT ;  /* 0x000000030700780c */ /* 0x000fe40003f24070 */
[----:B------:R-:W1:Y:S01]  /*25a0*/  SHFL.DOWN PT, R7, R6, 0x1, 0x1f ;  /* 0x08201f0006077f89 */ /* 0x000e6200000e0000 */
[----:B------:R-:W-:Y:S01]  /*25b0*/  LOP3.LUT P2, RZ, R168, 0x1f, RZ, 0xc0, !PT ;  /* 0x0000001fa8ff7812 */ /* 0x000fe2000784c0ff */
[----:B--2---:R-:W-:-:S05]  /*25c0*/  FADD R5, R4, R5 ;  /* 0x0000000504057221 */ /* 0x004fca0000000000 */
[----:B------:R-:W2:Y:S01]  /*25d0*/  SHFL.DOWN PT, R8, R5, 0x1, 0x1f ;  /* 0x08201f0005087f89 */ /* 0x000ea200000e0000 */
[----:B------:R-:W-:Y:S01]  /*25e0*/  BSSY.RECONVERGENT B0, `(.L_x_2603) ;  /* 0x0000047000007945 */ /* 0x000fe20003800200 */
        /* <DEDUP_REMOVED lines=60> */
[----:B--2---:R-:W-:Y:S01]  /*29b0*/  FADD R5, R5, R8 ;  /* 0x0000000805057221 */ /* 0x004fe20000000000 */
[----:B0-----:R-:W-:Y:S06]  /*29c0*/  @P2 BRA `(.L_x_2604) ;  /* 0x0000000000202947 */ /* 0x001fec0003800000 */
        /* <DEDUP_REMOVED lines=8> */
.L_x_2604:
[----:B------:R-:W-:Y:S05]  /*2a50*/  BSYNC.RECONVERGENT B0 ;  /* 0x0000000000007941 */ /* 0x000fea0003800200 */
.L_x_2603:
        /* <DEDUP_REMOVED lines=36> */
.L_x_2606:
[----:B------:R-:W-:Y:S05]  /*2ca0*/  BSYNC.RECONVERGENT B0 ;  /* 0x0000000000007941 */ /* 0x000fea0003800200 */
.L_x_2605:
        /* <DEDUP_REMOVED lines=32> */
.L_x_2608:
[----:B0-----:R-:W2:Y:S04]  /*2eb0*/  LDG.E.STRONG.GPU R6, desc[UR4][R4.64] ;  /* 0x0000000404067981 */ /* 0x001ea8000c1ef900 */
[----:B--2---:R-:W-:Y:S01]  /*2ec0*/  CCTL.IVALL ;  /* 0x00000000ff00798f */ /* 0x004fe20002000000 */
[----:B------:R-:W-:Y:S05]  /*2ed0*/  YIELD ;  /* 0x0000000000007946 */ /* 0x000fea0003800000 */
[----:B------:R-:W-:-:S13]  /*2ee0*/  ISETP.NE.AND P2, PT, R6, R11, PT ;  /* 0x0000000b0600720c */ /* 0x000fda0003f45270 */
[----:B------:R-:W-:Y:S05]  /*2ef0*/  @P2 BRA `(.L_x_2608) ;  /* 0xfffffffc00ec2947 */ /* 0x000fea000383ffff */
.L_x_2607:
        /* <DEDUP_REMOVED lines=172> */
[--C-:B------:R-:W-:Y:S01]  /*39c0*/  IMAD.WIDE.U32 R28, R175, 0x10, R32.reuse ;  /* 0x00000010af1c7825 */ /* 0x100fe200078e0020 */
[----:B------:R-:W-:Y:S02]  /*39d0*/  F2FP.BF16.F32.PACK_AB R11, R18, R11 ;  /* 0x0000000b120b723e */ /* 0x000fe400000010ff */
[----:B------:R-:W-:Y:S01]  /*39e0*/  F2FP.BF16.F32.PACK_AB R10, R16, R205 ;  /* 0x000000cd100a723e */ /* 0x000fe200000010ff */
[--C-:B------:R-:W-:Y:S01]  /*39f0*/  IMAD.WIDE.U32 R30, R177, 0x10, R32.reuse ;  /* 0x00000010b11e7825 */ /* 0x100fe200078e0020 */
[----:B------:R-:W-:Y:S01]  /*3a00*/  F2FP.BF16.F32.PACK_AB R9, R14, R9 ;  /* 0x000000090e09723e */ /* 0x000fe200000010ff */
[----:B------:R0:W-:Y:S01]  /*3a10*/  STG.E.128 desc[UR4][R24.64], R4 ;  /* 0x0000000418007986 */ /* 0x0001e2000c101d04 */
[----:B------:R-:W-:Y:S01]  /*3a20*/  F2FP.BF16.F32.PACK_AB R8, R12, R215 ;  /* 0x000000d70c08723e */ /* 0x000fe200000010ff */
[----:B------:R-:W-:Y:S01]  /*3a30*/  IMAD.WIDE.U32 R32, R179, 0x10, R32 ;  /* 0x00000010b3207825 */ /* 0x000fe200078e0020 */
[----:B------:R-:W-:-:S02]  /*3a40*/  F2FP.BF16.F32.PACK_AB R15, R38, R15 ;  /* 0x0000000f260f723e */ /* 0x000fc400000010ff */
[----:B------:R-:W-:Y:S01]  /*3a50*/  F2FP.BF16.F32.PACK_AB R14, R36, R185 ;  /* 0x000000b9240e723e */ /* 0x000fe200000010ff */
[----:B------:R0:W-:Y:S01]  /*3a60*/  STG.E.128 desc[UR4][R26.64], R8 ;  /* 0x000000081a007986 */ /* 0x0001e2000c101d04 */
[----:B------:R-:W-:Y:S02]  /*3a70*/  F2FP.BF16.F32.PACK_AB R13, R22, R13 ;  /* 0x0000000d160d723e */ /* 0x000fe400000010ff */
[----:B------:R-:W-:Y:S02]  /*3a80*/  F2FP.BF16.F32.PACK_AB R12, R20, R193 ;  /* 0x000000c1140c723e */ /* 0x000fe400000010ff */
        /* <DEDUP_REMOVED lines=92> */
.L_x_2602:
        /* <DEDUP_REMOVED lines=11> */
[----:B-1----:R-:W-:Y:S01]  /*4100*/  IMAD.WIDE.U32 R44, R45, 0x20, R54 ;  /* 0x000000202d2c7825 */ /* 0x002fe200078e0036 */
[----:B------:R1:W-:Y:S03]  /*4110*/  STG.E.128 desc[UR4][R2.64+0x10], R24 ;  /* 0x0000101802007986 */ /* 0x0003e6000c101d04 */
[--C-:B------:R-:W-:Y:S01]  /*4120*/  IMAD.WIDE.U32 R48, R71, 0x20, R52.reuse ;  /* 0x0000002047307825 */ /* 0x100fe200078e0034 */
[----:B------:R-:W-:Y:S03]  /*4130*/  STG.E.128 desc[UR4][R44.64], R4 ;  /* 0x000000042c007986 */ /* 0x000fe6000c101d04 */
[--C-:B------:R-:W-:Y:S01]  /*4140*/  IMAD.WIDE.U32 R50, R101, 0x20, R52.reuse ;  /* 0x0000002065327825 */ /* 0x100fe200078e0034 */
[----:B------:R-:W-:Y:S03]  /*4150*/  STG.E.128 desc[UR4][R44.64+0x10], R8 ;  /* 0x000010082c007986 */ /* 0x000fe6000c101d04 */
[----:B------:R-:W-:Y:S01]  /*4160*/  IMAD.WIDE.U32 R52, R103, 0x20, R52 ;  /* 0x0000002067347825 */ /* 0x000fe200078e0034 */
[----:B------:R-:W-:Y:S03]  /*4170*/  STG.E.128 desc[UR4][R46.64], R28 ;  /* 0x0000001c2e007986 */ /* 0x000fe6000c101d04 */
[--C-:B0-----:R-:W-:Y:S01]  /*4180*/  IMAD.WIDE.U32 R20, R69, 0x20, R54.reuse ;  /* 0x0000002045147825 */ /* 0x101fe200078e0036 */
[----:B------:R-:W-:Y:S03]  /*4190*/  STG.E.128 desc[UR4][R46.64+0x10], R32 ;  /* 0x000010202e007986 */ /* 0x000fe6000c101d04 */
[--C-:B-1----:R-:W-:Y:S01]  /*41a0*/  IMAD.WIDE.U32 R2, R71, 0x20, R54.reuse ;  /* 0x0000002047027825 */ /* 0x102fe200078e0036 */
[----:B------:R-:W-:Y:S03]  /*41b0*/  STG.E.128 desc[UR4][R20.64], R12 ;  /* 0x0000000c14007986 */ /* 0x000fe6000c101d04 */
[--C-:B------:R-:W-:Y:S01]  /*41c0*/  IMAD.WIDE.U32 R22, R101, 0x20, R54.reuse ;  /* 0x0000002065167825 */ /* 0x100fe200078e0036 */
        /* <DEDUP_REMOVED lines=15> */
.L_x_2610:
        /* <DEDUP_REMOVED lines=12> */
.L_x_4837:


//--------------------- .text._ZN18transformer_engine13normalization28ln_bwd_finalize_tuned_kernelINS0_22Kernel_traits_finalizeILj40960E6__halffS3_fjLj1024ELj4ENS0_18Kernel_traits_baseILj40960ES3_fS3_fjLj1024EEEEEEEvNS0_20BackwardKernelParamsE --------------------------
	.section	.text._ZN18transformer_engine13normalization28ln_bwd_finalize_tuned_kernelINS0_22Kernel_traits_finalizeILj40960E6__halffS3_fjLj1024ELj4ENS0_18Kernel_traits_baseILj40960ES3_fS3_fjLj1024EEEEEEEvNS0_20BackwardKernelParamsE,"ax",@progbits
	.align	128
        .global         _ZN18transformer_engine13normalization28ln_bwd_finalize_tuned_kernelINS0_22Kernel_traits_finalizeILj40960E6__halffS3_fjLj1024ELj4ENS0_18Kernel_traits_baseILj40960ES3_fS3_fjLj1024EEEEEEEvNS0_20BackwardKernelParamsE
        .type           _ZN18transformer_engine13normalization28ln_bwd_finalize_tuned_kernelINS0_22Kernel_traits_finalizeILj40960E6__halffS3_fjLj1024ELj4ENS0_18Kernel_traits_baseILj40960ES3_fS3_fjLj1024EEEEEEEvNS0_20BackwardKernelParamsE,@function
        .size           _ZN18transformer_engine13normalization28ln_bwd_finalize_tuned_kernelINS0_22Kernel_traits_finalizeILj40960E6__halffS3_fjLj1024ELj4ENS0_18Kernel_traits_baseILj40960ES3_fS3_fjLj1024EEEEEEEvNS0_20BackwardKernelParamsE,(.L_x_4838 - _ZN18transformer_engine13normalization28ln_bwd_finalize_tuned_kernelINS0_22Kernel_traits_finalizeILj40960E6__halffS3_fjLj1024ELj4ENS0_18Kernel_traits_baseILj40960ES3_fS3_fjLj1024EEEEEEEvNS0_20BackwardKernelParamsE)
        .other          _ZN18transformer_engine13normalization28ln_bwd_finalize_tuned_kernelINS0_22Kernel_traits_finalizeILj40960E6__halffS3_fjLj1024ELj4ENS0_18Kernel_traits_baseILj40960ES3_fS3_fjLj1024EEEEEEEvNS0_20BackwardKernelParamsE,@"STO_CUDA_ENTRY STV_DEFAULT"
_ZN18transformer_engine13normalization28ln_bwd_finalize_tuned_kernelINS0_22Kernel_traits_finalizeILj40960E6__halffS3_fjLj1024ELj4ENS0_18Kernel_traits_baseILj40960ES3_fS3_fjLj1024EEEEEEEvNS0_20BackwardKernelParamsE:
.text._ZN18transformer_engine13normalization28ln_bwd_finalize_tuned_kernelINS0_22Kernel_traits_finalizeILj40960E6__halffS3_fjLj1024ELj4ENS0_18Kernel_traits_baseILj40960ES3_fS3_fjLj1024EEEEEEEvNS0_20BackwardKernelParamsE:
        /* <DEDUP_REMOVED lines=35> */
.L_x_2615:
        /* <DEDUP_REMOVED lines=118> */
.L_x_2614:
[----:B------:R-:W-:Y:S05]  /*0990*/  BSYNC.RECONVERGENT B1 ;  /* 0x0000000000017941 */ /* 0x000fea0003800200 */
.L_x_2613:
        /* <DEDUP_REMOVED lines=65> */
.L_x_2617:
[----:B------:R-:W-:Y:S05]  /*0db0*/  BSYNC.RECONVERGENT B1 ;  /* 0x0000000000017941 */ /* 0x000fea0003800200 */
.L_x_2616:
        /* <DEDUP_REMOVED lines=37> */
.L_x_2619:
[----:B------:R-:W-:Y:S05]  /*1010*/  BSYNC.RECONVERGENT B1 ;  /* 0x0000000000017941 */ /* 0x000fea0003800200 */
.L_x_2618:
[----:B------:R-:W-:Y:S05]  /*1020*/  @!P1 BRA `(.L_x_2612) ;  /* 0x00000000003c9947 */ /* 0x000fea0003800000 */
[----:B------:R-:W0:Y:S01]  /*1030*/  LDC.64 R6, c[0x0][0x3d8] ;  /* 0x0000f600ff067b82 */ /* 0x000e220000000a00 */
[----:B------:R-:W-:Y:S01]  /*1040*/  IMAD R2, R15, 0xa000, R11 ;  /* 0x0000a0000f027824 */ /* 0x000fe200078e020b */
[----:B------:R-:W-:-:S04]  /*1050*/  IADD3 R24, PT, PT, -R24, RZ, RZ ;  /* 0x000000ff18187210 */ /* 0x000fc80007ffe1ff */
[----:B------:R-:W-:Y:S02]  /*1060*/  IADD3 R11, PT, PT, R13, R2, RZ ;  /* 0x000000020d0b7210 */ /* 0x000fe40007ffe0ff */
[----:B------:R-:W1:Y:S05]  /*1070*/  LDC.64 R8, c[0x0][0x3e0] ;  /* 0x0000f800ff087b82 */ /* 0x000e6a0000000a00 */
.L_x_2620:
        /* <DEDUP_REMOVED lines=10> */
.L_x_2612:
[----:B------:R-:W-:Y:S05]  /*1120*/  BSYNC.RECONVERGENT B0 ;  /* 0x0000000000007941 */ /* 0x000fea0003800200 */
.L_x_2611:
        /* <DEDUP_REMOVED lines=55> */
.L_x_2621:
        /* <DEDUP_REMOVED lines=14> */
.L_x_4838:


//--------------------- .text._ZN18transformer_engine13normalization19ln_bwd_tuned_kernelINS0_13Kernel_traitsI6__halffS3_fjLj40960ELj4ELj1ELj8ELj16ENS0_18Kernel_traits_baseILj40960ES3_fS3_fjLj256EEEEEEEvNS0_20BackwardKernelParamsE --------------------------
	.section	.text._ZN18transformer_engine13normalization19ln_bwd_tuned_kernelINS0_13Kernel_traitsI6__halffS3_fjLj40960ELj4ELj1ELj8ELj16ENS0_18Kernel_traits_baseILj40960ES3_fS3_fjLj256EEEEEEEvNS0_20BackwardKernelParamsE,"ax",@progbits
	.align	128
        .global         _ZN18transformer_engine13normalization19ln_bwd_tuned_kernelINS0_13Kernel_traitsI6__halffS3_fjLj40960ELj4ELj1ELj8ELj16ENS0_18Kernel_traits_baseILj40960ES3_fS3_fjLj256EEEEEEEvNS0_20BackwardKernelParamsE
        .type           _ZN18transformer_engine13normalization19ln_bwd_tuned_kernelINS0_13Kernel_traitsI6__halffS3_fjLj40960ELj4ELj1ELj8ELj16ENS0_18Kernel_traits_baseILj40960ES3_fS3_fjLj256EEEEEEEvNS0_20BackwardKernelParamsE,@function
        .size           _ZN18transformer_engine13normalization19ln_bwd_tuned_kernelINS0_13Kernel_traitsI6__halffS3_fjLj40960ELj4ELj1ELj8ELj16ENS0_18Kernel_traits_baseILj40960ES3_fS3_fjLj256EEEEEEEvNS0_20BackwardKernelParamsE,(.L_x_4839 - _ZN18transformer_engine13normalization19ln_bwd_tuned_kernelINS0_13Kernel_traitsI6__halffS3_fjLj40960ELj4ELj1ELj8ELj16ENS0_18Kernel_traits_baseILj40960ES3_fS3_fjLj256EEEEEEEvNS0_20BackwardKernelParamsE)
        .other          _ZN18transformer_engine13normalization19ln_bwd_tuned_kernelINS0_13Kernel_traitsI6__halffS3_fjLj40960ELj4ELj1ELj8ELj16ENS0_18Kernel_traits_baseILj40960ES3_fS3_fjLj256EEEEEEEvNS0_20BackwardKernelParamsE,@"STO_CUDA_ENTRY STV_DEFAULT"
_ZN18transformer_engine13normalization19ln_bwd_tuned_kernelINS0_13Kernel_traitsI6__halffS3_fjLj40960ELj4ELj1ELj8ELj16ENS0_18Kernel_traits_baseILj40960ES3_fS3_fjLj256EEEEEEEvNS0_20BackwardKernelParamsE:
.text._ZN18transformer_engine13normalization19ln_bwd_tuned_kernelINS0_13Kernel_traitsI6__halffS3_fjLj40960ELj4ELj1ELj8ELj16ENS0_18Kernel_traits_baseILj40960ES3_fS3_fjLj256EEEEEEEvNS0_20BackwardKernelParamsE:
        /* <DEDUP_REMOVED lines=105> */
[----:B0-----:R-:W-:Y:S01]  /*0690*/  SHF.R.U32.HI R2, RZ, 0x10, R9 ;  /* 0x00000010ff027819 */ /* 0x001fe20000011609 */
        /* <DEDUP_REMOVED lines=83> */
[C---:B------:R-:W-:Y:S01]  /*0bd0*/  FADD R130, R126.reuse, R7 ;  /* 0x000000077e827221 */ /* 0x040fe20000000000 */
[C---:B------:R-:W-:Y:S01]  /*0be0*/  FADD R129, R126.reuse, R129 ;  /* 0x000000817e817221 */ /* 0x040fe20000000000 */
[C---:B------:R-:W-:Y:S01]  /*0bf0*/  FADD R128, R126.reuse, R5 ;  /* 0x000000057e807221 */ /* 0x040fe20000000000 */
[C---:B------:R-:W-:Y:S01]  /*0c00*/  FADD R127, R126.reuse, R127 ;  /* 0x0000007f7e7f7221 */ /* 0x040fe20000000000 */
[----:B------:R-:W-:Y:S01]  /*0c10*/  FADD R126, R126, R3 ;  /* 0x000000037e7e7221 */ /* 0x000fe20000000000 */
        /* <DEDUP_REMOVED lines=14> */
[----:B------:R-:W-:-:S07]  /*0d00*/  CS2R R32, SRZ ;  /* 0x0000000000207805 */ /* 0x000fce000001ff00 */
.L_x_2629:
        /* <DEDUP_REMOVED lines=12> */
[C---:B---3--:R-:W-:Y:S01]  /*0dd0*/  IMAD.WIDE.U32 R78, R195.reuse, 0x10, R92 ;  /* 0x00000010c34e7825 */ /* 0x048fe200078e005c */
[C---:B------:R-:W-:Y:S02]  /*0de0*/  IADD3 R188, PT, PT, R195.reuse, 0x2000, RZ ;  /* 0x00002000c3bc7810 */ /* 0x040fe40007ffe0ff */
[C---:B------:R-:W-:Y:S01]  /*0df0*/  IADD3 R189, PT, PT, R195.reuse, 0x1c00, RZ ;  /* 0x00001c00c3bd7810 */ /* 0x040fe20007ffe0ff */
[C---:B----4-:R-:W-:Y:S01]  /*0e00*/  IMAD.WIDE.U32 R154, R195.reuse, 0x8, R156 ;  /* 0x00000008c39a7825 */ /* 0x050fe200078e009c */
[----:B------:R-:W-:Y:S01]  /*0e10*/  IADD3 R194, PT, PT, R195, 0x800, RZ ;  /* 0x00000800c3c27810 */ /* 0x000fe20007ffe0ff */
[----:B------:R-:W2:Y:S02]  /*0e20*/  LDG.E.128 R60, desc[UR4][R78.64+0x4000] ;  /* 0x004000044e3c7981 */ /* 0x000ea4000c1e1d00 */
[--C-:B------:R-:W-:Y:S02]  /*0e30*/  IMAD.WIDE.U32 R88, R188, 0x10, R92.reuse ;  /* 0x00000010bc587825 */ /* 0x100fe400078e005c */
[----:B------:R-:W3:Y:S02]  /*0e40*/  LDG.E.64 R138, desc[UR4][R154.64] ;  /* 0x000000049a8a7981 */ /* 0x000ee4000c1e1b00 */
[----:B------:R-:W-:-:S02]  /*0e50*/  IMAD.WIDE.U32 R84, R189, 0x10, R92 ;  /* 0x00000010bd547825 */ /* 0x000fc400078e005c */
[----:B------:R-:W4:Y:S02]  /*0e60*/  LDG.E.128 R88, desc[UR4][R88.64] ;  /* 0x0000000458587981 */ /* 0x000f24000c1e1d00 */
[----:B------:R-:W-:Y:S02]  /*0e70*/  IMAD.WIDE.U32 R64, R194, 0x10, R92 ;  /* 0x00000010c2407825 */ /* 0x000fe400078e005c */
[----:B------:R-:W3:Y:S02]  /*0e80*/  LDG.E.128 R84, desc[UR4][R84.64] ;  /* 0x0000000454547981 */ /* 0x000ee4000c1e1d00 */
[----:B-----5:R-:W-:Y:S02]  /*0e90*/  IMAD.WIDE R198, R125, 0x4, R198 ;  /* 0x000000047dc67825 */ /* 0x020fe400078e02c6 */
[----:B------:R-:W5:Y:S04]  /*0ea0*/  LDG.E.128 R56, desc[UR4][R78.64] ;  /* 0x000000044e387981 */ /* 0x000f68000c1e1d00 */
        /* <DEDUP_REMOVED lines=36> */
[C---:B----4-:R-:W-:Y:S01]  /*10f0*/  FADD R63, -R229.reuse, R88 ;  /* 0x00000058e53f7221 */ /* 0x050fe20000000100 */
[----:B---3--:R-:W-:Y:S01]  /*1100*/  SHF.R.U64 R88, R138, 0x10, R139 ;  /* 0x000000108a587819 */ /* 0x008fe2000000128b */
[C---:B------:R-:W-:Y:S01]  /*1110*/  FADD R215, -R229.reuse, R87 ;  /* 0x00000057e5d77221 */ /* 0x040fe20000000100 */
[----:B------:R-:W-:Y:S02]  /*1120*/  HADD2.F32 R87, -RZ, R138.H0_H0 ;  /* 0x2000008aff577230 */ /* 0x000fe40000004100 */
[C---:B-----5:R-:W-:Y:S01]  /*1130*/  FADD R226, -R229.reuse, R57 ;  /* 0x00000039e5e27221 */ /* 0x060fe20000000100 */
[----:B------:R-:W-:Y:S01]  /*1140*/  FADD R0, -R229, R56 ;  /* 0x00000038e5007221 */ /* 0x000fe20000000100 */
[----:B------:R-:W-:-:S02]  /*1150*/  HADD2.F32 R88, -RZ, R88.H0_H0 ;  /* 0x20000058ff587230 */ /* 0x000fc40000004100 */
[C---:B------:R-:W-:Y:S01]  /*1160*/  FADD R201, -R229.reuse, R65 ;  /* 0x00000041e5c97221 */ /* 0x040fe20000000100 */
[----:B------:R-:W-:Y:S01]  /*1170*/  FADD R223, -R229, R89 ;  /* 0x00000059e5df7221 */ /* 0x000fe20000000100 */
[----:B------:R-:W-:Y:S02]  /*1180*/  HADD2.F32 R89, -RZ, R139.H0_H0 ;  /* 0x2000008bff597230 */ /* 0x000fe40000004100 */
[C---:B------:R-:W-:Y:S01]  /*1190*/  FMUL R226, R186.reuse, R226 ;  /* 0x000000e2bae27220 */ /* 0x040fe20000400000 */
[C---:B------:R-:W-:Y:S01]  /*11a0*/  FMUL R220, R186.reuse, R209 ;  /* 0x000000d1badc7220 */ /* 0x040fe20000400000 */
[----:B------:R-:W-:Y:S01]  /*11b0*/  FMUL R209, R167, R87 ;  /* 0x00000057a7d17220 */ /* 0x000fe20000400000 */
[----:B------:R-:W-:Y:S01]  /*11c0*/  SHF.R.U32.HI R139, RZ, 0x10, R139 ;  /* 0x00000010ff8b7819 */ /* 0x000fe2000001168b */
[C---:B------:R-:W-:Y:S01]  /*11d0*/  FMUL R0, R186.reuse, R0 ;  /* 0x00000000ba007220 */ /* 0x040fe20000400000 */
[----:B------:R-:W-:Y:S01]  /*11e0*/  FMUL R210, R186, R201 ;  /* 0x000000c9bad27220 */ /* 0x000fe20000400000 */
[----:B------:R-:W-:Y:S01]  /*11f0*/  FADD R207, -R229, R61 ;  /* 0x0000003de5cf7221 */ /* 0x000fe20000000100 */
[-C--:B------:R-:W-:Y:S01]  /*1200*/  FFMA R121, R226, R88.reuse, R121 ;  /* 0x00000058e2797223 */ /* 0x080fe20000000079 */
[----:B------:R-:W-:Y:S01]  /*1210*/  FADD R120, R88, R120 ;  /* 0x0000007858787221 */ /* 0x000fe20000000000 */
[----:B------:R-:W-:Y:S01]  /*1220*/  FMUL R201, R127, R88 ;  /* 0x000000587fc97220 */ /* 0x000fe20000400000 */
[----:B------:R-:W-:Y:S01]  /*1230*/  FADD R88, RZ, R209 ;  /* 0x000000d1ff587221 */ /* 0x000fe20000000000 */
[----:B------:R-:W-:Y:S01]  /*1240*/  FADD R224, -R229, R58 ;  /* 0x0000003ae5e07221 */ /* 0x000fe20000000100 */
[----:B------:R-:W-:Y:S01]  /*1250*/  FADD R122, R87, R122 ;  /* 0x0000007a577a7221 */ /* 0x000fe20000000000 */
[----:B------:R-:W-:Y:S01]  /*1260*/  FFMA R123, R0, R87, R123 ;  /* 0x00000057007b7223 */ /* 0x000fe2000000007b */
[C---:B------:R-:W-:Y:S01]  /*1270*/  FADD R222, -R229.reuse, R59 ;  /* 0x0000003be5de7221 */ /* 0x040fe20000000100 */
[----:B------:R-:W-:Y:S01]  /*1280*/  FADD R199, -R229, R67 ;  /* 0x00000043e5c77221 */ /* 0x000fe20000000100 */
[----:B------:R-:W-:Y:S01]  /*1290*/  FMUL R218, R186, R207 ;  /* 0x000000cfbada7220 */ /* 0x000fe20000400000 */
[----:B------:R-:W-:-:S02]  /*12a0*/  HADD2.F32 R87, -RZ, R139.H0_H0 ;  /* 0x2000008bff577230 */ /* 0x000fc40000004100 */
[----:B------:R-:W-:Y:S01]  /*12b0*/  FADD R59, -R229, R90 ;  /* 0x0000005ae53b7221 */ /* 0x000fe20000000100 */
[----:B------:R-:W-:Y:S01]  /*12c0*/  FMUL R207, R166, R89 ;  /* 0x00000059a6cf7220 */ /* 0x000fe20000400000 */
[----:B------:R-:W-:Y:S01]  /*12d0*/  FADD R88, R88, R201 ;  /* 0x000000c958587221 */ /* 0x000fe20000000000 */
[----:B------:R-:W-:Y:S01]  /*12e0*/  HADD2.F32 R90, -RZ, R140.H0_H0 ;  /* 0x2000008cff5a7230 */ /* 0x000fe20000004100 */
[----:B------:R-:W-:Y:S01]  /*12f0*/  SHF.R.U64 R140, R140, 0x10, R141 ;  /* 0x000000108c8c7819 */ /* 0x000fe2000000128d */
[C---:B------:R-:W-:Y:S01]  /*1300*/  FMUL R224, R186.reuse, R224 ;  /* 0x000000e0bae07220 */ /* 0x040fe20000400000 */
[----:B------:R-:W-:Y:S01]  /*1310*/  FMUL R206, R186, R199 ;  /* 0x000000c7bace7220 */ /* 0x000fe20000400000 */
[----:B------:R-:W-:Y:S01]  /*1320*/  FMUL R199, R126, R87 ;  /* 0x000000577ec77220 */ /* 0x000fe20000400000 */
[----:B------:R-:W-:Y:S01]  /*1330*/  FADD R88, R88, R207 ;  /* 0x000000cf58587221 */ /* 0x000fe20000000000 */
[----:B------:R-:W-:Y:S01]  /*1340*/  FADD R118, R89, R118 ;  /* 0x0000007659767221 */ /* 0x000fe20000000000 */
[----:B------:R-:W-:Y:S01]  /*1350*/  FFMA R119, R224, R89, R119 ;  /* 0x00000059e0777223 */ /* 0x000fe20000000077 */
[C---:B------:R-:W-:Y:S01]  /*1360*/  FADD R197, -R229.reuse, R69 ;  /* 0x00000045e5c57221 */ /* 0x040fe20000000100 */
[----:B------:R-:W-:Y:S01]  /*1370*/  FADD R225, -R229, R91 ;  /* 0x0000005be5e17221 */ /* 0x000fe20000000100 */
[----:B------:R-:W-:Y:S01]  /*1380*/  FMUL R214, R186, R205 ;  /* 0x000000cdbad67220 */ /* 0x000fe20000400000 */
[----:B------:R-:W-:-:S02]  /*1390*/  HADD2.F32 R89, -RZ, R140.H0_H0 ;  /* 0x2000008cff597230 */ /* 0x000fc40000004100 */
[----:B------:R-:W-:Y:S01]  /*13a0*/  FMUL R205, R169, R90 ;  /* 0x0000005aa9cd7220 */ /* 0x000fe20000400000 */
[----:B------:R-:W-:Y:S02]  /*13b0*/  HADD2.F32 R91, -RZ, R141.H0_H0 ;  /* 0x2000008dff5b7230 */ /* 0x000fe40000004100 */
[----:B------:R-:W-:Y:S01]  /*13c0*/  FADD R88, R88, R199 ;  /* 0x000000c758587221 */ /* 0x000fe20000000000 */
[----:B------:R-:W-:Y:S01]  /*13d0*/  SHF.R.U32.HI R141, RZ, 0x10, R141 ;  /* 0x00000010ff8d7819 */ /* 0x000fe2000001168d */
[----:B------:R-:W-:Y:S01]  /*13e0*/  FADD R203, -R229, R62 ;  /* 0x0000003ee5cb7221 */ /* 0x000fe20000000100 */
[----:B------:R-:W-:Y:S01]  /*13f0*/  FMUL R202, R186, R197 ;  /* 0x000000c5baca7220 */ /* 0x000fe20000400000 */
[----:B------:R-:W-:Y:S01]  /*1400*/  FMUL R197, R129, R89 ;  /* 0x0000005981c57220 */ /* 0x000fe20000400000 */
[----:B------:R-:W-:Y:S01]  /*1410*/  FADD R88, R88, R205 ;  /* 0x000000cd58587221 */ /* 0x000fe20000000000 */
[C---:B------:R-:W-:Y:S01]  /*1420*/  FMUL R222, R186.reuse, R222 ;  /* 0x000000debade7220 */ /* 0x040fe20000400000 */
[----:B------:R-:W-:Y:S01]  /*1430*/  FMUL R216, R186, R203 ;  /* 0x000000cbbad87220 */ /* 0x000fe20000400000 */
[--C-:B------:R-:W-:Y:S01]  /*1440*/  SHF.R.U64 R221, R156, 0x10, R157.reuse ;  /* 0x000000109cdd7819 */ /* 0x100fe2000000129d */
[----:B------:R-:W-:Y:S01]  /*1450*/  HADD2.F32 R233, -RZ, R157.H0_H0 ;  /* 0x2000009dffe97230 */ /* 0x000fe20000004100 */
[----:B------:R-:W-:Y:S01]  /*1460*/  SHF.R.U32.HI R217, RZ, 0x10, R157 ;  /* 0x00000010ffd97819 */ /* 0x000fe2000001169d */
[----:B------:R-:W-:-:S02]  /*1470*/  HADD2.F32 R157, -RZ, R141.H0_H0 ;  /* 0x2000008dff9d7230 */ /* 0x000fc40000004100 */
[----:B------:R-:W-:Y:S01]  /*1480*/  FMUL R203, R168, R91 ;  /* 0x0000005ba8cb7220 */ /* 0x000fe20000400000 */
[----:B------:R-:W-:Y:S01]  /*1490*/  FADD R88, R88, R197 ;  /* 0x000000c558587221 */ /* 0x000fe20000000000 */
[----:B------:R-:W-:Y:S01]  /*14a0*/  FADD R69, -R229, R86 ;  /* 0x00000056e5457221 */ /* 0x000fe20000000100 */
[----:B------:R-:W-:Y:S01]  /*14b0*/  SHF.R.U64 R244, R142, 0x10, R143 ;  /* 0x000000108ef47819 */ /* 0x000fe2000000128f */
[----:B------:R-:W-:Y:S01]  /*14c0*/  FFMA R117, R222, R87, R117 ;  /* 0x00000057de757223 */ /* 0x000fe20000000075 */
[----:B------:R-:W-:Y:S01]  /*14d0*/  FADD R116, R87, R116 ;  /* 0x0000007457747221 */ /* 0x000fe20000000000 */
[----:B------:R-:W-:Y:S02]  /*14e0*/  HADD2.F32 R86, -RZ, R142.H0_H0 ;  /* 0x2000008eff567230 */ /* 0x000fe40000004100 */
[----:B------:R-:W-:Y:S01]  /*14f0*/  FFMA R87, R0, R209, RZ ;  /* 0x000000d100577223 */ /* 0x000fe200000000ff */
[-C--:B------:R-:W-:Y:S01]  /*1500*/  FFMA R109, R214, R157.reuse, R109 ;  /* 0x0000009dd66d7223 */ /* 0x080fe2000000006d */
[----:B------:R-:W-:Y:S01]  /*1510*/  FADD R108, R157, R108 ;  /* 0x0000006c9d6c7221 */ /* 0x000fe20000000000 */
[----:B------:R-:W-:Y:S01]  /*1520*/  FMUL R157, R128, R157 ;  /* 0x0000009d809d7220 */ /* 0x000fe20000400000 */
[----:B------:R-:W-:Y:S01]  /*1530*/  FADD R88, R88, R203 ;  /* 0x000000cb58587221 */ /* 0x000fe20000000000 */
[C---:B------:R-:W-:Y:S01]  /*1540*/  FADD R241, -R229.reuse, R72 ;  /* 0x00000048e5f17221 */ /* 0x040fe20000000100 */
[----:B------:R-:W-:Y:S01]  /*1550*/  FADD R235, -R229, R74 ;  /* 0x0000004ae5eb7221 */ /* 0x000fe20000000100 */
[--C-:B------:R-:W-:Y:S01]  /*1560*/  SHF.R.U64 R74, R154, 0x10, R155.reuse ;  /* 0x000000109a4a7819 */ /* 0x100fe2000000129b */
[----:B------:R-:W-:Y:S01]  /*1570*/  HADD2.F32 R231, -RZ, R155.H0_H0 ;  /* 0x2000009bffe77230 */ /* 0x000fe20000004100 */
[----:B------:R-:W-:Y:S01]  /*1580*/  SHF.R.U32.HI R72, RZ, 0x10, R155 ;  /* 0x00000010ff487819 */ /* 0x000fe2000001169b */
[----:B------:R-:W-:-:S02]  /*1590*/  HADD2.F32 R244, -RZ, R244.H0_H0 ;  /* 0x200000f4fff47230 */ /* 0x000fc40000004100 */
[----:B------:R-:W-:Y:S01]  /*15a0*/  FFMA R87, R226, R201, R87 ;  /* 0x000000c9e2577223 */ /* 0x000fe20000000057 */
[----:B------:R-:W-:Y:S01]  /*15b0*/  FMUL R155, R171, R86 ;  /* 0x00000056ab9b7220 */ /* 0x000fe20000400000 */
[----:B------:R-:W-:Y:S01]  /*15c0*/  FADD R88, R88, R157 ;  /* 0x0000009d58587221 */ /* 0x000fe20000000000 */
[----:B------:R-:W-:Y:S02]  /*15d0*/  HADD2.F32 R65, -RZ, R143.H0_H0 ;  /* 0x2000008fff417230 */ /* 0x000fe40000004100 */
[C---:B------:R-:W-:Y:S01]  /*15e0*/  FADD R243, -R229.reuse, R70 ;  /* 0x00000046e5f37221 */ /* 0x040fe20000000100 */
[----:B------:R-:W-:Y:S01]  /*15f0*/  SHF.R.U32.HI R143, RZ, 0x10, R143 ;  /* 0x00000010ff8f7819 */ /* 0x000fe2000001168f */
[----:B------:R-:W-:Y:S01]  /*1600*/  FADD R212, -R229, R64 ;  /* 0x00000040e5d47221 */ /* 0x000fe20000000100 */
[----:B------:R-:W-:Y:S02]  /*1610*/  HADD2.F32 R236, -RZ, R154.H0_H0 ;  /* 0x2000009affec7230 */ /* 0x000fe40000004100 */
[----:B------:R-:W-:Y:S01]  /*1620*/  FFMA R113, R218, R89, R113 ;  /* 0x00000059da717223 */ /* 0x000fe20000000071 */
[----:B------:R-:W-:Y:S01]  /*1630*/  FADD R112, R89, R112 ;  /* 0x0000007059707221 */ /* 0x000fe20000000000 */
[----:B------:R-:W-:Y:S01]  /*1640*/  FFMA R87, R224, R207, R87 ;  /* 0x000000cfe0577223 */ /* 0x000fe20000000057 */
[----:B------:R-:W-:Y:S01]  /*1650*/  FMUL R154, R131, R244 ;  /* 0x000000f4839a7220 */ /* 0x000fe20000400000 */
[----:B------:R-:W-:Y:S01]  /*1660*/  FADD R89, R88, R155 ;  /* 0x0000009b58597221 */ /* 0x000fe20000000000 */
[----:B------:R-:W-:Y:S01]  /*1670*/  FMUL R200, R186, R243 ;  /* 0x000000f3bac87220 */ /* 0x000fe20000400000 */
[----:B------:R-:W-:Y:S01]  /*1680*/  HADD2.F32 R70, -RZ, R152.H0_H0 ;  /* 0x20000098ff467230 */ /* 0x000fe20000004100 */
[----:B------:R-:W-:Y:S01]  /*1690*/  SHF.R.U64 R246, R152, 0x10, R153 ;  /* 0x0000001098f67819 */ /* 0x000fe20000001299 */
[----:B------:R-:W-:Y:S01]  /*16a0*/  FMUL R212, R186, R212 ;  /* 0x000000d4bad47220 */ /* 0x000fe20000400000 */
[----:B------:R-:W-:-:S02]  /*16b0*/  HADD2.F32 R243, -RZ, R143.H0_H0 ;  /* 0x2000008ffff37230 */ /* 0x000fc40000004100 */
[----:B------:R-:W-:Y:S01]  /*16c0*/  FFMA R87, R222, R199, R87 ;  /* 0x000000c7de577223 */ /* 0x000fe20000000057 */
[----:B------:R-:W-:Y:S01]  /*16d0*/  FMUL R152, R170, R65 ;  /* 0x00000041aa987220 */ /* 0x000fe20000400000 */
[----:B------:R-:W-:Y:S01]  /*16e0*/  FADD R89, R89, R154 ;  /* 0x0000009a59597221 */ /* 0x000fe20000000000 */
[C---:B------:R-:W-:Y:S01]  /*16f0*/  FADD R249, -R229.reuse, R68 ;  /* 0x00000044e5f97221 */ /* 0x040fe20000000100 */
[----:B------:R-:W-:Y:S01]  /*1700*/  FADD R211, -R229, R78 ;  /* 0x0000004ee5d37221 */ /* 0x000fe20000000100 */
[----:B------:R-:W-:Y:S01]  /*1710*/  SHF.R.U64 R242, R144, 0x10, R145 ;  /* 0x0000001090f27819 */ /* 0x000fe20000001291 */
[----:B------:R-:W-:Y:S01]  /*1720*/  HADD2.F32 R56, -RZ, R144.H0_H0 ;  /* 0x20000090ff387230 */ /* 0x000fe20000004100 */
[--C-:B------:R-:W-:Y:S01]  /*1730*/  SHF.R.U64 R78, R150, 0x10, R151.reuse ;  /* 0x00000010964e7819 */ /* 0x100fe20000001297 */
[----:B------:R-:W-:Y:S01]  /*1740*/  HADD2.F32 R68, -RZ, R151.H0_H0 ;  /* 0x20000097ff447230 */ /* 0x000fe20000004100 */
[----:B------:R-:W-:Y:S01]  /*1750*/  SHF.R.U32.HI R247, RZ, 0x10, R151 ;  /* 0x00000010fff77819 */ /* 0x000fe20000011697 */
[----:B------:R-:W-:Y:S01]  /*1760*/  FADD R106, R86, R106 ;  /* 0x0000006a566a7221 */ /* 0x000fe20000000000 */
[----:B------:R-:W-:Y:S01]  /*1770*/  FFMA R107, R212, R86, R107 ;  /* 0x00000056d46b7223 */ /* 0x000fe2000000006b */
[----:B------:R-:W-:Y:S01]  /*1780*/  FFMA R87, R220, R205, R87 ;  /* 0x000000cddc577223 */ /* 0x000fe20000000057 */
        /* <DEDUP_REMOVED lines=11> */
[----:B------:R-:W-:Y:S01]  /*1840*/  HADD2.F32 R67, -RZ, R145.H0_H0 ;  /* 0x20000091ff437230 */ /* 0x000fe20000004100 */
[----:B------:R-:W-:Y:S01]  /*1850*/  SHF.R.U32.HI R145, RZ, 0x10, R145 ;  /* 0x00000010ff917819 */ /* 0x000fe20000011691 */
[----:B------:R-:W-:Y:S02]  /*1860*/  HADD2.F32 R62, -RZ, R148.H0_H0 ;  /* 0x20000094ff3e7230 */ /* 0x000fe40000004100 */
[----:B------:R-:W-:Y:S01]  /*1870*/  FFMA R87, R216, R203, R87 ;  /* 0x000000cbd8577223 */ /* 0x000fe20000000057 */
[----:B------:R-:W-:Y:S01]  /*1880*/  FADD R251, -R229, R66 ;  /* 0x00000042e5fb7221 */ /* 0x000fe20000000100 */
[----:B------:R-:W-:Y:S01]  /*1890*/  FMUL R148, R133, R242 ;  /* 0x000000f285947220 */ /* 0x000fe20000400000 */
[----:B------:R-:W-:Y:S01]  /*18a0*/  FADD R89, R86, R149 ;  /* 0x0000009556597221 */ /* 0x000fe20000000000 */
[----:B------:R-:W-:Y:S01]  /*18b0*/  FADD R213, -R229, R77 ;  /* 0x0000004de5d57221 */ /* 0x000fe20000000100 */
[----:B------:R-:W-:-:S02]  /*18c0*/  HADD2.F32 R66, -RZ, R150.H0_H0 ;  /* 0x20000096ff427230 */ /* 0x000fc40000004100 */
[----:B------:R-:W-:Y:S01]  /*18d0*/  FADD R77, -R229, R85 ;  /* 0x00000055e54d7221 */ /* 0x000fe20000000100 */
[----:B------:R-:W-:Y:S01]  /*18e0*/  FMUL R150, R186, R235 ;  /* 0x000000ebba967220 */ /* 0x000fe20000400000 */
[----:B------:R-:W-:Y:S01]  /*18f0*/  HADD2.F32 R58, -RZ, R146.H0_H0 ;  /* 0x20000092ff3a7230 */ /* 0x000fe20000004100 */
[----:B------:R-:W-:Y:S01]  /*1900*/  SHF.R.U64 R85, R146, 0x10, R147 ;  /* 0x0000001092557819 */ /* 0x000fe20000001293 */
[----:B------:R-:W-:Y:S02]  /*1910*/  HADD2.F32 R235, -RZ, R145.H0_H0 ;  /* 0x20000091ffeb7230 */ /* 0x000fe40000004100 */
[----:B------:R-:W-:Y:S01]  /*1920*/  FFMA R87, R214, R157, R87 ;  /* 0x0000009dd6577223 */ /* 0x000fe20000000057 */
[----:B------:R-:W-:Y:S01]  /*1930*/  FMUL R146, R172, R67 ;  /* 0x00000043ac927220 */ /* 0x000fe20000400000 */
[----:B------:R-:W-:Y:S01]  /*1940*/  FADD R89, R89, R148 ;  /* 0x0000009459597221 */ /* 0x000fe20000000000 */
[C---:B------:R-:W-:Y:S01]  /*1950*/  FADD R239, -R229.reuse, R73 ;  /* 0x00000049e5ef7221 */ /* 0x040fe20000000100 */
[----:B------:R-:W-:Y:S01]  /*1960*/  FFMA R87, R212, R155, R87 ;  /* 0x0000009bd4577223 */ /* 0x000fe20000000057 */
[----:B------:R-:W-:Y:S01]  /*1970*/  FADD R73, -R229, R82 ;  /* 0x00000052e5497221 */ /* 0x000fe20000000100 */
[----:B------:R-:W-:Y:S01]  /*1980*/  FMUL R145, R132, R235 ;  /* 0x000000eb84917220 */ /* 0x000fe20000400000 */
[----:B------:R-:W-:Y:S01]  /*1990*/  FADD R86, R89, R146 ;  /* 0x0000009259567221 */ /* 0x000fe20000000000 */
[----:B------:R-:W-:Y:S01]  /*19a0*/  HADD2.F32 R60, -RZ, R147.H0_H0 ;  /* 0x20000093ff3c7230 */ /* 0x000fe20000004100 */
[----:B------:R-:W-:Y:S01]  /*19b0*/  SHF.R.U32.HI R82, RZ, 0x10, R147 ;  /* 0x00000010ff527819 */ /* 0x000fe20000011693 */
[C---:B------:R-:W-:Y:S01]  /*19c0*/  FMUL R147, R186.reuse, R237 ;  /* 0x000000edba937220 */ /* 0x040fe20000400000 */
[----:B------:R-:W-:Y:S01]  /*19d0*/  FMUL R208, R186, R251 ;  /* 0x000000fbbad07220 */ /* 0x000fe20000400000 */
[----:B------:R-:W-:-:S02]  /*19e0*/  HADD2.F32 R237, -RZ, R85.H0_H0 ;  /* 0x20000055ffed7230 */ /* 0x000fc40000004100 */
        /* <DEDUP_REMOVED lines=28> */
[----:B------:R-:W-:Y:S01]  /*1bb0*/  FFMA R87, R202, R148, R87 ;  /* 0x00000094ca577223 */ /* 0x000fe20000000057 */
[----:B------:R-:W-:Y:S01]  /*1bc0*/  FMUL R95, R177, R62 ;  /* 0x0000003eb15f7220 */ /* 0x000fe20000400000 */
[----:B------:R-:W-:Y:S01]  /*1bd0*/  FADD R82, R82, R139 ;  /* 0x0000008b52527221 */ /* 0x000fe20000000000 */
[----:B------:R-:W-:Y:S01]  /*1be0*/  FMUL R198, R186, R245 ;  /* 0x000000f5bac67220 */ /* 0x000fe20000400000 */
[----:B------:R-:W-:Y:S01]  /*1bf0*/  FFMA R87, R200, R146, R87 ;  /* 0x00000092c8577223 */ /* 0x000fe20000000057 */
[----:B------:R-:W-:Y:S01]  /*1c00*/  FMUL R94, R137, R240 ;  /* 0x000000f0895e7220 */ /* 0x000fe20000400000 */
[----:B------:R-:W-:Y:S01]  /*1c10*/  FADD R85, R82, R95 ;  /* 0x0000005f52557221 */ /* 0x000fe20000000000 */
[----:B------:R-:W-:Y:S02]  /*1c20*/  HADD2.F32 R238, -RZ, R156.H0_H0 ;  /* 0x2000009cffee7230 */ /* 0x000fe40000004100 */
[----:B------:R-:W-:Y:S01]  /*1c30*/  FMUL R156, R186, R241 ;  /* 0x000000f1ba9c7220 */ /* 0x000fe20000400000 */
[----:B------:R-:W-:-:S02]  /*1c40*/  HADD2.F32 R241, -RZ, R80.H0_H0 ;  /* 0x20000050fff17230 */ /* 0x000fc40000004100 */
        /* <DEDUP_REMOVED lines=11> */
[----:B------:R-:W-:-:S02]  /*1d00*/  HADD2.F32 R245, -RZ, R78.H0_H0 ;  /* 0x2000004efff57230 */ /* 0x000fc40000004100 */
[----:B------:R-:W-:Y:S01]  /*1d10*/  FFMA R79, R153, R142, R80 ;  /* 0x0000008e994f7223 */ /* 0x000fe20000000050 */
[----:B------:R-:W-:Y:S01]  /*1d20*/  FMUL R91, R179, R66 ;  /* 0x00000042b35b7220 */ /* 0x000fe20000400000 */
[----:B------:R-:W-:Y:S02]  /*1d30*/  FADD R80, R85, R90 ;  /* 0x0000005a55507221 */ /* 0x000fe40000000000 */
[----:B------:R-:W-:Y:S01]  /*1d40*/  FFMA R78, R150, R140, R79 ;  /* 0x0000008c964e7223 */ /* 0x000fe2000000004f */
[----:B------:R-:W-:Y:S01]  /*1d50*/  FMUL R87, R159, R245 ;  /* 0x000000f59f577220 */ /* 0x000fe20000400000 */
[----:B------:R-:W-:Y:S01]  /*1d60*/  FADD R80, R80, R91 ;  /* 0x0000005b50507221 */ /* 0x000fe20000000000 */
[C---:B------:R-:W-:Y:S01]  /*1d70*/  FMUL R86, R186.reuse, R73 ;  /* 0x00000049ba567220 */ /* 0x040fe20000400000 */
[----:B------:R-:W-:Y:S01]  /*1d80*/  FMUL R144, R186, R219 ;  /* 0x000000dbba907220 */ /* 0x000fe20000400000 */
[----:B------:R-:W-:Y:S02]  /*1d90*/  HADD2.F32 R247, -RZ, R247.H0_H0 ;  /* 0x200000f7fff77230 */ /* 0x000fe40000004100 */
        /* <DEDUP_REMOVED lines=10> */
[----:B------:R-:W-:-:S02]  /*1e40*/  HADD2.F32 R246, -RZ, R246.H0_H0 ;  /* 0x200000f6fff67230 */ /* 0x000fc40000004100 */
[----:B------:R-:W-:Y:S01]  /*1e50*/  FADD R78, R75, R82 ;  /* 0x000000524b4e7221 */ /* 0x000fe20000000000 */
[----:B------:R-:W-:Y:S01]  /*1e60*/  FMUL R81, R181, R70 ;  /* 0x00000046b5517220 */ /* 0x000fe20000400000 */
[----:B------:R-:W-:-:S03]  /*1e70*/  FMUL R138, R186, R211 ;  /* 0x000000d3ba8a7220 */ /* 0x000fc60000400000 */
[----:B------:R-:W-:Y:S01]  /*1e80*/  FADD R75, R78, R81 ;  /* 0x000000514e4b7221 */ /* 0x000fe20000000000 */
[----:B------:R-:W-:Y:S01]  /*1e90*/  FMUL R78, R161, R246 ;  /* 0x000000f6a14e7220 */ /* 0x000fe20000400000 */
[----:B------:R-:W-:Y:S01]  /*1ea0*/  FFMA R228, R138, R92, R73 ;  /* 0x0000005c8ae47223 */ /* 0x000fe20000000049 */
[----:B------:R-:W-:Y:S01]  /*1eb0*/  FMUL R80, R186, R71 ;  /* 0x00000047ba507220 */ /* 0x000fe20000400000 */
[----:B------:R-:W-:Y:S02]  /*1ec0*/  HADD2.F32 R71, -RZ, R76.H0_H0 ;  /* 0x2000004cff477230 */ /* 0x000fe40000004100 */
[----:B------:R-:W-:Y:S01]  /*1ed0*/  FADD R76, R75, R78 ;  /* 0x0000004e4b4c7221 */ /* 0x000fe20000000000 */
[----:B------:R-:W-:Y:S01]  /*1ee0*/  FMUL R79, R180, R84 ;  /* 0x00000054b44f7220 */ /* 0x000fe20000400000 */
[----:B------:R-:W-:-:S03]  /*1ef0*/  FFMA R73, R93, R90, R228 ;  /* 0x0000005a5d497223 */ /* 0x000fc600000000e4 */
[----:B------:R-:W-:Y:S01]  /*1f00*/  FADD R75, R76, R79 ;  /* 0x0000004f4c4b7221 */ /* 0x000fe20000000000 */
[----:B------:R-:W-:Y:S01]  /*1f10*/  FFMA R228, R88, R91, R73 ;  /* 0x0000005b58e47223 */ /* 0x000fe20000000049 */
[----:B------:R-:W-:Y:S01]  /*1f20*/  FMUL R76, R160, R71 ;  /* 0x00000047a04c7220 */ /* 0x000fe20000400000 */
[----:B------:R-:W-:Y:S02]  /*1f30*/  HADD2.F32 R248, -RZ, R74.H0_H0 ;  /* 0x2000004afff87230 */ /* 0x000fe40000004100 */
        /* <DEDUP_REMOVED lines=8> */
[----:B------:R-:W-:-:S02]  /*1fc0*/  HADD2.F32 R69, -RZ, R72.H0_H0 ;  /* 0x20000048ff457230 */ /* 0x000fc40000004100 */
[----:B------:R-:W-:Y:S01]  /*1fd0*/  FFMA R211, R83, R82, R228 ;  /* 0x0000005253d37223 */ /* 0x000fe200000000e4 */
[----:B------:R-:W-:Y:S01]  /*1fe0*/  FADD R213, R230, R73 ;  /* 0x00000049e6d57221 */ /* 0x000fe20000000000 */
[----:B------:R-:W-:Y:S01]  /*1ff0*/  FMUL R72, R182, R231 ;  /* 0x000000e7b6487220 */ /* 0x000fe20000400000 */
[----:B------:R-:W-:Y:S01]  /*2000*/  FMUL R77, R186, R77 ;  /* 0x0000004dba4d7220 */ /* 0x000fe20000400000 */
[----:B------:R-:W-:Y:S02]  /*2010*/  FFMA R228, R80, R81, R211 ;  /* 0x0000005150e47223 */ /* 0x000fe400000000d3 */
[----:B------:R-:W-:Y:S01]  /*2020*/  FADD R230, R213, R72 ;  /* 0x00000048d5e67221 */ /* 0x000fe20000000000 */
[----:B------:R-:W-:Y:S01]  /*2030*/  FMUL R213, R162, R69 ;  /* 0x00000045a2d57220 */ /* 0x000fe20000400000 */
[----:B------:R-:W-:Y:S02]  /*2040*/  HADD2.F32 R249, -RZ, R221.H0_H0 ;  /* 0x200000ddfff97230 */ /* 0x000fe40000004100 */
        /* <DEDUP_REMOVED lines=11> */
[----:B------:R-:W-:Y:S02]  /*2100*/  FMUL R217, R184, R233 ;  /* 0x000000e9b8d97220 */ /* 0x000fe40000400000 */
        /* <DEDUP_REMOVED lines=115> */
.L_x_2624:
[----:B------:R-:W-:Y:S05]  /*2840*/  BSYNC.RECONVERGENT B0 ;  /* 0x0000000000007941 */ /* 0x000fea0003800200 */
.L_x_2623:
        /* <DEDUP_REMOVED lines=36> */
.L_x_2626:
[----:B------:R-:W-:Y:S05]  /*2a90*/  BSYNC.RECONVERGENT B0 ;  /* 0x0000000000007941 */ /* 0x000fea0003800200 */
.L_x_2625:
        /* <DEDUP_REMOVED lines=32> */
.L_x_2628:
[----:B0-----:R-:W2:Y:S04]  /*2ca0*/  LDG.E.STRONG.GPU R58, desc[UR4][R56.64] ;  /* 0x00000004383a7981 */ /* 0x001ea8000c1ef900 */
[----:B--2---:R-:W-:Y:S01]  /*2cb0*/  CCTL.IVALL ;  /* 0x00000000ff00798f */ /* 0x004fe20002000000 */
[----:B------:R-:W-:Y:S05]  /*2cc0*/  YIELD ;  /* 0x0000000000007946 */ /* 0x000fea0003800000 */
[----:B------:R-:W-:-:S13]  /*2cd0*/  ISETP.NE.AND P2, PT, R58, R63, PT ;  /* 0x0000003f3a00720c */ /* 0x000fda0003f45270 */
[----:B------:R-:W-:Y:S05]  /*2ce0*/  @P2 BRA `(.L_x_2628) ;  /* 0xfffffffc00ec2947 */ /* 0x000fea000383ffff */
.L_x_2627:
        /* <DEDUP_REMOVED lines=266> */
.L_x_2622:
        /* <DEDUP_REMOVED lines=51> */
.L_x_2630:
        /* <DEDUP_REMOVED lines=12> */
.L_x_4839:


//--------------------- .text._ZN18transformer_engine13normalization28ln_bwd_finalize_tuned_kernelINS0_22Kernel_traits_finalizeILj40960E6__halfS3_S3_fjLj1024ELj4ENS0_18Kernel_traits_baseILj40960ES3_S3_S3_fjLj1024EEEEEEEvNS0_20BackwardKernelParamsE --------------------------
	.section	.text._ZN18transformer_engine13normalization28ln_bwd_finalize_tuned_kernelINS0_22Kernel_traits_finalizeILj40960E6__halfS3_S3_fjLj1024ELj4ENS0_18Kernel_traits_baseILj40960ES3_S3_S3_fjLj1024EEEEEEEvNS0_20BackwardKernelParamsE,"ax",@progbits
	.align	128
        .global         _ZN18transformer_engine13normalization28ln_bwd_finalize_tuned_kernelINS0_22Kernel_traits_finalizeILj40960E6__halfS3_S3_fjLj1024ELj4ENS0_18Kernel_traits_baseILj40960ES3_S3_S3_fjLj1024EEEEEEEvNS0_20BackwardKernelParamsE
        .type           _ZN18transformer_engine13normalization28ln_bwd_finalize_tuned_kernelINS0_22Kernel_traits_finalizeILj40960E6__halfS3_S3_fjLj1024ELj4ENS0_18Kernel_traits_baseILj40960ES3_S3_S3_fjLj1024EEEEEEEvNS0_20BackwardKernelParamsE,@function
        .size           _ZN18transformer_engine13normalization28ln_bwd_finalize_tuned_kernelINS0_22Kernel_traits_finalizeILj40960E6__halfS3_S3_fjLj1024ELj4ENS0_18Kernel_traits_baseILj40960ES3_S3_S3_fjLj1024EEEEEEEvNS0_20BackwardKernelParamsE,(.L_x_4840 - _ZN18transformer_engine13normalization28ln_bwd_finalize_tuned_kernelINS0_22Kernel_traits_finalizeILj40960E6__halfS3_S3_fjLj1024ELj4ENS0_18Kernel_traits_baseILj40960ES3_S3_S3_fjLj1024EEEEEEEvNS0_20BackwardKernelParamsE)
        .other          _ZN18transformer_engine13normalization28ln_bwd_finalize_tuned_kernelINS0_22Kernel_traits_finalizeILj40960E6__halfS3_S3_fjLj1024ELj4ENS0_18Kernel_traits_baseILj40960ES3_S3_S3_fjLj1024EEEEEEEvNS0_20BackwardKernelParamsE,@"STO_CUDA_ENTRY STV_DEFAULT"
_ZN18transformer_engine13normalization28ln_bwd_finalize_tuned_kernelINS0_22Kernel_traits_finalizeILj40960E6__halfS3_S3_fjLj1024ELj4ENS0_18Kernel_traits_baseILj40960ES3_S3_S3_fjLj1024EEEEEEEvNS0_20BackwardKernelParamsE:
.text._ZN18transformer_engine13normalization28ln_bwd_finalize_tuned_kernelINS0_22Kernel_traits_finalizeILj40960E6__halfS3_S3_fjLj1024ELj4ENS0_18Kernel_traits_baseILj40960ES3_S3_S3_fjLj1024EEEEEEEvNS0_20BackwardKernelParamsE:
        /* <DEDUP_REMOVED lines=35> */
.L_x_2635:
        /* <DEDUP_REMOVED lines=118> */
.L_x_2634:
[----:B------:R-:W-:Y:S05]  /*0990*/  BSYNC.RECONVERGENT B1 ;  /* 0x0000000000017941 */ /* 0x000fea0003800200 */
.L_x_2633:
        /* <DEDUP_REMOVED lines=65> */
.L_x_2637:
[----:B------:R-:W-:Y:S05]  /*0db0*/  BSYNC.RECONVERGENT B1 ;  /* 0x0000000000017941 */ /* 0x000fea0003800200 */
.L_x_2636:
        /* <DEDUP_REMOVED lines=37> */
.L_x_2639:
[----:B------:R-:W-:Y:S05]  /*1010*/  BSYNC.RECONVERGENT B1 ;  /* 0x0000000000017941 */ /* 0x000fea0003800200 */
.L_x_2638:
[----:B------:R-:W-:Y:S05]  /*1020*/  @!P1 BRA `(.L_x_2632) ;  /* 0x00000000003c9947 */ /* 0x000fea0003800000 */
[----:B------:R-:W0:Y:S01]  /*1030*/  LDC.64 R6, c[0x0][0x3d8] ;  /* 0x0000f600ff067b82 */ /* 0x000e220000000a00 */
[----:B------:R-:W-:Y:S01]  /*1040*/  IMAD R2, R15, 0xa000, R11 ;  /* 0x0000a0000f027824 */ /* 0x000fe200078e020b */
[----:B------:R-:W-:-:S04]  /*1050*/  IADD3 R24, PT, PT, -R24, RZ, RZ ;  /* 0x000000ff18187210 */ /* 0x000fc80007ffe1ff */
[----:B------:R-:W-:Y:S02]  /*1060*/  IADD3 R11, PT, PT, R13, R2, RZ ;  /* 0x000000020d0b7210 */ /* 0x000fe40007ffe0ff */
[----:B------:R-:W1:Y:S05]  /*1070*/  LDC.64 R8, c[0x0][0x3e0] ;  /* 0x0000f800ff087b82 */ /* 0x000e6a0000000a00 */
.L_x_2640:
        /* <DEDUP_REMOVED lines=10> */
.L_x_2632:
[----:B------:R-:W-:Y:S05]  /*1120*/  BSYNC.RECONVERGENT B0 ;  /* 0x0000000000007941 */ /* 0x000fea0003800200 */
.L_x_2631:
        /* <DEDUP_REMOVED lines=55> */
.L_x_2641:
        /* <DEDUP_REMOVED lines=14> */
.L_x_4840:


//--------------------- .text._ZN18transformer_engine13normalization19ln_bwd_tuned_kernelINS0_13Kernel_traitsI6__halfS3_S3_fjLj40960ELj4ELj1ELj8ELj16ENS0_18Kernel_traits_baseILj40960ES3_S3_S3_fjLj256EEEEEEEvNS0_20BackwardKernelParamsE --------------------------
	.section	.text._ZN18transformer_engine13normalization19ln_bwd_tuned_kernelINS0_13Kernel_traitsI6__halfS3_S3_fjLj40960ELj4ELj1ELj8ELj16ENS0_18Kernel_traits_baseILj40960ES3_S3_S3_fjLj256EEEEEEEvNS0_20BackwardKernelParamsE,"ax",@progbits
	.align	128
        .global         _ZN18transformer_engine13normalization19ln_bwd_tuned_kernelINS0_13Kernel_traitsI6__halfS3_S3_fjLj40960ELj4ELj1ELj8ELj16ENS0_18Kernel_traits_baseILj40960ES3_S3_S3_fjLj256EEEEEEEvNS0_20BackwardKernelParamsE
        .type           _ZN18transformer_engine13normalization19ln_bwd_tuned_kernelINS0_13Kernel_traitsI6__halfS3_S3_fjLj40960ELj4ELj1ELj8ELj16ENS0_18Kernel_traits_baseILj40960ES3_S3_S3_fjLj256EEEEEEEvNS0_20BackwardKernelParamsE,@function
        .size           _ZN18transformer_engine13normalization19ln_bwd_tuned_kernelINS0_13Kernel_traitsI6__halfS3_S3_fjLj40960ELj4ELj1ELj8ELj16ENS0_18Kernel_traits_baseILj40960ES3_S3_S3_fjLj256EEEEEEEvNS0_20BackwardKernelParamsE,(.L_x_4841 - _ZN18transformer_engine13normalization19ln_bwd_tuned_kernelINS0_13Kernel_traitsI6__halfS3_S3_fjLj40960ELj4ELj1ELj8ELj16ENS0_18Kernel_traits_baseILj40960ES3_S3_S3_fjLj256EEEEEEEvNS0_20BackwardKernelParamsE)
        .other          _ZN18transformer_engine13normalization19ln_bwd_tuned_kernelINS0_13Kernel_traitsI6__halfS3_S3_fjLj40960ELj4ELj1ELj8ELj16ENS0_18Kernel_traits_baseILj40960ES3_S3_S3_fjLj256EEEEEEEvNS0_20BackwardKernelParamsE,@"STO_CUDA_ENTRY STV_DEFAULT"
_ZN18transformer_engine13normalization19ln_bwd_tuned_kernelINS0_13Kernel_traitsI6__halfS3_S3_fjLj40960ELj4ELj1ELj8ELj16ENS0_18Kernel_traits_baseILj40960ES3_S3_S3_fjLj256EEEEEEEvNS0_20BackwardKernelParamsE:
.text._ZN18transformer_engine13normalization19ln_bwd_tuned_kernelINS0_13Kernel_traitsI6__halfS3_S3_fjLj40960ELj4ELj1ELj8ELj16ENS0_18Kernel_traits_baseILj40960ES3_S3_S3_fjLj256EEEEEEEvNS0_20BackwardKernelParamsE:
        /* <DEDUP_REMOVED lines=68> */
[----:B------:R-:W-:Y:S01]  /*0440*/  CS2R R52, SRZ ;  /* 0x0000000000347805 */ /* 0x000fe2000001ff00 */
[----:B0-----:R-:W-:Y:S01]  /*0450*/  HFMA2 R3, -RZ, RZ, 0, 0 ;  /* 0x00000000ff037431 */ /* 0x001fe200000001ff */
        /* <DEDUP_REMOVED lines=34> */
[----:B--2---:R-:W-:-:S02]  /*0680*/  HADD2.F32 R126, -RZ, R20.H0_H0 ;  /* 0x20000014ff7e7230 */ /* 0x004fc40000004100 */
[----:B------:R-:W-:Y:S02]  /*0690*/  HADD2.F32 R130, -RZ, R22.H0_H0 ;  /* 0x20000016ff827230 */ /* 0x000fe40000004100 */
[----:B---3--:R-:W-:Y:S02]  /*06a0*/  HADD2.F32 R134, -RZ, R16.H0_H0 ;  /* 0x20000010ff867230 */ /* 0x008fe40000004100 */
[C---:B------:R-:W-:Y:S01]  /*06b0*/  FADD R126, R165.reuse, R126 ;  /* 0x0000007ea57e7221 */ /* 0x040fe20000000000 */
[----:B------:R-:W-:Y:S02]  /*06c0*/  HADD2.F32 R138, -RZ, R18.H0_H0 ;  /* 0x20000012ff8a7230 */ /* 0x000fe40000004100 */
[C---:B------:R-:W-:Y:S01]  /*06d0*/  FADD R130, R165.reuse, R130 ;  /* 0x00000082a5827221 */ /* 0x040fe20000000000 */
[----:B----4-:R-:W-:Y:S02]  /*06e0*/  HADD2.F32 R142, -RZ, R12.H0_H0 ;  /* 0x2000000cff8e7230 */ /* 0x010fe40000004100 */
[----:B------:R-:W-:Y:S01]  /*06f0*/  FADD R134, R165, R134 ;  /* 0x00000086a5867221 */ /* 0x000fe20000000000 */
[----:B------:R-:W-:-:S02]  /*0700*/  HADD2.F32 R146, -RZ, R14.H0_H0 ;  /* 0x2000000eff927230 */ /* 0x000fc40000004100 */
[C---:B------:R-:W-:Y:S01]  /*0710*/  FADD R138, R165.reuse, R138 ;  /* 0x0000008aa58a7221 */ /* 0x040fe20000000000 */
[----:B-----5:R-:W-:Y:S02]  /*0720*/  HADD2.F32 R150, -RZ, R8.H0_H0 ;  /* 0x20000008ff967230 */ /* 0x020fe40000004100 */
[C---:B------:R-:W-:Y:S01]  /*0730*/  FADD R142, R165.reuse, R142 ;  /* 0x0000008ea58e7221 */ /* 0x040fe20000000000 */
[----:B------:R-:W-:Y:S02]  /*0740*/  HADD2.F32 R154, -RZ, R10.H0_H0 ;  /* 0x2000000aff9a7230 */ /* 0x000fe40000004100 */
[C---:B------:R-:W-:Y:S01]  /*0750*/  FADD R146, R165.reuse, R146 ;  /* 0x00000092a5927221 */ /* 0x040fe20000000000 */
[----:B------:R-:W-:Y:S02]  /*0760*/  HADD2.F32 R158, -RZ, R4.H0_H0 ;  /* 0x20000004ff9e7230 */ /* 0x000fe40000004100 */
        /* <DEDUP_REMOVED lines=63> */
[C---:B------:R-:W-:Y:S02]  /*0b60*/  FADD R164, R165.reuse, R164 ;  /* 0x000000a4a5a47221 */ /* 0x040fe40000000000 */
[----:B------:R-:W-:-:S07]  /*0b70*/  FADD R165, R165, R38 ;  /* 0x00000026a5a57221 */ /* 0x000fce0000000000 */
.L_x_2649:
        /* <DEDUP_REMOVED lines=12> */
[C---:B------:R-:W-:Y:S01]  /*0c40*/  IADD3 R171, PT, PT, R173.reuse, 0x400, RZ ;  /* 0x00000400adab7810 */ /* 0x040fe20007ffe0ff */
[C-C-:B---3--:R-:W-:Y:S01]  /*0c50*/  IMAD.WIDE.U32 R4, R173.reuse, 0x10, R36.reuse ;  /* 0x00000010ad047825 */ /* 0x148fe200078e0024 */
[----:B------:R-:W-:Y:S01]  /*0c60*/  IADD3 R175, PT, PT, R173, 0x800, RZ ;  /* 0x00000800adaf7810 */ /* 0x000fe20007ffe0ff */
[----:B------:R-:W2:Y:S02]  /*0c70*/  LDG.E.128 R8, desc[UR4][R8.64] ;  /* 0x0000000408087981 */ /* 0x000ea4000c1e1d00 */
[----:B------:R-:W-:Y:S01]  /*0c80*/  IMAD.WIDE.U32 R28, R177, 0x10, R36 ;  /* 0x00000010b11c7825 */ /* 0x000fe200078e0024 */
[----:B------:R-:W-:Y:S01]  /*0c90*/  IADD3 R179, PT, PT, R173, 0x1000, RZ ;  /* 0x00001000adb37810 */ /* 0x000fe20007ffe0ff */
[----:B------:R-:W3:Y:S02]  /*0ca0*/  LDG.E.128 R4, desc[UR4][R4.64] ;  /* 0x0000000404047981 */ /* 0x000ee4000c1e1d00 */
[----:B------:R-:W-:-:S02]  /*0cb0*/  IMAD.WIDE.U32 R16, R171, 0x10, R40 ;  /* 0x00000010ab107825 */ /* 0x000fc400078e0028 */
[----:B------:R-:W3:Y:S02]  /*0cc0*/  LDG.E.128 R28, desc[UR4][R28.64] ;  /* 0x000000041c1c7981 */ /* 0x000ee4000c1e1d00 */
[C---:B------:R-:W-:Y:S02]  /*0cd0*/  IMAD.WIDE.U32 R20, R175.reuse, 0x10, R36 ;  /* 0x00000010af147825 */ /* 0x040fe400078e0024 */
[----:B------:R-:W3:Y:S02]  /*0ce0*/  LDG.E.128 R16, desc[UR4][R16.64] ;  /* 0x0000000410107981 */ /* 0x000ee4000c1e1d00 */
[----:B------:R-:W-:Y:S02]  /*0cf0*/  IMAD.WIDE.U32 R24, R175, 0x10, R40 ;  /* 0x00000010af187825 */ /* 0x000fe400078e0028 */
[----:B------:R-:W3:Y:S02]  /*0d00*/  LDG.E.128 R20, desc[UR4][R20.64] ;  /* 0x0000000414147981 */ /* 0x000ee4000c1e1d00 */
[----:B------:R-:W-:-:S02]  /*0d10*/  IMAD.WIDE.U32 R12, R171, 0x10, R36 ;  /* 0x00000010ab0c7825 */ /* 0x000fc400078e0024 */
[----:B------:R-:W3:Y:S02]  /*0d20*/  LDG.E.128 R24, desc[UR4][R24.64] ;  /* 0x0000000418187981 */ /* 0x000ee4000c1e1d00 */
[----:B------:R-:W-:Y:S02]  /*0d30*/  IMAD.WIDE.U32 R36, R179, 0x10, R36 ;  /* 0x00000010b3247825 */ /* 0x000fe400078e0024 */
[----:B------:R-:W3:Y:S02]  /*0d40*/  LDG.E.128 R12, desc[UR4][R12.64] ;  /* 0x000000040c0c7981 */ /* 0x000ee4000c1e1d00 */
[----:B----4-:R-:W-:Y:S02]  /*0d50*/  IMAD.WIDE R106, R169, 0x4, R42 ;  /* 0x00000004a96a7825 */ /* 0x010fe400078e022a */
[----:B------:R-:W4:Y:S02]  /*0d60*/  LDG.E.128 R36, desc[UR4][R36.64] ;  /* 0x0000000424247981 */ /* 0x000f24000c1e1d00 */
[----:B------:R-:W-:-:S02]  /*0d70*/  IMAD.WIDE.U32 R32, R177, 0x10, R40 ;  /* 0x00000010b1207825 */ /* 0x000fc400078e0028 */
[----:B------:R-:W4:Y:S04]  /*0d80*/  LDG.E R106, desc[UR4][R106.64] ;  /* 0x000000046a6a7981 */ /* 0x000f28000c1e1900 */
[----:B------:R-:W4:Y:S01]  /*0d90*/  LDG.E.128 R32, desc[UR4][R32.64] ;  /* 0x0000000420207981 */ /* 0x000f22000c1e1d00 */
[----:B-----5:R-:W-:-:S04]  /*0da0*/  IMAD.WIDE R100, R169, 0x4, R100 ;  /* 0x00000004a9647825 */ /* 0x020fc800078e0264 */
[----:B------:R-:W-:Y:S02]  /*0db0*/  IMAD.WIDE.U32 R40, R179, 0x10, R40 ;  /* 0x00000010b3287825 */ /* 0x000fe400078e0028 */
[----:B------:R0:W5:Y:S04]  /*0dc0*/  LDG.E R100, desc[UR4][R100.64] ;  /* 0x0000000464647981 */ /* 0x000168000c1e1900 */
[----:B------:R-:W5:Y:S01]  /*0dd0*/  LDG.E.128 R40, desc[UR4][R40.64] ;  /* 0x0000000428287981 */ /* 0x000f62000c1e1d00 */
[--C-:B--2---:R-:W-:Y:S02]  /*0de0*/  HADD2.F32 R174, -RZ, R8.reuse.H0_H0 ;  /* 0x20000008ffae7230 */ /* 0x104fe40000004100 */
[----:B------:R-:W-:Y:S02]  /*0df0*/  HADD2.F32 R176, -RZ, R8.H1_H1 ;  /* 0x30000008ffb07230 */ /* 0x000fe40000004100 */
[----:B---3--:R-:W-:-:S02]  /*0e00*/  HADD2.F32 R184, -RZ, R7.H0_H0 ;  /* 0x20000007ffb87230 */ /* 0x008fc40000004100 */
[----:B------:R-:W-:Y:S02]  /*0e10*/  HADD2.F32 R186, -RZ, R7.H1_H1 ;  /* 0x30000007ffba7230 */ /* 0x000fe40000004100 */
[--C-:B------:R-:W-:Y:S02]  /*0e20*/  HADD2.F32 R215, -RZ, R31.reuse.H0_H0 ;  /* 0x2000001fffd77230 */ /* 0x100fe40000004100 */
[----:B------:R-:W-:Y:S02]  /*0e30*/  HADD2.F32 R213, -RZ, R31.H1_H1 ;  /* 0x3000001fffd57230 */ /* 0x000fe40000004100 */
[----:B------:R-:W-:Y:S01]  /*0e40*/  FMUL R31, R126, R174 ;  /* 0x000000ae7e1f7220 */ /* 0x000fe20000400000 */
[--C-:B------:R-:W-:Y:S02]  /*0e50*/  HADD2.F32 R7, -RZ, R17.reuse.H0_H0 ;  /* 0x20000011ff077230 */ /* 0x100fe40000004100 */
[----:B------:R-:W-:Y:S02]  /*0e60*/  HADD2.F32 R8, -RZ, R17.H1_H1 ;  /* 0x30000011ff087230 */ /* 0x000fe40000004100 */
[----:B------:R-:W-:-:S02]  /*0e70*/  HADD2.F32 R191, -RZ, R21.H0_H0 ;  /* 0x20000015ffbf7230 */ /* 0x000fc40000004100 */
[----:B------:R-:W-:Y:S02]  /*0e80*/  HADD2.F32 R172, -RZ, R9.H0_H0 ;  /* 0x20000009ffac7230 */ /* 0x000fe40000004100 */
[--C-:B------:R-:W-:Y:S02]  /*0e90*/  HADD2.F32 R17, -RZ, R26.reuse.H0_H0 ;  /* 0x2000001aff117230 */ /* 0x100fe40000004100 */
[----:B------:R-:W-:Y:S02]  /*0ea0*/  HADD2.F32 R224, -RZ, R26.H1_H1 ;  /* 0x3000001affe07230 */ /* 0x000fe40000004100 */
[----:B------:R-:W-:Y:S01]  /*0eb0*/  FMUL R26, R127, R176 ;  /* 0x000000b07f1a7220 */ /* 0x000fe20000400000 */
[--C-:B------:R-:W-:Y:S02]  /*0ec0*/  HADD2.F32 R247, -RZ, R28.reuse.H0_H0 ;  /* 0x2000001cfff77230 */ /* 0x100fe40000004100 */
[----:B------:R-:W-:Y:S02]  /*0ed0*/  HADD2.F32 R251, -RZ, R28.H1_H1 ;  /* 0x3000001cfffb7230 */ /* 0x000fe40000004100 */
[----:B------:R-:W-:Y:S01]  /*0ee0*/  FADD R28, RZ, R31 ;  /* 0x0000001fff1c7221 */ /* 0x000fe20000000000 */
[----:B------:R-:W-:-:S02]  /*0ef0*/  HADD2.F32 R193, -RZ, R13.H0_H0 ;  /* 0x2000000dffc17230 */ /* 0x000fc40000004100 */
[----:B------:R-:W-:Y:S02]  /*0f00*/  HADD2.F32 R189, -RZ, R13.H1_H1 ;  /* 0x3000000dffbd7230 */ /* 0x000fe40000004100 */
[--C-:B------:R-:W-:Y:S02]  /*0f10*/  HADD2.F32 R187, -RZ, R14.reuse.H0_H0 ;  /* 0x2000000effbb7230 */ /* 0x100fe40000004100 */
[----:B------:R-:W-:Y:S02]  /*0f20*/  HADD2.F32 R183, -RZ, R14.H1_H1 ;  /* 0x3000000effb77230 */ /* 0x000fe40000004100 */
[--C-:B----4-:R-:W-:Y:S02]  /*0f30*/  HADD2.F32 R207, -RZ, R37.reuse.H0_H0 ;  /* 0x20000025ffcf7230 */ /* 0x110fe40000004100 */
[----:B------:R-:W-:Y:S02]  /*0f40*/  HADD2.F32 R185, -RZ, R37.H1_H1 ;  /* 0x30000025ffb97230 */ /* 0x000fe40000004100 */
[----:B------:R-:W-:Y:S01]  /*0f50*/  FADD R37, -R106, R191 ;  /* 0x000000bf6a257221 */ /* 0x000fe20000000100 */
[----:B------:R-:W-:-:S02]  /*0f60*/  HADD2.F32 R170, -RZ, R9.H1_H1 ;  /* 0x30000009ffaa7230 */ /* 0x000fc40000004100 */
[----:B------:R-:W-:Y:S01]  /*0f70*/  FADD R191, R28, R26 ;  /* 0x0000001a1cbf7221 */ /* 0x000fe20000000000 */
[--C-:B------:R-:W-:Y:S02]  /*0f80*/  HADD2.F32 R13, -RZ, R24.reuse.H0_H0 ;  /* 0x20000018ff0d7230 */ /* 0x100fe40000004100 */
[----:B------:R-:W-:Y:S02]  /*0f90*/  HADD2.F32 R14, -RZ, R24.H1_H1 ;  /* 0x30000018ff0e7230 */ /* 0x000fe40000004100 */
[----:B------:R-:W-:Y:S01]  /*0fa0*/  FMUL R24, R128, R172 ;  /* 0x000000ac80187220 */ /* 0x000fe20000400000 */
[--C-:B------:R-:W-:Y:S02]  /*0fb0*/  HADD2.F32 R243, -RZ, R35.reuse.H0_H0 ;  /* 0x20000023fff37230 */ /* 0x100fe40000004100 */
[----:B------:R-:W-:Y:S02]  /*0fc0*/  HADD2.F32 R232, -RZ, R35.H1_H1 ;  /* 0x30000023ffe87230 */ /* 0x000fe40000004100 */
[----:B------:R-:W-:-:S02]  /*0fd0*/  HADD2.F32 R35, -RZ, R38.H1_H1 ;  /* 0x30000026ff237230 */ /* 0x000fc40000004100 */
[----:B------:R-:W-:Y:S01]  /*0fe0*/  FADD R28, R191, R24 ;  /* 0x00000018bf1c7221 */ /* 0x000fe20000000000 */
[----:B0-----:R-:W-:Y:S02]  /*0ff0*/  HADD2.F32 R101, -RZ, R10.H0_H0 ;  /* 0x2000000aff657230 */ /* 0x001fe40000004100 */
[--C-:B------:R-:W-:Y:S02]  /*1000*/  HADD2.F32 R231, -RZ, R23.reuse.H0_H0 ;  /* 0x20000017ffe77230 */ /* 0x100fe40000004100 */
[----:B------:R-:W-:Y:S02]  /*1010*/  HADD2.F32 R229, -RZ, R23.H1_H1 ;  /* 0x30000017ffe57230 */ /* 0x000fe40000004100 */
[----:B------:R-:W-:Y:S01]  /*1020*/  FMUL R23, R129, R170 ;  /* 0x000000aa81177220 */ /* 0x000fe20000400000 */
[----:B------:R-:W-:Y:S02]  /*1030*/  HADD2.F32 R209, -RZ, R21.H1_H1 ;  /* 0x30000015ffd17230 */ /* 0x000fe40000004100 */
[----:B------:R-:W-:Y:S01]  /*1040*/  FADD R190, -R106, R35 ;  /* 0x000000236abe7221 */ /* 0x000fe20000000100 */
[----:B------:R-:W-:-:S02]  /*1050*/  HADD2.F32 R199, -RZ, R4.H0_H0 ;  /* 0x20000004ffc77230 */ /* 0x000fc40000004100 */
[----:B------:R-:W-:Y:S02]  /*1060*/  HADD2.F32 R21, -RZ, R39.H0_H0 ;  /* 0x20000027ff157230 */ /* 0x000fe40000004100 */
[----:B------:R-:W-:Y:S01]  /*1070*/  FADD R35, R28, R23 ;  /* 0x000000171c237221 */ /* 0x000fe20000000000 */
[----:B------:R-:W-:Y:S02]  /*1080*/  HADD2.F32 R10, -RZ, R10.H1_H1 ;  /* 0x3000000aff0a7230 */ /* 0x000fe40000004100 */
[--C-:B------:R-:W-:Y:S02]  /*1090*/  HADD2.F32 R235, -RZ, R22.reuse.H0_H0 ;  /* 0x20000016ffeb7230 */ /* 0x100fe40000004100 */
[----:B------:R-:W-:Y:S02]  /*10a0*/  HADD2.F32 R233, -RZ, R22.H1_H1 ;  /* 0x30000016ffe97230 */ /* 0x000fe40000004100 */
[----:B------:R-:W-:Y:S01]  /*10b0*/  FMUL R22, R130, R101 ;  /* 0x0000006582167220 */ /* 0x000fe20000400000 */
[----:B------:R-:W-:-:S02]  /*10c0*/  HADD2.F32 R201, -RZ, R4.H1_H1 ;  /* 0x30000004ffc97230 */ /* 0x000fc40000004100 */
[C---:B------:R-:W-:Y:S01]  /*10d0*/  FADD R199, -R106.reuse, R199 ;  /* 0x000000c76ac77221 */ /* 0x040fe20000000100 */
[----:B------:R-:W-:Y:S02]  /*10e0*/  HADD2.F32 R4, -RZ, R11.H0_H0 ;  /* 0x2000000bff047230 */ /* 0x000fe40000004100 */
[----:B------:R-:W-:Y:S01]  /*10f0*/  FADD R188, -R106, R21 ;  /* 0x000000156abc7221 */ /* 0x000fe20000000100 */
[----:B------:R-:W-:Y:S01]  /*1100*/  FMUL R21, R131, R10 ;  /* 0x0000000a83157220 */ /* 0x000fe20000400000 */
[----:B------:R-:W-:Y:S01]  /*1110*/  FADD R28, R35, R22 ;  /* 0x00000016231c7221 */ /* 0x000fe20000000000 */
[----:B------:R-:W-:Y:S02]  /*1120*/  HADD2.F32 R203, -RZ, R5.H0_H0 ;  /* 0x20000005ffcb7230 */ /* 0x000fe40000004100 */
[--C-:B------:R-:W-:Y:S02]  /*1130*/  HADD2.F32 R180, -RZ, R6.reuse.H0_H0 ;  /* 0x20000006ffb47230 */ /* 0x100fe40000004100 */
[----:B------:R-:W-:-:S02]  /*1140*/  HADD2.F32 R182, -RZ, R6.H1_H1 ;  /* 0x30000006ffb67230 */ /* 0x000fc40000004100 */
[--C-:B------:R-:W-:Y:S02]  /*1150*/  HADD2.F32 R225, -RZ, R20.reuse.H0_H0 ;  /* 0x20000014ffe17230 */ /* 0x100fe40000004100 */
[----:B------:R-:W-:Y:S02]  /*1160*/  HADD2.F32 R227, -RZ, R20.H1_H1 ;  /* 0x30000014ffe37230 */ /* 0x000fe40000004100 */
[----:B-----5:R-:W-:Y:S01]  /*1170*/  FMUL R20, R100, R199 ;  /* 0x000000c764147220 */ /* 0x020fe20000400000 */
[--C-:B------:R-:W-:Y:S02]  /*1180*/  HADD2.F32 R239, -RZ, R33.reuse.H0_H0 ;  /* 0x20000021ffef7230 */ /* 0x100fe40000004100 */
[----:B------:R-:W-:Y:S02]  /*1190*/  HADD2.F32 R230, -RZ, R33.H1_H1 ;  /* 0x30000021ffe67230 */ /* 0x000fe40000004100 */
[----:B------:R-:W-:Y:S01]  /*11a0*/  FADD R33, -R106, R201 ;  /* 0x000000c96a217221 */ /* 0x000fe20000000100 */
[----:B------:R-:W-:-:S02]  /*11b0*/  HADD2.F32 R6, -RZ, R11.H1_H1 ;  /* 0x3000000bff067230 */ /* 0x000fc40000004100 */
[----:B------:R-:W-:Y:S01]  /*11c0*/  FADD R35, R28, R21 ;  /* 0x000000151c237221 */ /* 0x000fe20000000000 */
[--C-:B------:R-:W-:Y:S02]  /*11d0*/  HADD2.F32 R219, -RZ, R30.reuse.H0_H0 ;  /* 0x2000001effdb7230 */ /* 0x100fe40000004100 */
[----:B------:R-:W-:Y:S02]  /*11e0*/  HADD2.F32 R217, -RZ, R30.H1_H1 ;  /* 0x3000001effd97230 */ /* 0x000fe40000004100 */
[----:B------:R-:W-:Y:S01]  /*11f0*/  FMUL R30, R132, R4 ;  /* 0x00000004841e7220 */ /* 0x000fe20000400000 */
[----:B------:R-:W-:Y:S02]  /*1200*/  HADD2.F32 R178, -RZ, R5.H1_H1 ;  /* 0x30000005ffb27230 */ /* 0x000fe40000004100 */
[----:B------:R-:W-:Y:S01]  /*1210*/  FMUL R33, R100, R33 ;  /* 0x0000002164217220 */ /* 0x000fe20000400000 */
[--C-:B------:R-:W-:Y:S02]  /*1220*/  HADD2.F32 R223, -RZ, R29.reuse.H0_H0 ;  /* 0x2000001dffdf7230 */ /* 0x100fe40000004100 */
[----:B------:R-:W-:Y:S01]  /*1230*/  FADD R192, -R106, R185 ;  /* 0x000000b96ac07221 */ /* 0x000fe20000000100 */
[----:B------:R-:W-:-:S02]  /*1240*/  HADD2.F32 R221, -RZ, R29.H1_H1 ;  /* 0x3000001dffdd7230 */ /* 0x000fc40000004100 */
[----:B------:R-:W-:Y:S01]  /*1250*/  FADD R29, -R106, R203 ;  /* 0x000000cb6a1d7221 */ /* 0x000fe20000000100 */
[--C-:B------:R-:W-:Y:S02]  /*1260*/  HADD2.F32 R237, -RZ, R32.reuse.H0_H0 ;  /* 0x20000020ffed7230 */ /* 0x100fe40000004100 */
[----:B------:R-:W-:Y:S02]  /*1270*/  HADD2.F32 R228, -RZ, R32.H1_H1 ;  /* 0x30000020ffe47230 */ /* 0x000fe40000004100 */
[----:B------:R-:W-:Y:S01]  /*1280*/  FFMA R32, R20, R31, RZ ;  /* 0x0000001f14207223 */ /* 0x000fe200000000ff */
[----:B------:R-:W-:Y:S02]  /*1290*/  HADD2.F32 R5, -RZ, R16.H0_H0 ;  /* 0x20000010ff057230 */ /* 0x000fe40000004100 */
[----:B------:R-:W-:Y:S01]  /*12a0*/  FMUL R28, R133, R6 ;  /* 0x00000006851c7220 */ /* 0x000fe20000400000 */
[--C-:B------:R-:W-:Y:S02]  /*12b0*/  HADD2.F32 R197, -RZ, R12.reuse.H0_H0 ;  /* 0x2000000cffc57230 */ /* 0x100fe40000004100 */
[----:B------:R-:W-:Y:S01]  /*12c0*/  FADD R185, R35, R30 ;  /* 0x0000001e23b97221 */ /* 0x000fe20000000000 */
[----:B------:R-:W-:-:S02]  /*12d0*/  HADD2.F32 R195, -RZ, R12.H1_H1 ;  /* 0x3000000cffc37230 */ /* 0x000fc40000004100 */
[----:B------:R-:W-:Y:S02]  /*12e0*/  HADD2.F32 R249, -RZ, R39.H1_H1 ;  /* 0x30000027fff97230 */ /* 0x000fe40000004100 */
[C---:B------:R-:W-:Y:S01]  /*12f0*/  FADD R39, -R106.reuse, R227 ;  /* 0x000000e36a277221 */ /* 0x040fe20000000100 */
[--C-:B------:R-:W-:Y:S02]  /*1300*/  HADD2.F32 R11, -RZ, R19.reuse.H0_H0 ;  /* 0x20000013ff0b7230 */ /* 0x100fe40000004100 */
[----:B------:R-:W-:Y:S01]  /*1310*/  FADD R227, -R106, R247 ;  /* 0x000000f76ae37221 */ /* 0x000fe20000000100 */
[----:B------:R-:W-:Y:S02]  /*1320*/  HADD2.F32 R12, -RZ, R19.H1_H1 ;  /* 0x30000013ff0c7230 */ /* 0x000fe40000004100 */
[----:B------:R-:W-:Y:S02]  /*1330*/  HADD2.F32 R245, -RZ, R36.H1_H1 ;  /* 0x30000024fff57230 */ /* 0x000fe40000004100 */
[----:B------:R-:W-:Y:S01]  /*1340*/  FMUL R29, R100, R29 ;  /* 0x0000001d641d7220 */ /* 0x000fe20000400000 */
[----:B------:R-:W-:-:S02]  /*1350*/  HADD2.F32 R19, -RZ, R27.H0_H0 ;  /* 0x2000001bff137230 */ /* 0x000fc40000004100 */
[----:B------:R-:W-:Y:S02]  /*1360*/  HADD2.F32 R226, -RZ, R27.H1_H1 ;  /* 0x3000001bffe27230 */ /* 0x000fe40000004100 */
[----:B------:R-:W-:Y:S01]  /*1370*/  FADD R27, -R106, R178 ;  /* 0x000000b26a1b7221 */ /* 0x000fe20000000100 */
[----:B------:R-:W-:Y:S02]  /*1380*/  HADD2.F32 R211, -RZ, R36.H0_H0 ;  /* 0x20000024ffd37230 */ /* 0x000fe40000004100 */
[----:B------:R-:W-:Y:S01]  /*1390*/  FFMA R36, R33, R26, R32 ;  /* 0x0000001a21247223 */ /* 0x000fe20000000020 */
[----:B------:R-:W-:Y:S02]  /*13a0*/  HADD2.F32 R16, -RZ, R16.H1_H1 ;  /* 0x30000010ff107230 */ /* 0x000fe40000004100 */
[----:B------:R-:W-:Y:S01]  /*13b0*/  FMUL R35, R134, R5 ;  /* 0x0000000586237220 */ /* 0x000fe20000400000 */
[--C-:B------:R-:W-:Y:S02]  /*13c0*/  HADD2.F32 R247, -RZ, R40.reuse.H0_H0 ;  /* 0x20000028fff77230 */ /* 0x100fe40000004100 */
[----:B------:R-:W-:-:S02]  /*13d0*/  HADD2.F32 R234, -RZ, R40.H1_H1 ;  /* 0x30000028ffea7230 */ /* 0x000fc40000004100 */
[----:B------:R-:W-:Y:S01]  /*13e0*/  FADD R40, R185, R28 ;  /* 0x0000001cb9287221 */ /* 0x000fe20000000000 */
[----:B------:R-:W-:Y:S02]  /*13f0*/  HADD2.F32 R205, -RZ, R38.H0_H0 ;  /* 0x20000026ffcd7230 */ /* 0x000fe40000004100 */
[C---:B------:R-:W-:Y:S01]  /*1400*/  FADD R38, -R106.reuse, R209 ;  /* 0x000000d16a267221 */ /* 0x040fe20000000100 */
[--C-:B------:R-:W-:Y:S02]  /*1410*/  HADD2.F32 R181, -RZ, R15.reuse.H0_H0 ;  /* 0x2000000fffb57230 */ /* 0x100fe40000004100 */
[----:B------:R-:W-:Y:S01]  /*1420*/  FADD R209, -R106, R245 ;  /* 0x000000f56ad17221 */ /* 0x000fe20000000100 */
[----:B------:R-:W-:Y:S02]  /*1430*/  HADD2.F32 R107, -RZ, R15.H1_H1 ;  /* 0x3000000fff6b7230 */ /* 0x000fe40000004100 */
[----:B------:R-:W-:Y:S01]  /*1440*/  FMUL R27, R100, R27 ;  /* 0x0000001b641b7220 */ /* 0x000fe20000400000 */
[----:B------:R-:W-:-:S02]  /*1450*/  HADD2.F32 R15, -RZ, R25.H0_H0 ;  /* 0x20000019ff0f7230 */ /* 0x000fc40000004100 */
[----:B------:R-:W-:Y:S01]  /*1460*/  FFMA R36, R29, R24, R36 ;  /* 0x000000181d247223 */ /* 0x000fe20000000024 */
[----:B------:R-:W-:Y:S02]  /*1470*/  HADD2.F32 R222, -RZ, R25.H1_H1 ;  /* 0x30000019ffde7230 */ /* 0x000fe40000004100 */
[----:B------:R-:W-:Y:S01]  /*1480*/  FADD R25, -R106, R180 ;  /* 0x000000b46a197221 */ /* 0x000fe20000000100 */
[--C-:B------:R-:W-:Y:S02]  /*1490*/  HADD2.F32 R245, -RZ, R41.reuse.H0_H0 ;  /* 0x20000029fff57230 */ /* 0x100fe40000004100 */
[----:B------:R-:W-:Y:S01]  /*14a0*/  FMUL R32, R135, R16 ;  /* 0x0000001087207220 */ /* 0x000fe20000400000 */
[----:B------:R-:W-:Y:S02]  /*14b0*/  HADD2.F32 R236, -RZ, R41.H1_H1 ;  /* 0x30000029ffec7230 */ /* 0x000fe40000004100 */
[----:B------:R-:W-:Y:S01]  /*14c0*/  FADD R41, R40, R35 ;  /* 0x0000002328297221 */ /* 0x000fe20000000000 */
[C---:B------:R-:W-:Y:S01]  /*14d0*/  FADD R203, -R106.reuse, R182 ;  /* 0x000000b66acb7221 */ /* 0x040fe20000000100 */
[----:B------:R-:W-:Y:S01]  /*14e0*/  FADD R199, -R106, R186 ;  /* 0x000000ba6ac77221 */ /* 0x000fe20000000100 */
[----:B------:R-:W-:Y:S01]  /*14f0*/  FMUL R25, R100, R25 ;  /* 0x0000001964197220 */ /* 0x000fe20000400000 */
[----:B------:R-:W-:Y:S01]  /*1500*/  FFMA R36, R27, R23, R36 ;  /* 0x000000171b247223 */ /* 0x000fe20000000024 */
[----:B------:R-:W-:Y:S01]  /*1510*/  FMUL R186, R136, R7 ;  /* 0x0000000788ba7220 */ /* 0x000fe20000400000 */
[----:B------:R-:W-:Y:S01]  /*1520*/  FADD R41, R41, R32 ;  /* 0x0000002029297221 */ /* 0x000fe20000000000 */
[----:B------:R-:W-:-:S02]  /*1530*/  HADD2.F32 R9, -RZ, R18.H0_H0 ;  /* 0x20000012ff097230 */ /* 0x000fc40000004100 */
[----:B------:R-:W-:Y:S01]  /*1540*/  FADD R201, -R106, R184 ;  /* 0x000000b86ac97221 */ /* 0x000fe20000000100 */
[C---:B------:R-:W-:Y:S01]  /*1550*/  FMUL R203, R100.reuse, R203 ;  /* 0x000000cb64cb7220 */ /* 0x040fe20000400000 */
[----:B------:R-:W-:Y:S01]  /*1560*/  FFMA R36, R25, R22, R36 ;  /* 0x0000001619247223 */ /* 0x000fe20000000024 */
[----:B------:R-:W-:Y:S01]  /*1570*/  FMUL R184, R137, R8 ;  /* 0x0000000889b87220 */ /* 0x000fe20000400000 */
[----:B------:R-:W-:Y:S01]  /*1580*/  FADD R41, R41, R186 ;  /* 0x000000ba29297221 */ /* 0x000fe20000000000 */
[----:B------:R-:W-:Y:S02]  /*1590*/  HADD2.F32 R18, -RZ, R18.H1_H1 ;  /* 0x30000012ff127230 */ /* 0x000fe40000004100 */
[----:B------:R-:W-:Y:S01]  /*15a0*/  FMUL R201, R100, R201 ;  /* 0x000000c964c97220 */ /* 0x000fe20000400000 */
[----:B------:R-:W-:Y:S01]  /*15b0*/  FFMA R36, R203, R21, R36 ;  /* 0x00000015cb247223 */ /* 0x000fe20000000024 */
[----:B------:R-:W-:Y:S01]  /*15c0*/  FMUL R182, R138, R9 ;  /* 0x000000098ab67220 */ /* 0x000fe20000400000 */
[----:B------:R-:W-:Y:S01]  /*15d0*/  FADD R41, R41, R184 ;  /* 0x000000b829297221 */ /* 0x000fe20000000000 */
[----:B------:R-:W-:Y:S01]  /*15e0*/  FADD R197, -R106, R197 ;  /* 0x000000c56ac57221 */ /* 0x000fe20000000100 */
        /* <DEDUP_REMOVED lines=9> */
[----:B------:R-:W-:Y:S01]  /*1680*/  FADD R123, R176, R123 ;  /* 0x0000007bb07b7221 */ /* 0x000fe20000000000 */
[----:B------:R-:W-:Y:S01]  /*1690*/  FFMA R124, R33, R176, R124 ;  /* 0x000000b0217c7223 */ /* 0x000fe2000000007c */
        /* <DEDUP_REMOVED lines=55> */
[----:B------:R-:W-:Y:S01]  /*1a10*/  FFMA R36, R181, R178, R36 ;  /* 0x000000b2b5247223 */ /* 0x000fe20000000024 */
[----:B------:R-:W-:Y:S01]  /*1a20*/  FMUL R106, R147, R224 ;  /* 0x000000e0936a7220 */ /* 0x000fe20000400000 */
[----:B------:R-:W-:Y:S01]  /*1a30*/  FADD R41, R41, R170 ;  /* 0x000000aa29297221 */ /* 0x000fe20000000000 */
[----:B------:R-:W-:-:S02]  /*1a40*/  HADD2.F32 R251, -RZ, R42.H0_H0 ;  /* 0x2000002afffb7230 */ /* 0x000fc40000004100 */
[----:B------:R-:W-:Y:S01]  /*1a50*/  FMUL R101, R100, R101 ;  /* 0x0000006564657220 */ /* 0x000fe20000400000 */
[----:B------:R-:W-:Y:S02]  /*1a60*/  HADD2.F32 R238, -RZ, R42.H1_H1 ;  /* 0x3000002affee7230 */ /* 0x000fe40000004100 */
        /* <DEDUP_REMOVED lines=19> */
[----:B------:R-:W-:-:S02]  /*1ba0*/  HADD2.F32 R241, -RZ, R34.H0_H0 ;  /* 0x20000022fff17230 */ /* 0x000fc40000004100 */
[----:B------:R-:W-:Y:S01]  /*1bb0*/  FMUL R218, R100, R233 ;  /* 0x000000e964da7220 */ /* 0x000fe20000400000 */
[--C-:B------:R-:W-:Y:S02]  /*1bc0*/  HADD2.F32 R240, -RZ, R43.reuse.H0_H0 ;  /* 0x2000002bfff07230 */ /* 0x100fe40000004100 */
[----:B------:R-:W-:Y:S01]  /*1bd0*/  FADD R196, R196, R220 ;  /* 0x000000dcc4c47221 */ /* 0x000fe20000000000 */
[----:B------:R-:W-:Y:S02]  /*1be0*/  HADD2.F32 R242, -RZ, R43.H1_H1 ;  /* 0x3000002bfff27230 */ /* 0x000fe40000004100 */
[----:B------:R-:W-:Y:S01]  /*1bf0*/  FFMA R43, R235, R170, R194 ;  /* 0x000000aaeb2b7223 */ /* 0x000fe200000000c2 */
[----:B------:R-:W-:Y:S01]  /*1c00*/  FMUL R233, R153, R230 ;  /* 0x000000e699e97220 */ /* 0x000fe20000400000 */
[----:B------:R-:W-:Y:S02]  /*1c10*/  HADD2.F32 R34, -RZ, R34.H1_H1 ;  /* 0x30000022ff227230 */ /* 0x000fe40000004100 */
        /* <DEDUP_REMOVED lines=48> */
[----:B------:R-:W-:Y:S01]  /*1f20*/  FMUL R207, R100, R207 ;  /* 0x000000cf64cf7220 */ /* 0x000fe20000400000 */
[----:B------:R-:W-:Y:S02]  /*1f30*/  FFMA R246, R194, R221, R43 ;  /* 0x000000ddc2f67223 */ /* 0x000fe4000000002b */
[----:B------:R-:W-:Y:S01]  /*1f40*/  FADD R244, R244, R209 ;  /* 0x000000d1f4f47221 */ /* 0x000fe20000000000 */
[----:B------:R-:W-:Y:S01]  /*1f50*/  FMUL R192, R100, R192 ;  /* 0x000000c064c07220 */ /* 0x000fe20000400000 */
[----:B------:R-:W-:-:S03]  /*1f60*/  FFMA R43, R207, R204, R246 ;  /* 0x000000cccf2b7223 */ /* 0x000fc600000000f6 */
[----:B------:R-:W0:Y:S01]  /*1f70*/  SHFL.DOWN PT, R246, R244, 0x10, 0x1f ;  /* 0x0a001f00f4f67f89 */ /* 0x000e2200000e0000 */
[----:B------:R-:W-:Y:S01]  /*1f80*/  FMUL R205, R100, R205 ;  /* 0x000000cd64cd7220 */ /* 0x000fe20000400000 */
        /* <DEDUP_REMOVED lines=27> */
[----:B0-----:R-:W-:-:S05]  /*2140*/  FADD R249, R248, R249 ;  /* 0x000000f9f8f97221 */ /* 0x001fca0000000000 */
[----:B------:R-:W0:Y:S01]  /*2150*/  SHFL.DOWN PT, R6, R249, 0x2, 0x1f ;  /* 0x08401f00f9067f89 */ /* 0x000e2200000e0000 */
[----:B------:R-:W-:Y:S01]  /*2160*/  FADD R103, R7, R103 ;  /* 0x0000006707677221 */ /* 0x000fe20000000000 */
[----:B------:R-:W-:Y:S01]  /*2170*/  FFMA R104, R193, R7, R104 ;  /* 0x00000007c1687223 */ /* 0x000fe20000000068 */
[----:B------:R-:W-:Y:S01]  /*2180*/  LOP3.LUT R7, R168, 0x1f, RZ, 0xc0, !PT ;  /* 0x0000001fa8077812 */ /* 0x000fe200078ec0ff */
[----:B-1----:R-:W-:-:S03]  /*2190*/  FADD R4, R5, R4 ;  /* 0x0000000405047221 */ /* 0x002fc60000000000 */
[----:B------:R-:W-:Y:S02]  /*21a0*/  ISETP.GT.U32.AND P1, PT, R7, 0x3, PT ;  /* 0x000000030700780c */ /* 0x000fe40003f24070 */
[----:B------:R-:W1:Y:S01]  /*21b0*/  SHFL.DOWN PT, R5, R4, 0x1, 0x1f ;  /* 0x08201f0004057f89 */ /* 0x000e6200000e0000 */
[----:B------:R-:W-:Y:S01]  /*21c0*/  FADD R53, R34, R53 ;  /* 0x0000003522357221 */ /* 0x000fe20000000000 */
[----:B------:R-:W-:Y:S02]  /*21d0*/  FFMA R77, R202, R34, R77 ;  /* 0x00000022ca4d7223 */ /* 0x000fe4000000004d */
        /* <DEDUP_REMOVED lines=75> */
.L_x_2644:
[----:B------:R-:W-:Y:S05]  /*2690*/  BSYNC.RECONVERGENT B0 ;  /* 0x0000000000007941 */ /* 0x000fea0003800200 */
.L_x_2643:
        /* <DEDUP_REMOVED lines=36> */
.L_x_2646:
[----:B------:R-:W-:Y:S05]  /*28e0*/  BSYNC.RECONVERGENT B0 ;  /* 0x0000000000007941 */ /* 0x000fea0003800200 */
.L_x_2645:
        /* <DEDUP_REMOVED lines=32> */
.L_x_2648:
[----:B0-----:R-:W2:Y:S04]  /*2af0*/  LDG.E.STRONG.GPU R6, desc[UR4][R4.64] ;  /* 0x0000000404067981 */ /* 0x001ea8000c1ef900 */
[----:B--2---:R-:W-:Y:S01]  /*2b00*/  CCTL.IVALL ;  /* 0x00000000ff00798f */ /* 0x004fe20002000000 */
[----:B------:R-:W-:Y:S05]  /*2b10*/  YIELD ;  /* 0x0000000000007946 */ /* 0x000fea0003800000 */
[----:B------:R-:W-:-:S13]  /*2b20*/  ISETP.NE.AND P2, PT, R6, R11, PT ;  /* 0x0000000b0600720c */ /* 0x000fda0003f45270 */
[----:B------:R-:W-:Y:S05]  /*2b30*/  @P2 BRA `(.L_x_2648) ;  /* 0xfffffffc00ec2947 */ /* 0x000fea000383ffff */
.L_x_2647:
        /* <DEDUP_REMOVED lines=172> */
[--C-:B------:R-:W-:Y:S01]  /*3600*/  IMAD.WIDE.U32 R28, R175, 0x10, R32.reuse ;  /* 0x00000010af1c7825 */ /* 0x100fe200078e0020 */
[----:B------:R-:W-:Y:S02]  /*3610*/  F2FP.F16.F32.PACK_AB R11, R18, R11 ;  /* 0x0000000b120b723e */ /* 0x000fe400000000ff */
[----:B------:R-:W-:Y:S01]  /*3620*/  F2FP.F16.F32.PACK_AB R10, R16, R187 ;  /* 0x000000bb100a723e */ /* 0x000fe200000000ff */
[--C-:B------:R-:W-:Y:S01]  /*3630*/  IMAD.WIDE.U32 R30, R177, 0x10, R32.reuse ;  /* 0x00000010b11e7825 */ /* 0x100fe200078e0020 */
[----:B------:R-:W-:Y:S01]  /*3640*/  F2FP.F16.F32.PACK_AB R9, R14, R193 ;  /* 0x000000c10e09723e */ /* 0x000fe200000000ff */
[----:B------:R0:W-:Y:S01]  /*3650*/  STG.E.128 desc[UR4][R24.64], R4 ;  /* 0x0000000418007986 */ /* 0x0001e2000c101d04 */
[----:B------:R-:W-:Y:S01]  /*3660*/  F2FP.F16.F32.PACK_AB R8, R12, R35 ;  /* 0x000000230c08723e */ /* 0x000fe200000000ff */
[----:B------:R-:W-:Y:S01]  /*3670*/  IMAD.WIDE.U32 R32, R179, 0x10, R32 ;  /* 0x00000010b3207825 */ /* 0x000fe200078e0020 */
[----:B------:R-:W-:-:S02]  /*3680*/  F2FP.F16.F32.PACK_AB R15, R38, R15 ;  /* 0x0000000f260f723e */ /* 0x000fc400000000ff */
[----:B------:R-:W-:Y:S01]  /*3690*/  F2FP.F16.F32.PACK_AB R14, R36, R235 ;  /* 0x000000eb240e723e */ /* 0x000fe200000000ff */
[----:B------:R0:W-:Y:S01]  /*36a0*/  STG.E.128 desc[UR4][R26.64], R8 ;  /* 0x000000081a007986 */ /* 0x0001e2000c101d04 */
[----:B------:R-:W-:Y:S02]  /*36b0*/  F2FP.F16.F32.PACK_AB R13, R22, R13 ;  /* 0x0000000d160d723e */ /* 0x000fe400000000ff */
[----:B------:R-:W-:Y:S02]  /*36c0*/  F2FP.F16.F32.PACK_AB R12, R20, R101 ;  /* 0x00000065140c723e */ /* 0x000fe400000000ff */
        /* <DEDUP_REMOVED lines=92> */
.L_x_2642:
        /* <DEDUP_REMOVED lines=39> */
.L_x_2650:
        /* <DEDUP_REMOVED lines=16> */
.L_x_4841:


//--------------------- .text._ZN18transformer_engine13normalization28ln_bwd_finalize_tuned_kernelINS0_22Kernel_traits_finalizeILj40960EffffjLj1024ELj4ENS0_18Kernel_traits_baseILj40960EffffjLj1024EEEEEEEvNS0_20BackwardKernelParamsE --------------------------
	.section	.text._ZN18transformer_engine13normalization28ln_bwd_finalize_tuned_kernelINS0_22Kernel_traits_finalizeILj40960EffffjLj1024ELj4ENS0_18Kernel_traits_baseILj40960EffffjLj1024EEEEEEEvNS0_20BackwardKernelParamsE,"ax",@progbits
	.align	128
        .global         _ZN18transformer_engine13normalization28ln_bwd_finalize_tuned_kernelINS0_22Kernel_traits_finalizeILj40960EffffjLj1024ELj4ENS0_18Kernel_traits_baseILj40960EffffjLj1024EEEEEEEvNS0_20BackwardKernelParamsE
        .type           _ZN18transformer_engine13normalization28ln_bwd_finalize_tuned_kernelINS0_22Kernel_traits_finalizeILj40960EffffjLj1024ELj4ENS0_18Kernel_traits_baseILj40960EffffjLj1024EEEEEEEvNS0_20BackwardKernelParamsE,@function
        .size           _ZN18transformer_engine13normalization28ln_bwd_finalize_tuned_kernelINS0_22Kernel_traits_finalizeILj40960EffffjLj1024ELj4ENS0_18Kernel_traits_baseILj40960EffffjLj1024EEEEEEEvNS0_20BackwardKernelParamsE,(.L_x_4842 - _ZN18transformer_engine13normalization28ln_bwd_finalize_tuned_kernelINS0_22Kernel_traits_finalizeILj40960EffffjLj1024ELj4ENS0_18Kernel_traits_baseILj40960EffffjLj1024EEEEEEEvNS0_20BackwardKernelParamsE)
        .other          _ZN18transformer_engine13normalization28ln_bwd_finalize_tuned_kernelINS0_22Kernel_traits_finalizeILj40960EffffjLj1024ELj4ENS0_18Kernel_traits_baseILj40960EffffjLj1024EEEEEEEvNS0_20BackwardKernelParamsE,@"STO_CUDA_ENTRY STV_DEFAULT"
_ZN18transformer_engine13normalization28ln_bwd_finalize_tuned_kernelINS0_22Kernel_traits_finalizeILj40960EffffjLj1024ELj4ENS0_18Kernel_traits_baseILj40960EffffjLj1024EEEEEEEvNS0_20BackwardKernelParamsE:
.text._ZN18transformer_engine13normalization28ln_bwd_finalize_tuned_kernelINS0_22Kernel_traits_finalizeILj40960EffffjLj1024ELj4ENS0_18Kernel_traits_baseILj40960EffffjLj1024EEEEEEEvNS0_20BackwardKernelParamsE:
        /* <DEDUP_REMOVED lines=35> */
.L_x_2655:
        /* <DEDUP_REMOVED lines=118> */
.L_x_2654:
[----:B------:R-:W-:Y:S05]  /*0990*/  BSYNC.RECONVERGENT B1 ;  /* 0x0000000000017941 */ /* 0x000fea0003800200 */
.L_x_2653:
        /* <DEDUP_REMOVED lines=65> */
.L_x_2657:
[----:B------:R-:W-:Y:S05]  /*0db0*/  BSYNC.RECONVERGENT B1 ;  /* 0x0000000000017941 */ /* 0x000fea0003800200 */
.L_x_2656:
        /* <DEDUP_REMOVED lines=37> */
.L_x_2659:
[----:B------:R-:W-:Y:S05]  /*1010*/  BSYNC.RECONVERGENT B1 ;  /* 0x0000000000017941 */ /* 0x000fea0003800200 */
.L_x_2658:
[----:B------:R-:W-:Y:S05]  /*1020*/  @!P1 BRA `(.L_x_2652) ;  /* 0x00000000003c9947 */ /* 0x000fea0003800000 */
[----:B------:R-:W0:Y:S01]  /*1030*/  LDC.64 R6, c[0x0][0x3d8] ;  /* 0x0000f600ff067b82 */ /* 0x000e220000000a00 */
[----:B------:R-:W-:Y:S01]  /*1040*/  IMAD R2, R15, 0xa000, R11 ;  /* 0x0000a0000f027824 */ /* 0x000fe200078e020b */
[----:B------:R-:W-:-:S04]  /*1050*/  IADD3 R24, PT, PT, -R24, RZ, RZ ;  /* 0x000000ff18187210 */ /* 0x000fc80007ffe1ff */
[----:B------:R-:W-:Y:S02]  /*1060*/  IADD3 R11, PT, PT, R13, R2, RZ ;  /* 0x000000020d0b7210 */ /* 0x000fe40007ffe0ff */
[----:B------:R-:W1:Y:S05]  /*1070*/  LDC.64 R8, c[0x0][0x3e0] ;  /* 0x0000f800ff087b82 */ /* 0x000e6a0000000a00 */
.L_x_2660:
        /* <DEDUP_REMOVED lines=10> */
.L_x_2652:
[----:B------:R-:W-:Y:S05]  /*1120*/  BSYNC.RECONVERGENT B0 ;  /* 0x0000000000007941 */ /* 0x000fea0003800200 */
.L_x_2651:
        /* <DEDUP_REMOVED lines=53> */
.L_x_2661:
        /* <DEDUP_REMOVED lines=16> */
.L_x_4842:


//--------------------- .text._ZN18transformer_engine13normalization19ln_bwd_tuned_kernelINS0_13Kernel_traitsIffffjLj40960ELj4ELj1ELj8ELj16ENS0_18Kernel_traits_baseILj40960EffffjLj256EEEEEEEvNS0_20BackwardKernelParamsE --------------------------
	.section	.text._ZN18transformer_engine13normalization19ln_bwd_tuned_kernelINS0_13Kernel_traitsIffffjLj40960ELj4ELj1ELj8ELj16ENS0_18Kernel_traits_baseILj40960EffffjLj256EEEEEEEvNS0_20BackwardKernelParamsE,"ax",@progbits
	.align	128
        .global         _ZN18transformer_engine13normalization19ln_bwd_tuned_kernelINS0_13Kernel_traitsIffffjLj40960ELj4ELj1ELj8ELj16ENS0_18Kernel_traits_baseILj40960EffffjLj256EEEEEEEvNS0_20BackwardKernelParamsE
        .type           _ZN18transformer_engine13normalization19ln_bwd_tuned_kernelINS0_13Kernel_traitsIffffjLj40960ELj4ELj1ELj8ELj16ENS0_18Kernel_traits_baseILj40960EffffjLj256EEEEEEEvNS0_20BackwardKernelParamsE,@function
        .size           _ZN18transformer_engine13normalization19ln_bwd_tuned_kernelINS0_13Kernel_traitsIffffjLj40960ELj4ELj1ELj8ELj16ENS0_18Kernel_traits_baseILj40960EffffjLj256EEEEEEEvNS0_20BackwardKernelParamsE,(.L_x_4843 - _ZN18transformer_engine13normalization19ln_bwd_tuned_kernelINS0_13Kernel_traitsIffffjLj40960ELj4ELj1ELj8ELj16ENS0_18Kernel_traits_baseILj40960EffffjLj256EEEEEEEvNS0_20BackwardKernelParamsE)
        .other          _ZN18transformer_engine13normalization19ln_bwd_tuned_kernelINS0_13Kernel_traitsIffffjLj40960ELj4ELj1ELj8ELj16ENS0_18Kernel_traits_baseILj40960EffffjLj256EEEEEEEvNS0_20BackwardKernelParamsE,@"STO_CUDA_ENTRY STV_DEFAULT"
_ZN18transformer_engine13normalization19ln_bwd_tuned_kernelINS0_13Kernel_traitsIffffjLj40960ELj4ELj1ELj8ELj16ENS0_18Kernel_traits_baseILj40960EffffjLj256EEEEEEEvNS0_20BackwardKernelParamsE:
.text._ZN18transformer_engine13normalization19ln_bwd_tuned_kernelINS0_13Kernel_traitsIffffjLj40960ELj4ELj1ELj8ELj16ENS0_18Kernel_traits_baseILj40960EffffjLj256EEEEEEEvNS0_20BackwardKernelParamsE:
[----:B------:R-:W0:Y:S08]  /*0000*/  LDC R1, c[0x0][0x37c] ;  /* 0x0000df00ff017b82 */ /* 0x000e300000000800 */
[----:B------:R-:W1:Y:S01]  /*0010*/  S2UR UR4, SR_CTAID.X ;  /* 0x00000000000479c3 */ /* 0x000e620000002500 */
[----:B------:R-:W2:Y:S01]  /*0020*/  S2R R5, SR_TID.X ;  /* 0x0000000000057919 */ /* 0x000ea20000002100 */
[----:B------:R-:W3:Y:S01]  /*0030*/  LDCU UR6, c[0x0][0x388] ;  /* 0x00007100ff0677ac */ /* 0x000ee20008000800 */
[----:B0-----:R-:W-:-:S02]  /*0040*/  IADD3 R1, PT, PT, R1, -0x18, RZ ;  /* 0xffffffe801017810 */ /* 0x001fc40007ffe0ff */
        /* <DEDUP_REMOVED lines=20> */
[----:B-1----:R-:W-:Y:S01]  /*0190*/  MOV R3, UR4 ;  /* 0x0000000400037c02 */ /* 0x002fe20008000f00 */
[----:B------:R-:W0:Y:S01]  /*01a0*/  LDCU.64 UR4, c[0x0][0x358] ;  /* 0x00006b00ff0477ac */ /* 0x000e220008000a00 */
[----:B------:R-:W-:Y:S02]  /*01b0*/  CS2R R114, SRZ ;  /* 0x0000000000727805 */ /* 0x000fe4000001ff00 */
[----:B------:R-:W-:Y:S02]  /*01c0*/  CS2R R112, SRZ ;  /* 0x0000000000707805 */ /* 0x000fe4000001ff00 */
[----:B------:R-:W-:-:S02]  /*01d0*/  SHF.R.U32.HI R176, RZ, 0x2, R3 ;  /* 0x00000002ffb07819 */ /* 0x000fc40000011603 */
[----:B------:R-:W-:Y:S02]  /*01e0*/  CS2R R14, SRZ ;  /* 0x00000000000e7805 */ /* 0x000fe4000001ff00 */
[----:B------:R-:W-:Y:S02]  /*01f0*/  SHF.L.U32 R2, R3, 0x8, RZ ;  /* 0x0000000803027819 */ /* 0x000fe400000006ff */
[----:B------:R-:W-:Y:S02]  /*0200*/  CS2R R12, SRZ ;  /* 0x00000000000c7805 */ /* 0x000fe4000001ff00 */
[----:B---3--:R-:W-:Y:S02]  /*0210*/  ISETP.GE.AND P0, PT, R176, UR6, PT ;  /* 0x00000006b0007c0c */ /* 0x008fe4000bf06270 */
[----:B------:R-:W-:Y:S02]  /*0220*/  CS2R R18, SRZ ;  /* 0x0000000000127805 */ /* 0x000fe4000001ff00 */
[----:B--2---:R-:W-:-:S02]  /*0230*/  LOP3.LUT R5, R5, 0xff, RZ, 0xc0, !PT ;  /* 0x000000ff05057812 */ /* 0x004fc400078ec0ff */
        /* <DEDUP_REMOVED lines=27> */
[----:B------:R-:W5:Y:S04]  /*03f0*/  LDG.E.128 R164, desc[UR4][R2.64+0x1c000] ;  /* 0x01c0000402a47981 */ /* 0x000f68000c1e1d00 */
[----:B------:R-:W5:Y:S04]  /*0400*/  LDG.E.128 R168, desc[UR4][R2.64+0x20000] ;  /* 0x0200000402a87981 */ /* 0x000f68000c1e1d00 */
[----:B------:R0:W5:Y:S01]  /*0410*/  LDG.E.128 R172, desc[UR4][R2.64+0x24000] ;  /* 0x0240000402ac7981 */ /* 0x000162000c1e1d00 */
        /* <DEDUP_REMOVED lines=41> */
[--C-:B--2---:R-:W-:Y:S01]  /*06b0*/  FADD R4, R4, R0.reuse ;  /* 0x0000000004047221 */ /* 0x104fe20000000000 */
[--C-:B0-----:R-:W-:Y:S01]  /*06c0*/  FADD R3, R5, R0.reuse ;  /* 0x0000000005037221 */ /* 0x101fe20000000000 */
[--C-:B------:R-:W-:Y:S01]  /*06d0*/  FADD R2, R6, R0.reuse ;  /* 0x0000000006027221 */ /* 0x100fe20000000000 */
[----:B---3--:R-:W-:-:S02]  /*06e0*/  FADD R252, R250, R0 ;  /* 0x00000000fafc7221 */ /* 0x008fc40000000000 */
[----:B------:R0:W-:Y:S01]  /*06f0*/  STL [R1+0x14], R4 ;  /* 0x0000140401007387 */ /* 0x0001e20000100800 */
[--C-:B------:R-:W-:Y:S01]  /*0700*/  FADD R251, R251, R0.reuse ;  /* 0x00000000fbfb7221 */ /* 0x100fe20000000000 */
[--C-:B----4-:R-:W-:Y:S02]  /*0710*/  FADD R250, R244, R0.reuse ;  /* 0x00000000f4fa7221 */ /* 0x110fe40000000000 */
[----:B------:R1:W-:Y:S01]  /*0720*/  STL [R1+0x10], R3 ;  /* 0x0000100301007387 */ /* 0x0003e20000100800 */
[--C-:B------:R-:W-:Y:S01]  /*0730*/  FADD R247, R247, R0.reuse ;  /* 0x00000000f7f77221 */ /* 0x100fe20000000000 */
[--C-:B-----5:R-:W-:Y:S02]  /*0740*/  FADD R244, R242, R0.reuse ;  /* 0x00000000f2f47221 */ /* 0x120fe40000000000 */
[----:B------:R2:W-:Y:S01]  /*0750*/  STL [R1+0xc], R2 ;  /* 0x00000c0201007387 */ /* 0x0005e20000100800 */
[--C-:B------:R-:W-:Y:S01]  /*0760*/  FADD R243, R243, R0.reuse ;  /* 0x00000000f3f37221 */ /* 0x100fe20000000000 */
[--C-:B0-----:R-:W-:Y:S01]  /*0770*/  FADD R4, R7, R0.reuse ;  /* 0x0000000007047221 */ /* 0x101fe20000000000 */
[--C-:B------:R-:W-:Y:S01]  /*0780*/  FADD R242, R236, R0.reuse ;  /* 0x00000000ecf27221 */ /* 0x100fe20000000000 */
[--C-:B------:R-:W-:Y:S01]  /*0790*/  FADD R239, R239, R0.reuse ;  /* 0x00000000efef7221 */ /* 0x100fe20000000000 */
[----:B------:R-:W-:Y:S01]  /*07a0*/  CS2R R6, SRZ ;  /* 0x0000000000067805 */ /* 0x000fe2000001ff00 */
[--C-:B-1----:R-:W-:Y:S01]  /*07b0*/  FADD R3, R248, R0.reuse ;  /* 0x00000000f8037221 */ /* 0x102fe20000000000 */
[----:B------:R0:W-:Y:S01]  /*07c0*/  STL [R1+0x8], R4 ;  /* 0x0000080401007387 */ /* 0x0001e20000100800 */
[--C-:B------:R-:W-:Y:S01]  /*07d0*/  FADD R248, R246, R0.reuse ;  /* 0x00000000f6f87221 */ /* 0x100fe20000000000 */
[--C-:B------:R-:W-:Y:S01]  /*07e0*/  FADD R246, R240, R0.reuse ;  /* 0x00000000f0f67221 */ /* 0x100fe20000000000 */
[--C-:B--2---:R-:W-:Y:S01]  /*07f0*/  FADD R2, R249, R0.reuse ;  /* 0x00000000f9027221 */ /* 0x104fe20000000000 */
[----:B------:R1:W-:Y:S01]  /*0800*/  STL [R1+0x4], R3 ;  /* 0x0000040301007387 */ /* 0x0003e20000100800 */
[--C-:B------:R-:W-:Y:S01]  /*0810*/  FADD R249, R245, R0.reuse ;  /* 0x00000000f5f97221 */ /* 0x100fe20000000000 */
[--C-:B------:R-:W-:Y:S01]  /*0820*/  FADD R245, R241, R0.reuse ;  /* 0x00000000f1f57221 */ /* 0x100fe20000000000 */
[--C-:B------:R-:W-:Y:S01]  /*0830*/  FADD R241, R237, R0.reuse ;  /* 0x00000000edf17221 */ /* 0x100fe20000000000 */
[----:B------:R1:W-:Y:S01]  /*0840*/  STL [R1], R2 ;  /* 0x0000000201007387 */ /* 0x0003e20000100800 */
        /* <DEDUP_REMOVED lines=20> */
[----:B------:R-:W-:Y:S01]  /*0990*/  FADD R175, R175, R0 ;  /* 0x00000000afaf7221 */ /* 0x000fe20000000000 */
[----:B0-----:R-:W-:-:S02]  /*09a0*/  CS2R R4, SRZ ;  /* 0x0000000000047805 */ /* 0x001fc4000001ff00 */
[----:B------:R-:W-:Y:S02]  /*09b0*/  CS2R R160, SRZ ;  /* 0x0000000000a07805 */ /* 0x000fe4000001ff00 */
[----:B-1----:R-:W-:-:S07]  /*09c0*/  MOV R162, RZ ;  /* 0x000000ff00a27202 */ /* 0x002fce0000000f00 */
.L_x_2669:
[----:B0-----:R-:W0:Y:S01]  /*09d0*/  S2R R3, SR_CTAID.X ;  /* 0x0000000000037919 */ /* 0x001e220000002500 */
[----:B------:R-:W1:Y:S01]  /*09e0*/  LDC.64 R44, c[0x0][0x398] ;  /* 0x0000e600ff2c7b82 */ /* 0x000e620000000a00 */
[----:B------:R-:W2:Y:S01]  /*09f0*/  S2R R0, SR_TID.X ;  /* 0x0000000000007919 */ /* 0x000ea20000002100 */
[----:B------:R-:W3:Y:S06]  /*0a00*/  LDL R225, [R1+0x14] ;  /* 0x0000140001e17983 */ /* 0x000eec0000100800 */
[----:B------:R-:W4:Y:S01]  /*0a10*/  LDC.64 R46, c[0x0][0x390] ;  /* 0x0000e400ff2e7b82 */ /* 0x000f220000000a00 */
[----:B------:R-:W5:Y:S04]  /*0a20*/  LDL R223, [R1+0x10] ;  /* 0x0000100001df7983 */ /* 0x000f680000100800 */
[----:B------:R-:W5:Y:S03]  /*0a30*/  LDL R221, [R1+0xc] ;  /* 0x00000c0001dd7983 */ /* 0x000f660000100800 */
[----:B------:R-:W4:Y:S01]  /*0a40*/  LDC.64 R84, c[0x0][0x3c8] ;  /* 0x0000f200ff547b82 */ /* 0x000f220000000a00 */
[----:B------:R-:W5:Y:S04]  /*0a50*/  LDL R219, [R1+0x8] ;  /* 0x0000080001db7983 */ /* 0x000f680000100800 */
[----:B------:R-:W5:Y:S04]  /*0a60*/  LDL R217, [R1+0x4] ;  /* 0x0000040001d97983 */ /* 0x000f680000100800 */
[----:B------:R-:W5:Y:S01]  /*0a70*/  LDL R215, [R1] ;  /* 0x0000000001d77983 */ /* 0x000f620000100800 */
[----:B0-----:R-:W-:-:S02]  /*0a80*/  SHF.L.U32 R49, R3, 0x8, RZ ;  /* 0x0000000803317819 */ /* 0x001fc400000006ff */
[----:B--2---:R-:W-:-:S04]  /*0a90*/  LOP3.LUT R2, R0, 0xff, RZ, 0xc0, !PT ;  /* 0x000000ff00027812 */ /* 0x004fc800078ec0ff */
[----:B------:R-:W-:Y:S02]  /*0aa0*/  LOP3.LUT R2, R2, 0x300, R49, 0xf8, !PT ;  /* 0x0000030002027812 */ /* 0x000fe400078ef831 */
[----:B------:R-:W0:Y:S03]  /*0ab0*/  LDC.64 R48, c[0x0][0x3a0] ;  /* 0x0000e800ff307b82 */ /* 0x000e260000000a00 */
[C---:B------:R-:W-:Y:S02]  /*0ac0*/  IMAD R180, R176.reuse, 0x2800, R2 ;  /* 0x00002800b0b47824 */ /* 0x040fe400078e0202 */
[----:B-1----:R-:W-:-:S04]  /*0ad0*/  IMAD.WIDE R44, R176, 0x4, R44 ;  /* 0x00000004b02c7825 */ /* 0x002fc800078e022c */
[C---:B----4-:R-:W-:Y:S01]  /*0ae0*/  IMAD.WIDE.U32 R92, R180.reuse, 0x10, R46 ;  /* 0x00000010b45c7825 */ /* 0x050fe200078e002e */
[----:B------:R1:W2:Y:S03]  /*0af0*/  LDG.E R189, desc[UR4][R44.64] ;  /* 0x000000042cbd7981 */ /* 0x0002a6000c1e1900 */
[----:B------:R-:W-:Y:S01]  /*0b00*/  IMAD.WIDE.U32 R52, R180, 0x10, R84 ;  /* 0x00000010b4347825 */ /* 0x000fe200078e0054 */
[----:B------:R-:W2:Y:S03]  /*0b10*/  LDG.E.128 R88, desc[UR4][R92.64] ;  /* 0x000000045c587981 */ /* 0x000ea6000c1e1d00 */
[----:B0-----:R-:W-:Y:S01]  /*0b20*/  IMAD.WIDE R48, R176, 0x4, R48 ;  /* 0x00000004b0307825 */ /* 0x001fe200078e0230 */
[C---:B------:R-:W-:Y:S01]  /*0b30*/  IADD3 R187, PT, PT, R180.reuse, 0x800, RZ ;  /* 0x00000800b4bb7810 */ /* 0x040fe20007ffe0ff */
[----:B------:R-:W4:Y:S04]  /*0b40*/  LDG.E.128 R92, desc[UR4][R92.64+0x4000] ;  /* 0x004000045c5c7981 */ /* 0x000f28000c1e1d00 */
[----:B------:R-:W3:Y:S01]  /*0b50*/  LDG.E R179, desc[UR4][R48.64] ;  /* 0x0000000430b37981 */ /* 0x000ee2000c1e1900 */
[----:B------:R-:W-:Y:S01]  /*0b60*/  IMAD.WIDE.U32 R96, R187, 0x10, R46 ;  /* 0x00000010bb607825 */ /* 0x000fe200078e002e */
[----:B------:R-:W-:-:S05]  /*0b70*/  IADD3 R186, PT, PT, R180, 0xc00, RZ ;  /* 0x00000c00b4ba7810 */ /* 0x000fca0007ffe0ff */
[----:B------:R-:W5:Y:S04]  /*0b80*/  LDG.E.128 R96, desc[UR4][R96.64] ;  /* 0x0000000460607981 */ /* 0x000f68000c1e1d00 */
[----:B------:R-:W5:Y:S01]  /*0b90*/  LDG.E.128 R48, desc[UR4][R52.64] ;  /* 0x0000000434307981 */ /* 0x000f62000c1e1d00 */
[----:B------:R-:W-:Y:S01]  /*0ba0*/  IMAD.WIDE.U32 R100, R186, 0x10, R46 ;  /* 0x00000010ba647825 */ /* 0x000fe200078e002e */
[----:B------:R-:W-:-:S05]  /*0bb0*/  IADD3 R185, PT, PT, R180, 0x1000, RZ ;  /* 0x00001000b4b97810 */ /* 0x000fca0007ffe0ff */
[----:B------:R-:W5:Y:S04]  /*0bc0*/  LDG.E.128 R100, desc[UR4][R100.64] ;  /* 0x0000000464647981 */ /* 0x000f68000c1e1d00 */
[----:B------:R-:W5:Y:S01]  /*0bd0*/  LDG.E.128 R52, desc[UR4][R52.64+0x4000] ;  /* 0x0040000434347981 */ /* 0x000f62000c1e1d00 */
[----:B------:R-:W-:-:S04]  /*0be0*/  IMAD.WIDE.U32 R104, R185, 0x10, R46 ;  /* 0x00000010b9687825 */ /* 0x000fc800078e002e */
[----:B------:R-:W-:Y:S01]  /*0bf0*/  IMAD.WIDE.U32 R56, R187, 0x10, R84 ;  /* 0x00000010bb387825 */ /* 0x000fe200078e0054 */
[----:B------:R-:W-:Y:S01]  /*0c00*/  IADD3 R184, PT, PT, R180, 0x1400, RZ ;  /* 0x00001400b4b87810 */ /* 0x000fe20007ffe0ff */
[----:B------:R-:W5:Y:S04]  /*0c10*/  LDG.E.128 R104, desc[UR4][R104.64] ;  /* 0x0000000468687981 */ /* 0x000f68000c1e1d00 */
[----:B------:R-:W5:Y:S01]  /*0c20*/  LDG.E.128 R56, desc[UR4][R56.64] ;  /* 0x0000000438387981 */ /* 0x000f62000c1e1d00 */
[----:B------:R-:W-:-:S04]  /*0c30*/  IMAD.WIDE.U32 R108, R184, 0x10, R46 ;  /* 0x00000010b86c7825 */ /* 0x000fc800078e002e */
[----:B------:R-:W-:Y:S02]  /*0c40*/  IMAD.WIDE.U32 R60, R186, 0x10, R84 ;  /* 0x00000010ba3c7825 */ /* 0x000fe400078e0054 */
[----:B------:R-:W5:Y:S01]  /*0c50*/  LDG.E.128 R108, desc[UR4][R108.64] ;  /* 0x000000046c6c7981 */ /* 0x000f62000c1e1d00 */
[----:B------:R-:W-:-:S03]  /*0c60*/  IADD3 R181, PT, PT, R180, 0x1800, RZ ;  /* 0x00001800b4b57810 */ /* 0x000fc60007ffe0ff */
[----:B------:R-:W5:Y:S02]  /*0c70*/  LDG.E.128 R60, desc[UR4][R60.64] ;  /* 0x000000043c3c7981 */ /* 0x000f64000c1e1d00 */
[----:B------:R-:W-:Y:S01]  /*0c80*/  IMAD.WIDE.U32 R112, R181, 0x10, R46 ;  /* 0x00000010b5707825 */ /* 0x000fe200078e002e */
[----:B------:R-:W-:-:S03]  /*0c90*/  IADD3 R183, PT, PT, R180, 0x1c00, RZ ;  /* 0x00001c00b4b77810 */ /* 0x000fc60007ffe0ff */
[----:B------:R-:W-:Y:S02]  /*0ca0*/  IMAD.WIDE.U32 R64, R185, 0x10, R84 ;  /* 0x00000010b9407825 */ /* 0x000fe400078e0054 */
[----:B------:R-:W5:Y:S02]  /*0cb0*/  LDG.E.128 R112, desc[UR4][R112.64] ;  /* 0x0000000470707981 */ /* 0x000f64000c1e1d00 */
[--C-:B------:R-:W-:Y:S01]  /*0cc0*/  IMAD.WIDE.U32 R116, R183, 0x10, R46.reuse ;  /* 0x00000010b7747825 */ /* 0x100fe200078e002e */
[----:B------:R-:W-:Y:S01]  /*0cd0*/  IADD3 R182, PT, PT, R180, 0x2000, RZ ;  /* 0x00002000b4b67810 */ /* 0x000fe20007ffe0ff */
[----:B------:R-:W5:Y:S04]  /*0ce0*/  LDG.E.128 R64, desc[UR4][R64.64] ;  /* 0x0000000440407981 */ /* 0x000f68000c1e1d00 */
[----:B------:R-:W5:Y:S01]  /*0cf0*/  LDG.E.128 R116, desc[UR4][R116.64] ;  /* 0x0000000474747981 */ /* 0x000f62000c1e1d00 */
[----:B------:R-:W-:Y:S01]  /*0d00*/  IMAD.WIDE.U32 R120, R182, 0x10, R46 ;  /* 0x00000010b6787825 */ /* 0x000fe200078e002e */
[----:B------:R-:W-:-:S03]  /*0d10*/  IADD3 R188, PT, PT, R180, 0x2400, RZ ;  /* 0x00002400b4bc7810 */ /* 0x000fc60007ffe0ff */
[----:B------:R-:W-:Y:S02]  /*0d20*/  IMAD.WIDE.U32 R68, R184, 0x10, R84 ;  /* 0x00000010b8447825 */ /* 0x000fe400078e0054 */
[----:B------:R-:W5:Y:S02]  /*0d30*/  LDG.E.128 R120, desc[UR4][R120.64] ;  /* 0x0000000478787981 */ /* 0x000f64000c1e1d00 */
[----:B-1----:R-:W-:Y:S02]  /*0d40*/  IMAD.WIDE.U32 R44, R188, 0x10, R46 ;  /* 0x00000010bc2c7825 */ /* 0x002fe400078e002e */
[----:B------:R-:W5:Y:S04]  /*0d50*/  LDG.E.128 R68, desc[UR4][R68.64] ;  /* 0x0000000444447981 */ /* 0x000f68000c1e1d00 */
[----:B------:R-:W5:Y:S01]  /*0d60*/  LDG.E.128 R44, desc[UR4][R44.64] ;  /* 0x000000042c2c7981 */ /* 0x000f62000c1e1d00 */
        /* <DEDUP_REMOVED lines=8> */
[C---:B--2---:R-:W-:Y:S01]  /*0df0*/  FADD R0, -R189.reuse, R88 ;  /* 0x00000058bd007221 */ /* 0x044fe20000000100 */
[C---:B------:R-:W-:Y:S01]  /*0e00*/  FADD R88, -R189.reuse, R89 ;  /* 0x00000059bd587221 */ /* 0x040fe20000000100 */
[C---:B------:R-:W-:Y:S01]  /*0e10*/  FADD R89, -R189.reuse, R90 ;  /* 0x0000005abd597221 */ /* 0x040fe20000000100 */
[----:B------:R-:W-:Y:S01]  /*0e20*/  FADD R213, -R189, R91 ;  /* 0x0000005bbdd57221 */ /* 0x000fe20000000100 */
[C---:B---3--:R-:W-:Y:S01]  /*0e30*/  FMUL R0, R179.reuse, R0 ;  /* 0x00000000b3007220 */ /* 0x048fe20000400000 */
[----:B------:R-:W-:Y:S01]  /*0e40*/  FMUL R88, R179, R88 ;  /* 0x00000058b3587220 */ /* 0x000fe20000400000 */
[----:B----4-:R-:W-:Y:S01]  /*0e50*/  FADD R209, -R189, R94 ;  /* 0x0000005ebdd17221 */ /* 0x010fe20000000100 */
[----:B-----5:R-:W-:Y:S01]  /*0e60*/  FMUL R90, R225, R48 ;  /* 0x00000030e15a7220 */ /* 0x020fe20000400000 */
[C---:B------:R-:W-:Y:S01]  /*0e70*/  FADD R162, R48.reuse, R162 ;  /* 0x000000a230a27221 */ /* 0x040fe20000000000 */
[----:B------:R-:W-:Y:S01]  /*0e80*/  FFMA R178, R48, R0, R178 ;  /* 0x0000000030b27223 */ /* 0x000fe200000000b2 */
[----:B------:R-:W-:Y:S01]  /*0e90*/  FMUL R91, R223, R49 ;  /* 0x00000031df5b7220 */ /* 0x000fe20000400000 */
[----:B------:R-:W-:Y:S01]  /*0ea0*/  FADD R48, RZ, R90 ;  /* 0x0000005aff307221 */ /* 0x000fe20000000000 */
[C---:B------:R-:W-:Y:S01]  /*0eb0*/  FADD R160, R49.reuse, R160 ;  /* 0x000000a031a07221 */ /* 0x040fe20000000000 */
[----:B------:R-:W-:Y:S01]  /*0ec0*/  FFMA R161, R49, R88, R161 ;  /* 0x0000005831a17223 */ /* 0x000fe200000000a1 */
[----:B------:R-:W-:Y:S01]  /*0ed0*/  FMUL R94, R221, R50 ;  /* 0x00000032dd5e7220 */ /* 0x000fe20000400000 */
[----:B------:R-:W-:Y:S01]  /*0ee0*/  FADD R49, R48, R91 ;  /* 0x0000005b30317221 */ /* 0x000fe20000000000 */
[----:B------:R-:W-:Y:S01]  /*0ef0*/  FADD R207, -R189, R95 ;  /* 0x0000005fbdcf7221 */ /* 0x000fe20000000100 */
[----:B------:R-:W-:-:S02]  /*0f00*/  FMUL R95, R219, R51 ;  /* 0x00000033db5f7220 */ /* 0x000fc40000400000 */
[----:B------:R-:W-:Y:S01]  /*0f10*/  FADD R48, R49, R94 ;  /* 0x0000005e31307221 */ /* 0x000fe20000000000 */
[----:B------:R-:W-:Y:S01]  /*0f20*/  FADD R201, -R189, R98 ;  /* 0x00000062bdc97221 */ /* 0x000fe20000000100 */
[----:B------:R-:W-:Y:S02]  /*0f30*/  FMUL R98, R217, R52 ;  /* 0x00000034d9627220 */ /* 0x000fe40000400000 */
[----:B------:R-:W-:Y:S01]  /*0f40*/  FADD R49, R48, R95 ;  /* 0x0000005f30317221 */ /* 0x000fe20000000000 */
[----:B------:R-:W-:Y:S01]  /*0f50*/  FADD R205, -R189, R96 ;  /* 0x00000060bdcd7221 */ /* 0x000fe20000000100 */
[----:B------:R-:W-:Y:S02]  /*0f60*/  FMUL R96, R215, R53 ;  /* 0x00000035d7607220 */ /* 0x000fe40000400000 */
[----:B------:R-:W-:Y:S01]  /*0f70*/  FADD R49, R49, R98 ;  /* 0x0000006231317221 */ /* 0x000fe20000000000 */
[----:B------:R-:W-:Y:S01]  /*0f80*/  FADD R194, -R189, R101 ;  /* 0x00000065bdc27221 */ /* 0x000fe20000000100 */
[----:B------:R-:W-:Y:S01]  /*0f90*/  FMUL R89, R179, R89 ;  /* 0x00000059b3597220 */ /* 0x000fe20000400000 */
[----:B------:R-:W-:Y:S01]  /*0fa0*/  FMUL R101, R252, R54 ;  /* 0x00000036fc657220 */ /* 0x000fe20000400000 */
[----:B------:R-:W-:Y:S01]  /*0fb0*/  FADD R48, R49, R96 ;  /* 0x0000006031307221 */ /* 0x000fe20000000000 */
[----:B------:R-:W-:Y:S01]  /*0fc0*/  FADD R199, -R189, R99 ;  /* 0x00000063bdc77221 */ /* 0x000fe20000000100 */
[C---:B------:R-:W-:Y:S01]  /*0fd0*/  FADD R158, R50.reuse, R158 ;  /* 0x0000009e329e7221 */ /* 0x040fe20000000000 */
[----:B------:R-:W-:Y:S01]  /*0fe0*/  FFMA R159, R50, R89, R159 ;  /* 0x00000059329f7223 */ /* 0x000fe2000000009f */
[----:B------:R-:W-:Y:S01]  /*0ff0*/  FFMA R49, R0, R90, RZ ;  /* 0x0000005a00317223 */ /* 0x000fe200000000ff */
[----:B------:R-:W-:Y:S01]  /*1000*/  FMUL R99, R251, R55 ;  /* 0x00000037fb637220 */ /* 0x000fe20000400000 */
[----:B------:R-:W-:Y:S01]  /*1010*/  FADD R50, R48, R101 ;  /* 0x0000006530327221 */ /* 0x000fe20000000000 */
[C---:B------:R-:W-:Y:S01]  /*1020*/  FADD R211, -R189.reuse, R93 ;  /* 0x0000005dbdd37221 */ /* 0x040fe20000000100 */
[----:B------:R-:W-:Y:S01]  /*1030*/  FADD R193, -R189, R105 ;  /* 0x00000069bdc17221 */ /* 0x000fe20000000100 */
[----:B------:R-:W-:Y:S01]  /*1040*/  FMUL R93, R179, R213 ;  /* 0x000000d5b35d7220 */ /* 0x000fe20000400000 */
[----:B------:R-:W-:Y:S01]  /*1050*/  FFMA R48, R88, R91, R49 ;  /* 0x0000005b58307223 */ /* 0x000fe20000000031 */
[----:B------:R-:W-:Y:S01]  /*1060*/  FMUL R105, R250, R56 ;  /* 0x00000038fa697220 */ /* 0x000fe20000400000 */
[----:B------:R-:W-:Y:S01]  /*1070*/  FADD R50, R50, R99 ;  /* 0x0000006332327221 */ /* 0x000fe20000000000 */
[C---:B------:R-:W-:Y:S01]  /*1080*/  FADD R92, -R189.reuse, R92 ;  /* 0x0000005cbd5c7221 */ /* 0x040fe20000000100 */
[----:B------:R-:W-:Y:S01]  /*1090*/  FADD R191, -R189, R104 ;  /* 0x00000068bdbf7221 */ /* 0x000fe20000000100 */
[C---:B------:R-:W-:Y:S01]  /*10a0*/  FADD R156, R51.reuse, R156 ;  /* 0x0000009c339c7221 */ /* 0x040fe20000000000 */
[----:B------:R-:W-:Y:S01]  /*10b0*/  FFMA R157, R51, R93, R157 ;  /* 0x0000005d339d7223 */ /* 0x000fe2000000009d */
        /* <DEDUP_REMOVED lines=163> */
[----:B------:R-:W-:-:S05]  /*1af0*/  FFMA R44, R231, R225, R44 ;  /* 0x000000e1e72c7223 */ /* 0x000fca000000002c */
[----:B------:R-:W1:Y:S01]  /*1b00*/  SHFL.DOWN PT, R45, R44, 0x10, 0x1f ;  /* 0x0a001f002c2d7f89 */ /* 0x000e6200000e0000 */
[----:B0-----:R-:W-:-:S05]  /*1b10*/  FADD R49, R48, R49 ;  /* 0x0000003130317221 */ /* 0x001fca0000000000 */
[----:B------:R-:W0:Y:S01]  /*1b20*/  SHFL.DOWN PT, R46, R49, 0x8, 0x1f ;  /* 0x09001f00312e7f89 */ /* 0x000e2200000e0000 */
[----:B-1----:R-:W-:Y:S01]  /*1b30*/  FADD R45, R44, R45 ;  /* 0x0000002d2c2d7221 */ /* 0x002fe20000000000 */
[----:B0-----:R-:W-:-:S04]  /*1b40*/  FADD R47, R49, R46 ;  /* 0x0000002e312f7221 */ /* 0x001fc80000000000 */
[----:B------:R-:W0:Y:S04]  /*1b50*/  SHFL.DOWN PT, R46, R45, 0x8, 0x1f ;  /* 0x09001f002d2e7f89 */ /* 0x000e2800000e0000 */
[----:B------:R-:W1:Y:S01]  /*1b60*/  SHFL.DOWN PT, R48, R47, 0x4, 0x1f ;  /* 0x08801f002f307f89 */ /* 0x000e6200000e0000 */
[----:B0-----:R-:W-:-:S05]  /*1b70*/  FADD R46, R45, R46 ;  /* 0x0000002e2d2e7221 */ /* 0x001fca0000000000 */
[----:B------:R-:W0:Y:S01]  /*1b80*/  SHFL.DOWN PT, R51, R46, 0x4, 0x1f ;  /* 0x08801f002e337f89 */ /* 0x000e2200000e0000 */
[C---:B------:R-:W-:Y:S01]  /*1b90*/  FADD R154, R52.reuse, R154 ;  /* 0x0000009a349a7221 */ /* 0x040fe20000000000 */
[----:B------:R-:W-:Y:S02]  /*1ba0*/  FFMA R155, R52, R92, R155 ;  /* 0x0000005c349b7223 */ /* 0x000fe4000000009b */
[----:B------:R-:W2:Y:S01]  /*1bb0*/  S2R R52, SR_TID.X ;  /* 0x0000000000347919 */ /* 0x000ea20000002100 */
[----:B-1----:R-:W-:-:S05]  /*1bc0*/  FADD R48, R47, R48 ;  /* 0x000000302f307221 */ /* 0x002fca0000000000 */
[----:B------:R-:W1:Y:S01]  /*1bd0*/  SHFL.DOWN PT, R45, R48, 0x2, 0x1f ;  /* 0x08401f00302d7f89 */ /* 0x000e6200000e0000 */
[----:B0-----:R-:W-:-:S05]  /*1be0*/  FADD R51, R46, R51 ;  /* 0x000000332e337221 */ /* 0x001fca0000000000 */
[----:B------:R-:W0:Y:S01]  /*1bf0*/  SHFL.DOWN PT, R44, R51, 0x2, 0x1f ;  /* 0x08401f00332c7f89 */ /* 0x000e2200000e0000 */
[----:B-1----:R-:W-:Y:S01]  /*1c00*/  FADD R45, R48, R45 ;  /* 0x0000002d302d7221 */ /* 0x002fe20000000000 */
[----:B--2---:R-:W-:-:S04]  /*1c10*/  LOP3.LUT R46, R52, 0x1f, RZ, 0xc0, !PT ;  /* 0x0000001f342e7812 */ /* 0x004fc800078ec0ff */
[----:B------:R-:W-:Y:S01]  /*1c20*/  ISETP.GT.U32.AND P1, PT, R46, 0x3, PT ;  /* 0x000000032e00780c */ /* 0x000fe20003f24070 */
[C---:B------:R-:W-:Y:S01]  /*1c30*/  FADD R17, R74.reuse, R17 ;  /* 0x000000114a117221 */ /* 0x040fe20000000000 */
[----:B------:R-:W-:Y:S02]  /*1c40*/  FFMA R41, R74, R210, R41 ;  /* 0x000000d24a297223 */ /* 0x000fe40000000029 */
[----:B------:R-:W1:Y:S01]  /*1c50*/  LDC R74, c[0x0][0x380] ;  /* 0x0000e000ff4a7b82 */ /* 0x000e620000000800 */
[----:B0-----:R-:W-:Y:S02]  /*1c60*/  FADD R51, R51, R44 ;  /* 0x0000002c33337221 */ /* 0x001fe40000000000 */
[----:B------:R-:W0:Y:S04]  /*1c70*/  SHFL.DOWN PT, R44, R45, 0x1, 0x1f ;  /* 0x08201f002d2c7f89 */ /* 0x000e2800000e0000 */
[----:B------:R-:W2:Y:S01]  /*1c80*/  SHFL.DOWN PT, R46, R51, 0x1, 0x1f ;  /* 0x08201f00332e7f89 */ /* 0x000ea200000e0000 */
[----:B------:R-:W-:Y:S01]  /*1c90*/  LOP3.LUT P2, RZ, R52, 0x1f, RZ, 0xc0, !PT ;  /* 0x0000001f34ff7812 */ /* 0x000fe2000784c0ff */
        /* <DEDUP_REMOVED lines=17> */
[----:B------:R-:W-:Y:S01]  /*1db0*/  FADD R136, R61, R136 ;  /* 0x000000883d887221 */ /* 0x000fe20000000000 */
[----:B0-----:R-:W-:Y:S01]  /*1dc0*/  FADD R44, R45, R44 ;  /* 0x0000002c2d2c7221 */ /* 0x001fe20000000000 */
        /* <DEDUP_REMOVED lines=52> */
[----:B--2---:R-:W-:Y:S01]  /*2110*/  FADD R45, R51, R46 ;  /* 0x0000002e332d7221 */ /* 0x004fe20000000000 */
[----:B-1----:R-:W-:Y:S06]  /*2120*/  @P2 BRA `(.L_x_2664) ;  /* 0x0000000000202947 */ /* 0x002fec0003800000 */
        /* <DEDUP_REMOVED lines=8> */
.L_x_2664:
[----:B------:R-:W-:Y:S05]  /*21b0*/  BSYNC.RECONVERGENT B0 ;  /* 0x0000000000007941 */ /* 0x000fea0003800200 */
.L_x_2663:
        /* <DEDUP_REMOVED lines=36> */
.L_x_2666:
[----:B------:R-:W-:Y:S05]  /*2400*/  BSYNC.RECONVERGENT B0 ;  /* 0x0000000000007941 */ /* 0x000fea0003800200 */
.L_x_2665:
        /* <DEDUP_REMOVED lines=32> */
.L_x_2668:
[----:B0-----:R-:W2:Y:S04]  /*2610*/  LDG.E.STRONG.GPU R46, desc[UR4][R44.64] ;  /* 0x000000042c2e7981 */ /* 0x001ea8000c1ef900 */
[----:B--2---:R-:W-:Y:S01]  /*2620*/  CCTL.IVALL ;  /* 0x00000000ff00798f */ /* 0x004fe20002000000 */
[----:B------:R-:W-:Y:S05]  /*2630*/  YIELD ;  /* 0x0000000000007946 */ /* 0x000fea0003800000 */
[----:B------:R-:W-:-:S13]  /*2640*/  ISETP.NE.AND P2, PT, R46, R51, PT ;  /* 0x000000332e00720c */ /* 0x000fda0003f45270 */
[----:B------:R-:W-:Y:S05]  /*2650*/  @P2 BRA `(.L_x_2668) ;  /* 0xfffffffc00ec2947 */ /* 0x000fea000383ffff */
.L_x_2667:
[----:B------:R-:W-:Y:S05]  /*2660*/  WARPSYNC.ALL ;  /* 0x0000000000007948 */ /* 0x000fea0003800000 */
[----:B------:R-:W1:Y:S01]  /*2670*/  S2R R48, SR_TID.X ;  /* 0x0000000000307919 */ /* 0x000e620000002100 */
[----:B0-----:R-:W0:Y:S01]  /*2680*/  @!P1 LDC.64 R44, c[0x0][0x3b0] ;  /* 0x0000ec00ff2c9b82 */ /* 0x001e220000000a00 */
[----:B------:R-:W-:Y:S01]  /*2690*/  @!P1 LOP3.LUT R46, R177, 0x1, RZ, 0xc0, !PT ;  /* 0x00000001b12e9812 */ /* 0x000fe200078ec0ff */
[----:B------:R-:W2:Y:S03]  /*26a0*/  LDCU UR6, c[0x0][0x388] ;  /* 0x00007100ff0677ac */ /* 0x000ea60008000800 */
[----:B------:R-:W-:-:S02]  /*26b0*/  @!P1 IADD3 R47, PT, PT, -R46, RZ, RZ ;  /* 0x000000ff2e2f9210 */ /* 0x000fc40007ffe1ff */
[----:B------:R-:W-:Y:S02]  /*26c0*/  @!P1 LOP3.LUT R46, R3, 0x7ffffffc, RZ, 0xc0, !PT ;  /* 0x7ffffffc032e9812 */ /* 0x000fe400078ec0ff */
[----:B------:R-:W-:Y:S01]  /*26d0*/  @!P1 LOP3.LUT R47, R47, R60, RZ, 0xc0, !PT ;  /* 0x0000003c2f2f9212 */ /* 0x000fe200078ec0ff */
[----:B------:R-:W-:Y:S03]  /*26e0*/  BAR.SYNC.DEFER_BLOCKING 0x0 ;  /* 0x0000000000007b1d */ /* 0x000fe60000010000 */
[----:B------:R-:W-:Y:S02]  /*26f0*/  @!P1 IADD3 R47, P2, PT, R47, R46, RZ ;  /* 0x0000002e2f2f9210 */ /* 0x000fe40007f5e0ff */
[----:B-1----:R-:W-:Y:S02]  /*2700*/  @!P1 SHF.L.U32 R46, R48, 0x3, RZ ;  /* 0x00000003302e9819 */ /* 0x002fe400000006ff */
[----:B------:R-:W-:-:S02]  /*2710*/  @!P1 IADD3.X R48, PT, PT, RZ, RZ, RZ, P2, !PT ;  /* 0x000000ffff309210 */ /* 0x000fc400017fe4ff */
[C---:B0-----:R-:W-:Y:S02]  /*2720*/  @!P1 LEA R49, P2, R47.reuse, R44, 0x3 ;  /* 0x0000002c2f319211 */ /* 0x041fe400078418ff */
[----:B------:R-:W-:Y:S02]  /*2730*/  @!P1 LOP3.LUT R46, R46, 0xf8, RZ, 0xc0, !PT ;  /* 0x000000f82e2e9812 */ /* 0x000fe400078ec0ff */
[----:B------:R-:W-:Y:S02]  /*2740*/  @!P1 LEA.HI.X R45, R47, R45, R48, 0x3, P2 ;  /* 0x0000002d2f2d9211 */ /* 0x000fe400010f1c30 */
[----:B------:R-:W-:Y:S02]  /*2750*/  @!P1 IADD3 R44, P2, PT, R46, R49, RZ ;  /* 0x000000312e2c9210 */ /* 0x000fe40007f5e0ff */
[----:B------:R-:W-:Y:S02]  /*2760*/  CS2R R46, SRZ ;  /* 0x00000000002e7805 */ /* 0x000fe4000001ff00 */
[----:B------:R-:W-:-:S05]  /*2770*/  @!P1 IADD3.X R45, PT, PT, RZ, R45, RZ, P2, !PT ;  /* 0x0000002dff2d9210 */ /* 0x000fca00017fe4ff */
[----:B------:R-:W3:Y:S01]  /*2780*/  @!P1 LDG.E.64 R46, desc[UR4][R44.64] ;  /* 0x000000042c2e9981 */ /* 0x000ee2000c1e1b00 */
[----:B------:R-:W-:Y:S02]  /*2790*/  IADD3 R176, PT, PT, R176, R74, RZ ;  /* 0x0000004ab0b07210 */ /* 0x000fe40007ffe0ff */
[----:B------:R-:W-:Y:S02]  /*27a0*/  IADD3 R177, PT, PT, R177, 0x1, RZ ;  /* 0x00000001b1b17810 */ /* 0x000fe40007ffe0ff */
[----:B--2---:R-:W-:Y:S02]  /*27b0*/  ISETP.GE.AND P1, PT, R176, UR6, PT ;  /* 0x00000006b0007c0c */ /* 0x004fe4000bf26270 */
[----:B------:R-:W-:Y:S02]  /*27c0*/  PLOP3.LUT P0, PT, P0, PT, PT, 0x8, 0x80 ;  /* 0x000000000080781c */ /* 0x000fe4000070e170 */
[----:B------:R-:W-:Y:S01]  /*27d0*/  LOP3.LUT R177, R177, 0x3, RZ, 0xc0, !PT ;  /* 0x00000003b1b17812 */ /* 0x000fe200078ec0ff */
[----:B---3--:R-:W0:Y:S04]  /*27e0*/  SHFL.BFLY PT, R49, R46, 0x1, 0x1f ;  /* 0x0c201f002e317f89 */ /* 0x008e2800000e0000 */
        /* <DEDUP_REMOVED lines=85> */
[----:B------:R-:W-:Y:S01]  /*2d40*/  FMUL R47, R179, R48 ;  /* 0x00000030b32f7220 */ /* 0x000fe20000400000 */
[----:B0-----:R-:W-:-:S04]  /*2d50*/  IMAD.WIDE.U32 R70, R187, 0x10, R44 ;  /* 0x00000010bb467825 */ /* 0x001fc800078e002c */
        /* <DEDUP_REMOVED lines=32> */
[C---:B------:R-:W-:Y:S01]  /*2f60*/  FMUL R44, R179.reuse, R90 ;  /* 0x0000005ab32c7220 */ /* 0x040fe20000400000 */
[----:B------:R-:W-:Y:S01]  /*2f70*/  FMUL R45, R179, R88 ;  /* 0x00000058b32d7220 */ /* 0x000fe20000400000 */
[----:B------:R-:W-:Y:S01]  /*2f80*/  FADD R220, R209, -R220 ;  /* 0x800000dcd1dc7221 */ /* 0x000fe20000000000 */
[C---:B------:R-:W-:Y:S01]  /*2f90*/  FMUL R60, R179.reuse, R78 ;  /* 0x0000004eb33c7220 */ /* 0x040fe20000400000 */
[C---:B------:R-:W-:Y:S01]  /*2fa0*/  FMUL R61, R179.reuse, R80 ;  /* 0x00000050b33d7220 */ /* 0x040fe20000400000 */
[C---:B------:R-:W-:Y:S01]  /*2fb0*/  FMUL R62, R179.reuse, R82 ;  /* 0x00000052b33e7220 */ /* 0x040fe20000400000 */
[----:B------:R-:W-:Y:S01]  /*2fc0*/  FMUL R63, R179, R196 ;  /* 0x000000c4b33f7220 */ /* 0x000fe20000400000 */
[----:B------:R-:W-:Y:S01]  /*2fd0*/  FADD R222, R211, -R222 ;  /* 0x800000ded3de7221 */ /* 0x000fe20000000000 */
[----:B------:R-:W-:Y:S01]  /*2fe0*/  FADD R224, R213, -R224 ;  /* 0x800000e0d5e07221 */ /* 0x000fe20000000000 */
[----:B------:R-:W-:Y:S01]  /*2ff0*/  FADD R226, R215, -R226 ;  /* 0x800000e2d7e27221 */ /* 0x000fe20000000000 */
[----:B------:R0:W-:Y:S01]  /*3000*/  STG.E.128 desc[UR4][R68.64], R44 ;  /* 0x0000002c44007986 */ /* 0x0001e2000c101d04 */
[----:B------:R-:W-:Y:S01]  /*3010*/  FADD R228, R219, -R228 ;  /* 0x800000e4dbe47221 */ /* 0x000fe20000000000 */
[----:B------:R-:W-:-:S02]  /*3020*/  FADD R230, R223, -R230 ;  /* 0x800000e6dfe67221 */ /* 0x000fc40000000000 */
[----:B------:R1:W-:Y:S04]  /*3030*/  STG.E.128 desc[UR4][R68.64+0x4000], R48 ;  /* 0x0040003044007986 */ /* 0x0003e8000c101d04 */
        /* <DEDUP_REMOVED lines=14> */
[C---:B------:R-:W-:Y:S01]  /*3120*/  FMUL R55, R179.reuse, R220 ;  /* 0x000000dcb3377220 */ /* 0x040fe20000400000 */
[C---:B---3--:R-:W-:Y:S01]  /*3130*/  FMUL R56, R179.reuse, R222 ;  /* 0x000000deb3387220 */ /* 0x048fe20000400000 */
[C---:B------:R-:W-:Y:S01]  /*3140*/  FMUL R57, R179.reuse, R224 ;  /* 0x000000e0b3397220 */ /* 0x040fe20000400000 */
[C---:B------:R-:W-:Y:S01]  /*3150*/  FMUL R58, R179.reuse, R226 ;  /* 0x000000e2b33a7220 */ /* 0x040fe20000400000 */
[C---:B------:R-:W-:Y:S01]  /*3160*/  FMUL R59, R179.reuse, R84 ;  /* 0x00000054b33b7220 */ /* 0x040fe20000400000 */
[C---:B----4-:R-:W-:Y:S01]  /*3170*/  FMUL R60, R179.reuse, R228 ;  /* 0x000000e4b33c7220 */ /* 0x050fe20000400000 */
        /* <DEDUP_REMOVED lines=89> */
.L_x_2662:
        /* <DEDUP_REMOVED lines=51> */
.L_x_2670:
        /* <DEDUP_REMOVED lines=12> */
.L_x_4843:


//--------------------- .text._ZN18transformer_engine13normalization28ln_bwd_finalize_tuned_kernelINS0_22Kernel_traits_finalizeILj32768E13__nv_bfloat16fS3_fjLj1024ELj4ENS0_18Kernel_traits_baseILj32768ES3_fS3_fjLj1024EEEEEEEvNS0_20BackwardKernelParamsE --------------------------
	.section	.text._ZN18transformer_engine13normalization28ln_bwd_finalize_tuned_kernelINS0_22Kernel_traits_finalizeILj32768E13__nv_bfloat16fS3_fjLj1024ELj4ENS0_18Kernel_traits_baseILj32768ES3_fS3_fjLj1024EEEEEEEvNS0_20BackwardKernelParamsE,"ax",@progbits
	.align	128
        .global         _ZN18transformer_engine13normalization28ln_bwd_finalize_tuned_kernelINS0_22Kernel_traits_finalizeILj32768E13__nv_bfloat16fS3_fjLj1024ELj4ENS0_18Kernel_traits_baseILj32768ES3_fS3_fjLj1024EEEEEEEvNS0_20BackwardKernelParamsE
        .type           _ZN18transformer_engine13normalization28ln_bwd_finalize_tuned_kernelINS0_22Kernel_traits_finalizeILj32768E13__nv_bfloat16fS3_fjLj1024ELj4ENS0_18Kernel_traits_baseILj32768ES3_fS3_fjLj1024EEEEEEEvNS0_20BackwardKernelParamsE,@function
        .size           _ZN18transformer_engine13normalization28ln_bwd_finalize_tuned_kernelINS0_22Kernel_traits_finalizeILj32768E13__nv_bfloat16fS3_fjLj1024ELj4ENS0_18Kernel_traits_baseILj32768ES3_fS3_fjLj1024EEEEEEEvNS0_20BackwardKernelParamsE,(.L_x_4844 - _ZN18transformer_engine13normalization28ln_bwd_finalize_tuned_kernelINS0_22Kernel_traits_finalizeILj32768E13__nv_bfloat16fS3_fjLj1024ELj4ENS0_18Kernel_traits_baseILj32768ES3_fS3_fjLj1024EEEEEEEvNS0_20BackwardKernelParamsE)
        .other          _ZN18transformer_engine13normalization28ln_bwd_finalize_tuned_kernelINS0_22Kernel_traits_finalizeILj32768E13__nv_bfloat16fS3_fjLj1024ELj4ENS0_18Kernel_traits_baseILj32768ES3_fS3_fjLj1024EEEEEEEvNS0_20BackwardKernelParamsE,@"STO_CUDA_ENTRY STV_DEFAULT"
_ZN18transformer_engine13normalization28ln_bwd_finalize_tuned_kernelINS0_22Kernel_traits_finalizeILj32768E13__nv_bfloat16fS3_fjLj1024ELj4ENS0_18Kernel_traits_baseILj32768ES3_fS3_fjLj1024EEEEEEEvNS0_20BackwardKernelParamsE:
.text._ZN18transformer_engine13normalization28ln_bwd_finalize_tuned_kernelINS0_22Kernel_traits_finalizeILj32768E13__nv_bfloat16fS3_fjLj1024ELj4ENS0_18Kernel_traits_baseILj32768ES3_fS3_fjLj1024EEEEEEEvNS0_20BackwardKernelParamsE:
        /* <DEDUP_REMOVED lines=35> */
.L_x_2675:
        /* <DEDUP_REMOVED lines=118> */
.L_x_2674:
[----:B------:R-:W-:Y:S05]  /*0990*/  BSYNC.RECONVERGENT B1 ;  /* 0x0000000000017941 */ /* 0x000fea0003800200 */
.L_x_2673:
        /* <DEDUP_REMOVED lines=65> */
.L_x_2677:
[----:B------:R-:W-:Y:S05]  /*0db0*/  BSYNC.RECONVERGENT B1 ;  /* 0x0000000000017941 */ /* 0x000fea0003800200 */
.L_x_2676:
        /* <DEDUP_REMOVED lines=37> */
.L_x_2679:
[----:B------:R-:W-:Y:S05]  /*1010*/  BSYNC.RECONVERGENT B1 ;  /* 0x0000000000017941 */ /* 0x000fea0003800200 */
.L_x_2678:
[----:B------:R-:W-:Y:S05]  /*1020*/  @!P1 BRA `(.L_x_2672) ;  /* 0x00000000003c9947 */ /* 0x000fea0003800000 */
[----:B------:R-:W0:Y:S01]  /*1030*/  LDC.64 R6, c[0x0][0x3d8] ;  /* 0x0000f600ff067b82 */ /* 0x000e220000000a00 */
[----:B------:R-:W-:Y:S02]  /*1040*/  LEA R2, R15, R11, 0xf ;  /* 0x0000000b0f027211 */ /* 0x000fe400078e78ff */
[----:B------:R-:W-:Y:S02]  /*1050*/  IADD3 R24, PT, PT, -R24, RZ, RZ ;  /* 0x000000ff18187210 */ /* 0x000fe40007ffe1ff */
[----:B------:R-:W-:-:S03]  /*1060*/  IADD3 R11, PT, PT, R13, R2, RZ ;  /* 0x000000020d0b7210 */ /* 0x000fc60007ffe0ff */
[----:B------:R-:W1:Y:S04]  /*1070*/  LDC.64 R8, c[0x0][0x3e0] ;  /* 0x0000f800ff087b82 */ /* 0x000e680000000a00 */
.L_x_2680:
        /* <DEDUP_REMOVED lines=10> */
.L_x_2672:
[----:B------:R-:W-:Y:S05]  /*1120*/  BSYNC.RECONVERGENT B0 ;  /* 0x0000000000007941 */ /* 0x000fea0003800200 */
.L_x_2671:
        /* <DEDUP_REMOVED lines=55> */
.L_x_2681:
        /* <DEDUP_REMOVED lines=14> */
.L_x_4844:


//--------------------- .text._ZN18transformer_engine13normalization19ln_bwd_tuned_kernelINS0_13Kernel_traitsI13__nv_bfloat16fS3_fjLj32768ELj4ELj1ELj8ELj16ENS0_18Kernel_traits_baseILj32768ES3_fS3_fjLj256EEEEEEEvNS0_20BackwardKernelParamsE --------------------------
	.section	.text._ZN18transformer_engine13normalization19ln_bwd_tuned_kernelINS0_13Kernel_traitsI13__nv_bfloat16fS3_fjLj32768ELj4ELj1ELj8ELj16ENS0_18Kernel_traits_baseILj32768ES3_fS3_fjLj256EEEEEEEvNS0_20BackwardKernelParamsE,"ax",@progbits
	.align	128
        .global         _ZN18transformer_engine13normalization19ln_bwd_tuned_kernelINS0_13Kernel_traitsI13__nv_bfloat16fS3_fjLj32768ELj4ELj1ELj8ELj16ENS0_18Kernel_traits_baseILj32768ES3_fS3_fjLj256EEEEEEEvNS0_20BackwardKernelParamsE
        .type           _ZN18transformer_engine13normalization19ln_bwd_tuned_kernelINS0_13Kernel_traitsI13__nv_bfloat16fS3_fjLj32768ELj4ELj1ELj8ELj16ENS0_18Kernel_traits_baseILj32768ES3_fS3_fjLj256EEEEEEEvNS0_20BackwardKernelParamsE,@function
        .size           _ZN18transformer_engine13normalization19ln_bwd_tuned_kernelINS0_13Kernel_traitsI13__nv_bfloat16fS3_fjLj32768ELj4ELj1ELj8ELj16ENS0_18Kernel_traits_baseILj32768ES3_fS3_fjLj256EEEEEEEvNS0_20BackwardKernelParamsE,(.L_x_4845 - _ZN18transformer_engine13normalization19ln_bwd_tuned_kernelINS0_13Kernel_traitsI13__nv_bfloat16fS3_fjLj32768ELj4ELj1ELj8ELj16ENS0_18Kernel_traits_baseILj32768ES3_fS3_fjLj256EEEEEEEvNS0_20BackwardKernelParamsE)
        .other          _ZN18transformer_engine13normalization19ln_bwd_tuned_kernelINS0_13Kernel_traitsI13__nv_bfloat16fS3_fjLj32768ELj4ELj1ELj8ELj16ENS0_18Kernel_traits_baseILj32768ES3_fS3_fjLj256EEEEEEEvNS0_20BackwardKernelParamsE,@"STO_CUDA_ENTRY STV_DEFAULT"
_ZN18transformer_engine13normalization19ln_bwd_tuned_kernelINS0_13Kernel_traitsI13__nv_bfloat16fS3_fjLj32768ELj4ELj1ELj8ELj16ENS0_18Kernel_traits_baseILj32768ES3_fS3_fjLj256EEEEEEEvNS0_20BackwardKernelParamsE:
.text._ZN18transformer_engine13normalization19ln_bwd_tuned_kernelINS0_13Kernel_traitsI13__nv_bfloat16fS3_fjLj32768ELj4ELj1ELj8ELj16ENS0_18Kernel_traits_baseILj32768ES3_fS3_fjLj256EEEEEEEvNS0_20BackwardKernelParamsE:
        /* <DEDUP_REMOVED lines=171> */
.L_x_2689:
        /* <DEDUP_REMOVED lines=339> */
.L_x_2684:
[----:B------:R-:W-:Y:S05]  /*1fe0*/  BSYNC.RECONVERGENT B0 ;  /* 0x0000000000007941 */ /* 0x000fea0003800200 */
.L_x_2683:
        /* <DEDUP_REMOVED lines=36> */
.L_x_2686:
[----:B------:R-:W-:Y:S05]  /*2230*/  BSYNC.RECONVERGENT B0 ;  /* 0x0000000000007941 */ /* 0x000fea0003800200 */
.L_x_2685:
        /* <DEDUP_REMOVED lines=32> */
.L_x_2688:
[----:B0-----:R-:W2:Y:S04]  /*2440*/  LDG.E.STRONG.GPU R4, desc[UR4][R2.64] ;  /* 0x0000000402047981 */ /* 0x001ea8000c1ef900 */
[----:B--2---:R-:W-:Y:S01]  /*2450*/  CCTL.IVALL ;  /* 0x00000000ff00798f */ /* 0x004fe20002000000 */
[----:B------:R-:W-:Y:S05]  /*2460*/  YIELD ;  /* 0x0000000000007946 */ /* 0x000fea0003800000 */
[----:B------:R-:W-:-:S13]  /*2470*/  ISETP.NE.AND P2, PT, R4, R9, PT ;  /* 0x000000090400720c */ /* 0x000fda0003f45270 */
[----:B------:R-:W-:Y:S05]  /*2480*/  @P2 BRA `(.L_x_2688) ;  /* 0xfffffffc00ec2947 */ /* 0x000fea000383ffff */
.L_x_2687:
        /* <DEDUP_REMOVED lines=43> */
[----:B------:R-:W-:Y:S01]  /*2740*/  FMUL R5, R5, 3.0517578125e-05 ;  /* 0x3800000005057820 */ /* 0x000fe20000400000 */
[----:B------:R-:W0:Y:S01]  /*2750*/  LDC.64 R2, c[0x0][0x3e8] ;  /* 0x0000fa00ff027b82 */ /* 0x000e220000000a00 */
[----:B------:R-:W-:-:S04]  /*2760*/  FMUL R4, R4, 3.0517578125e-05 ;  /* 0x3800000004047820 */ /* 0x000fc80000400000 */
        /* <DEDUP_REMOVED lines=170> */
.L_x_2682:
        /* <DEDUP_REMOVED lines=23> */
.L_x_2690:
        /* <DEDUP_REMOVED lines=16> */
.L_x_4845:


//--------------------- .text._ZN18transformer_engine13normalization28ln_bwd_finalize_tuned_kernelINS0_22Kernel_traits_finalizeILj32768E13__nv_bfloat16S3_S3_fjLj1024ELj4ENS0_18Kernel_traits_baseILj32768ES3_S3_S3_fjLj1024EEEEEEEvNS0_20BackwardKernelParamsE --------------------------
	.section	.text._ZN18transformer_engine13normalization28ln_bwd_finalize_tuned_kernelINS0_22Kernel_traits_finalizeILj32768E13__nv_bfloat16S3_S3_fjLj1024ELj4ENS0_18Kernel_traits_baseILj32768ES3_S3_S3_fjLj1024EEEEEEEvNS0_20BackwardKernelParamsE,"ax",@progbits
	.align	128
        .global         _ZN18transformer_engine13normalization28ln_bwd_finalize_tuned_kernelINS0_22Kernel_traits_finalizeILj32768E13__nv_bfloat16S3_S3_fjLj1024ELj4ENS0_18Kernel_traits_baseILj32768ES3_S3_S3_fjLj1024EEEEEEEvNS0_20BackwardKernelParamsE
        .type           _ZN18transformer_engine13normalization28ln_bwd_finalize_tuned_kernelINS0_22Kernel_traits_finalizeILj32768E13__nv_bfloat16S3_S3_fjLj1024ELj4ENS0_18Kernel_traits_baseILj32768ES3_S3_S3_fjLj1024EEEEEEEvNS0_20BackwardKernelParamsE,@function
        .size           _ZN18transformer_engine13normalization28ln_bwd_finalize_tuned_kernelINS0_22Kernel_traits_finalizeILj32768E13__nv_bfloat16S3_S3_fjLj1024ELj4ENS0_18Kernel_traits_baseILj32768ES3_S3_S3_fjLj1024EEEEEEEvNS0_20BackwardKernelParamsE,(.L_x_4846 - _ZN18transformer_engine13normalization28ln_bwd_finalize_tuned_kernelINS0_22Kernel_traits_finalizeILj32768E13__nv_bfloat16S3_S3_fjLj1024ELj4ENS0_18Kernel_traits_baseILj32768ES3_S3_S3_fjLj1024EEEEEEEvNS0_20BackwardKernelParamsE)
        .other          _ZN18transformer_engine13normalization28ln_bwd_finalize_tuned_kernelINS0_22Kernel_traits_finalizeILj32768E13__nv_bfloat16S3_S3_fjLj1024ELj4ENS0_18Kernel_traits_baseILj32768ES3_S3_S3_fjLj1024EEEEEEEvNS0_20BackwardKernelParamsE,@"STO_CUDA_ENTRY STV_DEFAULT"
_ZN18transformer_engine13normalization28ln_bwd_finalize_tuned_kernelINS0_22Kernel_traits_finalizeILj32768E13__nv_bfloat16S3_S3_fjLj1024ELj4ENS0_18Kernel_traits_baseILj32768ES3_S3_S3_fjLj1024EEEEEEEvNS0_20BackwardKernelParamsE:
.text._ZN18transformer_engine13normalization28ln_bwd_finalize_tuned_kernelINS0_22Kernel_traits_finalizeILj32768E13__nv_bfloat16S3_S3_fjLj1024ELj4ENS0_18Kernel_traits_baseILj32768ES3_S3_S3_fjLj1024EEEEEEEvNS0_20BackwardKernelParamsE:
        /* <DEDUP_REMOVED lines=35> */
.L_x_2695:
        /* <DEDUP_REMOVED lines=118> */
.L_x_2694:
[----:B------:R-:W-:Y:S05]  /*0990*/  BSYNC.RECONVERGENT B1 ;  /* 0x0000000000017941 */ /* 0x000fea0003800200 */
.L_x_2693:
        /* <DEDUP_REMOVED lines=65> */
.L_x_2697:
[----:B------:R-:W-:Y:S05]  /*0db0*/  BSYNC.RECONVERGENT B1 ;  /* 0x0000000000017941 */ /* 0x000fea0003800200 */
.L_x_2696:
        /* <DEDUP_REMOVED lines=37> */
.L_x_2699:
[----:B------:R-:W-:Y:S05]  /*1010*/  BSYNC.RECONVERGENT B1 ;  /* 0x0000000000017941 */ /* 0x000fea0003800200 */
.L_x_2698:
[----:B------:R-:W-:Y:S05]  /*1020*/  @!P1 BRA `(.L_x_2692) ;  /* 0x00000000003c9947 */ /* 0x000fea0003800000 */
[----:B------:R-:W0:Y:S01]  /*1030*/  LDC.64 R6, c[0x0][0x3d8] ;  /* 0x0000f600ff067b82 */ /* 0x000e220000000a00 */
[----:B------:R-:W-:Y:S02]  /*1040*/  LEA R2, R15, R11, 0xf ;  /* 0x0000000b0f027211 */ /* 0x000fe400078e78ff */
[----:B------:R-:W-:Y:S02]  /*1050*/  IADD3 R24, PT, PT, -R24, RZ, RZ ;  /* 0x000000ff18187210 */ /* 0x000fe40007ffe1ff */
[----:B------:R-:W-:-:S03]  /*1060*/  IADD3 R11, PT, PT, R13, R2, RZ ;  /* 0x000000020d0b7210 */ /* 0x000fc60007ffe0ff */
[----:B------:R-:W1:Y:S04]  /*1070*/  LDC.64 R8, c[0x0][0x3e0] ;  /* 0x0000f800ff087b82 */ /* 0x000e680000000a00 */
.L_x_2700:
        /* <DEDUP_REMOVED lines=10> */
.L_x_2692:
[----:B------:R-:W-:Y:S05]  /*1120*/  BSYNC.RECONVERGENT B0 ;  /* 0x0000000000007941 */ /* 0x000fea0003800200 */
.L_x_2691:
        /* <DEDUP_REMOVED lines=55> */
.L_x_2701:
        /* <DEDUP_REMOVED lines=14> */
.L_x_4846:


//--------------------- .text._ZN18transformer_engine13normalization19ln_bwd_tuned_kernelINS0_13Kernel_traitsI13__nv_bfloat16S3_S3_fjLj32768ELj4ELj1ELj8ELj16ENS0_18Kernel_traits_baseILj32768ES3_S3_S3_fjLj256EEEEEEEvNS0_20BackwardKernelParamsE --------------------------
	.section	.text._ZN18transformer_engine13normalization19ln_bwd_tuned_kernelINS0_13Kernel_traitsI13__nv_bfloat16S3_S3_fjLj32768ELj4ELj1ELj8ELj16ENS0_18Kernel_traits_baseILj32768ES3_S3_S3_fjLj256EEEEEEEvNS0_20BackwardKernelParamsE,"ax",@progbits
	.align	128
        .global         _ZN18transformer_engine13normalization19ln_bwd_tuned_kernelINS0_13Kernel_traitsI13__nv_bfloat16S3_S3_fjLj32768ELj4ELj1ELj8ELj16ENS0_18Kernel_traits_baseILj32768ES3_S3_S3_fjLj256EEEEEEEvNS0_20BackwardKernelParamsE
        .type           _ZN18transformer_engine13normalization19ln_bwd_tuned_kernelINS0_13Kernel_traitsI13__nv_bfloat16S3_S3_fjLj32768ELj4ELj1ELj8ELj16ENS0_18Kernel_traits_baseILj32768ES3_S3_S3_fjLj256EEEEEEEvNS0_20BackwardKernelParamsE,@function
        .size           _ZN18transformer_engine13normalization19ln_bwd_tuned_kernelINS0_13Kernel_traitsI13__nv_bfloat16S3_S3_fjLj32768ELj4ELj1ELj8ELj16ENS0_18Kernel_traits_baseILj32768ES3_S3_S3_fjLj256EEEEEEEvNS0_20BackwardKernelParamsE,(.L_x_4847 - _ZN18transformer_engine13normalization19ln_bwd_tuned_kernelINS0_13Kernel_traitsI13__nv_bfloat16S3_S3_fjLj32768ELj4ELj1ELj8ELj16ENS0_18Kernel_traits_baseILj32768ES3_S3_S3_fjLj256EEEEEEEvNS0_20BackwardKernelParamsE)
        .other          _ZN18transformer_engine13normalization19ln_bwd_tuned_kernelINS0_13Kernel_traitsI13__nv_bfloat16S3_S3_fjLj32768ELj4ELj1ELj8ELj16ENS0_18Kernel_traits_baseILj32768ES3_S3_S3_fjLj256EEEEEEEvNS0_20BackwardKernelParamsE,@"STO_CUDA_ENTRY STV_DEFAULT"
_ZN18transformer_engine13normalization19ln_bwd_tuned_kernelINS0_13Kernel_traitsI13__nv_bfloat16S3_S3_fjLj32768ELj4ELj1ELj8ELj16ENS0_18Kernel_traits_baseILj32768ES3_S3_S3_fjLj256EEEEEEEvNS0_20BackwardKernelParamsE:
.text._ZN18transformer_engine13normalization19ln_bwd_tuned_kernelINS0_13Kernel_traitsI13__nv_bfloat16S3_S3_fjLj32768ELj4ELj1ELj8ELj16ENS0_18Kernel_traits_baseILj32768ES3_S3_S3_fjLj256EEEEEEEvNS0_20BackwardKernelParamsE:
        /* <DEDUP_REMOVED lines=168> */
.L_x_2709:
        /* <DEDUP_REMOVED lines=379> */
.L_x_2704:
[----:B------:R-:W-:Y:S05]  /*2230*/  BSYNC.RECONVERGENT B0 ;  /* 0x0000000000007941 */ /* 0x000fea0003800200 */
.L_x_2703:
        /* <DEDUP_REMOVED lines=36> */
.L_x_2706:
[----:B------:R-:W-:Y:S05]  /*2480*/  BSYNC.RECONVERGENT B0 ;  /* 0x0000000000007941 */ /* 0x000fea0003800200 */
.L_x_2705:
        /* <DEDUP_REMOVED lines=32> */
.L_x_2708:
[----:B0-----:R-:W2:Y:S04]  /*2690*/  LDG.E.STRONG.GPU R4, desc[UR4][R2.64] ;  /* 0x0000000402047981 */ /* 0x001ea8000c1ef900 */
[----:B--2---:R-:W-:Y:S01]  /*26a0*/  CCTL.IVALL ;  /* 0x00000000ff00798f */ /* 0x004fe20002000000 */
[----:B------:R-:W-:Y:S05]  /*26b0*/  YIELD ;  /* 0x0000000000007946 */ /* 0x000fea0003800000 */
[----:B------:R-:W-:-:S13]  /*26c0*/  ISETP.NE.AND P2, PT, R4, R9, PT ;  /* 0x000000090400720c */ /* 0x000fda0003f45270 */
[----:B------:R-:W-:Y:S05]  /*26d0*/  @P2 BRA `(.L_x_2708) ;  /* 0xfffffffc00ec2947 */ /* 0x000fea000383ffff */
.L_x_2707:
        /* <DEDUP_REMOVED lines=225> */
.L_x_2702:
        /* <DEDUP_REMOVED lines=23> */
.L_x_2710:
        /* <DEDUP_REMOVED lines=10> */
.L_x_4847:


//--------------------- .text._ZN18transformer_engine13normalization28ln_bwd_finalize_tuned_kernelINS0_22Kernel_traits_finalizeILj32768E6__halffS3_fjLj1024ELj4ENS0_18Kernel_traits_baseILj32768ES3_fS3_fjLj1024EEEEEEEvNS0_20BackwardKernelParamsE --------------------------
	.section	.text._ZN18transformer_engine13normalization28ln_bwd_finalize_tuned_kernelINS0_22Kernel_traits_finalizeILj32768E6__halffS3_fjLj1024ELj4ENS0_18Kernel_traits_baseILj32768ES3_fS3_fjLj1024EEEEEEEvNS0_20BackwardKernelParamsE,"ax",@progbits
	.align	128
        .global         _ZN18transformer_engine13normalization28ln_bwd_finalize_tuned_kernelINS0_22Kernel_traits_finalizeILj32768E6__halffS3_fjLj1024ELj4ENS0_18Kernel_traits_baseILj32768ES3_fS3_fjLj1024EEEEEEEvNS0_20BackwardKernelParamsE
        .type           _ZN18transformer_engine13normalization28ln_bwd_finalize_tuned_kernelINS0_22Kernel_traits_finalizeILj32768E6__halffS3_fjLj1024ELj4ENS0_18Kernel_traits_baseILj32768ES3_fS3_fjLj1024EEEEEEEvNS0_20BackwardKernelParamsE,@function
        .size           _ZN18transformer_engine13normalization28ln_bwd_finalize_tuned_kernelINS0_22Kernel_traits_finalizeILj32768E6__halffS3_fjLj1024ELj4ENS0_18Kernel_traits_baseILj32768ES3_fS3_fjLj1024EEEEEEEvNS0_20BackwardKernelParamsE,(.L_x_4848 - _ZN18transformer_engine13normalization28ln_bwd_finalize_tuned_kernelINS0_22Kernel_traits_finalizeILj32768E6__halffS3_fjLj1024ELj4ENS0_18Kernel_traits_baseILj32768ES3_fS3_fjLj1024EEEEEEEvNS0_20BackwardKernelParamsE)
        .other          _ZN18transformer_engine13normalization28ln_bwd_finalize_tuned_kernelINS0_22Kernel_traits_finalizeILj32768E6__halffS3_fjLj1024ELj4ENS0_18Kernel_traits_baseILj32768ES3_fS3_fjLj1024EEEEEEEvNS0_20BackwardKernelParamsE,@"STO_CUDA_ENTRY STV_DEFAULT"
_ZN18transformer_engine13normalization28ln_bwd_finalize_tuned_kernelINS0_22Kernel_traits_finalizeILj32768E6__halffS3_fjLj1024ELj4ENS0_18Kernel_traits_baseILj32768ES3_fS3_fjLj1024EEEEEEEvNS0_20BackwardKernelParamsE:
.text._ZN18transformer_engine13normalization28ln_bwd_finalize_tuned_kernelINS0_22Kernel_traits_finalizeILj32768E6__halffS3_fjLj1024ELj4ENS0_18Kernel_traits_baseILj32768ES3_fS3_fjLj1024EEEEEEEvNS0_20BackwardKernelParamsE:
        /* <DEDUP_REMOVED lines=35> */
.L_x_2715:
        /* <DEDUP_REMOVED lines=118> */
.L_x_2714:
[----:B------:R-:W-:Y:S05]  /*0990*/  BSYNC.RECONVERGENT B1 ;  /* 0x0000000000017941 */ /* 0x000fea0003800200 */
.L_x_2713:
        /* <DEDUP_REMOVED lines=65> */
.L_x_2717:
[----:B------:R-:W-:Y:S05]  /*0db0*/  BSYNC.RECONVERGENT B1 ;  /* 0x0000000000017941 */ /* 0x000fea0003800200 */
.L_x_2716:
        /* <DEDUP_REMOVED lines=37> */
.L_x_2719:
[----:B------:R-:W-:Y:S05]  /*1010*/  BSYNC.RECONVERGENT B1 ;  /* 0x0000000000017941 */ /* 0x000fea0003800200 */
.L_x_2718:
[----:B------:R-:W-:Y:S05]  /*1020*/  @!P1 BRA `(.L_x_2712) ;  /* 0x00000000003c9947 */ /* 0x000fea0003800000 */
[----:B------:R-:W0:Y:S01]  /*1030*/  LDC.64 R6, c[0x0][0x3d8] ;  /* 0x0000f600ff067b82 */ /* 0x000e220000000a00 */
[----:B------:R-:W-:Y:S02]  /*1040*/  LEA R2, R15, R11, 0xf ;  /* 0x0000000b0f027211 */ /* 0x000fe400078e78ff */
[----:B------:R-:W-:Y:S02]  /*1050*/  IADD3 R24, PT, PT, -R24, RZ, RZ ;  /* 0x000000ff18187210 */ /* 0x000fe40007ffe1ff */
[----:B------:R-:W-:-:S03]  /*1060*/  IADD3 R11, PT, PT, R13, R2, RZ ;  /* 0x000000020d0b7210 */ /* 0x000fc60007ffe0ff */
[----:B------:R-:W1:Y:S04]  /*1070*/  LDC.64 R8, c[0x0][0x3e0] ;  /* 0x0000f800ff087b82 */ /* 0x000e680000000a00 */
.L_x_2720:
        /* <DEDUP_REMOVED lines=10> */
.L_x_2712:
[----:B------:R-:W-:Y:S05]  /*1120*/  BSYNC.RECONVERGENT B0 ;  /* 0x0000000000007941 */ /* 0x000fea0003800200 */
.L_x_2711:
        /* <DEDUP_REMOVED lines=55> */
.L_x_2721:
        /* <DEDUP_REMOVED lines=14> */
.L_x_4848:


//--------------------- .text._ZN18transformer_engine13normalization19ln_bwd_tuned_kernelINS0_13Kernel_traitsI6__halffS3_fjLj32768ELj4ELj1ELj8ELj16ENS0_18Kernel_traits_baseILj32768ES3_fS3_fjLj256EEEEEEEvNS0_20BackwardKernelParamsE --------------------------
	.section	.text._ZN18transformer_engine13normalization19ln_bwd_tuned_kernelINS0_13Kernel_traitsI6__halffS3_fjLj32768ELj4ELj1ELj8ELj16ENS0_18Kernel_traits_baseILj32768ES3_fS3_fjLj256EEEEEEEvNS0_20BackwardKernelParamsE,"ax",@progbits
	.align	128
        .global         _ZN18transformer_engine13normalization19ln_bwd_tuned_kernelINS0_13Kernel_traitsI6__halffS3_fjLj32768ELj4ELj1ELj8ELj16ENS0_18Kernel_traits_baseILj32768ES3_fS3_fjLj256EEEEEEEvNS0_20BackwardKernelParamsE
        .type           _ZN18transformer_engine13normalization19ln_bwd_tuned_kernelINS0_13Kernel_traitsI6__halffS3_fjLj32768ELj4ELj1ELj8ELj16ENS0_18Kernel_traits_baseILj32768ES3_fS3_fjLj256EEEEEEEvNS0_20BackwardKernelParamsE,@function
        .size           _ZN18transformer_engine13normalization19ln_bwd_tuned_kernelINS0_13Kernel_traitsI6__halffS3_fjLj32768ELj4ELj1ELj8ELj16ENS0_18Kernel_traits_baseILj32768ES3_fS3_fjLj256EEEEEEEvNS0_20BackwardKernelParamsE,(.L_x_4849 - _ZN18transformer_engine13normalization19ln_bwd_tuned_kernelINS0_13Kernel_traitsI6__halffS3_fjLj32768ELj4ELj1ELj8ELj16ENS0_18Kernel_traits_baseILj32768ES3_fS3_fjLj256EEEEEEEvNS0_20BackwardKernelParamsE)
        .other          _ZN18transformer_engine13normalization19ln_bwd_tuned_kernelINS0_13Kernel_traitsI6__halffS3_fjLj32768ELj4ELj1ELj8ELj16ENS0_18Kernel_traits_baseILj32768ES3_fS3_fjLj256EEEEEEEvNS0_20BackwardKernelParamsE,@"STO_CUDA_ENTRY STV_DEFAULT"
_ZN18transformer_engine13normalization19ln_bwd_tuned_kernelINS0_13Kernel_traitsI6__halffS3_fjLj32768ELj4ELj1ELj8ELj16ENS0_18Kernel_traits_baseILj32768ES3_fS3_fjLj256EEEEEEEvNS0_20BackwardKernelParamsE:
.text._ZN18transformer_engine13normalization19ln_bwd_tuned_kernelINS0_13Kernel_traitsI6__halffS3_fjLj32768ELj4ELj1ELj8ELj16ENS0_18Kernel_traits_baseILj32768ES3_fS3_fjLj256EEEEEEEvNS0_20BackwardKernelParamsE:
        /* <DEDUP_REMOVED lines=171> */
.L_x_2729:
        /* <DEDUP_REMOVED lines=339> */
.L_x_2724:
[----:B------:R-:W-:Y:S05]  /*1fe0*/  BSYNC.RECONVERGENT B0 ;  /* 0x0000000000007941 */ /* 0x000fea0003800200 */
.L_x_2723:
        /* <DEDUP_REMOVED lines=36> */
.L_x_2726:
[----:B------:R-:W-:Y:S05]  /*2230*/  BSYNC.RECONVERGENT B0 ;  /* 0x0000000000007941 */ /* 0x000fea0003800200 */
.L_x_2725:
        /* <DEDUP_REMOVED lines=32> */
.L_x_2728:
[----:B0-----:R-:W2:Y:S04]  /*2440*/  LDG.E.STRONG.GPU R4, desc[UR4][R2.64] ;  /* 0x0000000402047981 */ /* 0x001ea8000c1ef900 */
[----:B--2---:R-:W-:Y:S01]  /*2450*/  CCTL.IVALL ;  /* 0x00000000ff00798f */ /* 0x004fe20002000000 */
[----:B------:R-:W-:Y:S05]  /*2460*/  YIELD ;  /* 0x0000000000007946 */ /* 0x000fea0003800000 */
[----:B------:R-:W-:-:S13]  /*2470*/  ISETP.NE.AND P2, PT, R4, R9, PT ;  /* 0x000000090400720c */ /* 0x000fda0003f45270 */
[----:B------:R-:W-:Y:S05]  /*2480*/  @P2 BRA `(.L_x_2728) ;  /* 0xfffffffc00ec2947 */ /* 0x000fea000383ffff */
.L_x_2727:
        /* <DEDUP_REMOVED lines=216> */
.L_x_2722:
        /* <DEDUP_REMOVED lines=23> */
.L_x_2730:
        /* <DEDUP_REMOVED lines=16> */
.L_x_4849:


//--------------------- .text._ZN18transformer_engine13normalization28ln_bwd_finalize_tuned_kernelINS0_22Kernel_traits_finalizeILj32768E6__halfS3_S3_fjLj1024ELj4ENS0_18Kernel_traits_baseILj32768ES3_S3_S3_fjLj1024EEEEEEEvNS0_20BackwardKernelParamsE --------------------------
	.section	.text._ZN18transformer_engine13normalization28ln_bwd_finalize_tuned_kernelINS0_22Kernel_traits_finalizeILj32768E6__halfS3_S3_fjLj1024ELj4ENS0_18Kernel_traits_baseILj32768ES3_S3_S3_fjLj1024EEEEEEEvNS0_20BackwardKernelParamsE,"ax",@progbits
	.align	128
        .global         _ZN18transformer_engine13normalization28ln_bwd_finalize_tuned_kernelINS0_22Kernel_traits_finalizeILj32768E6__halfS3_S3_fjLj1024ELj4ENS0_18Kernel_traits_baseILj32768ES3_S3_S3_fjLj1024EEEEEEEvNS0_20BackwardKernelParamsE
        .type           _ZN18transformer_engine13normalization28ln_bwd_finalize_tuned_kernelINS0_22Kernel_traits_finalizeILj32768E6__halfS3_S3_fjLj1024ELj4ENS0_18Kernel_traits_baseILj32768ES3_S3_S3_fjLj1024EEEEEEEvNS0_20BackwardKernelParamsE,@function
        .size           _ZN18transformer_engine13normalization28ln_bwd_finalize_tuned_kernelINS0_22Kernel_traits_finalizeILj32768E6__halfS3_S3_fjLj1024ELj4ENS0_18Kernel_traits_baseILj32768ES3_S3_S3_fjLj1024EEEEEEEvNS0_20BackwardKernelParamsE,(.L_x_4850 - _ZN18transformer_engine13normalization28ln_bwd_finalize_tuned_kernelINS0_22Kernel_traits_finalizeILj32768E6__halfS3_S3_fjLj1024ELj4ENS0_18Kernel_traits_baseILj32768ES3_S3_S3_fjLj1024EEEEEEEvNS0_20BackwardKernelParamsE)
        .other          _ZN18transformer_engine13normalization28ln_bwd_finalize_tuned_kernelINS0_22Kernel_traits_finalizeILj32768E6__halfS3_S3_fjLj1024ELj4ENS0_18Kernel_traits_baseILj32768ES3_S3_S3_fjLj1024EEEEEEEvNS0_20BackwardKernelParamsE,@"STO_CUDA_ENTRY STV_DEFAULT"
_ZN18transformer_engine13normalization28ln_bwd_finalize_tuned_kernelINS0_22Kernel_traits_finalizeILj32768E6__halfS3_S3_fjLj1024ELj4ENS0_18Kernel_traits_baseILj32768ES3_S3_S3_fjLj1024EEEEEEEvNS0_20BackwardKernelParamsE:
.text._ZN18transformer_engine13normalization28ln_bwd_finalize_tuned_kernelINS0_22Kernel_traits_finalizeILj32768E6__halfS3_S3_fjLj1024ELj4ENS0_18Kernel_traits_baseILj32768ES3_S3_S3_fjLj1024EEEEEEEvNS0_20BackwardKernelParamsE:
        /* <DEDUP_REMOVED lines=35> */
.L_x_2735:
        /* <DEDUP_REMOVED lines=118> */
.L_x_2734:
[----:B------:R-:W-:Y:S05]  /*0990*/  BSYNC.RECONVERGENT B1 ;  /* 0x0000000000017941 */ /* 0x000fea0003800200 */
.L_x_2733:
        /* <DEDUP_REMOVED lines=65> */
.L_x_2737:
[----:B------:R-:W-:Y:S05]  /*0db0*/  BSYNC.RECONVERGENT B1 ;  /* 0x0000000000017941 */ /* 0x000fea0003800200 */
.L_x_2736:
        /* <DEDUP_REMOVED lines=37> */
.L_x_2739:
[----:B------:R-:W-:Y:S05]  /*1010*/  BSYNC.RECONVERGENT B1 ;  /* 0x0000000000017941 */ /* 0x000fea0003800200 */
.L_x_2738:
[----:B------:R-:W-:Y:S05]  /*1020*/  @!P1 BRA `(.L_x_2732) ;  /* 0x00000000003c9947 */ /* 0x000fea0003800000 */
[----:B------:R-:W0:Y:S01]  /*1030*/  LDC.64 R6, c[0x0][0x3d8] ;  /* 0x0000f600ff067b82 */ /* 0x000e220000000a00 */
[----:B------:R-:W-:Y:S02]  /*1040*/  LEA R2, R15, R11, 0xf ;  /* 0x0000000b0f027211 */ /* 0x000fe400078e78ff */
[----:B------:R-:W-:Y:S02]  /*1050*/  IADD3 R24, PT, PT, -R24, RZ, RZ ;  /* 0x000000ff18187210 */ /* 0x000fe40007ffe1ff */
[----:B------:R-:W-:-:S03]  /*1060*/  IADD3 R11, PT, PT, R13, R2, RZ ;  /* 0x000000020d0b7210 */ /* 0x000fc60007ffe0ff */
[----:B------:R-:W1:Y:S04]  /*1070*/  LDC.64 R8, c[0x0][0x3e0] ;  /* 0x0000f800ff087b82 */ /* 0x000e680000000a00 */
.L_x_2740:
        /* <DEDUP_REMOVED lines=10> */
.L_x_2732:
[----:B------:R-:W-:Y:S05]  /*1120*/  BSYNC.RECONVERGENT B0 ;  /* 0x0000000000007941 */ /* 0x000fea0003800200 */
.L_x_2731:
        /* <DEDUP_REMOVED lines=55> */
.L_x_2741:
        /* <DEDUP_REMOVED lines=14> */
.L_x_4850:


//--------------------- .text._ZN18transformer_engine13normalization19ln_bwd_tuned_kernelINS0_13Kernel_traitsI6__halfS3_S3_fjLj32768ELj4ELj1ELj8ELj16ENS0_18Kernel_traits_baseILj32768ES3_S3_S3_fjLj256EEEEEEEvNS0_20BackwardKernelParamsE --------------------------
	.section	.text._ZN18transformer_engine13normalization19ln_bwd_tuned_kernelINS0_13Kernel_traitsI6__halfS3_S3_fjLj32768ELj4ELj1ELj8ELj16ENS0_18Kernel_traits_baseILj32768ES3_S3_S3_fjLj256EEEEEEEvNS0_20BackwardKernelParamsE,"ax",@progbits
	.align	128
        .global         _ZN18transformer_engine13normalization19ln_bwd_tuned_kernelINS0_13Kernel_traitsI6__halfS3_S3_fjLj32768ELj4ELj1ELj8ELj16ENS0_18Kernel_traits_baseILj32768ES3_S3_S3_fjLj256EEEEEEEvNS0_20BackwardKernelParamsE
        .type           _ZN18transformer_engine13normalization19ln_bwd_tuned_kernelINS0_13Kernel_traitsI6__halfS3_S3_fjLj32768ELj4ELj1ELj8ELj16ENS0_18Kernel_traits_baseILj32768ES3_S3_S3_fjLj256EEEEEEEvNS0_20BackwardKernelParamsE,@function
        .size           _ZN18transformer_engine13normalization19ln_bwd_tuned_kernelINS0_13Kernel_traitsI6__halfS3_S3_fjLj32768ELj4ELj1ELj8ELj16ENS0_18Kernel_traits_baseILj32768ES3_S3_S3_fjLj256EEEEEEEvNS0_20BackwardKernelParamsE,(.L_x_4851 - _ZN18transformer_engine13normalization19ln_bwd_tuned_kernelINS0_13Kernel_traitsI6__halfS3_S3_fjLj32768ELj4ELj1ELj8ELj16ENS0_18Kernel_traits_baseILj32768ES3_S3_S3_fjLj256EEEEEEEvNS0_20BackwardKernelParamsE)
        .other          _ZN18transformer_engine13normalization19ln_bwd_tuned_kernelINS0_13Kernel_traitsI6__halfS3_S3_fjLj32768ELj4ELj1ELj8ELj16ENS0_18Kernel_traits_baseILj32768ES3_S3_S3_fjLj256EEEEEEEvNS0_20BackwardKernelParamsE,@"STO_CUDA_ENTRY STV_DEFAULT"
_ZN18transformer_engine13normalization19ln_bwd_tuned_kernelINS0_13Kernel_traitsI6__halfS3_S3_fjLj32768ELj4ELj1ELj8ELj16ENS0_18Kernel_traits_baseILj32768ES3_S3_S3_fjLj256EEEEEEEvNS0_20BackwardKernelParamsE:
.text._ZN18transformer_engine13normalization19ln_bwd_tuned_kernelINS0_13Kernel_traitsI6__halfS3_S3_fjLj32768ELj4ELj1ELj8ELj16ENS0_18Kernel_traits_baseILj32768ES3_S3_S3_fjLj256EEEEEEEvNS0_20BackwardKernelParamsE:
        /* <DEDUP_REMOVED lines=151> */
.L_x_2749:
        /* <DEDUP_REMOVED lines=347> */
.L_x_2744:
[----:B------:R-:W-:Y:S05]  /*1f20*/  BSYNC.RECONVERGENT B0 ;  /* 0x0000000000007941 */ /* 0x000fea0003800200 */
.L_x_2743:
        /* <DEDUP_REMOVED lines=36> */
.L_x_2746:
[----:B------:R-:W-:Y:S05]  /*2170*/  BSYNC.RECONVERGENT B0 ;  /* 0x0000000000007941 */ /* 0x000fea0003800200 */
.L_x_2745:
        /* <DEDUP_REMOVED lines=32> */
.L_x_2748:
[----:B0-----:R-:W2:Y:S04]  /*2380*/  LDG.E.STRONG.GPU R6, desc[UR4][R4.64] ;  /* 0x0000000404067981 */ /* 0x001ea8000c1ef900 */
[----:B--2---:R-:W-:Y:S01]  /*2390*/  CCTL.IVALL ;  /* 0x00000000ff00798f */ /* 0x004fe20002000000 */
[----:B------:R-:W-:Y:S05]  /*23a0*/  YIELD ;  /* 0x0000000000007946 */ /* 0x000fea0003800000 */
[----:B------:R-:W-:-:S13]  /*23b0*/  ISETP.NE.AND P2, PT, R6, R11, PT ;  /* 0x0000000b0600720c */ /* 0x000fda0003f45270 */
[----:B------:R-:W-:Y:S05]  /*23c0*/  @P2 BRA `(.L_x_2748) ;  /* 0xfffffffc00ec2947 */ /* 0x000fea000383ffff */
.L_x_2747:
        /* <DEDUP_REMOVED lines=228> */
.L_x_2742:
        /* <DEDUP_REMOVED lines=23> */
.L_x_2750:
        /* <DEDUP_REMOVED lines=16> */
.L_x_4851:


//--------------------- .text._ZN18transformer_engine13normalization28ln_bwd_finalize_tuned_kernelINS0_22Kernel_traits_finalizeILj32768EffffjLj1024ELj4ENS0_18Kernel_traits_baseILj32768EffffjLj1024EEEEEEEvNS0_20BackwardKernelParamsE --------------------------
	.section	.text._ZN18transformer_engine13normalization28ln_bwd_finalize_tuned_kernelINS0_22Kernel_traits_finalizeILj32768EffffjLj1024ELj4ENS0_18Kernel_traits_baseILj32768EffffjLj1024EEEEEEEvNS0_20BackwardKernelParamsE,"ax",@progbits
	.align	128
        .global         _ZN18transformer_engine13normalization28ln_bwd_finalize_tuned_kernelINS0_22Kernel_traits_finalizeILj32768EffffjLj1024ELj4ENS0_18Kernel_traits_baseILj32768EffffjLj1024EEEEEEEvNS0_20BackwardKernelParamsE
        .type           _ZN18transformer_engine13normalization28ln_bwd_finalize_tuned_kernelINS0_22Kernel_traits_finalizeILj32768EffffjLj1024ELj4ENS0_18Kernel_traits_baseILj32768EffffjLj1024EEEEEEEvNS0_20BackwardKernelParamsE,@function
        .size           _ZN18transformer_engine13normalization28ln_bwd_finalize_tuned_kernelINS0_22Kernel_traits_finalizeILj32768EffffjLj1024ELj4ENS0_18Kernel_traits_baseILj32768EffffjLj1024EEEEEEEvNS0_20BackwardKernelParamsE,(.L_x_4852 - _ZN18transformer_engine13normalization28ln_bwd_finalize_tuned_kernelINS0_22Kernel_traits_finalizeILj32768EffffjLj1024ELj4ENS0_18Kernel_traits_baseILj32768EffffjLj1024EEEEEEEvNS0_20BackwardKernelParamsE)
        .other          _ZN18transformer_engine13normalization28ln_bwd_finalize_tuned_kernelINS0_22Kernel_traits_finalizeILj32768EffffjLj1024ELj4ENS0_18Kernel_traits_baseILj32768EffffjLj1024EEEEEEEvNS0_20BackwardKernelParamsE,@"STO_CUDA_ENTRY STV_DEFAULT"
_ZN18transformer_engine13normalization28ln_bwd_finalize_tuned_kernelINS0_22Kernel_traits_finalizeILj32768EffffjLj1024ELj4ENS0_18Kernel_traits_baseILj32768EffffjLj1024EEEEEEEvNS0_20BackwardKernelParamsE:
.text._ZN18transformer_engine13normalization28ln_bwd_finalize_tuned_kernelINS0_22Kernel_traits_finalizeILj32768EffffjLj1024ELj4ENS0_18Kernel_traits_baseILj32768EffffjLj1024EEEEEEEvNS0_20BackwardKernelParamsE:
        /* <DEDUP_REMOVED lines=35> */
.L_x_2755:
        /* <DEDUP_REMOVED lines=118> */
.L_x_2754:
[----:B------:R-:W-:Y:S05]  /*0990*/  BSYNC.RECONVERGENT B1 ;  /* 0x0000000000017941 */ /* 0x000fea0003800200 */
.L_x_2753:
        /* <DEDUP_REMOVED lines=65> */
.L_x_2757:
[----:B------:R-:W-:Y:S05]  /*0db0*/  BSYNC.RECONVERGENT B1 ;  /* 0x0000000000017941 */ /* 0x000fea0003800200 */
.L_x_2756:
        /* <DEDUP_REMOVED lines=37> */
.L_x_2759:
[----:B------:R-:W-:Y:S05]  /*1010*/  BSYNC.RECONVERGENT B1 ;  /* 0x0000000000017941 */ /* 0x000fea0003800200 */
.L_x_2758:
[----:B------:R-:W-:Y:S05]  /*1020*/  @!P1 BRA `(.L_x_2752) ;  /* 0x00000000003c9947 */ /* 0x000fea0003800000 */
[----:B------:R-:W0:Y:S01]  /*1030*/  LDC.64 R6, c[0x0][0x3d8] ;  /* 0x0000f600ff067b82 */ /* 0x000e220000000a00 */
[----:B------:R-:W-:Y:S02]  /*1040*/  LEA R2, R15, R11, 0xf ;  /* 0x0000000b0f027211 */ /* 0x000fe400078e78ff */
[----:B------:R-:W-:Y:S02]  /*1050*/  IADD3 R24, PT, PT, -R24, RZ, RZ ;  /* 0x000000ff18187210 */ /* 0x000fe40007ffe1ff */
[----:B------:R-:W-:-:S03]  /*1060*/  IADD3 R11, PT, PT, R13, R2, RZ ;  /* 0x000000020d0b7210 */ /* 0x000fc60007ffe0ff */
[----:B------:R-:W1:Y:S04]  /*1070*/  LDC.64 R8, c[0x0][0x3e0] ;  /* 0x0000f800ff087b82 */ /* 0x000e680000000a00 */
.L_x_2760:
        /* <DEDUP_REMOVED lines=10> */
.L_x_2752:
[----:B------:R-:W-:Y:S05]  /*1120*/  BSYNC.RECONVERGENT B0 ;  /* 0x0000000000007941 */ /* 0x000fea0003800200 */
.L_x_2751:
        /* <DEDUP_REMOVED lines=53> */
.L_x_2761:
        /* <DEDUP_REMOVED lines=16> */
.L_x_4852:


//--------------------- .text._ZN18transformer_engine13normalization19ln_bwd_tuned_kernelINS0_13Kernel_traitsIffffjLj32768ELj4ELj1ELj8ELj16ENS0_18Kernel_traits_baseILj32768EffffjLj256EEEEEEEvNS0_20BackwardKernelParamsE --------------------------
	.section	.text._ZN18transformer_engine13normalization19ln_bwd_tuned_kernelINS0_13Kernel_traitsIffffjLj32768ELj4ELj1ELj8ELj16ENS0_18Kernel_traits_baseILj32768EffffjLj256EEEEEEEvNS0_20BackwardKernelParamsE,"ax",@progbits
	.align	128
        .global         _ZN18transformer_engine13normalization19ln_bwd_tuned_kernelINS0_13Kernel_traitsIffffjLj32768ELj4ELj1ELj8ELj16ENS0_18Kernel_traits_baseILj32768EffffjLj256EEEEEEEvNS0_20BackwardKernelParamsE
        .type           _ZN18transformer_engine13normalization19ln_bwd_tuned_kernelINS0_13Kernel_traitsIffffjLj32768ELj4ELj1ELj8ELj16ENS0_18Kernel_traits_baseILj32768EffffjLj256EEEEEEEvNS0_20BackwardKernelParamsE,@function
        .size           _ZN18transformer_engine13normalization19ln_bwd_tuned_kernelINS0_13Kernel_traitsIffffjLj32768ELj4ELj1ELj8ELj16ENS0_18Kernel_traits_baseILj32768EffffjLj256EEEEEEEvNS0_20BackwardKernelParamsE,(.L_x_4853 - _ZN18transformer_engine13normalization19ln_bwd_tuned_kernelINS0_13Kernel_traitsIffffjLj32768ELj4ELj1ELj8ELj16ENS0_18Kernel_traits_baseILj32768EffffjLj256EEEEEEEvNS0_20BackwardKernelParamsE)
        .other          _ZN18transformer_engine13normalization19ln_bwd_tuned_kernelINS0_13Kernel_traitsIffffjLj32768ELj4ELj1ELj8ELj16ENS0_18Kernel_traits_baseILj32768EffffjLj256EEEEEEEvNS0_20BackwardKernelParamsE,@"STO_CUDA_ENTRY STV_DEFAULT"
_ZN18transformer_engine13normalization19ln_bwd_tuned_kernelINS0_13Kernel_traitsIffffjLj32768ELj4ELj1ELj8ELj16ENS0_18Kernel_traits_baseILj32768EffffjLj256EEEEEEEvNS0_20BackwardKernelParamsE:
.text._ZN18transformer_engine13normalization19ln_bwd_tuned_kernelINS0_13Kernel_traitsIffffjLj32768ELj4ELj1ELj8ELj16ENS0_18Kernel_traits_baseILj32768EffffjLj256EEEEEEEvNS0_20BackwardKernelParamsE:
        /* <DEDUP_REMOVED lines=123> */
.L_x_2769:
        /* <DEDUP_REMOVED lines=291> */
.L_x_2764:
[----:B------:R-:W-:Y:S05]  /*19e0*/  BSYNC.RECONVERGENT B0 ;  /* 0x0000000000007941 */ /* 0x000fea0003800200 */
.L_x_2763:
        /* <DEDUP_REMOVED lines=36> */
.L_x_2766:
[----:B------:R-:W-:Y:S05]  /*1c30*/  BSYNC.RECONVERGENT B0 ;  /* 0x0000000000007941 */ /* 0x000fea0003800200 */
.L_x_2765:
        /* <DEDUP_REMOVED lines=32> */
.L_x_2768:
[----:B0-----:R-:W2:Y:S04]  /*1e40*/  LDG.E.STRONG.GPU R6, desc[UR4][R4.64] ;  /* 0x0000000404067981 */ /* 0x001ea8000c1ef900 */
[----:B--2---:R-:W-:Y:S01]  /*1e50*/  CCTL.IVALL ;  /* 0x00000000ff00798f */ /* 0x004fe20002000000 */
[----:B------:R-:W-:Y:S05]  /*1e60*/  YIELD ;  /* 0x0000000000007946 */ /* 0x000fea0003800000 */
[----:B------:R-:W-:-:S13]  /*1e70*/  ISETP.NE.AND P2, PT, R6, R11, PT ;  /* 0x0000000b0600720c */ /* 0x000fda0003f45270 */
[----:B------:R-:W-:Y:S05]  /*1e80*/  @P2 BRA `(.L_x_2768) ;  /* 0xfffffffc00ec2947 */ /* 0x000fea000383ffff */
.L_x_2767:
        /* <DEDUP_REMOVED lines=216> */
.L_x_2762:
        /* <DEDUP_REMOVED lines=23> */
.L_x_2770:
        /* <DEDUP_REMOVED lines=16> */
.L_x_4853:


//--------------------- .text._ZN18transformer_engine13normalization28ln_bwd_finalize_tuned_kernelINS0_22Kernel_traits_finalizeILj30720E13__nv_bfloat16fS3_fjLj1024ELj4ENS0_18Kernel_traits_baseILj30720ES3_fS3_fjLj1024EEEEEEEvNS0_20BackwardKernelParamsE --------------------------
	.section	.text._ZN18transformer_engine13normalization28ln_bwd_finalize_tuned_kernelINS0_22Kernel_traits_finalizeILj30720E13__nv_bfloat16fS3_fjLj1024ELj4ENS0_18Kernel_traits_baseILj30720ES3_fS3_fjLj1024EEEEEEEvNS0_20BackwardKernelParamsE,"ax",@progbits
	.align	128
        .global         _ZN18transformer_engine13normalization28ln_bwd_finalize_tuned_kernelINS0_22Kernel_traits_finalizeILj30720E13__nv_bfloat16fS3_fjLj1024ELj4ENS0_18Kernel_traits_baseILj30720ES3_fS3_fjLj1024EEEEEEEvNS0_20BackwardKernelParamsE
        .type           _ZN18transformer_engine13normalization28ln_bwd_finalize_tuned_kernelINS0_22Kernel_traits_finalizeILj30720E13__nv_bfloat16fS3_fjLj1024ELj4ENS0_18Kernel_traits_baseILj30720ES3_fS3_fjLj1024EEEEEEEvNS0_20BackwardKernelParamsE,@function
        .size           _ZN18transformer_engine13normalization28ln_bwd_finalize_tuned_kernelINS0_22Kernel_traits_finalizeILj30720E13__nv_bfloat16fS3_fjLj1024ELj4ENS0_18Kernel_traits_baseILj30720ES3_fS3_fjLj1024EEEEEEEvNS0_20BackwardKernelParamsE,(.L_x_4854 - _ZN18transformer_engine13normalization28ln_bwd_finalize_tuned_kernelINS0_22Kernel_traits_finalizeILj30720E13__nv_bfloat16fS3_fjLj1024ELj4ENS0_18Kernel_traits_baseILj30720ES3_fS3_fjLj1024EEEEEEEvNS0_20BackwardKernelParamsE)
        .other          _ZN18transformer_engine13normalization28ln_bwd_finalize_tuned_kernelINS0_22Kernel_traits_finalizeILj30720E13__nv_bfloat16fS3_fjLj1024ELj4ENS0_18Kernel_traits_baseILj30720ES3_fS3_fjLj1024EEEEEEEvNS0_20BackwardKernelParamsE,@"STO_CUDA_ENTRY STV_DEFAULT"
_ZN18transformer_engine13normalization28ln_bwd_finalize_tuned_kernelINS0_22Kernel_traits_finalizeILj30720E13__nv_bfloat16fS3_fjLj1024ELj4ENS0_18Kernel_traits_baseILj30720ES3_fS3_fjLj1024EEEEEEEvNS0_20BackwardKernelParamsE:
.text._ZN18transformer_engine13normalization28ln_bwd_finalize_tuned_kernelINS0_22Kernel_traits_finalizeILj30720E13__nv_bfloat16fS3_fjLj1024ELj4ENS0_18Kernel_traits_baseILj30720ES3_fS3_fjLj1024EEEEEEEvNS0_20BackwardKernelParamsE:
        /* <DEDUP_REMOVED lines=35> */
.L_x_2775:
        /* <DEDUP_REMOVED lines=118> */
.L_x_2774:
[----:B------:R-:W-:Y:S05]  /*0990*/  BSYNC.RECONVERGENT B1 ;  /* 0x0000000000017941 */ /* 0x000fea0003800200 */
.L_x_2773:
        /* <DEDUP_REMOVED lines=65> */
.L_x_2777:
[----:B------:R-:W-:Y:S05]  /*0db0*/  BSYNC.RECONVERGENT B1 ;  /* 0x0000000000017941 */ /* 0x000fea0003800200 */
.L_x_2776:
        /* <DEDUP_REMOVED lines=37> */
.L_x_2779:
[----:B------:R-:W-:Y:S05]  /*1010*/  BSYNC.RECONVERGENT B1 ;  /* 0x0000000000017941 */ /* 0x000fea0003800200 */
.L_x_2778:
[----:B------:R-:W-:Y:S05]  /*1020*/  @!P1 BRA `(.L_x_2772) ;  /* 0x00000000003c9947 */ /* 0x000fea0003800000 */
[----:B------:R-:W0:Y:S01]  /*1030*/  LDC.64 R6, c[0x0][0x3d8] ;  /* 0x0000f600ff067b82 */ /* 0x000e220000000a00 */
[----:B------:R-:W-:Y:S01]  /*1040*/  IMAD R2, R15, 0x7800, R11 ;  /* 0x000078000f027824 */ /* 0x000fe200078e020b */
[----:B------:R-:W-:-:S04]  /*1050*/  IADD3 R24, PT, PT, -R24, RZ, RZ ;  /* 0x000000ff18187210 */ /* 0x000fc80007ffe1ff */
[----:B------:R-:W-:Y:S02]  /*1060*/  IADD3 R11, PT, PT, R13, R2, RZ ;  /* 0x000000020d0b7210 */ /* 0x000fe40007ffe0ff */
[----:B------:R-:W1:Y:S05]  /*1070*/  LDC.64 R8, c[0x0][0x3e0] ;  /* 0x0000f800ff087b82 */ /* 0x000e6a0000000a00 */
.L_x_2780:
        /* <DEDUP_REMOVED lines=10> */
.L_x_2772:
[----:B------:R-:W-:Y:S05]  /*1120*/  BSYNC.RECONVERGENT B0 ;  /* 0x0000000000007941 */ /* 0x000fea0003800200 */
.L_x_2771:
        /* <DEDUP_REMOVED lines=55> */
.L_x_2781:
        /* <DEDUP_REMOVED lines=14> */
.L_x_4854:


//--------------------- .text._ZN18transformer_engine13normalization19ln_bwd_tuned_kernelINS0_13Kernel_traitsI13__nv_bfloat16fS3_fjLj30720ELj4ELj1ELj8ELj8ENS0_18Kernel_traits_baseILj30720ES3_fS3_fjLj256EEEEEEEvNS0_20BackwardKernelParamsE --------------------------
	.section	.text._ZN18transformer_engine13normalization19ln_bwd_tuned_kernelINS0_13Kernel_traitsI13__nv_bfloat16fS3_fjLj30720ELj4ELj1ELj8ELj8ENS0_18Kernel_traits_baseILj30720ES3_fS3_fjLj256EEEEEEEvNS0_20BackwardKernelParamsE,"ax",@progbits
	.align	128
        .global         _ZN18transformer_engine13normalization19ln_bwd_tuned_kernelINS0_13Kernel_traitsI13__nv_bfloat16fS3_fjLj30720ELj4ELj1ELj8ELj8ENS0_18Kernel_traits_baseILj30720ES3_fS3_fjLj256EEEEEEEvNS0_20BackwardKernelParamsE
        .type           _ZN18transformer_engine13normalization19ln_bwd_tuned_kernelINS0_13Kernel_traitsI13__nv_bfloat16fS3_fjLj30720ELj4ELj1ELj8ELj8ENS0_18Kernel_traits_baseILj30720ES3_fS3_fjLj256EEEEEEEvNS0_20BackwardKernelParamsE,@function
        .size           _ZN18transformer_engine13normalization19ln_bwd_tuned_kernelINS0_13Kernel_traitsI13__nv_bfloat16fS3_fjLj30720ELj4ELj1ELj8ELj8ENS0_18Kernel_traits_baseILj30720ES3_fS3_fjLj256EEEEEEEvNS0_20BackwardKernelParamsE,(.L_x_4855 - _ZN18transformer_engine13normalization19ln_bwd_tuned_kernelINS0_13Kernel_traitsI13__nv_bfloat16fS3_fjLj30720ELj4ELj1ELj8ELj8ENS0_18Kernel_traits_baseILj30720ES3_fS3_fjLj256EEEEEEEvNS0_20BackwardKernelParamsE)
        .other          _ZN18transformer_engine13normalization19ln_bwd_tuned_kernelINS0_13Kernel_traitsI13__nv_bfloat16fS3_fjLj30720ELj4ELj1ELj8ELj8ENS0_18Kernel_traits_baseILj30720ES3_fS3_fjLj256EEEEEEEvNS0_20BackwardKernelParamsE,@"STO_CUDA_ENTRY STV_DEFAULT"
_ZN18transformer_engine13normalization19ln_bwd_tuned_kernelINS0_13Kernel_traitsI13__nv_bfloat16fS3_fjLj30720ELj4ELj1ELj8ELj8ENS0_18Kernel_traits_baseILj30720ES3_fS3_fjLj256EEEEEEEvNS0_20BackwardKernelParamsE:
.text._ZN18transformer_engine13normalization19ln_bwd_tuned_kernelINS0_13Kernel_traitsI13__nv_bfloat16fS3_fjLj30720ELj4ELj1ELj8ELj8ENS0_18Kernel_traits_baseILj30720ES3_fS3_fjLj256EEEEEEEvNS0_20BackwardKernelParamsE:
        /* <DEDUP_REMOVED lines=40> */
[----:B------:R-:W-:Y:S01]  /*0280*/  CS2R R2, SRZ ;  /* 0x0000000000027805 */ /* 0x000fe2000001ff00 */
[----:B0-----:R-:W-:Y:S06]  /*0290*/  @P0 BRA `(.L_x_2782) ;  /* 0x00000030009c0947 */ /* 0x001fec0003800000 */
[----:B------:R-:W0:Y:S01]  /*02a0*/  LDC.64 R2, c[0x0][0x3a8] ;  /* 0x0000ea00ff027b82 */ /* 0x000e220000000a00 */
[----:B------:R-:W1:Y:S01]  /*02b0*/  LDCU.U8 UR6, c[0x0][0x3c0] ;  /* 0x00007800ff0677ac */ /* 0x000e620008000000 */
[----:B0-----:R-:W-:-:S05]  /*02c0*/  IMAD.WIDE.U32 R2, R37, 0x4, R2 ;  /* 0x0000000425027825 */ /* 0x001fca00078e0002 */
[----:B------:R-:W2:Y:S04]  /*02d0*/  LDG.E R0, desc[UR4][R2.64] ;  /* 0x0000000402007981 */ /* 0x000ea8000c1e1900 */
[----:B------:R-:W3:Y:S04]  /*02e0*/  LDG.E R5, desc[UR4][R2.64+0x1000] ;  /* 0x0010000402057981 */ /* 0x000ee8000c1e1900 */
[----:B------:R-:W4:Y:S04]  /*02f0*/  LDG.E R7, desc[UR4][R2.64+0x2000] ;  /* 0x0020000402077981 */ /* 0x000f28000c1e1900 */
[----:B------:R-:W5:Y:S04]  /*0300*/  LDG.E R9, desc[UR4][R2.64+0x4000] ;  /* 0x0040000402097981 */ /* 0x000f68000c1e1900 */
        /* <DEDUP_REMOVED lines=10> */
[----:B------:R5:W5:Y:S01]  /*03b0*/  LDG.E R23, desc[UR4][R2.64+0xe000] ;  /* 0x00e0000402177981 */ /* 0x000b62000c1e1900 */
[----:B-1----:R-:W-:-:S04]  /*03c0*/  ISETP.NE.AND P0, PT, RZ, UR6, PT ;  /* 0x00000006ff007c0c */ /* 0x002fc8000bf05270 */
[----:B------:R-:W-:Y:S01]  /*03d0*/  FSEL R67, RZ, 1, !P0 ;  /* 0x3f800000ff437808 */ /* 0x000fe20004000000 */
[----:B------:R-:W-:Y:S01]  /*03e0*/  HFMA2 R128, -RZ, RZ, 0, 0 ;  /* 0x00000000ff807431 */ /* 0x000fe200000001ff */
        /* <DEDUP_REMOVED lines=33> */
[C---:B---3--:R-:W-:Y:S02]  /*0600*/  PRMT R0, R5.reuse, 0x7632, R0 ;  /* 0x0000763205007816 */ /* 0x048fe40000000000 */
[----:B------:R-:W-:-:S02]  /*0610*/  SHF.L.U32 R6, R5, 0x10, RZ ;  /* 0x0000001005067819 */ /* 0x000fc400000006ff */
[C---:B----4-:R-:W-:Y:S02]  /*0620*/  PRMT R5, R7.reuse, 0x7632, R5 ;  /* 0x0000763207057816 */ /* 0x050fe40000000005 */
[----:B------:R-:W-:Y:S02]  /*0630*/  SHF.L.U32 R40, R7, 0x10, RZ ;  /* 0x0000001007287819 */ /* 0x000fe400000006ff */
        /* <DEDUP_REMOVED lines=18> */
[----:B------:R-:W-:Y:S01]  /*0760*/  PRMT R15, R16, 0x7632, R15 ;  /* 0x00007632100f7816 */ /* 0x000fe2000000000f */
[C---:B------:R-:W-:Y:S01]  /*0770*/  FADD R39, R67.reuse, R6 ;  /* 0x0000000643277221 */ /* 0x040fe20000000000 */
[----:B------:R-:W-:Y:S01]  /*0780*/  PRMT R21, R22, 0x7632, R21 ;  /* 0x0000763216157816 */ /* 0x000fe20000000015 */
[C---:B------:R-:W-:Y:S01]  /*0790*/  FADD R41, R67.reuse, R8 ;  /* 0x0000000843297221 */ /* 0x040fe20000000000 */
[----:B------:R-:W-:Y:S01]  /*07a0*/  FADD R43, R67, R10 ;  /* 0x0000000a432b7221 */ /* 0x000fe20000000000 */
[----:B------:R-:W-:Y:S02]  /*07b0*/  PRMT R24, R23, 0x7632, R24 ;  /* 0x0000763217187816 */ /* 0x000fe40000000018 */
        /* <DEDUP_REMOVED lines=17> */
[----:B------:R-:W-:Y:S01]  /*08d0*/  SHF.L.U32 R24, R24, 0x10, RZ ;  /* 0x0000001018187819 */ /* 0x000fe200000006ff */
        /* <DEDUP_REMOVED lines=27> */
.L_x_2789:
[----:B------:R-:W0:Y:S01]  /*0a90*/  S2R R130, SR_TID.X ;  /* 0x0000000000827919 */ /* 0x000e220000002100 */
[----:B-1----:R-:W1:Y:S01]  /*0aa0*/  LDC.64 R134, c[0x0][0x398] ;  /* 0x0000e600ff867b82 */ /* 0x002e620000000a00 */
[----:B------:R-:W2:Y:S07]  /*0ab0*/  S2R R36, SR_CTAID.X ;  /* 0x0000000000247919 */ /* 0x000eae0000002500 */
[----:B------:R-:W3:Y:S08]  /*0ac0*/  LDC.64 R24, c[0x0][0x3c8] ;  /* 0x0000f200ff187b82 */ /* 0x000ef00000000a00 */
[----:B------:R-:W4:Y:S01]  /*0ad0*/  LDC.64 R22, c[0x0][0x390] ;  /* 0x0000e400ff167b82 */ /* 0x000f220000000a00 */
[----:B-1----:R-:W-:-:S06]  /*0ae0*/  IMAD.WIDE R134, R129, 0x4, R134 ;  /* 0x0000000481867825 */ /* 0x002fcc00078e0286 */
[----:B------:R1:W5:Y:S01]  /*0af0*/  LDG.E R134, desc[UR4][R134.64] ;  /* 0x0000000486867981 */ /* 0x000362000c1e1900 */
[----:B0-----:R-:W-:Y:S02]  /*0b00*/  LOP3.LUT R37, R130, 0xff, RZ, 0xc0, !PT ;  /* 0x000000ff82257812 */ /* 0x001fe400078ec0ff */
[----:B--2---:R-:W-:-:S04]  /*0b10*/  SHF.L.U32 R0, R36, 0x8, RZ ;  /* 0x0000000824007819 */ /* 0x004fc800000006ff */
[----:B------:R-:W-:-:S05]  /*0b20*/  LOP3.LUT R37, R37, 0x300, R0, 0xf8, !PT ;  /* 0x0000030025257812 */ /* 0x000fca00078ef800 */
[----:B------:R-:W-:-:S04]  /*0b30*/  IMAD R159, R129, 0x3c00, R37 ;  /* 0x00003c00819f7824 */ /* 0x000fc800078e0225 */
[C---:B---3--:R-:W-:Y:S01]  /*0b40*/  IMAD.WIDE.U32 R2, R159.reuse, 0x4, R24 ;  /* 0x000000049f027825 */ /* 0x048fe200078e0018 */
[----:B------:R-:W-:-:S03]  /*0b50*/  IADD3 R157, PT, PT, R159, 0x400, RZ ;  /* 0x000004009f9d7810 */ /* 0x000fc60007ffe0ff */
[C---:B----4-:R-:W-:Y:S01]  /*0b60*/  IMAD.WIDE.U32 R14, R159.reuse, 0x8, R22 ;  /* 0x000000089f0e7825 */ /* 0x050fe200078e0016 */
[C---:B------:R-:W-:Y:S01]  /*0b70*/  IADD3 R151, PT, PT, R159.reuse, 0x1000, RZ ;  /* 0x000010009f977810 */ /* 0x040fe20007ffe0ff */
[----:B------:R-:W2:Y:S01]  /*0b80*/  LDG.E R0, desc[UR4][R2.64] ;  /* 0x0000000402007981 */ /* 0x000ea2000c1e1900 */
[----:B------:R-:W-:Y:S01]  /*0b90*/  IADD3 R149, PT, PT, R159, 0x1400, RZ ;  /* 0x000014009f957810 */ /* 0x000fe20007ffe0ff */
[----:B------:R-:W-:Y:S01]  /*0ba0*/  IMAD.WIDE.U32 R4, R157, 0x4, R24 ;  /* 0x000000049d047825 */ /* 0x000fe200078e0018 */
[----:B------:R-:W-:-:S03]  /*0bb0*/  IADD3 R153, PT, PT, R159, 0xc00, RZ ;  /* 0x00000c009f997810 */ /* 0x000fc60007ffe0ff */
[--C-:B------:R-:W-:Y:S01]  /*0bc0*/  IMAD.WIDE.U32 R10, R151, 0x8, R22.reuse ;  /* 0x00000008970a7825 */ /* 0x100fe200078e0016 */
[----:B------:R-:W-:Y:S01]  /*0bd0*/  IADD3 R147, PT, PT, R159, 0x1800, RZ ;  /* 0x000018009f937810 */ /* 0x000fe20007ffe0ff */
[----:B------:R-:W3:Y:S04]  /*0be0*/  LDG.E R136, desc[UR4][R4.64] ;  /* 0x0000000404887981 */ /* 0x000ee8000c1e1900 */
[----:B------:R-:W5:Y:S01]  /*0bf0*/  LDG.E.64 R2, desc[UR4][R14.64] ;  /* 0x000000040e027981 */ /* 0x000f62000c1e1b00 */
[--C-:B------:R-:W-:Y:S01]  /*0c00*/  IMAD.WIDE.U32 R16, R157, 0x8, R22.reuse ;  /* 0x000000089d107825 */ /* 0x100fe200078e0016 */
[C---:B------:R-:W-:Y:S02]  /*0c10*/  IADD3 R139, PT, PT, R159.reuse, 0x2400, RZ ;  /* 0x000024009f8b7810 */ /* 0x040fe40007ffe0ff */
[----:B------:R-:W-:Y:S01]  /*0c20*/  IADD3 R143, PT, PT, R159, 0x1c00, RZ ;  /* 0x00001c009f8f7810 */ /* 0x000fe20007ffe0ff */
[----:B------:R-:W-:Y:S01]  /*0c30*/  IMAD.WIDE.U32 R12, R149, 0x8, R22 ;  /* 0x00000008950c7825 */ /* 0x000fe200078e0016 */
[C---:B------:R-:W-:Y:S01]  /*0c40*/  IADD3 R155, PT, PT, R159.reuse, 0x800, RZ ;  /* 0x000008009f9b7810 */ /* 0x040fe20007ffe0ff */
[----:B------:R-:W4:Y:S01]  /*0c50*/  LDG.E.64 R4, desc[UR4][R16.64] ;  /* 0x0000000410047981 */ /* 0x000f22000c1e1b00 */
[----:B-1----:R-:W-:Y:S01]  /*0c60*/  IADD3 R135, PT, PT, R159, 0x3000, RZ ;  /* 0x000030009f877810 */ /* 0x002fe20007ffe0ff */
[----:B------:R-:W-:-:S02]  /*0c70*/  IMAD.WIDE.U32 R30, R153, 0x4, R24 ;  /* 0x00000004991e7825 */ /* 0x000fc400078e0018 */
[----:B------:R-:W3:Y:S02]  /*0c80*/  LDG.E.64 R10, desc[UR4][R10.64] ;  /* 0x000000040a0a7981 */ /* 0x000ee4000c1e1b00 */
[--C-:B------:R-:W-:Y:S02]  /*0c90*/  IMAD.WIDE.U32 R26, R147, 0x8, R22.reuse ;  /* 0x00000008931a7825 */ /* 0x100fe400078e0016 */
[----:B------:R-:W3:Y:S02]  /*0ca0*/  LDG.E.64 R12, desc[UR4][R12.64] ;  /* 0x000000040c0c7981 */ /* 0x000ee4000c1e1b00 */
[--C-:B------:R-:W-:Y:S01]  /*0cb0*/  IMAD.WIDE.U32 R8, R153, 0x8, R22.reuse ;  /* 0x0000000899087825 */ /* 0x100fe200078e0016 */
[----:B------:R-:W-:Y:S01]  /*0cc0*/  IADD3 R141, PT, PT, R159, 0x2000, RZ ;  /* 0x000020009f8d7810 */ /* 0x000fe20007ffe0ff */
[----:B------:R-:W3:Y:S02]  /*0cd0*/  LDG.E R140, desc[UR4][R30.64] ;  /* 0x000000041e8c7981 */ /* 0x000ee4000c1e1900 */
[----:B------:R-:W-:-:S02]  /*0ce0*/  IMAD.WIDE.U32 R20, R139, 0x8, R22 ;  /* 0x000000088b147825 */ /* 0x000fc400078e0016 */
[----:B------:R0:W3:Y:S02]  /*0cf0*/  LDG.E.64 R14, desc[UR4][R26.64] ;  /* 0x000000041a0e7981 */ /* 0x0000e4000c1e1b00 */
[----:B------:R-:W-:Y:S02]  /*0d00*/  IMAD.WIDE.U32 R132, R143, 0x8, R22 ;  /* 0x000000088f847825 */ /* 0x000fe400078e0016 */
[----:B------:R-:W3:Y:S02]  /*0d10*/  LDG.E.64 R8, desc[UR4][R8.64] ;  /* 0x0000000408087981 */ /* 0x000ee4000c1e1b00 */
[--C-:B------:R-:W-:Y:S02]  /*0d20*/  IMAD.WIDE.U32 R144, R147, 0x4, R24.reuse ;  /* 0x0000000493907825 */ /* 0x100fe400078e0018 */
[----:B------:R-:W3:Y:S02]  /*0d30*/  LDG.E.64 R16, desc[UR4][R132.64] ;  /* 0x0000000484107981 */ /* 0x000ee4000c1e1b00 */
[--C-:B------:R-:W-:Y:S01]  /*0d40*/  IMAD.WIDE.U32 R28, R155, 0x4, R24.reuse ;  /* 0x000000049b1c7825 */ /* 0x100fe200078e0018 */
[----:B0-----:R-:W0:Y:S01]  /*0d50*/  LDC.64 R26, c[0x0][0x3a0] ;  /* 0x0000e800ff1a7b82 */ /* 0x001e220000000a00 */
[----:B------:R-:W3:Y:S02]  /*0d60*/  LDG.E.64 R20, desc[UR4][R20.64] ;  /* 0x0000000414147981 */ /* 0x000ee4000c1e1b00 */
[----:B------:R-:W-:-:S02]  /*0d70*/  IMAD.WIDE.U32 R30, R135, 0x4, R24 ;  /* 0x00000004871e7825 */ /* 0x000fc400078e0018 */
[----:B------:R-:W3:Y:S02]  /*0d80*/  LDG.E R138, desc[UR4][R28.64] ;  /* 0x000000041c8a7981 */ /* 0x000ee4000c1e1900 */
[--C-:B------:R-:W-:Y:S02]  /*0d90*/  IMAD.WIDE.U32 R162, R139, 0x4, R24.reuse ;  /* 0x000000048ba27825 */ /* 0x100fe400078e0018 */
[----:B------:R1:W3:Y:S02]  /*0da0*/  LDG.E R144, desc[UR4][R144.64] ;  /* 0x0000000490907981 */ /* 0x0002e4000c1e1900 */
[C---:B------:R-:W-:Y:S02]  /*0db0*/  IMAD.WIDE.U32 R160, R141.reuse, 0x4, R24 ;  /* 0x000000048da07825 */ /* 0x040fe400078e0018 */
[----:B------:R-:W3:Y:S02]  /*0dc0*/  LDG.E R150, desc[UR4][R30.64] ;  /* 0x000000041e967981 */ /* 0x000ee4000c1e1900 */
[----:B------:R-:W-:-:S02]  /*0dd0*/  IMAD.WIDE.U32 R18, R141, 0x8, R22 ;  /* 0x000000088d127825 */ /* 0x000fc400078e0016 */
[----:B------:R-:W3:Y:S01]  /*0de0*/  LDG.E R148, desc[UR4][R162.64] ;  /* 0x00000004a2947981 */ /* 0x000ee2000c1e1900 */
[----:B-1----:R-:W-:-:S03]  /*0df0*/  IADD3 R145, PT, PT, R159, 0x3800, RZ ;  /* 0x000038009f917810 */ /* 0x002fc60007ffe0ff */
[----:B------:R1:W3:Y:S04]  /*0e00*/  LDG.E R184, desc[UR4][R160.64] ;  /* 0x00000004a0b87981 */ /* 0x0002e8000c1e1900 */
[----:B------:R-:W3:Y:S01]  /*0e10*/  LDG.E.64 R18, desc[UR4][R18.64] ;  /* 0x0000000412127981 */ /* 0x000ee2000c1e1b00 */
[----:B------:R-:W-:-:S04]  /*0e20*/  IMAD.WIDE.U32 R32, R151, 0x4, R24 ;  /* 0x0000000497207825 */ /* 0x000fc800078e0018 */
[--C-:B-1----:R-:W-:Y:S01]  /*0e30*/  IMAD.WIDE.U32 R160, R145, 0x4, R24.reuse ;  /* 0x0000000491a07825 */ /* 0x102fe200078e0018 */
[----:B------:R1:W3:Y:S05]  /*0e40*/  LDG.E R142, desc[UR4][R32.64] ;  /* 0x00000004208e7981 */ /* 0x0002ea000c1e1900 */
[----:B------:R-:W3:Y:S01]  /*0e50*/  LDG.E R160, desc[UR4][R160.64] ;  /* 0x00000004a0a07981 */ /* 0x000ee2000c1e1900 */
[----:B------:R-:W-:Y:S01]  /*0e60*/  IMAD.WIDE.U32 R34, R149, 0x4, R24 ;  /* 0x0000000495227825 */ /* 0x000fe200078e0018 */
[C---:B------:R-:W-:Y:S02]  /*0e70*/  IADD3 R137, PT, PT, R159.reuse, 0x2800, RZ ;  /* 0x000028009f897810 */ /* 0x040fe40007ffe0ff */
[----:B------:R-:W-:Y:S01]  /*0e80*/  IADD3 R131, PT, PT, R159, 0x2c00, RZ ;  /* 0x00002c009f837810 */ /* 0x000fe20007ffe0ff */
[----:B------:R-:W-:Y:S01]  /*0e90*/  IMAD.WIDE.U32 R6, R155, 0x8, R22 ;  /* 0x000000089b067825 */ /* 0x000fe200078e0016 */
[----:B------:R1:W3:Y:S01]  /*0ea0*/  LDG.E R146, desc[UR4][R34.64] ;  /* 0x0000000422927981 */ /* 0x0002e2000c1e1900 */
[----:B------:R-:W-:-:S02]  /*0eb0*/  IADD3 R133, PT, PT, R159, 0x3400, RZ ;  /* 0x000034009f857810 */ /* 0x000fc40007ffe0ff */
[----:B0-----:R-:W-:Y:S02]  /*0ec0*/  IMAD.WIDE R162, R129, 0x4, R26 ;  /* 0x0000000481a27825 */ /* 0x001fe400078e021a */
[----:B------:R-:W3:Y:S02]  /*0ed0*/  LDG.E.64 R6, desc[UR4][R6.64] ;  /* 0x0000000406067981 */ /* 0x000ee4000c1e1b00 */
[--C-:B------:R-:W-:Y:S02]  /*0ee0*/  IMAD.WIDE.U32 R164, R143, 0x4, R24.reuse ;  /* 0x000000048fa47825 */ /* 0x100fe400078e0018 */
[----:B------:R-:W3:Y:S02]  /*0ef0*/  LDG.E R132, desc[UR4][R162.64] ;  /* 0x00000004a2847981 */ /* 0x000ee4000c1e1900 */
[--C-:B-1----:R-:W-:Y:S02]  /*0f00*/  IMAD.WIDE.U32 R32, R137, 0x4, R24.reuse ;  /* 0x0000000489207825 */ /* 0x102fe400078e0018 */
[----:B------:R-:W3:Y:S02]  /*0f10*/  LDG.E R164, desc[UR4][R164.64] ;  /* 0x00000004a4a47981 */ /* 0x000ee4000c1e1900 */
[----:B------:R-:W-:-:S02]  /*0f20*/  IMAD.WIDE.U32 R28, R131, 0x4, R24 ;  /* 0x00000004831c7825 */ /* 0x000fc400078e0018 */
[----:B------:R-:W3:Y:S02]  /*0f30*/  LDG.E R32, desc[UR4][R32.64] ;  /* 0x0000000420207981 */ /* 0x000ee4000c1e1900 */
[----:B------:R-:W-:Y:S02]  /*0f40*/  IMAD.WIDE.U32 R34, R133, 0x4, R24 ;  /* 0x0000000485227825 */ /* 0x000fe400078e0018 */
[----:B------:R0:W3:Y:S02]  /*0f50*/  LDG.E R182, desc[UR4][R28.64] ;  /* 0x000000041cb67981 */ /* 0x0000e4000c1e1900 */
[--C-:B------:R-:W-:Y:S02]  /*0f60*/  IMAD.WIDE.U32 R24, R137, 0x8, R22.reuse ;  /* 0x0000000889187825 */ /* 0x100fe400078e0016 */
[----:B------:R1:W3:Y:S04]  /*0f70*/  LDG.E R34, desc[UR4][R34.64] ;  /* 0x0000000422227981 */ /* 0x0002e8000c1e1900 */
[----:B------:R-:W3:Y:S01]  /*0f80*/  LDG.E.64 R24, desc[UR4][R24.64] ;  /* 0x0000000418187981 */ /* 0x000ee2000c1e1b00 */
[----:B------:R-:W-:-:S04]  /*0f90*/  IMAD.WIDE.U32 R26, R131, 0x8, R22 ;  /* 0x00000008831a7825 */ /* 0x000fc800078e0016 */
[--C-:B0-----:R-:W-:Y:S02]  /*0fa0*/  IMAD.WIDE.U32 R28, R135, 0x8, R22.reuse ;  /* 0x00000008871c7825 */ /* 0x101fe400078e0016 */
[----:B------:R-:W3:Y:S02]  /*0fb0*/  LDG.E.64 R26, desc[UR4][R26.64] ;  /* 0x000000041a1a7981 */ /* 0x000ee4000c1e1b00 */
[--C-:B------:R-:W-:Y:S02]  /*0fc0*/  IMAD.WIDE.U32 R30, R133, 0x8, R22.reuse ;  /* 0x00000008851e7825 */ /* 0x100fe400078e0016 */
[----:B------:R-:W3:Y:S02]  /*0fd0*/  LDG.E.64 R28, desc[UR4][R28.64] ;  /* 0x000000041c1c7981 */ /* 0x000ee4000c1e1b00 */
[----:B------:R-:W-:Y:S02]  /*0fe0*/  IMAD.WIDE.U32 R22, R145, 0x8, R22 ;  /* 0x0000000891167825 */ /* 0x000fe400078e0016 */
[----:B------:R-:W3:Y:S04]  /*0ff0*/  LDG.E.64 R30, desc[UR4][R30.64] ;  /* 0x000000041e1e7981 */ /* 0x000ee8000c1e1b00 */
[----:B------:R-:W3:Y:S01]  /*1000*/  LDG.E.64 R22, desc[UR4][R22.64] ;  /* 0x0000000416167981 */ /* 0x000ee2000c1e1b00 */
[C---:B-----5:R-:W-:Y:S01]  /*1010*/  FADD R33, -R134.reuse, R2 ;  /* 0x0000000286217221 */ /* 0x060fe20000000100 */
[--C-:B------:R-:W-:Y:S01]  /*1020*/  FADD R161, -R134, R3.reuse ;  /* 0x0000000386a17221 */ /* 0x100fe20000000100 */
[----:B--2---:R-:W-:-:S02]  /*1030*/  PRMT R3, R0, 0x7632, R3 ;  /* 0x0000763200037816 */ /* 0x004fc40000000003 */
[----:B------:R-:W-:Y:S02]  /*1040*/  SHF.L.U32 R2, R0, 0x10, RZ ;  /* 0x0000001000027819 */ /* 0x000fe400000006ff */
[----:B------:R-:W-:Y:S01]  /*1050*/  SHF.L.U32 R3, R3, 0x10, RZ ;  /* 0x0000001003037819 */ /* 0x000fe200000006ff */
[----:B----4-:R-:W-:Y:S02]  /*1060*/  FADD R165, -R134, R4 ;  /* 0x0000000486a57221 */ /* 0x010fe40000000100 */
[----:B------:R-:W-:Y:S01]  /*1070*/  FMUL R163, R38, R2 ;  /* 0x0000000226a37220 */ /* 0x000fe20000400000 */
[----:B---3--:R-:W-:Y:S01]  /*1080*/  SHF.L.U32 R4, R136, 0x10, RZ ;  /* 0x0000001088047819 */ /* 0x008fe200000006ff */
[--C-:B------:R-:W-:Y:S01]  /*1090*/  FADD R173, -R134, R11.reuse ;  /* 0x0000000b86ad7221 */ /* 0x100fe20000000100 */
[----:B------:R-:W-:Y:S01]  /*10a0*/  PRMT R11, R136, 0x7632, R11 ;  /* 0x00007632880b7816 */ /* 0x000fe2000000000b */
[----:B------:R-:W-:Y:S01]  /*10b0*/  FMUL R154, R53, R3 ;  /* 0x00000003359a7220 */ /* 0x000fe20000400000 */
[----:B------:R-:W-:Y:S01]  /*10c0*/  FADD R175, -R134, R13 ;  /* 0x0000000d86af7221 */ /* 0x000fe20000000100 */
[----:B------:R-:W-:Y:S01]  /*10d0*/  FADD R13, RZ, R163 ;  /* 0x000000a3ff0d7221 */ /* 0x000fe20000000000 */
[----:B------:R-:W-:Y:S01]  /*10e0*/  SHF.L.U32 R11, R11, 0x10, RZ ;  /* 0x000000100b0b7819 */ /* 0x000fe200000006ff */
[----:B------:R-:W-:-:S02]  /*10f0*/  FMUL R152, R39, R4 ;  /* 0x0000000427987220 */ /* 0x000fc40000400000 */
[----:B------:R-:W-:Y:S01]  /*1100*/  FADD R13, R13, R154 ;  /* 0x0000009a0d0d7221 */ /* 0x000fe20000000000 */
[C---:B------:R-:W-:Y:S01]  /*1110*/  FADD R203, -R134.reuse, R5 ;  /* 0x0000000586cb7221 */ /* 0x040fe20000000100 */
[C---:B------:R-:W-:Y:S01]  /*1120*/  FADD R181, -R134.reuse, R15 ;  /* 0x0000000f86b57221 */ /* 0x040fe20000000100 */
[C---:B------:R-:W-:Y:S01]  /*1130*/  FADD R205, -R134.reuse, R8 ;  /* 0x0000000886cd7221 */ /* 0x040fe20000000100 */
[C---:B------:R-:W-:Y:S01]  /*1140*/  FADD R187, -R134.reuse, R17 ;  /* 0x0000001186bb7221 */ /* 0x040fe20000000100 */
[C---:B------:R-:W-:Y:S01]  /*1150*/  FADD R15, -R134.reuse, R20 ;  /* 0x00000014860f7221 */ /* 0x040fe20000000100 */
[----:B------:R-:W-:Y:S01]  /*1160*/  FADD R17, -R134, R21 ;  /* 0x0000001586117221 */ /* 0x000fe20000000100 */
[----:B------:R-:W-:Y:S01]  /*1170*/  FADD R21, R13, R152 ;  /* 0x000000980d157221 */ /* 0x000fe20000000000 */
[C---:B------:R-:W-:Y:S02]  /*1180*/  PRMT R20, R138.reuse, 0x7632, R20 ;  /* 0x000076328a147816 */ /* 0x040fe40000000014 */
[----:B------:R-:W-:Y:S01]  /*1190*/  SHF.L.U32 R5, R138, 0x10, RZ ;  /* 0x000000108a057819 */ /* 0x000fe200000006ff */
[----:B------:R-:W-:Y:S01]  /*11a0*/  FADD R171, -R134, R12 ;  /* 0x0000000c86ab7221 */ /* 0x000fe20000000100 */
[----:B------:R-:W-:-:S02]  /*11b0*/  SHF.L.U32 R13, R20, 0x10, RZ ;  /* 0x00000010140d7819 */ /* 0x000fc400000006ff */
[C---:B------:R-:W-:Y:S02]  /*11c0*/  PRMT R172, R150.reuse, 0x7632, R172 ;  /* 0x0000763296ac7816 */ /* 0x040fe400000000ac */
[----:B------:R-:W-:Y:S01]  /*11d0*/  SHF.L.U32 R8, R150, 0x10, RZ ;  /* 0x0000001096087819 */ /* 0x000fe200000006ff */
[----:B------:R-:W-:Y:S01]  /*11e0*/  FMUL R150, R54, R11 ;  /* 0x0000000b36967220 */ /* 0x000fe20000400000 */
[C---:B------:R-:W-:Y:S02]  /*11f0*/  PRMT R197, R148.reuse, 0x7632, R197 ;  /* 0x0000763294c57816 */ /* 0x040fe400000000c5 */
[----:B------:R-:W-:Y:S01]  /*1200*/  SHF.L.U32 R12, R148, 0x10, RZ ;  /* 0x00000010940c7819 */ /* 0x000fe200000006ff */
[----:B------:R-:W-:Y:S01]  /*1210*/  FMUL R148, R40, R5 ;  /* 0x0000000528947220 */ /* 0x000fe20000400000 */
[----:B------:R-:W-:Y:S01]  /*1220*/  FADD R21, R21, R150 ;  /* 0x0000009615157221 */ /* 0x000fe20000000000 */
[----:B------:R-:W-:Y:S01]  /*1230*/  PRMT R185, R140, 0x7632, R185 ;  /* 0x000076328cb97816 */ /* 0x000fe200000000b9 */
[----:B------:R-:W-:Y:S01]  /*1240*/  FMUL R162, R55, R13 ;  /* 0x0000000d37a27220 */ /* 0x000fe20000400000 */
[----:B------:R-:W-:Y:S01]  /*1250*/  FADD R183, -R134, R18 ;  /* 0x0000001286b77221 */ /* 0x000fe20000000100 */
[----:B------:R-:W-:Y:S01]  /*1260*/  SHF.L.U32 R18, R140, 0x10, RZ ;  /* 0x000000108c127819 */ /* 0x000fe200000006ff */
[----:B------:R-:W-:Y:S01]  /*1270*/  FADD R21, R21, R148 ;  /* 0x0000009415157221 */ /* 0x000fe20000000000 */
[----:B------:R-:W-:Y:S01]  /*1280*/  SHF.L.U32 R185, R185, 0x10, RZ ;  /* 0x00000010b9b97819 */ /* 0x000fe200000006ff */
[----:B------:R-:W-:-:S02]  /*1290*/  FADD R169, -R134, R9 ;  /* 0x0000000986a97221 */ /* 0x000fc40000000100 */
[----:B------:R-:W-:Y:S01]  /*12a0*/  FADD R21, R21, R162 ;  /* 0x000000a215157221 */ /* 0x000fe20000000000 */
[----:B------:R-:W-:Y:S02]  /*12b0*/  PRMT R188, R142, 0x7632, R188 ;  /* 0x000076328ebc7816 */ /* 0x000fe400000000bc */
[C---:B------:R-:W-:Y:S02]  /*12c0*/  PRMT R192, R160.reuse, 0x7632, R192 ;  /* 0x00007632a0c07816 */ /* 0x040fe400000000c0 */
[----:B------:R-:W-:Y:S01]  /*12d0*/  SHF.L.U32 R186, R160, 0x10, RZ ;  /* 0x00000010a0ba7819 */ /* 0x000fe200000006ff */
[----:B------:R-:W-:Y:S01]  /*12e0*/  FMUL R160, R41, R18 ;  /* 0x0000001229a07220 */ /* 0x000fe20000400000 */
[----:B------:R-:W-:Y:S01]  /*12f0*/  SHF.L.U32 R9, R142, 0x10, RZ ;  /* 0x000000108e097819 */ /* 0x000fe200000006ff */
[----:B------:R-:W-:Y:S02]  /*1300*/  FMUL R142, R56, R185 ;  /* 0x000000b9388e7220 */ /* 0x000fe40000400000 */
[----:B------:R-:W-:Y:S01]  /*1310*/  FADD R21, R21, R160 ;  /* 0x000000a015157221 */ /* 0x000fe20000000000 */
[----:B------:R-:W-:Y:S01]  /*1320*/  FADD R179, -R134, R16 ;  /* 0x0000001086b37221 */ /* 0x000fe20000000100 */
[----:B------:R-:W-:-:S02]  /*1330*/  PRMT R189, R146, 0x7632, R189 ;  /* 0x0000763292bd7816 */ /* 0x000fc400000000bd */
[----:B------:R-:W-:Y:S01]  /*1340*/  SHF.L.U32 R16, R146, 0x10, RZ ;  /* 0x0000001092107819 */ /* 0x000fe200000006ff */
[----:B------:R-:W-:Y:S01]  /*1350*/  FMUL R146, R42, R9 ;  /* 0x000000092a927220 */ /* 0x000fe20000400000 */
[----:B------:R-:W-:Y:S01]  /*1360*/  SHF.L.U32 R188, R188, 0x10, RZ ;  /* 0x00000010bcbc7819 */ /* 0x000fe200000006ff */
[----:B------:R-:W-:Y:S01]  /*1370*/  FADD R21, R21, R142 ;  /* 0x0000008e15157221 */ /* 0x000fe20000000000 */
[----:B------:R-:W-:Y:S01]  /*1380*/  FADD R167, -R134, R7 ;  /* 0x0000000786a77221 */ /* 0x000fe20000000100 */
[----:B------:R-:W-:Y:S02]  /*1390*/  FMUL R0, R132, R33 ;  /* 0x0000002184007220 */ /* 0x000fe40000400000 */
[----:B------:R-:W-:Y:S01]  /*13a0*/  FMUL R136, R57, R188 ;  /* 0x000000bc39887220 */ /* 0x000fe20000400000 */
[----:B------:R-:W-:Y:S01]  /*13b0*/  FADD R21, R21, R146 ;  /* 0x0000009215157221 */ /* 0x000fe20000000000 */
[C---:B------:R-:W-:Y:S02]  /*13c0*/  PRMT R190, R144.reuse, 0x7632, R190 ;  /* 0x0000763290be7816 */ /* 0x040fe400000000be */
[----:B------:R-:W-:Y:S01]  /*13d0*/  SHF.L.U32 R7, R144, 0x10, RZ ;  /* 0x0000001090077819 */ /* 0x000fe200000006ff */
[----:B------:R-:W-:Y:S01]  /*13e0*/  FMUL R144, R43, R16 ;  /* 0x000000102b907220 */ /* 0x000fe20000400000 */
[----:B------:R-:W-:Y:S01]  /*13f0*/  SHF.L.U32 R189, R189, 0x10, RZ ;  /* 0x00000010bdbd7819 */ /* 0x000fe200000006ff */
[----:B------:R-:W-:Y:S01]  /*1400*/  FADD R21, R21, R136 ;  /* 0x0000008815157221 */ /* 0x000fe20000000000 */
[----:B------:R-:W-:Y:S01]  /*1410*/  FMUL R161, R132, R161 ;  /* 0x000000a184a17220 */ /* 0x000fe20000400000 */
[----:B------:R-:W-:-:S02]  /*1420*/  FFMA R20, R0, R163, RZ ;  /* 0x000000a300147223 */ /* 0x000fc400000000ff */
[----:B------:R-:W-:Y:S01]  /*1430*/  FMUL R33, R58, R189 ;  /* 0x000000bd3a217220 */ /* 0x000fe20000400000 */
[----:B------:R-:W-:Y:S01]  /*1440*/  FMUL R158, R132, R165 ;  /* 0x000000a5849e7220 */ /* 0x000fe20000400000 */
[----:B------:R-:W-:Y:S01]  /*1450*/  SHF.L.U32 R190, R190, 0x10, RZ ;  /* 0x00000010bebe7819 */ /* 0x000fe200000006ff */
[----:B------:R-:W-:Y:S01]  /*1460*/  FADD R195, -R134, R24 ;  /* 0x0000001886c37221 */ /* 0x000fe20000000100 */
[----:B------:R-:W-:Y:S01]  /*1470*/  FADD R24, R21, R144 ;  /* 0x0000009015187221 */ /* 0x000fe20000000000 */
[----:B------:R-:W-:Y:S01]  /*1480*/  FFMA R21, R161, R154, R20 ;  /* 0x0000009aa1157223 */ /* 0x000fe20000000014 */
[----:B------:R-:W-:Y:S01]  /*1490*/  PRMT R156, R182, 0x7632, R156 ;  /* 0x00007632b69c7816 */ /* 0x000fe2000000009c */
[----:B------:R-:W-:Y:S01]  /*14a0*/  FMUL R140, R44, R7 ;  /* 0x000000072c8c7220 */ /* 0x000fe20000400000 */
[----:B------:R-:W-:Y:S01]  /*14b0*/  FADD R209, R24, R33 ;  /* 0x0000002118d17221 */ /* 0x000fe20000000000 */
[C---:B------:R-:W-:Y:S01]  /*14c0*/  FADD R207, -R134.reuse, R6 ;  /* 0x0000000686cf7221 */ /* 0x040fe20000000100 */
[----:B------:R-:W-:Y:S01]  /*14d0*/  FADD R177, -R134, R14 ;  /* 0x0000000e86b17221 */ /* 0x000fe20000000100 */
[----:B------:R-:W-:Y:S01]  /*14e0*/  FMUL R165, R132, R203 ;  /* 0x000000cb84a57220 */ /* 0x000fe20000400000 */
[----:B------:R-:W-:Y:S01]  /*14f0*/  FFMA R20, R158, R152, R21 ;  /* 0x000000989e147223 */ /* 0x000fe20000000015 */
[C---:B------:R-:W-:Y:S01]  /*1500*/  PRMT R191, R164.reuse, 0x7632, R191 ;  /* 0x00007632a4bf7816 */ /* 0x040fe200000000bf */
[----:B------:R-:W-:Y:S01]  /*1510*/  FMUL R24, R59, R190 ;  /* 0x000000be3b187220 */ /* 0x000fe20000400000 */
[----:B------:R-:W-:Y:S01]  /*1520*/  SHF.L.U32 R14, R164, 0x10, RZ ;  /* 0x00000010a40e7819 */ /* 0x000fe200000006ff */
[----:B------:R-:W-:Y:S01]  /*1530*/  FADD R209, R209, R140 ;  /* 0x0000008cd1d17221 */ /* 0x000fe20000000000 */
[----:B------:R-:W-:Y:S01]  /*1540*/  SHF.L.U32 R203, R156, 0x10, RZ ;  /* 0x000000109ccb7819 */ /* 0x000fe200000006ff */
[----:B------:R-:W-:Y:S01]  /*1550*/  FMUL R156, R132, R207 ;  /* 0x000000cf849c7220 */ /* 0x000fe20000400000 */
[----:B------:R-:W-:Y:S01]  /*1560*/  FFMA R207, R165, R150, R20 ;  /* 0x00000096a5cf7223 */ /* 0x000fe20000000014 */
[----:B------:R-:W-:Y:S01]  /*1570*/  SHF.L.U32 R191, R191, 0x10, RZ ;  /* 0x00000010bfbf7819 */ /* 0x000fe200000006ff */
[----:B------:R-:W-:Y:S01]  /*1580*/  FMUL R138, R45, R14 ;  /* 0x0000000e2d8a7220 */ /* 0x000fe20000400000 */
[----:B------:R-:W-:Y:S01]  /*1590*/  FADD R209, R209, R24 ;  /* 0x00000018d1d17221 */ /* 0x000fe20000000000 */
[----:B------:R-:W-:Y:S01]  /*15a0*/  PRMT R193, R184, 0x7632, R193 ;  /* 0x00007632b8c17816 */ /* 0x000fe200000000c1 */
        /* <DEDUP_REMOVED lines=8> */
[----:B-1----:R-:W-:Y:S01]  /*1630*/  FMUL R35, R46, R184 ;  /* 0x000000b82e237220 */ /* 0x002fe20000400000 */
[----:B------:R-:W-:Y:S01]  /*1640*/  FADD R170, R168, R21 ;  /* 0x00000015a8aa7221 */ /* 0x000fe20000000000 */
[----:B------:R-:W-:Y:S01]  /*1650*/  FADD R201, -R134, R10 ;  /* 0x0000000a86c97221 */ /* 0x000fe20000000100 */
[----:B------:R-:W-:Y:S01]  /*1660*/  FMUL R169, R132, R169 ;  /* 0x000000a984a97220 */ /* 0x000fe20000400000 */
[----:B------:R-:W-:Y:S01]  /*1670*/  FFMA R168, R166, R160, R205 ;  /* 0x000000a0a6a87223 */ /* 0x000fe200000000cd */
[----:B------:R-:W-:Y:S01]  /*1680*/  FMUL R164, R61, R193 ;  /* 0x000000c13da47220 */ /* 0x000fe20000400000 */
[----:B------:R-:W-:Y:S01]  /*1690*/  FADD R205, R170, R35 ;  /* 0x00000023aacd7221 */ /* 0x000fe20000000000 */
[----:B------:R-:W-:Y:S01]  /*16a0*/  SHF.L.U32 R207, R172, 0x10, RZ ;  /* 0x00000010accf7819 */ /* 0x000fe200000006ff */
[----:B------:R-:W-:Y:S01]  /*16b0*/  FMUL R172, R132, R201 ;  /* 0x000000c984ac7220 */ /* 0x000fe20000400000 */
[----:B------:R-:W-:Y:S01]  /*16c0*/  FFMA R201, R169, R142, R168 ;  /* 0x0000008ea9c97223 */ /* 0x000fe200000000a8 */
[C---:B------:R-:W-:Y:S01]  /*16d0*/  PRMT R176, R34.reuse, 0x7632, R176 ;  /* 0x0000763222b07816 */ /* 0x040fe200000000b0 */
[----:B------:R-:W-:Y:S01]  /*16e0*/  FADD R205, R205, R164 ;  /* 0x000000a4cdcd7221 */ /* 0x000fe20000000000 */
[----:B------:R-:W-:Y:S01]  /*16f0*/  SHF.L.U32 R6, R34, 0x10, RZ ;  /* 0x0000001022067819 */ /* 0x000fe200000006ff */
[----:B------:R-:W-:Y:S01]  /*1700*/  FMUL R34, R47, R12 ;  /* 0x0000000c2f227220 */ /* 0x000fe20000400000 */
[----:B------:R-:W-:Y:S01]  /*1710*/  SHF.L.U32 R197, R197, 0x10, RZ ;  /* 0x00000010c5c57819 */ /* 0x000fe200000006ff */
[----:B------:R-:W-:Y:S01]  /*1720*/  FMUL R173, R132, R173 ;  /* 0x000000ad84ad7220 */ /* 0x000fe20000400000 */
[----:B------:R-:W-:Y:S01]  /*1730*/  FFMA R178, R172, R146, R201 ;  /* 0x00000092acb27223 */ /* 0x000fe200000000c9 */
[C---:B------:R-:W-:Y:S01]  /*1740*/  PRMT R199, R32.reuse, 0x7632, R199 ;  /* 0x0000763220c77816 */ /* 0x040fe200000000c7 */
[----:B------:R-:W-:Y:S01]  /*1750*/  FADD R205, R205, R34 ;  /* 0x00000022cdcd7221 */ /* 0x000fe20000000000 */
        /* <DEDUP_REMOVED lines=30> */
[----:B------:R-:W-:Y:S01]  /*1940*/  FADD R19, -R134, R19 ;  /* 0x0000001386137221 */ /* 0x000fe20000000100 */
        /* <DEDUP_REMOVED lines=8> */
[----:B------:R-:W-:Y:S01]  /*19d0*/  FFMA R15, R201, R164, R198 ;  /* 0x000000a4c90f7223 */ /* 0x000fe200000000c6 */
[----:B------:R-:W-:Y:S01]  /*19e0*/  FMUL R183, R66, R209 ;  /* 0x000000d142b77220 */ /* 0x000fe20000400000 */
[----:B------:R-:W-:Y:S02]  /*19f0*/  FMUL R205, R132, R17 ;  /* 0x0000001184cd7220 */ /* 0x000fe40000400000 */
[----:B------:R-:W-:Y:S01]  /*1a00*/  FFMA R202, R196, R34, R15 ;  /* 0x00000022c4ca7223 */ /* 0x000fe2000000000f */
[----:B------:R-:W-:Y:S01]  /*1a10*/  FADD R19, R200, R183 ;  /* 0x000000b7c8137221 */ /* 0x000fe20000000000 */
[----:B------:R-:W-:Y:S01]  /*1a20*/  FADD R25, -R134, R25 ;  /* 0x0000001986197221 */ /* 0x000fe20000000100 */
[----:B------:R-:W-:Y:S01]  /*1a30*/  FMUL R200, R132, R195 ;  /* 0x000000c384c87220 */ /* 0x000fe20000400000 */
[----:B------:R-:W-:Y:S01]  /*1a40*/  FFMA R15, R205, R168, R202 ;  /* 0x000000a8cd0f7223 */ /* 0x000fe200000000ca */
[----:B------:R-:W-:Y:S01]  /*1a50*/  FADD R17, -R134, R26 ;  /* 0x0000001a86117221 */ /* 0x000fe20000000100 */
[----:B------:R-:W-:-:S02]  /*1a60*/  FMUL R25, R132, R25 ;  /* 0x0000001984197220 */ /* 0x000fc40000400000 */
[----:B------:R-:W-:Y:S01]  /*1a70*/  FFMA R202, R200, R32, R15 ;  /* 0x00000020c8ca7223 */ /* 0x000fe2000000000f */
[----:B------:R-:W-:Y:S01]  /*1a80*/  FADD R27, -R134, R27 ;  /* 0x0000001b861b7221 */ /* 0x000fe20000000100 */
[----:B------:R-:W-:Y:S02]  /*1a90*/  FMUL R26, R132, R17 ;  /* 0x00000011841a7220 */ /* 0x000fe40000400000 */
[----:B------:R-:W-:Y:S01]  /*1aa0*/  FFMA R15, R25, R171, R202 ;  /* 0x000000ab190f7223 */ /* 0x000fe200000000ca */
[----:B------:R-:W-:Y:S01]  /*1ab0*/  FADD R17, -R134, R28 ;  /* 0x0000001c86117221 */ /* 0x000fe20000000100 */
[----:B------:R-:W-:Y:S02]  /*1ac0*/  FMUL R27, R132, R27 ;  /* 0x0000001b841b7220 */ /* 0x000fe40000400000 */
        /* <DEDUP_REMOVED lines=14> */
[----:B------:R-:W-:Y:S01]  /*1bb0*/  FMUL R194, R52, R186 ;  /* 0x000000ba34c27220 */ /* 0x000fe20000400000 */
[C---:B------:R-:W-:Y:S01]  /*1bc0*/  FMUL R134, R132.reuse, R17 ;  /* 0x0000001184867220 */ /* 0x040fe20000400000 */
[----:B------:R-:W-:Y:S01]  /*1bd0*/  FFMA R15, R31, R183, R22 ;  /* 0x000000b71f0f7223 */ /* 0x000fe20000000016 */
[----:B------:R-:W-:Y:S01]  /*1be0*/  FMUL R198, R67, R211 ;  /* 0x000000d343c67220 */ /* 0x000fe20000400000 */
[----:B------:R-:W-:Y:S01]  /*1bf0*/  FADD R19, R19, R194 ;  /* 0x000000c213137221 */ /* 0x000fe20000000000 */
[----:B------:R-:W-:Y:S01]  /*1c00*/  FMUL R23, R132, R23 ;  /* 0x0000001784177220 */ /* 0x000fe20000400000 */
[----:B------:R-:W-:Y:S02]  /*1c10*/  FFMA R22, R134, R194, R15 ;  /* 0x000000c286167223 */ /* 0x000fe4000000000f */
[----:B------:R-:W-:-:S02]  /*1c20*/  FADD R19, R19, R198 ;  /* 0x000000c613137221 */ /* 0x000fc40000000000 */
[----:B------:R-:W-:-:S03]  /*1c30*/  FFMA R22, R23, R198, R22 ;  /* 0x000000c617167223 */ /* 0x000fc60000000016 */
[----:B------:R-:W0:Y:S04]  /*1c40*/  SHFL.DOWN PT, R204, R19, 0x10, 0x1f ;  /* 0x0a001f0013cc7f89 */ /* 0x000e2800000e0000 */
[----:B------:R-:W1:Y:S01]  /*1c50*/  SHFL.DOWN PT, R15, R22, 0x10, 0x1f ;  /* 0x0a001f00160f7f89 */ /* 0x000e6200000e0000 */
[----:B0-----:R-:W-:Y:S01]  /*1c60*/  FADD R204, R19, R204 ;  /* 0x000000cc13cc7221 */ /* 0x001fe20000000000 */
[----:B-1----:R-:W-:-:S04]  /*1c70*/  FADD R15, R22, R15 ;  /* 0x0000000f160f7221 */ /* 0x002fc80000000000 */
[----:B------:R-:W0:Y:S01]  /*1c80*/  SHFL.DOWN PT, R17, R204, 0x8, 0x1f ;  /* 0x09001f00cc117f89 */ /* 0x000e2200000e0000 */
[----:B------:R-:W-:Y:S01]  /*1c90*/  FADD R99, R2, R99 ;  /* 0x0000006302637221 */ /* 0x000fe20000000000 */
[----:B------:R-:W-:Y:S01]  /*1ca0*/  FFMA R69, R0, R2, R69 ;  /* 0x0000000200457223 */ /* 0x000fe20000000045 */
[----:B------:R-:W-:Y:S01]  /*1cb0*/  FADD R98, R3, R98 ;  /* 0x0000006203627221 */ /* 0x000fe20000000000 */
[----:B------:R-:W1:Y:S01]  /*1cc0*/  SHFL.DOWN PT, R202, R15, 0x8, 0x1f ;  /* 0x09001f000fca7f89 */ /* 0x000e6200000e0000 */
[----:B------:R-:W-:Y:S01]  /*1cd0*/  FFMA R128, R161, R3, R128 ;  /* 0x00000003a1807223 */ /* 0x000fe20000000080 */
[----:B------:R-:W-:Y:S01]  /*1ce0*/  FADD R97, R4, R97 ;  /* 0x0000006104617221 */ /* 0x000fe20000000000 */
[----:B------:R-:W-:Y:S01]  /*1cf0*/  FFMA R127, R158, R4, R127 ;  /* 0x000000049e7f7223 */ /* 0x000fe2000000007f */
[----:B------:R-:W2:Y:S01]  /*1d00*/  LDC R22, c[0x0][0x380] ;  /* 0x0000e000ff167b82 */ /* 0x000ea20000000800 */
        /* <DEDUP_REMOVED lines=8> */
[----:B------:R-:W-:Y:S01]  /*1d90*/  LOP3.LUT P2, RZ, R130, 0x1f, RZ, 0xc0, !PT ;  /* 0x0000001f82ff7812 */ /* 0x000fe2000784c0ff */
[----:B0-----:R-:W-:Y:S01]  /*1da0*/  FADD R195, R206, R195 ;  /* 0x000000c3cec37221 */ /* 0x001fe20000000000 */
[----:B-1----:R-:W-:-:S04]  /*1db0*/  FADD R3, R19, R2 ;  /* 0x0000000213037221 */ /* 0x002fc80000000000 */
[----:B------:R-:W0:Y:S04]  /*1dc0*/  SHFL.DOWN PT, R2, R195, 0x1, 0x1f ;  /* 0x08201f00c3027f89 */ /* 0x000e2800000e0000 */
[----:B------:R-:W1:Y:S01]  /*1dd0*/  SHFL.DOWN PT, R4, R3, 0x1, 0x1f ;  /* 0x08201f0003047f89 */ /* 0x000e6200000e0000 */
[----:B------:R-:W-:Y:S01]  /*1de0*/  LOP3.LUT R204, R130, 0x1f, RZ, 0xc0, !PT ;  /* 0x0000001f82cc7812 */ /* 0x000fe200078ec0ff */
[----:B------:R-:W-:Y:S01]  /*1df0*/  BSSY.RECONVERGENT B0, `(.L_x_2783) ;  /* 0x0000044000007945 */ /* 0x000fe20003800200 */
[----:B------:R-:W-:Y:S01]  /*1e00*/  FADD R96, R11, R96 ;  /* 0x000000600b607221 */ /* 0x000fe20000000000 */
[----:B------:R-:W-:Y:S01]  /*1e10*/  FFMA R126, R165, R11, R126 ;  /* 0x0000000ba57e7223 */ /* 0x000fe2000000007e */
[----:B------:R-:W-:Y:S01]  /*1e20*/  ISETP.GT.U32.AND P1, PT, R204, 0x3, PT ;  /* 0x00000003cc00780c */ /* 0x000fe20003f24070 */
        /* <DEDUP_REMOVED lines=64> */
.L_x_2784:
[----:B------:R-:W-:Y:S05]  /*2230*/  BSYNC.RECONVERGENT B0 ;  /* 0x0000000000007941 */ /* 0x000fea0003800200 */
.L_x_2783:
        /* <DEDUP_REMOVED lines=36> */
.L_x_2786:
[----:B------:R-:W-:Y:S05]  /*2480*/  BSYNC.RECONVERGENT B0 ;  /* 0x0000000000007941 */ /* 0x000fea0003800200 */
.L_x_2785:
        /* <DEDUP_REMOVED lines=32> */
.L_x_2788:
[----:B0-----:R-:W2:Y:S04]  /*2690*/  LDG.E.STRONG.GPU R4, desc[UR4][R2.64] ;  /* 0x0000000402047981 */ /* 0x001ea8000c1ef900 */
[----:B--2---:R-:W-:Y:S01]  /*26a0*/  CCTL.IVALL ;  /* 0x00000000ff00798f */ /* 0x004fe20002000000 */
[----:B------:R-:W-:Y:S05]  /*26b0*/  YIELD ;  /* 0x0000000000007946 */ /* 0x000fea0003800000 */
[----:B------:R-:W-:-:S13]  /*26c0*/  ISETP.NE.AND P2, PT, R4, R9, PT ;  /* 0x000000090400720c */ /* 0x000fda0003f45270 */
[----:B------:R-:W-:Y:S05]  /*26d0*/  @P2 BRA `(.L_x_2788) ;  /* 0xfffffffc00ec2947 */ /* 0x000fea000383ffff */
.L_x_2787:
        /* <DEDUP_REMOVED lines=43> */
[----:B------:R-:W-:Y:S01]  /*2990*/  FMUL R5, R5, 3.2552085031056776643e-05 ;  /* 0x3808888905057820 */ /* 0x000fe20000400000 */
[----:B------:R-:W-:-:S04]  /*29a0*/  FMUL R4, R4, 3.2552085031056776643e-05 ;  /* 0x3808888904047820 */ /* 0x000fc80000400000 */
[-CC-:B------:R-:W-:Y:S01]  /*29b0*/  FFMA R3, R166, R4.reuse, R5.reuse ;  /* 0x00000004a6037223 */ /* 0x180fe20000000005 */
[-CC-:B------:R-:W-:Y:S01]  /*29c0*/  FFMA R17, R173, R4.reuse, R5.reuse ;  /* 0x00000004ad117223 */ /* 0x180fe20000000005 */
[-CC-:B------:R-:W-:Y:S01]  /*29d0*/  FFMA R0, R0, R4.reuse, R5.reuse ;  /* 0x0000000400007223 */ /* 0x180fe20000000005 */
[-C--:B------:R-:W-:Y:S01]  /*29e0*/  FFMA R161, R161, R4.reuse, R5 ;  /* 0x00000004a1a17223 */ /* 0x080fe20000000005 */
        /* <DEDUP_REMOVED lines=45> */
[----:B------:R-:W-:Y:S01]  /*2cc0*/  FMUL R35, R132, R161 ;  /* 0x000000a184237220 */ /* 0x000fe20000400000 */
[----:B------:R-:W-:Y:S01]  /*2cd0*/  FADD R187, R144, -R19 ;  /* 0x8000001390bb7221 */ /* 0x000fe20000000000 */
[----:B------:R-:W-:-:S04]  /*2ce0*/  IMAD.WIDE.U32 R28, R131, 0x8, R2 ;  /* 0x00000008831c7825 */ /* 0x000fc800078e0002 */
[----:B------:R-:W-:Y:S01]  /*2cf0*/  FADD R197, R21, -R8 ;  /* 0x8000000815c57221 */ /* 0x000fe20000000000 */
[----:B------:R-:W-:Y:S01]  /*2d00*/  FADD R211, R176, -R27 ;  /* 0x8000001bb0d37221 */ /* 0x000fe20000000000 */
        /* <DEDUP_REMOVED lines=24> */
[----:B------:R0:W-:Y:S01]  /*2e90*/  STG.E.64 desc[UR4][R4.64], R34 ;  /* 0x0000002204007986 */ /* 0x0001e2000c101b04 */
[----:B------:R-:W-:-:S04]  /*2ea0*/  IMAD.WIDE.U32 R12, R151, 0x8, R2 ;  /* 0x00000008970c7825 */ /* 0x000fc800078e0002 */
[C---:B------:R-:W-:Y:S01]  /*2eb0*/  FMUL R140, R132.reuse, R187 ;  /* 0x000000bb848c7220 */ /* 0x040fe20000400000 */
[----:B------:R-:W-:Y:S01]  /*2ec0*/  FMUL R142, R132, R191 ;  /* 0x000000bf848e7220 */ /* 0x000fe20000400000 */
[----:B------:R1:W-:Y:S01]  /*2ed0*/  STG.E.64 desc[UR4][R6.64], R130 ;  /* 0x0000008206007986 */ /* 0x0003e2000c101b04 */
[----:B------:R-:W-:-:S04]  /*2ee0*/  IMAD.WIDE.U32 R20, R141, 0x8, R2 ;  /* 0x000000088d147825 */ /* 0x000fc800078e0002 */
[C---:B------:R-:W-:Y:S01]  /*2ef0*/  FMUL R141, R132.reuse, R189 ;  /* 0x000000bd848d7220 */ /* 0x040fe20000400000 */
[----:B------:R-:W-:Y:S01]  /*2f00*/  FMUL R144, R132, R195 ;  /* 0x000000c384907220 */ /* 0x000fe20000400000 */
[----:B------:R2:W-:Y:S01]  /*2f10*/  STG.E.64 desc[UR4][R8.64], R134 ;  /* 0x0000008608007986 */ /* 0x0005e2000c101b04 */
[----:B------:R-:W-:-:S04]  /*2f20*/  IMAD.WIDE.U32 R14, R149, 0x8, R2 ;  /* 0x00000008950e7825 */ /* 0x000fc800078e0002 */
[----:B------:R-:W-:Y:S01]  /*2f30*/  FADD R213, R170, -R213 ;  /* 0x800000d5aad57221 */ /* 0x000fe20000000000 */
[----:B------:R3:W-:Y:S01]  /*2f40*/  STG.E.64 desc[UR4][R10.64], R136 ;  /* 0x000000880a007986 */ /* 0x0007e2000c101b04 */
[----:B------:R-:W-:-:S04]  /*2f50*/  IMAD.WIDE.U32 R16, R147, 0x8, R2 ;  /* 0x0000000893107825 */ /* 0x000fc800078e0002 */
[C---:B0-----:R-:W-:Y:S01]  /*2f60*/  FMUL R4, R132.reuse, R199 ;  /* 0x000000c784047220 */ /* 0x041fe20000400000 */
[----:B------:R-:W-:Y:S01]  /*2f70*/  FMUL R5, R132, R201 ;  /* 0x000000c984057220 */ /* 0x000fe20000400000 */
[----:B------:R0:W-:Y:S01]  /*2f80*/  STG.E.64 desc[UR4][R12.64], R138 ;  /* 0x0000008a0c007986 */ /* 0x0001e2000c101b04 */
[----:B------:R-:W-:-:S04]  /*2f90*/  IMAD.WIDE.U32 R18, R143, 0x8, R2 ;  /* 0x000000088f127825 */ /* 0x000fc800078e0002 */
[C---:B------:R-:W-:Y:S01]  /*2fa0*/  FMUL R143, R132.reuse, R193 ;  /* 0x000000c1848f7220 */ /* 0x040fe20000400000 */
[C---:B-1----:R-:W-:Y:S01]  /*2fb0*/  FMUL R6, R132.reuse, R203 ;  /* 0x000000cb84067220 */ /* 0x042fe20000400000 */
[C---:B------:R-:W-:Y:S01]  /*2fc0*/  FMUL R7, R132.reuse, R205 ;  /* 0x000000cd84077220 */ /* 0x040fe20000400000 */
[--C-:B------:R-:W-:Y:S01]  /*2fd0*/  IMAD.WIDE.U32 R32, R133, 0x8, R2.reuse ;  /* 0x0000000885207825 */ /* 0x100fe200078e0002 */
[----:B------:R1:W-:Y:S03]  /*2fe0*/  STG.E.64 desc[UR4][R14.64], R140 ;  /* 0x0000008c0e007986 */ /* 0x0003e6000c101b04 */
[C---:B--2---:R-:W-:Y:S01]  /*2ff0*/  FMUL R8, R132.reuse, R207 ;  /* 0x000000cf84087220 */ /* 0x044fe20000400000 */
[----:B------:R-:W-:Y:S01]  /*3000*/  FMUL R9, R132, R171 ;  /* 0x000000ab84097220 */ /* 0x000fe20000400000 */
[----:B------:R-:W-:-:S04]  /*3010*/  IMAD.WIDE.U32 R2, R145, 0x8, R2 ;  /* 0x0000000891027825 */ /* 0x000fc800078e0002 */
[C---:B------:R-:W-:Y:S01]  /*3020*/  FMUL R145, R132.reuse, R197 ;  /* 0x000000c584917220 */ /* 0x040fe20000400000 */
[----:B------:R-:W-:Y:S01]  /*3030*/  STG.E.64 desc[UR4][R16.64], R142 ;  /* 0x0000008e10007986 */ /* 0x000fe2000c101b04 */
[C---:B---3--:R-:W-:Y:S01]  /*3040*/  FMUL R10, R132.reuse, R209 ;  /* 0x000000d1840a7220 */ /* 0x048fe20000400000 */
[C---:B------:R-:W-:Y:S01]  /*3050*/  FMUL R11, R132.reuse, R211 ;  /* 0x000000d3840b7220 */ /* 0x040fe20000400000 */
[C---:B0-----:R-:W-:Y:S01]  /*3060*/  FMUL R12, R132.reuse, R213 ;  /* 0x000000d5840c7220 */ /* 0x041fe20000400000 */
[----:B------:R-:W-:Y:S01]  /*3070*/  STG.E.64 desc[UR4][R18.64], R144 ;  /* 0x0000009012007986 */ /* 0x000fe2000c101b04 */
[----:B------:R-:W-:-:S03]  /*3080*/  FMUL R13, R132, R179 ;  /* 0x000000b3840d7220 */ /* 0x000fc60000400000 */
[----:B------:R0:W-:Y:S01]  /*3090*/  STG.E.64 desc[UR4][R20.64], R4 ;  /* 0x0000000414007986 */ /* 0x0001e2000c101b04 */
[C---:B-1----:R-:W-:Y:S01]  /*30a0*/  FMUL R14, R132.reuse, R177 ;  /* 0x000000b1840e7220 */ /* 0x042fe20000400000 */
[C---:B------:R-:W-:Y:S02]  /*30b0*/  FMUL R15, R132.reuse, R183 ;  /* 0x000000b7840f7220 */ /* 0x040fe40000400000 */
[----:B------:R1:W-:Y:S04]  /*30c0*/  STG.E.64 desc[UR4][R24.64], R6 ;  /* 0x0000000618007986 */ /* 0x0003e8000c101b04 */
[----:B------:R1:W-:Y:S04]  /*30d0*/  STG.E.64 desc[UR4][R26.64], R8 ;  /* 0x000000081a007986 */ /* 0x0003e8000c101b04 */
[----:B------:R1:W-:Y:S01]  /*30e0*/  STG.E.64 desc[UR4][R28.64], R10 ;  /* 0x0000000a1c007986 */ /* 0x0003e2000c101b04 */
[C---:B0-----:R-:W-:Y:S01]  /*30f0*/  FMUL R4, R132.reuse, R215 ;  /* 0x000000d784047220 */ /* 0x041fe20000400000 */
[----:B------:R-:W-:-:S02]  /*3100*/  FMUL R5, R132, R217 ;  /* 0x000000d984057220 */ /* 0x000fc40000400000 */
[----:B------:R1:W-:Y:S04]  /*3110*/  STG.E.64 desc[UR4][R30.64], R12 ;  /* 0x0000000c1e007986 */ /* 0x0003e8000c101b04 */
[----:B------:R1:W-:Y:S04]  /*3120*/  STG.E.64 desc[UR4][R32.64], R14 ;  /* 0x0000000e20007986 */ /* 0x0003e8000c101b04 */
[----:B------:R1:W-:Y:S01]  /*3130*/  STG.E.64 desc[UR4][R2.64], R4 ;  /* 0x0000000402007986 */ /* 0x0003e2000c101b04 */
        /* <DEDUP_REMOVED lines=61> */
.L_x_2782:
        /* <DEDUP_REMOVED lines=11> */
[C-C-:B0-----:R-:W-:Y:S01]  /*35c0*/  IMAD.WIDE.U32 R16, R37.reuse, 0x8, R70.reuse ;  /* 0x0000000825107825 */ /* 0x141fe200078e0046 */
[C---:B------:R-:W-:Y:S02]  /*35d0*/  IADD3 R53, PT, PT, R37.reuse, 0x2000, RZ ;  /* 0x0000200025357810 */ /* 0x040fe40007ffe0ff */
[----:B------:R-:W-:Y:S01]  /*35e0*/  IADD3 R57, PT, PT, R37, 0x2400, RZ ;  /* 0x0000240025397810 */ /* 0x000fe20007ffe0ff */
[----:B------:R-:W-:Y:S01]  /*35f0*/  IMAD.WIDE.U32 R22, R25, 0x8, R70 ;  /* 0x0000000819167825 */ /* 0x000fe200078e0046 */
[----:B------:R0:W-:Y:S01]  /*3600*/  STG.E.64 desc[UR4][R16.64], R18 ;  /* 0x0000001210007986 */ /* 0x0001e2000c101b04 */
[----:B------:R-:W-:-:S02]  /*3610*/  IADD3 R61, PT, PT, R37, 0x2800, RZ ;  /* 0x00002800253d7810 */ /* 0x000fc40007ffe0ff */
[----:B-1----:R-:W-:Y:S01]  /*3620*/  IMAD.WIDE.U32 R24, R25, 0x8, R72 ;  /* 0x0000000819187825 */ /* 0x002fe200078e0048 */
[C---:B------:R-:W-:Y:S02]  /*3630*/  IADD3 R65, PT, PT, R37.reuse, 0x2c00, RZ ;  /* 0x00002c0025417810 */ /* 0x040fe40007ffe0ff */
[----:B------:R-:W-:Y:S01]  /*3640*/  IADD3 R69, PT, PT, R37, 0x3000, RZ ;  /* 0x0000300025457810 */ /* 0x000fe20007ffe0ff */
[----:B------:R-:W-:Y:S01]  /*3650*/  IMAD.WIDE.U32 R26, R29, 0x8, R70 ;  /* 0x000000081d1a7825 */ /* 0x000fe200078e0046 */
[C---:B------:R-:W-:Y:S02]  /*3660*/  IADD3 R101, PT, PT, R37.reuse, 0x3400, RZ ;  /* 0x0000340025657810 */ /* 0x040fe40007ffe0ff */
[----:B------:R-:W-:Y:S01]  /*3670*/  IADD3 R103, PT, PT, R37, 0x3800, RZ ;  /* 0x0000380025677810 */ /* 0x000fe20007ffe0ff */
[----:B------:R-:W-:-:S04]  /*3680*/  IMAD.WIDE.U32 R28, R29, 0x8, R72 ;  /* 0x000000081d1c7825 */ /* 0x000fc800078e0048 */
[----:B0-----:R-:W-:-:S04]  /*3690*/  IMAD.WIDE.U32 R16, R37, 0x8, R72 ;  /* 0x0000000825107825 */ /* 0x001fc800078e0048 */
[C---:B------:R-:W-:Y:S01]  /*36a0*/  IMAD.WIDE.U32 R18, R21.reuse, 0x8, R70 ;  /* 0x0000000815127825 */ /* 0x040fe200078e0046 */
[----:B------:R-:W-:Y:S03]  /*36b0*/  STG.E.64 desc[UR4][R16.64], R2 ;  /* 0x0000000210007986 */ /* 0x000fe6000c101b04 */
[----:B------:R-:W-:Y:S01]  /*36c0*/  IMAD.WIDE.U32 R20, R21, 0x8, R72 ;  /* 0x0000000815147825 */ /* 0x000fe200078e0048 */
[----:B------:R-:W-:Y:S03]  /*36d0*/  STG.E.64 desc[UR4][R18.64], R6 ;  /* 0x0000000612007986 */ /* 0x000fe6000c101b04 */
        /* <DEDUP_REMOVED lines=43> */
[----:B------:R-:W-:Y:S04]  /*3990*/  STG.E.64 desc[UR4][R62.64], R78 ;  /* 0x0000004e3e007986 */ /* 0x000fe8000c101b04 */
[----:B------:R-:W-:Y:S04]  /*39a0*/  STG.E.64 desc[UR4][R64.64], R106 ;  /* 0x0000006a40007986 */ /* 0x000fe8000c101b04 */
[----:B------:R-:W-:Y:S04]  /*39b0*/  STG.E.64 desc[UR4][R66.64], R76 ;  /* 0x0000004c42007986 */ /* 0x000fe8000c101b04 */
[----:B------:R-:W-:Y:S04]  /*39c0*/  STG.E.64 desc[UR4][R68.64], R98 ;  /* 0x0000006244007986 */ /* 0x000fe8000c101b04 */
[----:B------:R-:W-:Y:S04]  /*39d0*/  STG.E.64 desc[UR4][R70.64], R74 ;  /* 0x0000004a46007986 */ /* 0x000fe8000c101b04 */
[----:B------:R-:W-:Y:S01]  /*39e0*/  STG.E.64 desc[UR4][R72.64], R96 ;  /* 0x0000006048007986 */ /* 0x000fe2000c101b04 */
[----:B------:R-:W-:Y:S05]  /*39f0*/  EXIT ;  /* 0x000000000000794d */ /* 0x000fea0003800000 */
.L_x_2790:
        /* <DEDUP_REMOVED lines=16> */
.L_x_4855:


//--------------------- .text._ZN18transformer_engine13normalization28ln_bwd_finalize_tuned_kernelINS0_22Kernel_traits_finalizeILj30720E13__nv_bfloat16S3_S3_fjLj1024ELj4ENS0_18Kernel_traits_baseILj30720ES3_S3_S3_fjLj1024EEEEEEEvNS0_20BackwardKernelParamsE --------------------------
	.section	.text._ZN18transformer_engine13normalization28ln_bwd_finalize_tuned_kernelINS0_22Kernel_traits_finalizeILj30720E13__nv_bfloat16S3_S3_fjLj1024ELj4ENS0_18Kernel_traits_baseILj30720ES3_S3_S3_fjLj1024EEEEEEEvNS0_20BackwardKernelParamsE,"ax",@progbits
	.align	128
        .global         _ZN18transformer_engine13normalization28ln_bwd_finalize_tuned_kernelINS0_22Kernel_traits_finalizeILj30720E13__nv_bfloat16S3_S3_fjLj1024ELj4ENS0_18Kernel_traits_baseILj30720ES3_S3_S3_fjLj1024EEEEEEEvNS0_20BackwardKernelParamsE
        .type           _ZN18transformer_engine13normalization28ln_bwd_finalize_tuned_kernelINS0_22Kernel_traits_finalizeILj30720E13__nv_bfloat16S3_S3_fjLj1024ELj4ENS0_18Kernel_traits_baseILj30720ES3_S3_S3_fjLj1024EEEEEEEvNS0_20BackwardKernelParamsE,@function
        .size           _ZN18transformer_engine13normalization28ln_bwd_finalize_tuned_kernelINS0_22Kernel_traits_finalizeILj30720E13__nv_bfloat16S3_S3_fjLj1024ELj4ENS0_18Kernel_traits_baseILj30720ES3_S3_S3_fjLj1024EEEEEEEvNS0_20BackwardKernelParamsE,(.L_x_4856 - _ZN18transformer_engine13normalization28ln_bwd_finalize_tuned_kernelINS0_22Kernel_traits_finalizeILj30720E13__nv_bfloat16S3_S3_fjLj1024ELj4ENS0_18Kernel_traits_baseILj30720ES3_S3_S3_fjLj1024EEEEEEEvNS0_20BackwardKernelParamsE)
        .other          _ZN18transformer_engine13normalization28ln_bwd_finalize_tuned_kernelINS0_22Kernel_traits_finalizeILj30720E13__nv_bfloat16S3_S3_fjLj1024ELj4ENS0_18Kernel_traits_baseILj30720ES3_S3_S3_fjLj1024EEEEEEEvNS0_20BackwardKernelParamsE,@"STO_CUDA_ENTRY STV_DEFAULT"
_ZN18transformer_engine13normalization28ln_bwd_finalize_tuned_kernelINS0_22Kernel_traits_finalizeILj30720E13__nv_bfloat16S3_S3_fjLj1024ELj4ENS0_18Kernel_traits_baseILj30720ES3_S3_S3_fjLj1024EEEEEEEvNS0_20BackwardKernelParamsE:
.text._ZN18transformer_engine13normalization28ln_bwd_finalize_tuned_kernelINS0_22Kernel_traits_finalizeILj30720E13__nv_bfloat16S3_S3_fjLj1024ELj4ENS0_18Kernel_traits_baseILj30720ES3_S3_S3_fjLj1024EEEEEEEvNS0_20BackwardKernelParamsE:
        /* <DEDUP_REMOVED lines=35> */
.L_x_2795:
        /* <DEDUP_REMOVED lines=118> */
.L_x_2794:
[----:B------:R-:W-:Y:S05]  /*0990*/  BSYNC.RECONVERGENT B1 ;  /* 0x0000000000017941 */ /* 0x000fea0003800200 */
.L_x_2793:
        /* <DEDUP_REMOVED lines=65> */
.L_x_2797:
[----:B------:R-:W-:Y:S05]  /*0db0*/  BSYNC.RECONVERGENT B1 ;  /* 0x0000000000017941 */ /* 0x000fea0003800200 */
.L_x_2796:
        /* <DEDUP_REMOVED lines=37> */
.L_x_2799:
[----:B------:R-:W-:Y:S05]  /*1010*/  BSYNC.RECONVERGENT B1 ;  /* 0x0000000000017941 */ /* 0x000fea0003800200 */
.L_x_2798:
[----:B------:R-:W-:Y:S05]  /*1020*/  @!P1 BRA `(.L_x_2792) ;  /* 0x00000000003c9947 */ /* 0x000fea0003800000 */
[----:B------:R-:W0:Y:S01]  /*1030*/  LDC.64 R6, c[0x0][0x3d8] ;  /* 0x0000f600ff067b82 */ /* 0x000e220000000a00 */
[----:B------:R-:W-:Y:S01]  /*1040*/  IMAD R2, R15, 0x7800, R11 ;  /* 0x000078000f027824 */ /* 0x000fe200078e020b */
[----:B------:R-:W-:-:S04]  /*1050*/  IADD3 R24, PT, PT, -R24, RZ, RZ ;  /* 0x000000ff18187210 */ /* 0x000fc80007ffe1ff */
[----:B------:R-:W-:Y:S02]  /*1060*/  IADD3 R11, PT, PT, R13, R2, RZ ;  /* 0x000000020d0b7210 */ /* 0x000fe40007ffe0ff */
[----:B------:R-:W1:Y:S05]  /*1070*/  LDC.64 R8, c[0x0][0x3e0] ;  /* 0x0000f800ff087b82 */ /* 0x000e6a0000000a00 */
.L_x_2800:
        /* <DEDUP_REMOVED lines=10> */
.L_x_2792:
[----:B------:R-:W-:Y:S05]  /*1120*/  BSYNC.RECONVERGENT B0 ;  /* 0x0000000000007941 */ /* 0x000fea0003800200 */
.L_x_2791:
        /* <DEDUP_REMOVED lines=55> */
.L_x_2801:
        /* <DEDUP_REMOVED lines=14> */
.L_x_4856:


//--------------------- .text._ZN18transformer_engine13normalization19ln_bwd_tuned_kernelINS0_13Kernel_traitsI13__nv_bfloat16S3_S3_fjLj30720ELj4ELj1ELj8ELj4ENS0_18Kernel_traits_baseILj30720ES3_S3_S3_fjLj256EEEEEEEvNS0_20BackwardKernelParamsE --------------------------
	.section	.text._ZN18transformer_engine13normalization19ln_bwd_tuned_kernelINS0_13Kernel_traitsI13__nv_bfloat16S3_S3_fjLj30720ELj4ELj1ELj8ELj4ENS0_18Kernel_traits_baseILj30720ES3_S3_S3_fjLj256EEEEEEEvNS0_20BackwardKernelParamsE,"ax",@progbits
	.align	128
        .global         _ZN18transformer_engine13normalization19ln_bwd_tuned_kernelINS0_13Kernel_traitsI13__nv_bfloat16S3_S3_fjLj30720ELj4ELj1ELj8ELj4ENS0_18Kernel_traits_baseILj30720ES3_S3_S3_fjLj256EEEEEEEvNS0_20BackwardKernelParamsE
        .type           _ZN18transformer_engine13normalization19ln_bwd_tuned_kernelINS0_13Kernel_traitsI13__nv_bfloat16S3_S3_fjLj30720ELj4ELj1ELj8ELj4ENS0_18Kernel_traits_baseILj30720ES3_S3_S3_fjLj256EEEEEEEvNS0_20BackwardKernelParamsE,@function
        .size           _ZN18transformer_engine13normalization19ln_bwd_tuned_kernelINS0_13Kernel_traitsI13__nv_bfloat16S3_S3_fjLj30720ELj4ELj1ELj8ELj4ENS0_18Kernel_traits_baseILj30720ES3_S3_S3_fjLj256EEEEEEEvNS0_20BackwardKernelParamsE,(.L_x_4857 - _ZN18transformer_engine13normalization19ln_bwd_tuned_kernelINS0_13Kernel_traitsI13__nv_bfloat16S3_S3_fjLj30720ELj4ELj1ELj8ELj4ENS0_18Kernel_traits_baseILj30720ES3_S3_S3_fjLj256EEEEEEEvNS0_20BackwardKernelParamsE)
        .other          _ZN18transformer_engine13normalization19ln_bwd_tuned_kernelINS0_13Kernel_traitsI13__nv_bfloat16S3_S3_fjLj30720ELj4ELj1ELj8ELj4ENS0_18Kernel_traits_baseILj30720ES3_S3_S3_fjLj256EEEEEEEvNS0_20BackwardKernelParamsE,@"STO_CUDA_ENTRY STV_DEFAULT"
_ZN18transformer_engine13normalization19ln_bwd_tuned_kernelINS0_13Kernel_traitsI13__nv_bfloat16S3_S3_fjLj30720ELj4ELj1ELj8ELj4ENS0_18Kernel_traits_baseILj30720ES3_S3_S3_fjLj256EEEEEEEvNS0_20BackwardKernelParamsE:
.text._ZN18transformer_engine13normalization19ln_bwd_tuned_kernelINS0_13Kernel_traitsI13__nv_bfloat16S3_S3_fjLj30720ELj4ELj1ELj8ELj4ENS0_18Kernel_traits_baseILj30720ES3_S3_S3_fjLj256EEEEEEEvNS0_20BackwardKernelParamsE:
        /* <DEDUP_REMOVED lines=62> */
[----:B------:R-:W-:Y:S02]  /*03e0*/  HFMA2 R53, -RZ, RZ, 0, 0 ;  /* 0x00000000ff357431 */ /* 0x000fe400000001ff */
[----:B------:R-:W-:Y:S01]  /*03f0*/  HFMA2 R114, -RZ, RZ, 0, 0 ;  /* 0x00000000ff727431 */ /* 0x000fe200000001ff */
[----:B------:R-:W-:Y:S02]  /*0400*/  PLOP3.LUT P0, PT, PT, PT, PT, 0x8, 0x80 ;  /* 0x000000000080781c */ /* 0x000fe40003f0e170 */
        /* <DEDUP_REMOVED lines=30> */
[C---:B--2---:R-:W-:Y:S02]  /*05f0*/  PRMT R4, R0.reuse, 0x7632, R4 ;  /* 0x0000763200047816 */ /* 0x044fe40000000004 */
[----:B------:R-:W-:Y:S02]  /*0600*/  SHF.L.U32 R22, R0, 0x10, RZ ;  /* 0x0000001000167819 */ /* 0x000fe400000006ff */
[----:B---3--:R-:W-:-:S02]  /*0610*/  PRMT R0, R5, 0x7632, R0 ;  /* 0x0000763205007816 */ /* 0x008fc40000000000 */
[----:B------:R-:W-:Y:S02]  /*0620*/  SHF.L.U32 R6, R5, 0x10, RZ ;  /* 0x0000001005067819 */ /* 0x000fe400000006ff */
[C---:B----4-:R-:W-:Y:S02]  /*0630*/  PRMT R5, R7.reuse, 0x7632, R5 ;  /* 0x0000763207057816 */ /* 0x050fe40000000005 */
[----:B------:R-:W-:Y:S02]  /*0640*/  SHF.L.U32 R24, R7, 0x10, RZ ;  /* 0x0000001007187819 */ /* 0x000fe400000006ff */
[C---:B-----5:R-:W-:Y:S02]  /*0650*/  PRMT R3, R9.reuse, 0x7632, R3 ;  /* 0x0000763209037816 */ /* 0x060fe40000000003 */
        /* <DEDUP_REMOVED lines=17> */
[----:B------:R-:W-:Y:S01]  /*0770*/  PRMT R15, R16, 0x7632, R15 ;  /* 0x00007632100f7816 */ /* 0x000fe2000000000f */
[----:B------:R-:W-:Y:S01]  /*0780*/  FADD R27, R51, R10 ;  /* 0x0000000a331b7221 */ /* 0x000fe20000000000 */
[C---:B------:R-:W-:Y:S02]  /*0790*/  PRMT R21, R23.reuse, 0x7632, R21 ;  /* 0x0000763217157816 */ /* 0x040fe40000000015 */
[----:B------:R-:W-:-:S02]  /*07a0*/  SHF.L.U32 R36, R23, 0x10, RZ ;  /* 0x0000001017247819 */ /* 0x000fc400000006ff */
[----:B------:R-:W-:Y:S01]  /*07b0*/  PRMT R37, R25, 0x7632, R37 ;  /* 0x0000763219257816 */ /* 0x000fe20000000025 */
[----:B------:R-:W-:Y:S01]  /*07c0*/  FADD R23, R51, R6 ;  /* 0x0000000633177221 */ /* 0x000fe20000000000 */
[----:B------:R-:W-:Y:S01]  /*07d0*/  SHF.L.U32 R38, R25, 0x10, RZ ;  /* 0x0000001019267819 */ /* 0x000fe200000006ff */
[C---:B------:R-:W-:Y:S01]  /*07e0*/  FADD R25, R51.reuse, R8 ;  /* 0x0000000833197221 */ /* 0x040fe20000000000 */
[----:B------:R-:W-:Y:S01]  /*07f0*/  SHF.L.U32 R16, R16, 0x10, RZ ;  /* 0x0000001010107819 */ /* 0x000fe200000006ff */
[----:B------:R-:W-:Y:S01]  /*0800*/  FADD R29, R51, R14 ;  /* 0x0000000e331d7221 */ /* 0x000fe20000000000 */
        /* <DEDUP_REMOVED lines=41> */
.L_x_2809:
[----:B0-----:R-:W0:Y:S01]  /*0aa0*/  S2R R116, SR_TID.X ;  /* 0x0000000000747919 */ /* 0x001e220000002100 */
[----:B------:R-:W1:Y:S01]  /*0ab0*/  LDC.64 R4, c[0x0][0x3c8] ;  /* 0x0000f200ff047b82 */ /* 0x000e620000000a00 */
[----:B------:R-:W2:Y:S07]  /*0ac0*/  S2R R20, SR_CTAID.X ;  /* 0x0000000000147919 */ /* 0x000eae0000002500 */
[----:B------:R-:W3:Y:S01]  /*0ad0*/  LDC.64 R2, c[0x0][0x390] ;  /* 0x0000e400ff027b82 */ /* 0x000ee20000000a00 */
[----:B0-----:R-:W-:-:S02]  /*0ae0*/  LOP3.LUT R21, R116, 0xff, RZ, 0xc0, !PT ;  /* 0x000000ff74157812 */ /* 0x001fc400078ec0ff */
[----:B--2---:R-:W-:-:S04]  /*0af0*/  SHF.L.U32 R0, R20, 0x8, RZ ;  /* 0x0000000814007819 */ /* 0x004fc800000006ff */
[----:B------:R-:W-:-:S05]  /*0b00*/  LOP3.LUT R21, R21, 0x300, R0, 0xf8, !PT ;  /* 0x0000030015157812 */ /* 0x000fca00078ef800 */
[----:B------:R-:W-:-:S04]  /*0b10*/  IMAD R113, R52, 0x3c00, R21 ;  /* 0x00003c0034717824 */ /* 0x000fc800078e0215 */
[C-C-:B-1----:R-:W-:Y:S01]  /*0b20*/  IMAD.WIDE.U32 R6, R113.reuse, 0x4, R4.reuse ;  /* 0x0000000471067825 */ /* 0x142fe200078e0004 */
[C---:B------:R-:W-:Y:S02]  /*0b30*/  IADD3 R121, PT, PT, R113.reuse, 0x1000, RZ ;  /* 0x0000100071797810 */ /* 0x040fe40007ffe0ff */
[C---:B------:R-:W-:Y:S02]  /*0b40*/  IADD3 R115, PT, PT, R113.reuse, 0x400, RZ ;  /* 0x0000040071737810 */ /* 0x040fe40007ffe0ff */
[----:B------:R-:W-:Y:S01]  /*0b50*/  IADD3 R117, PT, PT, R113, 0x800, RZ ;  /* 0x0000080071757810 */ /* 0x000fe20007ffe0ff */
[--C-:B------:R-:W-:Y:S01]  /*0b60*/  IMAD.WIDE.U32 R16, R121, 0x4, R4.reuse ;  /* 0x0000000479107825 */ /* 0x100fe200078e0004 */
[C---:B------:R-:W-:Y:S01]  /*0b70*/  IADD3 R119, PT, PT, R113.reuse, 0xc00, RZ ;  /* 0x00000c0071777810 */ /* 0x040fe20007ffe0ff */
[----:B------:R-:W2:Y:S01]  /*0b80*/  LDG.E R120, desc[UR4][R6.64] ;  /* 0x0000000406787981 */ /* 0x000ea2000c1e1900 */
[----:B------:R-:W-:Y:S01]  /*0b90*/  IADD3 R131, PT, PT, R113, 0x2400, RZ ;  /* 0x0000240071837810 */ /* 0x000fe20007ffe0ff */
[--C-:B------:R-:W-:Y:S01]  /*0ba0*/  IMAD.WIDE.U32 R10, R115, 0x4, R4.reuse ;  /* 0x00000004730a7825 */ /* 0x100fe200078e0004 */
[C---:B------:R-:W-:Y:S01]  /*0bb0*/  IADD3 R125, PT, PT, R113.reuse, 0x1800, RZ ;  /* 0x00001800717d7810 */ /* 0x040fe20007ffe0ff */
[----:B------:R0:W4:Y:S01]  /*0bc0*/  LDG.E R136, desc[UR4][R16.64] ;  /* 0x0000000410887981 */ /* 0x000122000c1e1900 */
[----:B------:R-:W-:Y:S01]  /*0bd0*/  IADD3 R127, PT, PT, R113, 0x1c00, RZ ;  /* 0x00001c00717f7810 */ /* 0x000fe20007ffe0ff */
[--C-:B------:R-:W-:Y:S01]  /*0be0*/  IMAD.WIDE.U32 R12, R117, 0x4, R4.reuse ;  /* 0x00000004750c7825 */ /* 0x100fe200078e0004 */
[----:B------:R-:W-:Y:S01]  /*0bf0*/  IADD3 R129, PT, PT, R113, 0x2000, RZ ;  /* 0x0000200071817810 */ /* 0x000fe20007ffe0ff */
[----:B------:R1:W5:Y:S02]  /*0c00*/  LDG.E R124, desc[UR4][R10.64] ;  /* 0x000000040a7c7981 */ /* 0x000364000c1e1900 */
[----:B------:R-:W-:-:S02]  /*0c10*/  IMAD.WIDE.U32 R14, R119, 0x4, R4 ;  /* 0x00000004770e7825 */ /* 0x000fc400078e0004 */
[----:B------:R3:W4:Y:S02]  /*0c20*/  LDG.E R128, desc[UR4][R12.64] ;  /* 0x000000040c807981 */ /* 0x000724000c1e1900 */
[--C-:B0-----:R-:W-:Y:S01]  /*0c30*/  IMAD.WIDE.U32 R16, R131, 0x4, R4.reuse ;  /* 0x0000000483107825 */ /* 0x101fe200078e0004 */
[C---:B------:R-:W-:Y:S01]  /*0c40*/  IADD3 R139, PT, PT, R113.reuse, 0x3400, RZ ;  /* 0x00003400718b7810 */ /* 0x040fe20007ffe0ff */
[----:B------:R0:W4:Y:S01]  /*0c50*/  LDG.E R132, desc[UR4][R14.64] ;  /* 0x000000040e847981 */ /* 0x000122000c1e1900 */
[----:B------:R-:W-:Y:S01]  /*0c60*/  IADD3 R141, PT, PT, R113, 0x3800, RZ ;  /* 0x00003800718d7810 */ /* 0x000fe20007ffe0ff */
[--C-:B-1----:R-:W-:Y:S01]  /*0c70*/  IMAD.WIDE.U32 R10, R125, 0x4, R4.reuse ;  /* 0x000000047d0a7825 */ /* 0x102fe200078e0004 */
[----:B------:R-:W-:Y:S01]  /*0c80*/  IADD3 R123, PT, PT, R113, 0x1400, RZ ;  /* 0x00001400717b7810 */ /* 0x000fe20007ffe0ff */
[----:B------:R1:W4:Y:S02]  /*0c90*/  LDG.E R152, desc[UR4][R16.64] ;  /* 0x0000000410987981 */ /* 0x000324000c1e1900 */
[--C-:B---3--:R-:W-:Y:S01]  /*0ca0*/  IMAD.WIDE.U32 R12, R127, 0x4, R4.reuse ;  /* 0x000000047f0c7825 */ /* 0x108fe200078e0004 */
[----:B------:R-:W-:Y:S01]  /*0cb0*/  IADD3 R133, PT, PT, R113, 0x2800, RZ ;  /* 0x0000280071857810 */ /* 0x000fe20007ffe0ff */
[----:B------:R3:W4:Y:S02]  /*0cc0*/  LDG.E R146, desc[UR4][R10.64] ;  /* 0x000000040a927981 */ /* 0x000724000c1e1900 */
[----:B0-----:R-:W-:-:S02]  /*0cd0*/  IMAD.WIDE.U32 R14, R129, 0x4, R4 ;  /* 0x00000004810e7825 */ /* 0x001fc400078e0004 */
[----:B------:R0:W4:Y:S02]  /*0ce0*/  LDG.E R148, desc[UR4][R12.64] ;  /* 0x000000040c947981 */ /* 0x000124000c1e1900 */
[----:B-1----:R-:W-:Y:S01]  /*0cf0*/  IMAD.WIDE.U32 R16, R117, 0x4, R2 ;  /* 0x0000000475107825 */ /* 0x002fe200078e0002 */
[----:B------:R-:W-:Y:S01]  /*0d00*/  IADD3 R135, PT, PT, R113, 0x2c00, RZ ;  /* 0x00002c0071877810 */ /* 0x000fe20007ffe0ff */
[----:B------:R1:W4:Y:S02]  /*0d10*/  LDG.E R150, desc[UR4][R14.64] ;  /* 0x000000040e967981 */ /* 0x000324000c1e1900 */
[--C-:B---3--:R-:W-:Y:S01]  /*0d20*/  IMAD.WIDE.U32 R10, R139, 0x4, R4.reuse ;  /* 0x000000048b0a7825 */ /* 0x108fe200078e0004 */
[----:B------:R-:W-:Y:S01]  /*0d30*/  IADD3 R137, PT, PT, R113, 0x3000, RZ ;  /* 0x0000300071897810 */ /* 0x000fe20007ffe0ff */
[----:B------:R3:W4:Y:S02]  /*0d40*/  LDG.E R126, desc[UR4][R16.64] ;  /* 0x00000004107e7981 */ /* 0x000724000c1e1900 */
[----:B0-----:R-:W-:-:S02]  /*0d50*/  IMAD.WIDE.U32 R12, R141, 0x4, R4 ;  /* 0x000000048d0c7825 */ /* 0x001fc400078e0004 */
[----:B------:R0:W4:Y:S02]  /*0d60*/  LDG.E R157, desc[UR4][R10.64] ;  /* 0x000000040a9d7981 */ /* 0x000124000c1e1900 */
[----:B------:R-:W-:Y:S02]  /*0d70*/  IMAD.WIDE.U32 R8, R113, 0x4, R2 ;  /* 0x0000000471087825 */ /* 0x000fe400078e0002 */
[----:B------:R0:W4:Y:S02]  /*0d80*/  LDG.E R163, desc[UR4][R12.64] ;  /* 0x000000040ca37981 */ /* 0x000124000c1e1900 */
[----:B------:R-:W-:Y:S02]  /*0d90*/  IMAD.WIDE.U32 R6, R123, 0x4, R4 ;  /* 0x000000047b067825 */ /* 0x000fe400078e0004 */
[----:B------:R-:W4:Y:S02]  /*0da0*/  LDG.E R0, desc[UR4][R8.64] ;  /* 0x0000000408007981 */ /* 0x000f24000c1e1900 */
[----:B-1----:R-:W-:-:S02]  /*0db0*/  IMAD.WIDE.U32 R14, R115, 0x4, R2 ;  /* 0x00000004730e7825 */ /* 0x002fc400078e0002 */
[----:B------:R1:W4:Y:S02]  /*0dc0*/  LDG.E R140, desc[UR4][R6.64] ;  /* 0x00000004068c7981 */ /* 0x000324000c1e1900 */
[--C-:B---3--:R-:W-:Y:S02]  /*0dd0*/  IMAD.WIDE.U32 R16, R133, 0x4, R2.reuse ;  /* 0x0000000485107825 */ /* 0x108fe400078e0002 */
[----:B------:R-:W3:Y:S02]  /*0de0*/  LDG.E R122, desc[UR4][R14.64] ;  /* 0x000000040e7a7981 */ /* 0x000ee4000c1e1900 */
[--C-:B------:R-:W-:Y:S02]  /*0df0*/  IMAD.WIDE.U32 R142, R121, 0x4, R2.reuse ;  /* 0x00000004798e7825 */ /* 0x100fe400078e0002 */
[----:B------:R-:W3:Y:S02]  /*0e00*/  LDG.E R153, desc[UR4][R16.64] ;  /* 0x0000000410997981 */ /* 0x000ee4000c1e1900 */
[----:B0-----:R-:W-:-:S02]  /*0e10*/  IMAD.WIDE.U32 R10, R127, 0x4, R2 ;  /* 0x000000047f0a7825 */ /* 0x001fc400078e0002 */
[----:B------:R-:W3:Y:S02]  /*0e20*/  LDG.E R134, desc[UR4][R142.64] ;  /* 0x000000048e867981 */ /* 0x000ee4000c1e1900 */
[----:B------:R-:W-:Y:S02]  /*0e30*/  IMAD.WIDE.U32 R12, R129, 0x4, R2 ;  /* 0x00000004810c7825 */ /* 0x000fe400078e0002 */
[----:B------:R0:W3:Y:S02]  /*0e40*/  LDG.E R147, desc[UR4][R10.64] ;  /* 0x000000040a937981 */ /* 0x0000e4000c1e1900 */
[--C-:B------:R-:W-:Y:S02]  /*0e50*/  IMAD.WIDE.U32 R18, R133, 0x4, R4.reuse ;  /* 0x0000000485127825 */ /* 0x100fe400078e0004 */
[----:B------:R-:W3:Y:S02]  /*0e60*/  LDG.E R149, desc[UR4][R12.64] ;  /* 0x000000040c957981 */ /* 0x000ee4000c1e1900 */
[----:B-1----:R-:W-:-:S02]  /*0e70*/  IMAD.WIDE.U32 R6, R135, 0x4, R4 ;  /* 0x0000000487067825 */ /* 0x002fc400078e0004 */
[----:B------:R1:W3:Y:S02]  /*0e80*/  LDG.E R154, desc[UR4][R18.64] ;  /* 0x00000004129a7981 */ /* 0x0002e4000c1e1900 */
[----:B------:R-:W-:Y:S01]  /*0e90*/  IMAD.WIDE.U32 R8, R137, 0x4, R4 ;  /* 0x0000000489087825 */ /* 0x000fe200078e0004 */
[----:B0-----:R-:W0:Y:S01]  /*0ea0*/  LDC.64 R10, c[0x0][0x3a0] ;  /* 0x0000e800ff0a7b82 */ /* 0x001e220000000a00 */
[----:B------:R-:W3:Y:S04]  /*0eb0*/  LDG.E R155, desc[UR4][R6.64] ;  /* 0x00000004069b7981 */ /* 0x000ee8000c1e1900 */
[----:B------:R1:W3:Y:S03]  /*0ec0*/  LDG.E R156, desc[UR4][R8.64] ;  /* 0x00000004089c7981 */ /* 0x0002e6000c1e1900 */
[----:B------:R-:W0:Y:S01]  /*0ed0*/  LDC.64 R4, c[0x0][0x398] ;  /* 0x0000e600ff047b82 */ /* 0x000e220000000a00 */
[----:B-1----:R-:W-:-:S05]  /*0ee0*/  IMAD.WIDE.U32 R18, R119, 0x4, R2 ;  /* 0x0000000477127825 */ /* 0x002fca00078e0002 */
[----:B------:R-:W3:Y:S01]  /*0ef0*/  LDG.E R130, desc[UR4][R18.64] ;  /* 0x0000000412827981 */ /* 0x000ee2000c1e1900 */
[----:B------:R-:W-:-:S04]  /*0f00*/  IMAD.WIDE.U32 R8, R125, 0x4, R2 ;  /* 0x000000047d087825 */ /* 0x000fc800078e0002 */
[----:B------:R-:W-:Y:S01]  /*0f10*/  IMAD.WIDE.U32 R14, R131, 0x4, R2 ;  /* 0x00000004830e7825 */ /* 0x000fe200078e0002 */
[----:B------:R1:W3:Y:S04]  /*0f20*/  LDG.E R144, desc[UR4][R8.64] ;  /* 0x0000000408907981 */ /* 0x0002e8000c1e1900 */
[----:B------:R-:W3:Y:S01]  /*0f30*/  LDG.E R151, desc[UR4][R14.64] ;  /* 0x000000040e977981 */ /* 0x000ee2000c1e1900 */
[----:B0-----:R-:W-:-:S04]  /*0f40*/  IMAD.WIDE R10, R52, 0x4, R10 ;  /* 0x00000004340a7825 */ /* 0x001fc800078e020a */
[----:B------:R-:W-:Y:S01]  /*0f50*/  IMAD.WIDE.U32 R6, R123, 0x4, R2 ;  /* 0x000000047b067825 */ /* 0x000fe200078e0002 */
[----:B------:R-:W3:Y:S03]  /*0f60*/  LDG.E R118, desc[UR4][R10.64] ;  /* 0x000000040a767981 */ /* 0x000ee6000c1e1900 */
[----:B-1----:R-:W-:Y:S01]  /*0f70*/  IMAD.WIDE R8, R52, 0x4, R4 ;  /* 0x0000000434087825 */ /* 0x002fe200078e0204 */
[----:B------:R0:W3:Y:S04]  /*0f80*/  LDG.E R138, desc[UR4][R6.64] ;  /* 0x00000004068a7981 */ /* 0x0000e8000c1e1900 */
[----:B------:R-:W3:Y:S01]  /*0f90*/  LDG.E R4, desc[UR4][R8.64] ;  /* 0x0000000408047981 */ /* 0x000ee2000c1e1900 */
[----:B------:R-:W-:-:S06]  /*0fa0*/  IMAD.WIDE.U32 R142, R137, 0x4, R2 ;  /* 0x00000004898e7825 */ /* 0x000fcc00078e0002 */
[----:B------:R1:W3:Y:S01]  /*0fb0*/  LDG.E R142, desc[UR4][R142.64] ;  /* 0x000000048e8e7981 */ /* 0x0002e2000c1e1900 */
[----:B------:R-:W-:-:S05]  /*0fc0*/  IMAD.WIDE.U32 R18, R135, 0x4, R2 ;  /* 0x0000000487127825 */ /* 0x000fca00078e0002 */
[----:B------:R-:W3:Y:S01]  /*0fd0*/  LDG.E R187, desc[UR4][R18.64] ;  /* 0x0000000412bb7981 */ /* 0x000ee2000c1e1900 */
[----:B0-----:R-:W-:-:S05]  /*0fe0*/  IMAD.WIDE.U32 R6, R139, 0x4, R2 ;  /* 0x000000048b067825 */ /* 0x001fca00078e0002 */
[----:B------:R0:W3:Y:S01]  /*0ff0*/  LDG.E R181, desc[UR4][R6.64] ;  /* 0x0000000406b57981 */ /* 0x0000e2000c1e1900 */
[----:B------:R-:W-:-:S05]  /*1000*/  IMAD.WIDE.U32 R12, R141, 0x4, R2 ;  /* 0x000000048d0c7825 */ /* 0x000fca00078e0002 */
[----:B------:R3:W3:Y:S01]  /*1010*/  LDG.E R5, desc[UR4][R12.64] ;  /* 0x000000040c057981 */ /* 0x0006e2000c1e1900 */
[C---:B--2---:R-:W-:Y:S02]  /*1020*/  PRMT R3, R120.reuse, 0x7632, R3 ;  /* 0x0000763278037816 */ /* 0x044fe40000000003 */
[----:B------:R-:W-:Y:S02]  /*1030*/  SHF.L.U32 R2, R120, 0x10, RZ ;  /* 0x0000001078027819 */ /* 0x000fe400000006ff */
[----:B------:R-:W-:-:S03]  /*1040*/  SHF.L.U32 R3, R3, 0x10, RZ ;  /* 0x0000001003037819 */ /* 0x000fc600000006ff */
[----:B-1----:R-:W-:Y:S01]  /*1050*/  FMUL R143, R22, R2 ;  /* 0x00000002168f7220 */ /* 0x002fe20000400000 */
[C---:B-----5:R-:W-:Y:S02]  /*1060*/  PRMT R167, R124.reuse, 0x7632, R167 ;  /* 0x000076327ca77816 */ /* 0x060fe400000000a7 */
[----:B0-----:R-:W-:Y:S02]  /*1070*/  SHF.L.U32 R6, R124, 0x10, RZ ;  /* 0x000000107c067819 */ /* 0x001fe400000006ff */
[----:B------:R-:W-:Y:S02]  /*1080*/  SHF.L.U32 R167, R167, 0x10, RZ ;  /* 0x00000010a7a77819 */ /* 0x000fe400000006ff */
[C---:B----4-:R-:W-:Y:S02]  /*1090*/  PRMT R124, R128.reuse, 0x7632, R124 ;  /* 0x00007632807c7816 */ /* 0x050fe4000000007c */
[----:B------:R-:W-:Y:S02]  /*10a0*/  SHF.L.U32 R7, R128, 0x10, RZ ;  /* 0x0000001080077819 */ /* 0x000fe400000006ff */
[----:B------:R-:W-:-:S02]  /*10b0*/  PRMT R169, R150, 0x7632, R169 ;  /* 0x0000763296a97816 */ /* 0x000fc400000000a9 */
[----:B------:R-:W-:Y:S01]  /*10c0*/  SHF.L.U32 R15, R150, 0x10, RZ ;  /* 0x00000010960f7819 */ /* 0x000fe200000006ff */
[----:B------:R-:W-:Y:S01]  /*10d0*/  FMUL R150, R37, R3 ;  /* 0x0000000325967220 */ /* 0x000fe20000400000 */
[C---:B------:R-:W-:Y:S02]  /*10e0*/  PRMT R120, R126.reuse, 0x7632, R120 ;  /* 0x000076327e787816 */ /* 0x040fe40000000078 */
[----:B------:R-:W-:Y:S02]  /*10f0*/  SHF.L.U32 R161, R126, 0x10, RZ ;  /* 0x000000107ea17819 */ /* 0x000fe400000006ff */
[C---:B------:R-:W-:Y:S02]  /*1100*/  PRMT R18, R0.reuse, 0x7632, R18 ;  /* 0x0000763200127816 */ /* 0x040fe40000000012 */
[----:B------:R-:W-:Y:S02]  /*1110*/  SHF.L.U32 R145, R0, 0x10, RZ ;  /* 0x0000001000917819 */ /* 0x000fe400000006ff */
[----:B---3--:R-:W-:-:S02]  /*1120*/  PRMT R0, R122, 0x7632, R0 ;  /* 0x000076327a007816 */ /* 0x008fc40000000000 */
[C---:B------:R-:W-:Y:S02]  /*1130*/  PRMT R191, R153.reuse, 0x7632, R191 ;  /* 0x0000763299bf7816 */ /* 0x040fe400000000bf */
[----:B------:R-:W-:Y:S01]  /*1140*/  SHF.L.U32 R223, R153, 0x10, RZ ;  /* 0x0000001099df7819 */ /* 0x000fe200000006ff */
[----:B------:R-:W-:Y:S01]  /*1150*/  FADD R153, RZ, R143 ;  /* 0x0000008fff997221 */ /* 0x000fe20000000000 */
[----:B------:R-:W-:Y:S02]  /*1160*/  PRMT R126, R134, 0x7632, R126 ;  /* 0x00007632867e7816 */ /* 0x000fe4000000007e */
[----:B------:R-:W-:Y:S01]  /*1170*/  SHF.L.U32 R159, R0, 0x10, RZ ;  /* 0x00000010009f7819 */ /* 0x000fe200000006ff */
[----:B------:R-:W-:Y:S01]  /*1180*/  FADD R0, R153, R150 ;  /* 0x0000009699007221 */ /* 0x000fe20000000000 */
[----:B------:R-:W-:Y:S02]  /*1190*/  SHF.L.U32 R209, R126, 0x10, RZ ;  /* 0x000000107ed17819 */ /* 0x000fe400000006ff */
[----:B------:R-:W-:-:S02]  /*11a0*/  PRMT R197, R149, 0x7632, R197 ;  /* 0x0000763295c57816 */ /* 0x000fc400000000c5 */
[----:B------:R-:W-:Y:S01]  /*11b0*/  SHF.L.U32 R219, R149, 0x10, RZ ;  /* 0x0000001095db7819 */ /* 0x000fe200000006ff */
[----:B------:R-:W-:Y:S01]  /*11c0*/  FMUL R149, R23, R6 ;  /* 0x0000000617957220 */ /* 0x000fe20000400000 */
[----:B------:R-:W-:-:S03]  /*11d0*/  FMUL R126, R38, R167 ;  /* 0x000000a7267e7220 */ /* 0x000fc60000400000 */
[----:B------:R-:W-:Y:S01]  /*11e0*/  FADD R153, R0, R149 ;  /* 0x0000009500997221 */ /* 0x000fe20000000000 */
[C---:B------:R-:W-:Y:S02]  /*11f0*/  PRMT R173, R155.reuse, 0x7632, R173 ;  /* 0x000076329bad7816 */ /* 0x040fe400000000ad */
[----:B------:R-:W-:Y:S02]  /*1200*/  SHF.L.U32 R14, R155, 0x10, RZ ;  /* 0x000000109b0e7819 */ /* 0x000fe400000006ff */
[----:B------:R-:W-:Y:S01]  /*1210*/  SHF.L.U32 R155, R18, 0x10, RZ ;  /* 0x00000010129b7819 */ /* 0x000fe200000006ff */
[----:B------:R-:W-:Y:S01]  /*1220*/  FADD R153, R153, R126 ;  /* 0x0000007e99997221 */ /* 0x000fe20000000000 */
[C---:B------:R-:W-:Y:S02]  /*1230*/  PRMT R179, R148.reuse, 0x7632, R179 ;  /* 0x0000763294b37816 */ /* 0x040fe400000000b3 */
[----:B------:R-:W-:Y:S01]  /*1240*/  SHF.L.U32 R10, R148, 0x10, RZ ;  /* 0x00000010940a7819 */ /* 0x000fe200000006ff */
[----:B------:R-:W-:Y:S01]  /*1250*/  FMUL R148, R24, R7 ;  /* 0x0000000718947220 */ /* 0x000fe20000400000 */
[----:B------:R-:W-:-:S02]  /*1260*/  SHF.L.U32 R18, R124, 0x10, RZ ;  /* 0x000000107c127819 */ /* 0x000fc400000006ff */
[C---:B------:R-:W-:Y:S01]  /*1270*/  PRMT R172, R132.reuse, 0x7632, R172 ;  /* 0x0000763284ac7816 */ /* 0x040fe200000000ac */
[----:B------:R-:W-:Y:S01]  /*1280*/  FADD R153, R153, R148 ;  /* 0x0000009499997221 */ /* 0x000fe20000000000 */
[----:B------:R-:W-:Y:S01]  /*1290*/  SHF.L.U32 R8, R132, 0x10, RZ ;  /* 0x0000001084087819 */ /* 0x000fe200000006ff */
[----:B------:R-:W-:Y:S01]  /*12a0*/  FMUL R124, R39, R18 ;  /* 0x00000012277c7220 */ /* 0x000fe20000400000 */
[C---:B------:R-:W-:Y:S02]  /*12b0*/  PRMT R175, R157.reuse, 0x7632, R175 ;  /* 0x000076329daf7816 */ /* 0x040fe400000000af */
[----:B------:R-:W-:Y:S02]  /*12c0*/  SHF.L.U32 R16, R157, 0x10, RZ ;  /* 0x000000109d107819 */ /* 0x000fe400000006ff */
[----:B------:R-:W-:Y:S01]  /*12d0*/  SHF.L.U32 R157, R122, 0x10, RZ ;  /* 0x000000107a9d7819 */ /* 0x000fe200000006ff */
[----:B------:R-:W-:Y:S01]  /*12e0*/  FADD R0, R153, R124 ;  /* 0x0000007c99007221 */ /* 0x000fe20000000000 */
[----:B------:R-:W-:-:S02]  /*12f0*/  PRMT R122, R130, 0x7632, R122 ;  /* 0x00007632827a7816 */ /* 0x000fc4000000007a */
[C---:B------:R-:W-:Y:S02]  /*1300*/  PRMT R199, R147.reuse, 0x7632, R199 ;  /* 0x0000763293c77816 */ /* 0x040fe400000000c7 */
[----:B------:R-:W-:Y:S01]  /*1310*/  SHF.L.U32 R217, R147, 0x10, RZ ;  /* 0x0000001093d97819 */ /* 0x000fe200000006ff */
[----:B------:R-:W-:Y:S01]  /*1320*/  FMUL R147, R25, R8 ;  /* 0x0000000819937220 */ /* 0x000fe20000400000 */
[----:B------:R-:W-:Y:S02]  /*1330*/  SHF.L.U32 R172, R172, 0x10, RZ ;  /* 0x00000010acac7819 */ /* 0x000fe400000006ff */
[----:B------:R-:W-:Y:S01]  /*1340*/  PRMT R174, R136, 0x7632, R174 ;  /* 0x0000763288ae7816 */ /* 0x000fe200000000ae */
[----:B------:R-:W-:Y:S01]  /*1350*/  FADD R153, R0, R147 ;  /* 0x0000009300997221 */ /* 0x000fe20000000000 */
[----:B------:R-:W-:Y:S02]  /*1360*/  SHF.L.U32 R9, R136, 0x10, RZ ;  /* 0x0000001088097819 */ /* 0x000fe400000006ff */
[----:B------:R-:W-:Y:S01]  /*1370*/  SHF.L.U32 R189, R122, 0x10, RZ ;  /* 0x000000107abd7819 */ /* 0x000fe200000006ff */
[----:B------:R-:W-:Y:S01]  /*1380*/  FMUL R122, R40, R172 ;  /* 0x000000ac287a7220 */ /* 0x000fe20000400000 */
[----:B------:R-:W-:-:S02]  /*1390*/  PRMT R176, R146, 0x7632, R176 ;  /* 0x0000763292b07816 */ /* 0x000fc400000000b0 */
[----:B------:R-:W-:Y:S01]  /*13a0*/  SHF.L.U32 R13, R146, 0x10, RZ ;  /* 0x00000010920d7819 */ /* 0x000fe200000006ff */
[----:B------:R-:W-:Y:S01]  /*13b0*/  FMUL R146, R26, R9 ;  /* 0x000000091a927220 */ /* 0x000fe20000400000 */
[----:B------:R-:W-:Y:S01]  /*13c0*/  SHF.L.U32 R174, R174, 0x10, RZ ;  /* 0x00000010aeae7819 */ /* 0x000fe200000006ff */
[----:B------:R-:W-:Y:S01]  /*13d0*/  FADD R153, R153, R122 ;  /* 0x0000007a99997221 */ /* 0x000fe20000000000 */
[C---:B------:R-:W-:Y:S02]  /*13e0*/  PRMT R195, R151.reuse, 0x7632, R195 ;  /* 0x0000763297c37816 */ /* 0x040fe400000000c3 */
[----:B------:R-:W-:Y:S01]  /*13f0*/  SHF.L.U32 R221, R151, 0x10, RZ ;  /* 0x0000001097dd7819 */ /* 0x000fe200000006ff */
[----:B------:R-:W-:Y:S01]  /*1400*/  FADD R151, -R4, R145 ;  /* 0x0000009104977221 */ /* 0x000fe20000000100 */
[C---:B------:R-:W-:Y:S01]  /*1410*/  PRMT R177, R140.reuse, 0x7632, R177 ;  /* 0x000076328cb17816 */ /* 0x040fe200000000b1 */
[----:B------:R-:W-:Y:S01]  /*1420*/  FADD R153, R153, R146 ;  /* 0x0000009299997221 */ /* 0x000fe20000000000 */
[----:B------:R-:W-:-:S02]  /*1430*/  SHF.L.U32 R11, R140, 0x10, RZ ;  /* 0x000000108c0b7819 */ /* 0x000fc400000006ff */
[----:B------:R-:W-:Y:S01]  /*1440*/  SHF.L.U32 R165, R120, 0x10, RZ ;  /* 0x0000001078a57819 */ /* 0x000fe200000006ff */
[----:B------:R-:W-:Y:S01]  /*1450*/  FMUL R120, R41, R174 ;  /* 0x000000ae29787220 */ /* 0x000fe20000400000 */
[----:B------:R-:W-:Y:S01]  /*1460*/  FADD R155, -R4, R155 ;  /* 0x0000009b049b7221 */ /* 0x000fe20000000100 */
[----:B------:R-:W-:Y:S01]  /*1470*/  FMUL R0, R118, R151 ;  /* 0x0000009776007220 */ /* 0x000fe20000400000 */
[C---:B------:R-:W-:Y:S02]  /*1480*/  PRMT R171, R152.reuse, 0x7632, R171 ;  /* 0x0000763298ab7816 */ /* 0x040fe400000000ab */
[----:B------:R-:W-:Y:S01]  /*1490*/  SHF.L.U32 R12, R152, 0x10, RZ ;  /* 0x00000010980c7819 */ /* 0x000fe200000006ff */
[----:B------:R-:W-:Y:S01]  /*14a0*/  FMUL R145, R27, R11 ;  /* 0x0000000b1b917220 */ /* 0x000fe20000400000 */
[C---:B------:R-:W-:Y:S02]  /*14b0*/  PRMT R168, R156.reuse, 0x7632, R168 ;  /* 0x000076329ca87816 */ /* 0x040fe400000000a8 */
[----:B------:R-:W-:Y:S01]  /*14c0*/  SHF.L.U32 R19, R156, 0x10, RZ ;  /* 0x000000109c137819 */ /* 0x000fe200000006ff */
[----:B------:R-:W-:Y:S01]  /*14d0*/  FADD R156, R153, R120 ;  /* 0x00000078999c7221 */ /* 0x000fe20000000000 */
[----:B------:R-:W-:-:S02]  /*14e0*/  PRMT R152, R138, 0x7632, R152 ;  /* 0x000076328a987816 */ /* 0x000fc40000000098 */
[----:B------:R-:W-:Y:S01]  /*14f0*/  SHF.L.U32 R177, R177, 0x10, RZ ;  /* 0x00000010b1b17819 */ /* 0x000fe200000006ff */
[----:B------:R-:W-:Y:S01]  /*1500*/  FADD R157, -R4, R157 ;  /* 0x0000009d049d7221 */ /* 0x000fe20000000100 */
[----:B------:R-:W-:Y:S01]  /*1510*/  PRMT R166, R154, 0x7632, R166 ;  /* 0x000076329aa67816 */ /* 0x000fe200000000a6 */
[----:B------:R-:W-:Y:S01]  /*1520*/  FFMA R153, R0, R143, RZ ;  /* 0x0000008f00997223 */ /* 0x000fe200000000ff */
[----:B------:R-:W-:Y:S01]  /*1530*/  SHF.L.U32 R17, R154, 0x10, RZ ;  /* 0x000000109a117819 */ /* 0x000fe200000006ff */
[----:B------:R-:W-:Y:S01]  /*1540*/  FMUL R154, R118, R155 ;  /* 0x0000009b769a7220 */ /* 0x000fe20000400000 */
[----:B------:R-:W-:Y:S01]  /*1550*/  SHF.L.U32 R213, R152, 0x10, RZ ;  /* 0x0000001098d57819 */ /* 0x000fe200000006ff */
[----:B------:R-:W-:Y:S01]  /*1560*/  FMUL R152, R42, R177 ;  /* 0x000000b12a987220 */ /* 0x000fe20000400000 */
[----:B------:R-:W-:Y:S01]  /*1570*/  FADD R155, R156, R145 ;  /* 0x000000919c9b7221 */ /* 0x000fe20000000000 */
[----:B------:R-:W-:Y:S01]  /*1580*/  FADD R159, -R4, R159 ;  /* 0x0000009f049f7221 */ /* 0x000fe20000000100 */
[----:B------:R-:W-:Y:S01]  /*1590*/  FMUL R151, R118, R157 ;  /* 0x0000009d76977220 */ /* 0x000fe20000400000 */
[----:B------:R-:W-:Y:S01]  /*15a0*/  FFMA R158, R154, R150, R153 ;  /* 0x000000969a9e7223 */ /* 0x000fe20000000099 */
[C---:B------:R-:W-:Y:S01]  /*15b0*/  PRMT R193, R144.reuse, 0x7632, R193 ;  /* 0x0000763290c17816 */ /* 0x040fe200000000c1 */
[----:B------:R-:W-:Y:S01]  /*15c0*/  FADD R155, R155, R152 ;  /* 0x000000989b9b7221 */ /* 0x000fe20000000000 */
[----:B------:R-:W-:Y:S01]  /*15d0*/  SHF.L.U32 R205, R144, 0x10, RZ ;  /* 0x0000001090cd7819 */ /* 0x000fe200000006ff */
[----:B------:R-:W-:Y:S01]  /*15e0*/  FMUL R144, R28, R13 ;  /* 0x0000000d1c907220 */ /* 0x000fe20000400000 */
[----:B------:R-:W-:Y:S01]  /*15f0*/  SHF.L.U32 R176, R176, 0x10, RZ ;  /* 0x00000010b0b07819 */ /* 0x000fe200000006ff */
[----:B------:R-:W-:Y:S01]  /*1600*/  FADD R161, -R4, R161 ;  /* 0x000000a104a17221 */ /* 0x000fe20000000100 */
[----:B------:R-:W-:Y:S01]  /*1610*/  FMUL R156, R118, R159 ;  /* 0x0000009f769c7220 */ /* 0x000fe20000400000 */
[----:B------:R-:W-:Y:S01]  /*1620*/  FFMA R157, R151, R149, R158 ;  /* 0x00000095979d7223 */ /* 0x000fe2000000009e */
[----:B------:R-:W-:Y:S01]  /*1630*/  SHF.L.U32 R185, R130, 0x10, RZ ;  /* 0x0000001082b97819 */ /* 0x000fe200000006ff */
[----:B------:R-:W-:Y:S01]  /*1640*/  FMUL R153, R43, R176 ;  /* 0x000000b02b997220 */ /* 0x000fe20000400000 */
[----:B------:R-:W-:Y:S01]  /*1650*/  FADD R158, R155, R144 ;  /* 0x000000909b9e7221 */ /* 0x000fe20000000000 */
[----:B------:R-:W-:Y:S01]  /*1660*/  FADD R165, -R4, R165 ;  /* 0x000000a504a57221 */ /* 0x000fe20000000100 */
[----:B------:R-:W-:Y:S01]  /*1670*/  FMUL R155, R118, R161 ;  /* 0x000000a1769b7220 */ /* 0x000fe20000400000 */
[----:B------:R-:W-:Y:S01]  /*1680*/  FFMA R160, R156, R126, R157 ;  /* 0x0000007e9ca07223 */ /* 0x000fe2000000009d */
[----:B------:R-:W-:Y:S01]  /*1690*/  PRMT R180, R142, 0x7632, R180 ;  /* 0x000076328eb47816 */ /* 0x000fe200000000b4 */
        /* <DEDUP_REMOVED lines=37> */
[----:B------:R-:W-:Y:S01]  /*18f0*/  SHF.L.U32 R193, R193, 0x10, RZ ;  /* 0x00000010c1c17819 */ /* 0x000fe200000006ff */
[----:B------:R-:W-:Y:S01]  /*1900*/  FADD R207, R207, R164 ;  /* 0x000000a4cfcf7221 */ /* 0x000fe20000000000 */
[----:B------:R-:W-:Y:S01]  /*1910*/  FADD R215, -R4, R205 ;  /* 0x000000cd04d77221 */ /* 0x000fe20000000100 */
[----:B------:R-:W-:Y:S01]  /*1920*/  FMUL R189, R118, R213 ;  /* 0x000000d576bd7220 */ /* 0x000fe20000400000 */
[----:B------:R-:W-:Y:S01]  /*1930*/  FFMA R188, R185, R145, R186 ;  /* 0x00000091b9bc7223 */ /* 0x000fe200000000ba */
[----:B------:R-:W-:Y:S01]  /*1940*/  FADD R209, R207, R136 ;  /* 0x00000088cfd17221 */ /* 0x000fe20000000000 */
[----:B------:R-:W-:Y:S01]  /*1950*/  FADD R193, -R4, R193 ;  /* 0x000000c104c17221 */ /* 0x000fe20000000100 */
[----:B------:R-:W-:Y:S01]  /*1960*/  FMUL R186, R118, R215 ;  /* 0x000000d776ba7220 */ /* 0x000fe20000400000 */
[----:B------:R-:W-:Y:S01]  /*1970*/  FFMA R207, R189, R152, R188 ;  /* 0x00000098bdcf7223 */ /* 0x000fe200000000bc */
[----:B------:R-:W-:Y:S01]  /*1980*/  SHF.L.U32 R199, R199, 0x10, RZ ;  /* 0x00000010c7c77819 */ /* 0x000fe200000006ff */
        /* <DEDUP_REMOVED lines=10> */
[----:B------:R-:W-:Y:S01]  /*1a30*/  FMUL R199, R118, R199 ;  /* 0x000000c776c77220 */ /* 0x000fe20000400000 */
[----:B------:R-:W-:Y:S01]  /*1a40*/  FFMA R196, R190, R142, R207 ;  /* 0x0000008ebec47223 */ /* 0x000fe200000000cf */
[----:B------:R-:W-:Y:S01]  /*1a50*/  SHF.L.U32 R173, R173, 0x10, RZ ;  /* 0x00000010adad7819 */ /* 0x000fe200000006ff */
[----:B------:R-:W-:Y:S01]  /*1a60*/  FMUL R134, R33, R14 ;  /* 0x0000000e21867220 */ /* 0x000fe20000400000 */
[----:B------:R-:W-:Y:S01]  /*1a70*/  FADD R209, R209, R184 ;  /* 0x000000b8d1d17221 */ /* 0x000fe20000000000 */
[----:B------:R-:W-:Y:S01]  /*1a80*/  FMUL R194, R118, R205 ;  /* 0x000000cd76c27220 */ /* 0x000fe20000400000 */
[----:B------:R-:W-:Y:S01]  /*1a90*/  FADD R197, -R4, R197 ;  /* 0x000000c504c57221 */ /* 0x000fe20000000100 */
        /* <DEDUP_REMOVED lines=20> */
[----:B------:R-:W-:Y:S01]  /*1be0*/  FMUL R130, R35, R16 ;  /* 0x0000001023827220 */ /* 0x000fe20000400000 */
[----:B------:R-:W-:Y:S01]  /*1bf0*/  SHF.L.U32 R187, R187, 0x10, RZ ;  /* 0x00000010bbbb7819 */ /* 0x000fe200000006ff */
[----:B------:R-:W-:Y:S01]  /*1c00*/  FADD R209, R209, R192 ;  /* 0x000000c0d1d17221 */ /* 0x000fe20000000000 */
[----:B------:R-:W-:Y:S01]  /*1c10*/  SHF.L.U32 R175, R175, 0x10, RZ ;  /* 0x00000010afaf7819 */ /* 0x000fe200000006ff */
        /* <DEDUP_REMOVED lines=23> */
[C---:B------:R-:W-:Y:S01]  /*1d90*/  PRMT R178, R181.reuse, 0x7632, R178 ;  /* 0x00007632b5b27816 */ /* 0x040fe200000000b2 */
[----:B------:R-:W-:Y:S01]  /*1da0*/  FADD R206, R204, R195 ;  /* 0x000000c3ccce7221 */ /* 0x000fe20000000000 */
[----:B------:R-:W-:Y:S01]  /*1db0*/  SHF.L.U32 R181, R181, 0x10, RZ ;  /* 0x00000010b5b57819 */ /* 0x000fe200000006ff */
[----:B------:R-:W-:Y:S01]  /*1dc0*/  FADD R205, -R4, R205 ;  /* 0x000000cd04cd7221 */ /* 0x000fe20000000100 */
[----:B------:R-:W-:Y:S01]  /*1dd0*/  FMUL R180, R118, R201 ;  /* 0x000000c976b47220 */ /* 0x000fe20000400000 */
[----:B------:R-:W-:Y:S01]  /*1de0*/  FFMA R191, R183, R188, R202 ;  /* 0x000000bcb7bf7223 */ /* 0x000fe200000000ca */
[----:B------:R-:W-:Y:S01]  /*1df0*/  SHF.L.U32 R207, R178, 0x10, RZ ;  /* 0x00000010b2cf7819 */ /* 0x000fe200000006ff */
[----:B------:R-:W-:Y:S01]  /*1e00*/  FADD R201, -R4, R181 ;  /* 0x000000b504c97221 */ /* 0x000fe20000000100 */
[----:B------:R-:W0:Y:S01]  /*1e10*/  SHFL.DOWN PT, R209, R206, 0x10, 0x1f ;  /* 0x0a001f00ced17f89 */ /* 0x000e2200000e0000 */
[----:B------:R-:W-:Y:S01]  /*1e20*/  FMUL R181, R118, R205 ;  /* 0x000000cd76b57220 */ /* 0x000fe20000400000 */
[----:B------:R-:W-:Y:S01]  /*1e30*/  FFMA R202, R180, R132, R191 ;  /* 0x00000084b4ca7223 */ /* 0x000fe200000000bf */
[C---:B------:R-:W-:Y:S01]  /*1e40*/  PRMT R204, R5.reuse, 0x7632, R204 ;  /* 0x0000763205cc7816 */ /* 0x040fe200000000cc */
[----:B------:R-:W-:Y:S01]  /*1e50*/  FADD R191, -R4, R207 ;  /* 0x000000cf04bf7221 */ /* 0x000fe20000000100 */
[----:B------:R-:W-:Y:S01]  /*1e60*/  SHF.L.U32 R205, R5, 0x10, RZ ;  /* 0x0000001005cd7819 */ /* 0x000fe200000006ff */
[----:B------:R-:W-:Y:S01]  /*1e70*/  FMUL R178, R118, R201 ;  /* 0x000000c976b27220 */ /* 0x000fe20000400000 */
[----:B------:R-:W-:Y:S01]  /*1e80*/  FFMA R5, R181, R192, R202 ;  /* 0x000000c0b5057223 */ /* 0x000fe200000000ca */
[----:B------:R-:W-:Y:S01]  /*1e90*/  SHF.L.U32 R201, R204, 0x10, RZ ;  /* 0x00000010ccc97819 */ /* 0x000fe200000006ff */
[----:B------:R-:W-:Y:S01]  /*1ea0*/  FMUL R191, R118, R191 ;  /* 0x000000bf76bf7220 */ /* 0x000fe20000400000 */
[----:B------:R-:W-:Y:S01]  /*1eb0*/  FADD R205, -R4, R205 ;  /* 0x000000cd04cd7221 */ /* 0x000fe20000000100 */
[----:B------:R-:W-:-:S02]  /*1ec0*/  FFMA R204, R178, R130, R5 ;  /* 0x00000082b2cc7223 */ /* 0x000fc40000000005 */
[----:B------:R-:W-:Y:S01]  /*1ed0*/  FADD R201, -R4, R201 ;  /* 0x000000c904c97221 */ /* 0x000fe20000000100 */
[C---:B------:R-:W-:Y:S01]  /*1ee0*/  FMUL R202, R118.reuse, R205 ;  /* 0x000000cd76ca7220 */ /* 0x040fe20000400000 */
[----:B------:R-:W-:Y:S02]  /*1ef0*/  FFMA R5, R191, R196, R204 ;  /* 0x000000c4bf057223 */ /* 0x000fe400000000cc */
[----:B------:R-:W-:Y:S02]  /*1f00*/  FMUL R201, R118, R201 ;  /* 0x000000c976c97220 */ /* 0x000fe40000400000 */
[----:B------:R-:W-:-:S04]  /*1f10*/  FFMA R4, R202, R128, R5 ;  /* 0x00000080ca047223 */ /* 0x000fc80000000005 */
[----:B------:R-:W-:Y:S01]  /*1f20*/  FFMA R4, R201, R195, R4 ;  /* 0x000000c3c9047223 */ /* 0x000fe20000000004 */
[----:B0-----:R-:W-:-:S04]  /*1f30*/  FADD R209, R206, R209 ;  /* 0x000000d1ced17221 */ /* 0x001fc80000000000 */
[----:B------:R-:W0:Y:S04]  /*1f40*/  SHFL.DOWN PT, R5, R4, 0x10, 0x1f ;  /* 0x0a001f0004057f89 */ /* 0x000e2800000e0000 */
[----:B------:R-:W1:Y:S01]  /*1f50*/  SHFL.DOWN PT, R204, R209, 0x8, 0x1f ;  /* 0x09001f00d1cc7f89 */ /* 0x000e6200000e0000 */
[----:B0-----:R-:W-:Y:S01]  /*1f60*/  FADD R5, R4, R5 ;  /* 0x0000000504057221 */ /* 0x001fe20000000000 */
[----:B-1----:R-:W-:-:S04]  /*1f70*/  FADD R205, R209, R204 ;  /* 0x000000ccd1cd7221 */ /* 0x002fc80000000000 */
[----:B------:R-:W0:Y:S04]  /*1f80*/  SHFL.DOWN PT, R204, R5, 0x8, 0x1f ;  /* 0x09001f0005cc7f89 */ /* 0x000e2800000e0000 */
        /* <DEDUP_REMOVED lines=9> */
[----:B------:R-:W-:Y:S01]  /*2020*/  FADD R112, R3, R112 ;  /* 0x0000007003707221 */ /* 0x000fe20000000000 */
[----:B------:R-:W-:Y:S01]  /*2030*/  FFMA R81, R154, R3, R81 ;  /* 0x000000039a517223 */ /* 0x000fe20000000051 */
[----:B-1----:R-:W-:Y:S01]  /*2040*/  FADD R211, R206, R211 ;  /* 0x000000d3ced37221 */ /* 0x002fe20000000000 */
[----:B------:R-:W-:Y:S01]  /*2050*/  FADD R86, R163, R86 ;  /* 0x00000056a3567221 */ /* 0x000fe20000000000 */
[----:B------:R-:W-:Y:S02]  /*2060*/  FFMA R55, R202, R163, R55 ;  /* 0x000000a3ca377223 */ /* 0x000fe40000000037 */
[----:B------:R-:W1:Y:S01]  /*2070*/  LDC R163, c[0x0][0x380] ;  /* 0x0000e000ffa37b82 */ /* 0x000e620000000800 */
[C---:B------:R-:W-:Y:S01]  /*2080*/  LOP3.LUT P2, RZ, R116.reuse, 0x1f, RZ, 0xc0, !PT ;  /* 0x0000001f74ff7812 */ /* 0x040fe2000784c0ff */
[----:B0-----:R-:W-:Y:S02]  /*2090*/  FADD R3, R207, R2 ;  /* 0x00000002cf037221 */ /* 0x001fe40000000000 */
[----:B------:R-:W0:Y:S04]  /*20a0*/  SHFL.DOWN PT, R2, R211, 0x1, 0x1f ;  /* 0x08201f00d3027f89 */ /* 0x000e2800000e0000 */
[----:B------:R-:W2:Y:S01]  /*20b0*/  SHFL.DOWN PT, R4, R3, 0x1, 0x1f ;  /* 0x08201f0003047f89 */ /* 0x000ea200000e0000 */
        /* <DEDUP_REMOVED lines=69> */
.L_x_2804:
[----:B------:R-:W-:Y:S05]  /*2510*/  BSYNC.RECONVERGENT B0 ;  /* 0x0000000000007941 */ /* 0x000fea0003800200 */
.L_x_2803:
        /* <DEDUP_REMOVED lines=36> */
.L_x_2806:
[----:B------:R-:W-:Y:S05]  /*2760*/  BSYNC.RECONVERGENT B0 ;  /* 0x0000000000007941 */ /* 0x000fea0003800200 */
.L_x_2805:
        /* <DEDUP_REMOVED lines=32> */
.L_x_2808:
[----:B0-----:R-:W2:Y:S04]  /*2970*/  LDG.E.STRONG.GPU R4, desc[UR4][R2.64] ;  /* 0x0000000402047981 */ /* 0x001ea8000c1ef900 */
[----:B--2---:R-:W-:Y:S01]  /*2980*/  CCTL.IVALL ;  /* 0x00000000ff00798f */ /* 0x004fe20002000000 */
[----:B------:R-:W-:Y:S05]  /*2990*/  YIELD ;  /* 0x0000000000007946 */ /* 0x000fea0003800000 */
[----:B------:R-:W-:-:S13]  /*29a0*/  ISETP.NE.AND P2, PT, R4, R9, PT ;  /* 0x000000090400720c */ /* 0x000fda0003f45270 */
[----:B------:R-:W-:Y:S05]  /*29b0*/  @P2 BRA `(.L_x_2808) ;  /* 0xfffffffc00ec2947 */ /* 0x000fea000383ffff */
.L_x_2807:
        /* <DEDUP_REMOVED lines=92> */
[----:B------:R-:W-:Y:S01]  /*2f80*/  FMUL R8, R118, R5 ;  /* 0x0000000576087220 */ /* 0x000fe20000400000 */
[----:B------:R-:W-:Y:S01]  /*2f90*/  FADD R189, R152, -R189 ;  /* 0x800000bd98bd7221 */ /* 0x000fe20000000000 */
        /* <DEDUP_REMOVED lines=15> */
[----:B------:R-:W-:Y:S01]  /*3090*/  FMUL R147, R118, R147 ;  /* 0x0000009376937220 */ /* 0x000fe20000400000 */
[----:B------:R-:W-:Y:S01]  /*30a0*/  FADD R19, R140, -R19 ;  /* 0x800000138c137221 */ /* 0x000fe20000000000 */
        /* <DEDUP_REMOVED lines=14> */
[----:B------:R-:W-:Y:S01]  /*3190*/  F2FP.BF16.F32.PACK_AB R149, R4, R149 ;  /* 0x000000950495723e */ /* 0x000fe200000010ff */
[----:B------:R-:W-:Y:S01]  /*31a0*/  FMUL R17, R118, R17 ;  /* 0x0000001176117220 */ /* 0x000fe20000400000 */
[----:B------:R-:W-:Y:S01]  /*31b0*/  F2FP.BF16.F32.PACK_AB R159, R116, R5 ;  /* 0x00000005749f723e */ /* 0x000fe200000010ff */
[----:B------:R-:W-:Y:S01]  /*31c0*/  FMUL R16, R118, R157 ;  /* 0x0000009d76107220 */ /* 0x000fe20000400000 */
[----:B------:R-:W-:Y:S01]  /*31d0*/  F2FP.BF16.F32.PACK_AB R143, R0, R143 ;  /* 0x0000008f008f723e */ /* 0x000fe200000010ff */
[----:B0-----:R-:W-:Y:S01]  /*31e0*/  IMAD.WIDE.U32 R4, R113, 0x4, R2 ;  /* 0x0000000471047825 */ /* 0x001fe200078e0002 */
[----:B------:R-:W-:-:S03]  /*31f0*/  F2FP.BF16.F32.PACK_AB R155, R6, R155 ;  /* 0x0000009b069b723e */ /* 0x000fc600000010ff */
[----:B------:R-:W-:Y:S01]  /*3200*/  FMUL R19, R118, R19 ;  /* 0x0000001376137220 */ /* 0x000fe20000400000 */
[----:B------:R-:W-:Y:S01]  /*3210*/  F2FP.BF16.F32.PACK_AB R161, R120, R7 ;  /* 0x0000000778a1723e */ /* 0x000fe200000010ff */
[----:B------:R-:W-:Y:S01]  /*3220*/  IMAD.WIDE.U32 R6, R115, 0x4, R2 ;  /* 0x0000000473067825 */ /* 0x000fe200078e0002 */
[----:B------:R-:W-:-:S03]  /*3230*/  F2FP.BF16.F32.PACK_AB R147, R8, R147 ;  /* 0x000000930893723e */ /* 0x000fc600000010ff */
        /* <DEDUP_REMOVED lines=8> */
[----:B------:R-:W-:-:S04]  /*32c0*/  IMAD.WIDE.U32 R8, R117, 0x4, R2 ;  /* 0x0000000475087825 */ /* 0x000fc800078e0002 */
[----:B------:R-:W-:Y:S01]  /*32d0*/  FMUL R118, R118, R195 ;  /* 0x000000c376767220 */ /* 0x000fe20000400000 */
[----:B------:R-:W-:Y:S01]  /*32e0*/  F2FP.BF16.F32.PACK_AB R145, R12, R145 ;  /* 0x000000910c91723e */ /* 0x000fe200000010ff */
[----:B------:R0:W-:Y:S01]  /*32f0*/  STG.E desc[UR4][R4.64], R143 ;  /* 0x0000008f04007986 */ /* 0x0001e2000c101904 */
[--C-:B------:R-:W-:Y:S01]  /*3300*/  IMAD.WIDE.U32 R10, R119, 0x4, R2.reuse ;  /* 0x00000004770a7825 */ /* 0x100fe200078e0002 */
[----:B------:R-:W-:Y:S02]  /*3310*/  F2FP.BF16.F32.PACK_AB R151, R14, R15 ;  /* 0x0000000f0e97723e */ /* 0x000fe400000010ff */
[----:B------:R-:W-:Y:S01]  /*3320*/  F2FP.BF16.F32.PACK_AB R153, R16, R17 ;  /* 0x000000111099723e */ /* 0x000fe200000010ff */
[--C-:B------:R-:W-:Y:S01]  /*3330*/  IMAD.WIDE.U32 R12, R121, 0x4, R2.reuse ;  /* 0x00000004790c7825 */ /* 0x100fe200078e0002 */
[----:B------:R-:W-:Y:S01]  /*3340*/  F2FP.BF16.F32.PACK_AB R157, R18, R19 ;  /* 0x00000013129d723e */ /* 0x000fe200000010ff */
[----:B------:R0:W-:Y:S01]  /*3350*/  STG.E desc[UR4][R6.64], R149 ;  /* 0x0000009506007986 */ /* 0x0001e2000c101904 */
[----:B------:R-:W-:Y:S01]  /*3360*/  F2FP.BF16.F32.PACK_AB R173, R118, R173 ;  /* 0x000000ad76ad723e */ /* 0x000fe200000010ff */
[--C-:B------:R-:W-:Y:S01]  /*3370*/  IMAD.WIDE.U32 R14, R123, 0x4, R2.reuse ;  /* 0x000000047b0e7825 */ /* 0x100fe200078e0002 */
[----:B------:R-:W-:Y:S01]  /*3380*/  F2FP.BF16.F32.PACK_AB R167, R122, R167 ;  /* 0x000000a77aa7723e */ /* 0x000fe200000010ff */
[----:B------:R0:W-:Y:S01]  /*3390*/  STG.E desc[UR4][R8.64], R155 ;  /* 0x0000009b08007986 */ /* 0x0001e2000c101904 */
[----:B------:R-:W-:Y:S01]  /*33a0*/  F2FP.BF16.F32.PACK_AB R169, R124, R169 ;  /* 0x000000a97ca9723e */ /* 0x000fe200000010ff */
[--C-:B------:R-:W-:Y:S01]  /*33b0*/  IMAD.WIDE.U32 R16, R125, 0x4, R2.reuse ;  /* 0x000000047d107825 */ /* 0x100fe200078e0002 */
[----:B------:R-:W-:Y:S01]  /*33c0*/  F2FP.BF16.F32.PACK_AB R171, R126, R171 ;  /* 0x000000ab7eab723e */ /* 0x000fe200000010ff */
[----:B------:R0:W-:Y:S02]  /*33d0*/  STG.E desc[UR4][R10.64], R147 ;  /* 0x000000930a007986 */ /* 0x0001e4000c101904 */
[----:B------:R-:W-:-:S02]  /*33e0*/  IMAD.WIDE.U32 R18, R127, 0x4, R2 ;  /* 0x000000047f127825 */ /* 0x000fc400078e0002 */
[----:B------:R0:W-:Y:S02]  /*33f0*/  STG.E desc[UR4][R12.64], R165 ;  /* 0x000000a50c007986 */ /* 0x0001e4000c101904 */
[--C-:B------:R-:W-:Y:S02]  /*3400*/  IMAD.WIDE.U32 R116, R129, 0x4, R2.reuse ;  /* 0x0000000481747825 */ /* 0x100fe400078e0002 */
[----:B------:R0:W-:Y:S02]  /*3410*/  STG.E desc[UR4][R14.64], R145 ;  /* 0x000000910e007986 */ /* 0x0001e4000c101904 */
[--C-:B------:R-:W-:Y:S02]  /*3420*/  IMAD.WIDE.U32 R118, R131, 0x4, R2.reuse ;  /* 0x0000000483767825 */ /* 0x100fe400078e0002 */
        /* <DEDUP_REMOVED lines=9> */
[----:B------:R-:W-:Y:S02]  /*34c0*/  IMAD.WIDE.U32 R2, R141, 0x4, R2 ;  /* 0x000000048d027825 */ /* 0x000fe400078e0002 */
[----:B------:R0:W-:Y:S04]  /*34d0*/  STG.E desc[UR4][R122.64], R167 ;  /* 0x000000a77a007986 */ /* 0x0001e8000c101904 */
[----:B------:R0:W-:Y:S04]  /*34e0*/  STG.E desc[UR4][R124.64], R169 ;  /* 0x000000a97c007986 */ /* 0x0001e8000c101904 */
[----:B------:R0:W-:Y:S04]  /*34f0*/  STG.E desc[UR4][R126.64], R171 ;  /* 0x000000ab7e007986 */ /* 0x0001e8000c101904 */
[----:B------:R0:W-:Y:S01]  /*3500*/  STG.E desc[UR4][R2.64], R173 ;  /* 0x000000ad02007986 */ /* 0x0001e2000c101904 */
        /* <DEDUP_REMOVED lines=47> */
.L_x_2802:
        /* <DEDUP_REMOVED lines=79> */
.L_x_2810:
        /* <DEDUP_REMOVED lines=9> */
.L_x_4857:


//--------------------- .text._ZN18transformer_engine13normalization28ln_bwd_finalize_tuned_kernelINS0_22Kernel_traits_finalizeILj30720E6__halffS3_fjLj1024ELj4ENS0_18Kernel_traits_baseILj30720ES3_fS3_fjLj1024EEEEEEEvNS0_20BackwardKernelParamsE --------------------------
	.section	.text._ZN18transformer_engine13normalization28ln_bwd_finalize_tuned_kernelINS0_22Kernel_traits_finalizeILj30720E6__halffS3_fjLj1024ELj4ENS0_18Kernel_traits_baseILj30720ES3_fS3_fjLj1024EEEEEEEvNS0_20BackwardKernelParamsE,"ax",@progbits
	.align	128
        .global         _ZN18transformer_engine13normalization28ln_bwd_finalize_tuned_kernelINS0_22Kernel_traits_finalizeILj30720E6__halffS3_fjLj1024ELj4ENS0_18Kernel_traits_baseILj30720ES3_fS3_fjLj1024EEEEEEEvNS0_20BackwardKernelParamsE
        .type           _ZN18transformer_engine13normalization28ln_bwd_finalize_tuned_kernelINS0_22Kernel_traits_finalizeILj30720E6__halffS3_fjLj1024ELj4ENS0_18Kernel_traits_baseILj30720ES3_fS3_fjLj1024EEEEEEEvNS0_20BackwardKernelParamsE,@function
        .size           _ZN18transformer_engine13normalization28ln_bwd_finalize_tuned_kernelINS0_22Kernel_traits_finalizeILj30720E6__halffS3_fjLj1024ELj4ENS0_18Kernel_traits_baseILj30720ES3_fS3_fjLj1024EEEEEEEvNS0_20BackwardKernelParamsE,(.L_x_4858 - _ZN18transformer_engine13normalization28ln_bwd_finalize_tuned_kernelINS0_22Kernel_traits_finalizeILj30720E6__halffS3_fjLj1024ELj4ENS0_18Kernel_traits_baseILj30720ES3_fS3_fjLj1024EEEEEEEvNS0_20BackwardKernelParamsE)
        .other          _ZN18transformer_engine13normalization28ln_bwd_finalize_tuned_kernelINS0_22Kernel_traits_finalizeILj30720E6__halffS3_fjLj1024ELj4ENS0_18Kernel_traits_baseILj30720ES3_fS3_fjLj1024EEEEEEEvNS0_20BackwardKernelParamsE,@"STO_CUDA_ENTRY STV_DEFAULT"
_ZN18transformer_engine13normalization28ln_bwd_finalize_tuned_kernelINS0_22Kernel_traits_finalizeILj30720E6__halffS3_fjLj1024ELj4ENS0_18Kernel_traits_baseILj30720ES3_fS3_fjLj1024EEEEEEEvNS0_20BackwardKernelParamsE:
.text._ZN18transformer_engine13normalization28ln_bwd_finalize_tuned_kernelINS0_22Kernel_traits_finalizeILj30720E6__halffS3_fjLj1024ELj4ENS0_18Kernel_traits_baseILj30720ES3_fS3_fjLj1024EEEEEEEvNS0_20BackwardKernelParamsE:
        /* <DEDUP_REMOVED lines=35> */
.L_x_2815:
        /* <DEDUP_REMOVED lines=118> */
.L_x_2814:
[----:B------:R-:W-:Y:S05]  /*0990*/  BSYNC.RECONVERGENT B1 ;  /* 0x0000000000017941 */ /* 0x000fea0003800200 */
.L_x_2813:
        /* <DEDUP_REMOVED lines=65> */
.L_x_2817:
[----:B------:R-:W-:Y:S05]  /*0db0*/  BSYNC.RECONVERGENT B1 ;  /* 0x0000000000017941 */ /* 0x000fea0003800200 */
.L_x_2816:
        /* <DEDUP_REMOVED lines=37> */
.L_x_2819:
[----:B------:R-:W-:Y:S05]  /*1010*/  BSYNC.RECONVERGENT B1 ;  /* 0x0000000000017941 */ /* 0x000fea0003800200 */
.L_x_2818:
[----:B------:R-:W-:Y:S05]  /*1020*/  @!P1 BRA `(.L_x_2812) ;  /* 0x00000000003c9947 */ /* 0x000fea0003800000 */
[----:B------:R-:W0:Y:S01]  /*1030*/  LDC.64 R6, c[0x0][0x3d8] ;  /* 0x0000f600ff067b82 */ /* 0x000e220000000a00 */
[----:B------:R-:W-:Y:S01]  /*1040*/  IMAD R2, R15, 0x7800, R11 ;  /* 0x000078000f027824 */ /* 0x000fe200078e020b */
[----:B------:R-:W-:-:S04]  /*1050*/  IADD3 R24, PT, PT, -R24, RZ, RZ ;  /* 0x000000ff18187210 */ /* 0x000fc80007ffe1ff */
[----:B------:R-:W-:Y:S02]  /*1060*/  IADD3 R11, PT, PT, R13, R2, RZ ;  /* 0x000000020d0b7210 */ /* 0x000fe40007ffe0ff */
[----:B------:R-:W1:Y:S05]  /*1070*/  LDC.64 R8, c[0x0][0x3e0] ;  /* 0x0000f800ff087b82 */ /* 0x000e6a0000000a00 */
.L_x_2820:
        /* <DEDUP_REMOVED lines=10> */
.L_x_2812:
[----:B------:R-:W-:Y:S05]  /*1120*/  BSYNC.RECONVERGENT B0 ;  /* 0x0000000000007941 */ /* 0x000fea0003800200 */
.L_x_2811:
        /* <DEDUP_REMOVED lines=55> */
.L_x_2821:
        /* <DEDUP_REMOVED lines=14> */
.L_x_4858:


//--------------------- .text._ZN18transformer_engine13normalization19ln_bwd_tuned_kernelINS0_13Kernel_traitsI6__halffS3_fjLj30720ELj4ELj1ELj8ELj8ENS0_18Kernel_traits_baseILj30720ES3_fS3_fjLj256EEEEEEEvNS0_20BackwardKernelParamsE --------------------------
	.section	.text._ZN18transformer_engine13normalization19ln_bwd_tuned_kernelINS0_13Kernel_traitsI6__halffS3_fjLj30720ELj4ELj1ELj8ELj8ENS0_18Kernel_traits_baseILj30720ES3_fS3_fjLj256EEEEEEEvNS0_20BackwardKernelParamsE,"ax",@progbits
	.align	128
        .global         _ZN18transformer_engine13normalization19ln_bwd_tuned_kernelINS0_13Kernel_traitsI6__halffS3_fjLj30720ELj4ELj1ELj8ELj8ENS0_18Kernel_traits_baseILj30720ES3_fS3_fjLj256EEEEEEEvNS0_20BackwardKernelParamsE
        .type           _ZN18transformer_engine13normalization19ln_bwd_tuned_kernelINS0_13Kernel_traitsI6__halffS3_fjLj30720ELj4ELj1ELj8ELj8ENS0_18Kernel_traits_baseILj30720ES3_fS3_fjLj256EEEEEEEvNS0_20BackwardKernelParamsE,@function
        .size           _ZN18transformer_engine13normalization19ln_bwd_tuned_kernelINS0_13Kernel_traitsI6__halffS3_fjLj30720ELj4ELj1ELj8ELj8ENS0_18Kernel_traits_baseILj30720ES3_fS3_fjLj256EEEEEEEvNS0_20BackwardKernelParamsE,(.L_x_4859 - _ZN18transformer_engine13normalization19ln_bwd_tuned_kernelINS0_13Kernel_traitsI6__halffS3_fjLj30720ELj4ELj1ELj8ELj8ENS0_18Kernel_traits_baseILj30720ES3_fS3_fjLj256EEEEEEEvNS0_20BackwardKernelParamsE)
        .other          _ZN18transformer_engine13normalization19ln_bwd_tuned_kernelINS0_13Kernel_traitsI6__halffS3_fjLj30720ELj4ELj1ELj8ELj8ENS0_18Kernel_traits_baseILj30720ES3_fS3_fjLj256EEEEEEEvNS0_20BackwardKernelParamsE,@"STO_CUDA_ENTRY STV_DEFAULT"
_ZN18transformer_engine13normalization19ln_bwd_tuned_kernelINS0_13Kernel_traitsI6__halffS3_fjLj30720ELj4ELj1ELj8ELj8ENS0_18Kernel_traits_baseILj30720ES3_fS3_fjLj256EEEEEEEvNS0_20BackwardKernelParamsE:
.text._ZN18transformer_engine13normalization19ln_bwd_tuned_kernelINS0_13Kernel_traitsI6__halffS3_fjLj30720ELj4ELj1ELj8ELj8ENS0_18Kernel_traits_baseILj30720ES3_fS3_fjLj256EEEEEEEvNS0_20BackwardKernelParamsE:
        /* <DEDUP_REMOVED lines=94> */
[--C-:B--2---:R-:W-:Y:S02]  /*05e0*/  HADD2.F32 R38, -RZ, R0.reuse.H0_H0 ;  /* 0x20000000ff267230 */ /* 0x104fe40000004100 */
[----:B------:R-:W-:Y:S02]  /*05f0*/  HADD2.F32 R0, -RZ, R0.H1_H1 ;  /* 0x30000000ff007230 */ /* 0x000fe40000004100 */
[--C-:B---3--:R-:W-:Y:S02]  /*0600*/  HADD2.F32 R40, -RZ, R4.reuse.H0_H0 ;  /* 0x20000004ff287230 */ /* 0x108fe40000004100 */
[----:B------:R-:W-:Y:S02]  /*0610*/  HADD2.F32 R4, -RZ, R4.H1_H1 ;  /* 0x30000004ff047230 */ /* 0x000fe40000004100 */
[----:B----4-:R-:W-:-:S02]  /*0620*/  HADD2.F32 R46, -RZ, R8.H0_H0 ;  /* 0x20000008ff2e7230 */ /* 0x010fc40000004100 */
[----:B------:R-:W-:Y:S02]  /*0630*/  HADD2.F32 R8, -RZ, R8.H1_H1 ;  /* 0x30000008ff087230 */ /* 0x000fe40000004100 */
[--C-:B-----5:R-:W-:Y:S02]  /*0640*/  HADD2.F32 R42, -RZ, R5.reuse.H0_H0 ;  /* 0x20000005ff2a7230 */ /* 0x120fe40000004100 */
[----:B------:R-:W-:Y:S02]  /*0650*/  HADD2.F32 R6, -RZ, R5.H1_H1 ;  /* 0x30000005ff067230 */ /* 0x000fe40000004100 */
[--C-:B------:R-:W-:Y:S02]  /*0660*/  HADD2.F32 R44, -RZ, R7.reuse.H0_H0 ;  /* 0x20000007ff2c7230 */ /* 0x100fe40000004100 */
[----:B0-----:R-:W-:Y:S02]  /*0670*/  HADD2.F32 R2, -RZ, R7.H1_H1 ;  /* 0x30000007ff027230 */ /* 0x001fe40000004100 */
[----:B------:R-:W-:-:S02]  /*0680*/  HADD2.F32 R48, -RZ, R9.H0_H0 ;  /* 0x20000009ff307230 */ /* 0x000fc40000004100 */
[----:B------:R-:W-:Y:S02]  /*0690*/  HADD2.F32 R10, -RZ, R9.H1_H1 ;  /* 0x30000009ff0a7230 */ /* 0x000fe40000004100 */
[--C-:B------:R-:W-:Y:S02]  /*06a0*/  HADD2.F32 R50, -RZ, R11.reuse.H0_H0 ;  /* 0x2000000bff327230 */ /* 0x100fe40000004100 */
[----:B------:R-:W-:Y:S02]  /*06b0*/  HADD2.F32 R12, -RZ, R11.H1_H1 ;  /* 0x3000000bff0c7230 */ /* 0x000fe40000004100 */
[--C-:B------:R-:W-:Y:S02]  /*06c0*/  HADD2.F32 R52, -RZ, R13.reuse.H0_H0 ;  /* 0x2000000dff347230 */ /* 0x100fe40000004100 */
[----:B------:R-:W-:Y:S02]  /*06d0*/  HADD2.F32 R14, -RZ, R13.H1_H1 ;  /* 0x3000000dff0e7230 */ /* 0x000fe40000004100 */
        /* <DEDUP_REMOVED lines=44> */
.L_x_2829:
[----:B------:R-:W0:Y:S01]  /*09a0*/  S2R R130, SR_TID.X ;  /* 0x0000000000827919 */ /* 0x000e220000002100 */
[----:B-1----:R-:W1:Y:S01]  /*09b0*/  LDC.64 R134, c[0x0][0x398] ;  /* 0x0000e600ff867b82 */ /* 0x002e620000000a00 */
[----:B------:R-:W2:Y:S07]  /*09c0*/  S2R R36, SR_CTAID.X ;  /* 0x0000000000247919 */ /* 0x000eae0000002500 */
[----:B------:R-:W3:Y:S08]  /*09d0*/  LDC.64 R22, c[0x0][0x390] ;  /* 0x0000e400ff167b82 */ /* 0x000ef00000000a00 */
[----:B------:R-:W4:Y:S01]  /*09e0*/  LDC.64 R26, c[0x0][0x3c8] ;  /* 0x0000f200ff1a7b82 */ /* 0x000f220000000a00 */
[----:B-1----:R-:W-:-:S06]  /*09f0*/  IMAD.WIDE R134, R129, 0x4, R134 ;  /* 0x0000000481867825 */ /* 0x002fcc00078e0286 */
[----:B------:R-:W5:Y:S01]  /*0a00*/  LDG.E R134, desc[UR4][R134.64] ;  /* 0x0000000486867981 */ /* 0x000f62000c1e1900 */
        /* <DEDUP_REMOVED lines=8> */
[----:B------:R-:W5:Y:S01]  /*0a90*/  LDG.E.64 R2, desc[UR4][R2.64] ;  /* 0x0000000402027981 */ /* 0x000f62000c1e1b00 */
[----:B------:R-:W-:Y:S01]  /*0aa0*/  IADD3 R157, PT, PT, R161, 0x800, RZ ;  /* 0x00000800a19d7810 */ /* 0x000fe20007ffe0ff */
[--C-:B------:R-:W-:Y:S01]  /*0ab0*/  IMAD.WIDE.U32 R4, R159, 0x8, R22.reuse ;  /* 0x000000089f047825 */ /* 0x100fe200078e0016 */
[----:B------:R-:W-:Y:S01]  /*0ac0*/  IADD3 R139, PT, PT, R161, 0x2400, RZ ;  /* 0x00002400a18b7810 */ /* 0x000fe20007ffe0ff */
[----:B------:R0:W2:Y:S02]  /*0ad0*/  LDG.E R0, desc[UR4][R24.64] ;  /* 0x0000000418007981 */ /* 0x0000a4000c1e1900 */
[----:B------:R-:W-:Y:S01]  /*0ae0*/  IMAD.WIDE.U32 R18, R141, 0x8, R22 ;  /* 0x000000088d127825 */ /* 0x000fe200078e0016 */
[----:B------:R-:W-:Y:S01]  /*0af0*/  IADD3 R155, PT, PT, R161, 0xc00, RZ ;  /* 0x00000c00a19b7810 */ /* 0x000fe20007ffe0ff */
[----:B------:R-:W3:Y:S02]  /*0b00*/  LDG.E.64 R4, desc[UR4][R4.64] ;  /* 0x0000000404047981 */ /* 0x000ee4000c1e1b00 */
[----:B------:R-:W-:-:S02]  /*0b10*/  IMAD.WIDE.U32 R30, R159, 0x4, R26 ;  /* 0x000000049f1e7825 */ /* 0x000fc400078e001a */
[----:B------:R-:W4:Y:S02]  /*0b20*/  LDG.E.64 R18, desc[UR4][R18.64] ;  /* 0x0000000412127981 */ /* 0x000f24000c1e1b00 */
[--C-:B------:R-:W-:Y:S01]  /*0b30*/  IMAD.WIDE.U32 R6, R157, 0x8, R22.reuse ;  /* 0x000000089d067825 */ /* 0x100fe200078e0016 */
[----:B0-----:R-:W0:Y:S01]  /*0b40*/  LDC.64 R24, c[0x0][0x3a0] ;  /* 0x0000e800ff187b82 */ /* 0x001e220000000a00 */
[----:B------:R1:W4:Y:S02]  /*0b50*/  LDG.E R136, desc[UR4][R30.64] ;  /* 0x000000041e887981 */ /* 0x000324000c1e1900 */
[----:B------:R-:W-:Y:S02]  /*0b60*/  IMAD.WIDE.U32 R20, R139, 0x8, R22 ;  /* 0x000000088b147825 */ /* 0x000fe400078e0016 */
[----:B------:R-:W4:Y:S02]  /*0b70*/  LDG.E.64 R6, desc[UR4][R6.64] ;  /* 0x0000000406067981 */ /* 0x000f24000c1e1b00 */
[----:B------:R-:W-:-:S02]  /*0b80*/  IMAD.WIDE.U32 R34, R157, 0x4, R26 ;  /* 0x000000049d227825 */ /* 0x000fc400078e001a */
[----:B------:R-:W4:Y:S02]  /*0b90*/  LDG.E.64 R20, desc[UR4][R20.64] ;  /* 0x0000000414147981 */ /* 0x000f24000c1e1b00 */
[----:B------:R-:W-:Y:S02]  /*0ba0*/  IMAD.WIDE.U32 R8, R155, 0x8, R22 ;  /* 0x000000089b087825 */ /* 0x000fe400078e0016 */
[----:B------:R-:W4:Y:S01]  /*0bb0*/  LDG.E R138, desc[UR4][R34.64] ;  /* 0x00000004228a7981 */ /* 0x000f22000c1e1900 */
[----:B------:R-:W-:Y:S01]  /*0bc0*/  IADD3 R153, PT, PT, R161, 0x1000, RZ ;  /* 0x00001000a1997810 */ /* 0x000fe20007ffe0ff */
[--C-:B------:R-:W-:Y:S02]  /*0bd0*/  IMAD.WIDE.U32 R150, R155, 0x4, R26.reuse ;  /* 0x000000049b967825 */ /* 0x100fe400078e001a */
[----:B------:R-:W4:Y:S02]  /*0be0*/  LDG.E.64 R8, desc[UR4][R8.64] ;  /* 0x0000000408087981 */ /* 0x000f24000c1e1b00 */
[----:B-1----:R-:W-:Y:S01]  /*0bf0*/  IMAD.WIDE.U32 R30, R141, 0x4, R26 ;  /* 0x000000048d1e7825 */ /* 0x002fe200078e001a */
[----:B------:R-:W-:Y:S01]  /*0c00*/  IADD3 R143, PT, PT, R161, 0x1c00, RZ ;  /* 0x00001c00a18f7810 */ /* 0x000fe20007ffe0ff */
[----:B------:R-:W4:Y:S02]  /*0c10*/  LDG.E R140, desc[UR4][R150.64] ;  /* 0x00000004968c7981 */ /* 0x000f24000c1e1900 */
[----:B------:R-:W-:-:S02]  /*0c20*/  IMAD.WIDE.U32 R10, R153, 0x8, R22 ;  /* 0x00000008990a7825 */ /* 0x000fc400078e0016 */
[----:B------:R-:W4:Y:S02]  /*0c30*/  LDG.E R152, desc[UR4][R30.64] ;  /* 0x000000041e987981 */ /* 0x000f24000c1e1900 */
[----:B------:R-:W-:Y:S01]  /*0c40*/  IMAD.WIDE.U32 R32, R153, 0x4, R26 ;  /* 0x0000000499207825 */ /* 0x000fe200078e001a */
[----:B------:R-:W-:Y:S01]  /*0c50*/  IADD3 R149, PT, PT, R161, 0x1400, RZ ;  /* 0x00001400a1957810 */ /* 0x000fe20007ffe0ff */
[----:B------:R-:W4:Y:S02]  /*0c60*/  LDG.E.64 R10, desc[UR4][R10.64] ;  /* 0x000000040a0a7981 */ /* 0x000f24000c1e1b00 */
[----:B------:R-:W-:Y:S01]  /*0c70*/  IMAD.WIDE.U32 R16, R143, 0x8, R22 ;  /* 0x000000088f107825 */ /* 0x000fe200078e0016 */
[----:B------:R-:W-:Y:S01]  /*0c80*/  IADD3 R147, PT, PT, R161, 0x1800, RZ ;  /* 0x00001800a1937810 */ /* 0x000fe20007ffe0ff */
[----:B------:R-:W4:Y:S02]  /*0c90*/  LDG.E R142, desc[UR4][R32.64] ;  /* 0x00000004208e7981 */ /* 0x000f24000c1e1900 */
[--C-:B------:R-:W-:Y:S01]  /*0ca0*/  IMAD.WIDE.U32 R162, R139, 0x4, R26.reuse ;  /* 0x000000048ba27825 */ /* 0x100fe200078e001a */
[----:B------:R-:W-:Y:S01]  /*0cb0*/  IADD3 R137, PT, PT, R161, 0x2800, RZ ;  /* 0x00002800a1897810 */ /* 0x000fe20007ffe0ff */
[----:B------:R-:W4:Y:S02]  /*0cc0*/  LDG.E.64 R16, desc[UR4][R16.64] ;  /* 0x0000000410107981 */ /* 0x000f24000c1e1b00 */
[----:B------:R-:W-:-:S02]  /*0cd0*/  IMAD.WIDE.U32 R28, R149, 0x4, R26 ;  /* 0x00000004951c7825 */ /* 0x000fc400078e001a */
[----:B------:R0:W4:Y:S02]  /*0ce0*/  LDG.E R183, desc[UR4][R162.64] ;  /* 0x00000004a2b77981 */ /* 0x000124000c1e1900 */
[C---:B------:R-:W-:Y:S02]  /*0cf0*/  IMAD.WIDE.U32 R14, R147.reuse, 0x8, R22 ;  /* 0x00000008930e7825 */ /* 0x040fe400078e0016 */
[----:B------:R1:W4:Y:S02]  /*0d00*/  LDG.E R146, desc[UR4][R28.64] ;  /* 0x000000041c927981 */ /* 0x000324000c1e1900 */
[----:B------:R-:W-:Y:S02]  /*0d10*/  IMAD.WIDE.U32 R132, R147, 0x4, R26 ;  /* 0x0000000493847825 */ /* 0x000fe400078e001a */
[----:B------:R-:W4:Y:S02]  /*0d20*/  LDG.E.64 R14, desc[UR4][R14.64] ;  /* 0x000000040e0e7981 */ /* 0x000f24000c1e1b00 */
[----:B0-----:R-:W-:-:S02]  /*0d30*/  IMAD.WIDE R162, R129, 0x4, R24 ;  /* 0x0000000481a27825 */ /* 0x001fc400078e0218 */
[----:B------:R0:W4:Y:S02]  /*0d40*/  LDG.E R148, desc[UR4][R132.64] ;  /* 0x0000000484947981 */ /* 0x000124000c1e1900 */
[----:B------:R-:W-:-:S04]  /*0d50*/  IMAD.WIDE.U32 R24, R137, 0x8, R22 ;  /* 0x0000000889187825 */ /* 0x000fc800078e0016 */
[----:B------:R-:W-:Y:S02]  /*0d60*/  IMAD.WIDE.U32 R12, R149, 0x8, R22 ;  /* 0x00000008950c7825 */ /* 0x000fe400078e0016 */
[----:B------:R-:W4:Y:S04]  /*0d70*/  LDG.E.64 R24, desc[UR4][R24.64] ;  /* 0x0000000418187981 */ /* 0x000f28000c1e1b00 */
[----:B------:R-:W4:Y:S01]  /*0d80*/  LDG.E R132, desc[UR4][R162.64] ;  /* 0x00000004a2847981 */ /* 0x000f22000c1e1900 */
[----:B------:R-:W-:-:S03]  /*0d90*/  IMAD.WIDE.U32 R144, R143, 0x4, R26 ;  /* 0x000000048f907825 */ /* 0x000fc600078e001a */
[----:B------:R-:W4:Y:S04]  /*0da0*/  LDG.E.64 R12, desc[UR4][R12.64] ;  /* 0x000000040c0c7981 */ /* 0x000f28000c1e1b00 */
[----:B------:R0:W4:Y:S01]  /*0db0*/  LDG.E R144, desc[UR4][R144.64] ;  /* 0x0000000490907981 */ /* 0x000122000c1e1900 */
[----:B------:R-:W-:Y:S01]  /*0dc0*/  IMAD.WIDE.U32 R34, R137, 0x4, R26 ;  /* 0x0000000489227825 */ /* 0x000fe200078e001a */
[----:B------:R-:W-:-:S04]  /*0dd0*/  IADD3 R131, PT, PT, R161, 0x2c00, RZ ;  /* 0x00002c00a1837810 */ /* 0x000fc80007ffe0ff */
[----:B------:R0:W4:Y:S01]  /*0de0*/  LDG.E R185, desc[UR4][R34.64] ;  /* 0x0000000422b97981 */ /* 0x000122000c1e1900 */
[----:B------:R-:W-:Y:S01]  /*0df0*/  IMAD.WIDE.U32 R32, R131, 0x4, R26 ;  /* 0x0000000483207825 */ /* 0x000fe200078e001a */
[----:B------:R-:W-:-:S04]  /*0e00*/  IADD3 R135, PT, PT, R161, 0x3000, RZ ;  /* 0x00003000a1877810 */ /* 0x000fc80007ffe0ff */
[----:B------:R0:W4:Y:S01]  /*0e10*/  LDG.E R187, desc[UR4][R32.64] ;  /* 0x0000000420bb7981 */ /* 0x000122000c1e1900 */
[----:B-1----:R-:W-:-:S05]  /*0e20*/  IMAD.WIDE.U32 R28, R135, 0x4, R26 ;  /* 0x00000004871c7825 */ /* 0x002fca00078e001a */
[----:B------:R-:W4:Y:S01]  /*0e30*/  LDG.E R189, desc[UR4][R28.64] ;  /* 0x000000041cbd7981 */ /* 0x000f22000c1e1900 */
[C---:B0-----:R-:W-:Y:S02]  /*0e40*/  IADD3 R133, PT, PT, R161.reuse, 0x3400, RZ ;  /* 0x00003400a1857810 */ /* 0x041fe40007ffe0ff */
[----:B------:R-:W-:-:S03]  /*0e50*/  IADD3 R145, PT, PT, R161, 0x3800, RZ ;  /* 0x00003800a1917810 */ /* 0x000fc60007ffe0ff */
[----:B------:R-:W-:-:S05]  /*0e60*/  IMAD.WIDE.U32 R30, R133, 0x4, R26 ;  /* 0x00000004851e7825 */ /* 0x000fca00078e001a */
[----:B------:R-:W4:Y:S01]  /*0e70*/  LDG.E R193, desc[UR4][R30.64] ;  /* 0x000000041ec17981 */ /* 0x000f22000c1e1900 */
[----:B------:R-:W-:-:S04]  /*0e80*/  IMAD.WIDE.U32 R150, R145, 0x4, R26 ;  /* 0x0000000491967825 */ /* 0x000fc800078e001a */
[--C-:B------:R-:W-:Y:S01]  /*0e90*/  IMAD.WIDE.U32 R26, R131, 0x8, R22.reuse ;  /* 0x00000008831a7825 */ /* 0x100fe200078e0016 */
[----:B------:R5:W4:Y:S05]  /*0ea0*/  LDG.E R197, desc[UR4][R150.64] ;  /* 0x0000000496c57981 */ /* 0x000b2a000c1e1900 */
[----:B------:R-:W4:Y:S01]  /*0eb0*/  LDG.E.64 R26, desc[UR4][R26.64] ;  /* 0x000000041a1a7981 */ /* 0x000f22000c1e1b00 */
[----:B------:R-:W-:-:S05]  /*0ec0*/  IMAD.WIDE.U32 R34, R135, 0x8, R22 ;  /* 0x0000000887227825 */ /* 0x000fca00078e0016 */
[----:B------:R-:W4:Y:S01]  /*0ed0*/  LDG.E.64 R28, desc[UR4][R34.64] ;  /* 0x00000004221c7981 */ /* 0x000f22000c1e1b00 */
[----:B------:R-:W-:-:S04]  /*0ee0*/  IMAD.WIDE.U32 R32, R133, 0x8, R22 ;  /* 0x0000000885207825 */ /* 0x000fc800078e0016 */
[----:B------:R-:W-:Y:S01]  /*0ef0*/  IMAD.WIDE.U32 R22, R145, 0x8, R22 ;  /* 0x0000000891167825 */ /* 0x000fe200078e0016 */
[----:B------:R0:W4:Y:S05]  /*0f00*/  LDG.E.64 R30, desc[UR4][R32.64] ;  /* 0x00000004201e7981 */ /* 0x00012a000c1e1b00 */
[----:B------:R-:W4:Y:S01]  /*0f10*/  LDG.E.64 R22, desc[UR4][R22.64] ;  /* 0x0000000416167981 */ /* 0x000f22000c1e1b00 */
[C---:B-----5:R-:W-:Y:S01]  /*0f20*/  FADD R151, -R134.reuse, R2 ;  /* 0x0000000286977221 */ /* 0x060fe20000000100 */
[----:B------:R-:W-:Y:S01]  /*0f30*/  FADD R165, -R134, R3 ;  /* 0x0000000386a57221 */ /* 0x000fe20000000100 */
[--C-:B--2---:R-:W-:Y:S02]  /*0f40*/  HADD2.F32 R2, -RZ, R0.reuse.H0_H0 ;  /* 0x20000000ff027230 */ /* 0x104fe40000004100 */
[----:B------:R-:W-:-:S03]  /*0f50*/  HADD2.F32 R3, -RZ, R0.H1_H1 ;  /* 0x30000000ff037230 */ /* 0x000fc60000004100 */
[----:B------:R-:W-:Y:S01]  /*0f60*/  FMUL R163, R38, R2 ;  /* 0x0000000226a37220 */ /* 0x000fe20000400000 */
[C---:B---3--:R-:W-:Y:S01]  /*0f70*/  FADD R167, -R134.reuse, R4 ;  /* 0x0000000486a77221 */ /* 0x048fe20000000100 */
[----:B------:R-:W-:Y:S01]  /*0f80*/  FMUL R160, R39, R3 ;  /* 0x0000000327a07220 */ /* 0x000fe20000400000 */
[C---:B----4-:R-:W-:Y:S01]  /*0f90*/  FADD R199, -R134.reuse, R19 ;  /* 0x0000001386c77221 */ /* 0x050fe20000000100 */
[----:B------:R-:W-:Y:S01]  /*0fa0*/  FADD R19, RZ, R163 ;  /* 0x000000a3ff137221 */ /* 0x000fe20000000000 */
[--C-:B------:R-:W-:Y:S02]  /*0fb0*/  HADD2.F32 R4, -RZ, R136.reuse.H0_H0 ;  /* 0x20000088ff047230 */ /* 0x100fe40000004100 */
[----:B------:R-:W-:Y:S01]  /*0fc0*/  FADD R207, -R134, R6 ;  /* 0x0000000686cf7221 */ /* 0x000fe20000000100 */
[----:B------:R-:W-:Y:S02]  /*0fd0*/  HADD2.F32 R6, -RZ, R136.H1_H1 ;  /* 0x30000088ff067230 */ /* 0x000fe40000004100 */
[----:B------:R-:W-:Y:S01]  /*0fe0*/  FMUL R158, R40, R4 ;  /* 0x00000004289e7220 */ /* 0x000fe20000400000 */
[C---:B------:R-:W-:Y:S01]  /*0ff0*/  FADD R191, -R134.reuse, R21 ;  /* 0x0000001586bf7221 */ /* 0x040fe20000000100 */
[----:B------:R-:W-:Y:S01]  /*1000*/  FADD R21, R19, R160 ;  /* 0x000000a013157221 */ /* 0x000fe20000000000 */
[----:B------:R-:W-:Y:S01]  /*1010*/  FADD R169, -R134, R5 ;  /* 0x0000000586a97221 */ /* 0x000fe20000000100 */
[----:B------:R-:W-:Y:S01]  /*1020*/  FMUL R156, R41, R6 ;  /* 0x00000006299c7220 */ /* 0x000fe20000400000 */
[----:B------:R-:W-:-:S02]  /*1030*/  HADD2.F32 R5, -RZ, R138.H0_H0 ;  /* 0x2000008aff057230 */ /* 0x000fc40000004100 */
[----:B------:R-:W-:Y:S01]  /*1040*/  FADD R21, R21, R158 ;  /* 0x0000009e15157221 */ /* 0x000fe20000000000 */
[----:B------:R-:W-:Y:S01]  /*1050*/  FADD R211, -R134, R8 ;  /* 0x0000000886d37221 */ /* 0x000fe20000000100 */
[----:B------:R-:W-:Y:S02]  /*1060*/  HADD2.F32 R8, -RZ, R138.H1_H1 ;  /* 0x3000008aff087230 */ /* 0x000fe40000004100 */
[----:B------:R-:W-:Y:S01]  /*1070*/  FMUL R154, R42, R5 ;  /* 0x000000052a9a7220 */ /* 0x000fe20000400000 */
[----:B------:R-:W-:Y:S01]  /*1080*/  FADD R21, R21, R156 ;  /* 0x0000009c15157221 */ /* 0x000fe20000000000 */
[C---:B------:R-:W-:Y:S01]  /*1090*/  FADD R209, -R134.reuse, R7 ;  /* 0x0000000786d17221 */ /* 0x040fe20000000100 */
[----:B------:R-:W-:Y:S01]  /*10a0*/  FADD R201, -R134, R18 ;  /* 0x0000001286c97221 */ /* 0x000fe20000000100 */
[----:B------:R-:W-:Y:S02]  /*10b0*/  HADD2.F32 R7, -RZ, R140.H0_H0 ;  /* 0x2000008cff077230 */ /* 0x000fe40000004100 */
[----:B------:R-:W-:Y:S01]  /*10c0*/  FADD R21, R21, R154 ;  /* 0x0000009a15157221 */ /* 0x000fe20000000000 */
[----:B------:R-:W-:-:S02]  /*10d0*/  HADD2.F32 R18, -RZ, R152.H0_H0 ;  /* 0x20000098ff127230 */ /* 0x000fc40000004100 */
[----:B------:R-:W-:Y:S02]  /*10e0*/  HADD2.F32 R19, -RZ, R152.H1_H1 ;  /* 0x30000098ff137230 */ /* 0x000fe40000004100 */
[----:B------:R-:W-:Y:S01]  /*10f0*/  FMUL R152, R43, R8 ;  /* 0x000000082b987220 */ /* 0x000fe20000400000 */
[----:B------:R-:W-:Y:S01]  /*1100*/  FADD R213, -R134, R9 ;  /* 0x0000000986d57221 */ /* 0x000fe20000000100 */
[----:B------:R-:W-:Y:S02]  /*1110*/  HADD2.F32 R9, -RZ, R140.H1_H1 ;  /* 0x3000008cff097230 */ /* 0x000fe40000004100 */
[----:B------:R-:W-:Y:S01]  /*1120*/  FMUL R150, R44, R7 ;  /* 0x000000072c967220 */ /* 0x000fe20000400000 */
[----:B------:R-:W-:Y:S01]  /*1130*/  FADD R21, R21, R152 ;  /* 0x0000009815157221 */ /* 0x000fe20000000000 */
[C---:B------:R-:W-:Y:S01]  /*1140*/  FADD R215, -R134.reuse, R10 ;  /* 0x0000000a86d77221 */ /* 0x040fe20000000100 */
[--C-:B------:R-:W-:Y:S02]  /*1150*/  HADD2.F32 R10, -RZ, R142.reuse.H0_H0 ;  /* 0x2000008eff0a7230 */ /* 0x100fe40000004100 */
[----:B0-----:R-:W-:Y:S01]  /*1160*/  FMUL R33, R45, R9 ;  /* 0x000000092d217220 */ /* 0x001fe20000400000 */
[----:B------:R-:W-:Y:S01]  /*1170*/  FADD R0, R21, R150 ;  /* 0x0000009615007221 */ /* 0x000fe20000000000 */
[----:B------:R-:W-:Y:S01]  /*1180*/  FADD R179, -R134, R17 ;  /* 0x0000001186b37221 */ /* 0x000fe20000000100 */
[----:B------:R-:W-:-:S02]  /*1190*/  HADD2.F32 R17, -RZ, R142.H1_H1 ;  /* 0x3000008eff117230 */ /* 0x000fc40000004100 */
[----:B------:R-:W-:Y:S01]  /*11a0*/  FMUL R32, R46, R10 ;  /* 0x0000000a2e207220 */ /* 0x000fe20000400000 */
[----:B------:R-:W-:Y:S01]  /*11b0*/  FADD R35, R0, R33 ;  /* 0x0000002100237221 */ /* 0x000fe20000000000 */
[C---:B------:R-:W-:Y:S01]  /*11c0*/  FADD R203, -R134.reuse, R16 ;  /* 0x0000001086cb7221 */ /* 0x040fe20000000100 */
[----:B------:R-:W-:Y:S02]  /*11d0*/  FMUL R21, R47, R17 ;  /* 0x000000112f157220 */ /* 0x000fe40000400000 */
[----:B------:R-:W-:Y:S01]  /*11e0*/  FADD R34, R35, R32 ;  /* 0x0000002023227221 */ /* 0x000fe20000000000 */
[--C-:B------:R-:W-:Y:S02]  /*11f0*/  HADD2.F32 R16, -RZ, R146.reuse.H0_H0 ;  /* 0x20000092ff107230 */ /* 0x100fe40000004100 */
[C---:B------:R-:W-:Y:S01]  /*1200*/  FADD R195, -R134.reuse, R20 ;  /* 0x0000001486c37221 */ /* 0x040fe20000000100 */
[----:B------:R-:W-:Y:S01]  /*1210*/  FADD R181, -R134, R15 ;  /* 0x0000000f86b57221 */ /* 0x000fe20000000100 */
[----:B------:R-:W-:-:S02]  /*1220*/  HADD2.F32 R15, -RZ, R146.H1_H1 ;  /* 0x30000092ff0f7230 */ /* 0x000fc40000004100 */
[----:B------:R-:W-:Y:S01]  /*1230*/  FMUL R20, R48, R16 ;  /* 0x0000001030147220 */ /* 0x000fe20000400000 */
[----:B------:R-:W-:Y:S01]  /*1240*/  FADD R35, R34, R21 ;  /* 0x0000001522237221 */ /* 0x000fe20000000000 */
[C---:B------:R-:W-:Y:S01]  /*1250*/  FADD R175, -R134.reuse, R14 ;  /* 0x0000000e86af7221 */ /* 0x040fe20000000100 */
[--C-:B------:R-:W-:Y:S02]  /*1260*/  HADD2.F32 R14, -RZ, R148.reuse.H0_H0 ;  /* 0x20000094ff0e7230 */ /* 0x100fe40000004100 */
[----:B------:R-:W-:Y:S01]  /*1270*/  FADD R205, -R134, R24 ;  /* 0x0000001886cd7221 */ /* 0x000fe20000000100 */
[C---:B------:R-:W-:Y:S01]  /*1280*/  FMUL R0, R132.reuse, R151 ;  /* 0x0000009784007220 */ /* 0x040fe20000400000 */
[----:B------:R-:W-:Y:S01]  /*1290*/  FMUL R151, R132, R165 ;  /* 0x000000a584977220 */ /* 0x000fe20000400000 */
[----:B------:R-:W-:Y:S01]  /*12a0*/  FADD R165, R35, R20 ;  /* 0x0000001423a57221 */ /* 0x000fe20000000000 */
[----:B------:R-:W-:Y:S01]  /*12b0*/  FADD R177, -R134, R13 ;  /* 0x0000000d86b17221 */ /* 0x000fe20000000100 */
[----:B------:R-:W-:Y:S01]  /*12c0*/  FFMA R24, R0, R163, RZ ;  /* 0x000000a300187223 */ /* 0x000fe200000000ff */
[----:B------:R-:W-:-:S02]  /*12d0*/  HADD2.F32 R13, -RZ, R148.H1_H1 ;  /* 0x30000094ff0d7230 */ /* 0x000fc40000004100 */
[----:B------:R-:W-:Y:S01]  /*12e0*/  FMUL R148, R49, R15 ;  /* 0x0000000f31947220 */ /* 0x000fe20000400000 */
        /* <DEDUP_REMOVED lines=8> */
[--C-:B------:R-:W-:Y:S02]  /*1370*/  HADD2.F32 R12, -RZ, R144.reuse.H0_H0 ;  /* 0x20000090ff0c7230 */ /* 0x100fe40000004100 */
[----:B------:R-:W-:Y:S01]  /*1380*/  FADD R165, R165, R146 ;  /* 0x00000092a5a57221 */ /* 0x000fe20000000000 */
[----:B------:R-:W-:-:S02]  /*1390*/  HADD2.F32 R11, -RZ, R144.H1_H1 ;  /* 0x30000090ff0b7230 */ /* 0x000fc40000004100 */
        /* <DEDUP_REMOVED lines=52> */
[----:B------:R-:W-:Y:S01]  /*16e0*/  FMUL R203, R132, R179 ;  /* 0x000000b384cb7220 */ /* 0x000fe20000400000 */
[----:B------:R-:W-:Y:S02]  /*16f0*/  FFMA R194, R190, R142, R207 ;  /* 0x0000008ebec27223 */ /* 0x000fe400000000cf */
[----:B------:R-:W-:Y:S01]  /*1700*/  FADD R207, R196, R175 ;  /* 0x000000afc4cf7221 */ /* 0x000fe20000000000 */
[C---:B------:R-:W-:Y:S01]  /*1710*/  FMUL R196, R132.reuse, R201 ;  /* 0x000000c984c47220 */ /* 0x040fe20000400000 */
[----:B------:R-:W-:Y:S01]  /*1720*/  FFMA R201, R203, R140, R194 ;  /* 0x0000008ccbc97223 */ /* 0x000fe200000000c2 */
[----:B------:R-:W-:Y:S01]  /*1730*/  FMUL R199, R132, R199 ;  /* 0x000000c784c77220 */ /* 0x000fe20000400000 */
[----:B------:R-:W-:-:S02]  /*1740*/  HADD2.F32 R189, -RZ, R189.H1_H1 ;  /* 0x300000bdffbd7230 */ /* 0x000fc40000004100 */
[----:B------:R-:W-:Y:S01]  /*1750*/  FFMA R202, R196, R138, R201 ;  /* 0x0000008ac4ca7223 */ /* 0x000fe200000000c9 */
[C---:B------:R-:W-:Y:S01]  /*1760*/  FMUL R200, R132.reuse, R195 ;  /* 0x000000c384c87220 */ /* 0x040fe20000400000 */
[--C-:B------:R-:W-:Y:S02]  /*1770*/  HADD2.F32 R188, -RZ, R193.reuse.H0_H0 ;  /* 0x200000c1ffbc7230 */ /* 0x100fe40000004100 */
[----:B------:R-:W-:Y:S01]  /*1780*/  FFMA R201, R199, R136, R202 ;  /* 0x00000088c7c97223 */ /* 0x000fe200000000ca */
[----:B------:R-:W-:Y:S01]  /*1790*/  FMUL R176, R63, R189 ;  /* 0x000000bd3fb07220 */ /* 0x000fe20000400000 */
[----:B------:R-:W-:Y:S02]  /*17a0*/  FMUL R191, R132, R191 ;  /* 0x000000bf84bf7220 */ /* 0x000fe40000400000 */
[----:B------:R-:W-:Y:S01]  /*17b0*/  FFMA R204, R200, R35, R201 ;  /* 0x00000023c8cc7223 */ /* 0x000fe200000000c9 */
[----:B------:R-:W-:Y:S02]  /*17c0*/  HADD2.F32 R193, -RZ, R193.H1_H1 ;  /* 0x300000c1ffc17230 */ /* 0x000fe40000004100 */
[----:B------:R-:W-:Y:S01]  /*17d0*/  FMUL R179, R64, R188 ;  /* 0x000000bc40b37220 */ /* 0x000fe20000400000 */
[----:B------:R-:W-:Y:S01]  /*17e0*/  FADD R198, R207, R176 ;  /* 0x000000b0cfc67221 */ /* 0x000fe20000000000 */
[----:B------:R-:W-:Y:S01]  /*17f0*/  FADD R25, -R134, R25 ;  /* 0x0000001986197221 */ /* 0x000fe20000000100 */
[----:B------:R-:W-:Y:S01]  /*1800*/  FMUL R202, R132, R205 ;  /* 0x000000cd84ca7220 */ /* 0x000fe20000400000 */
[----:B------:R-:W-:Y:S01]  /*1810*/  FFMA R201, R191, R34, R204 ;  /* 0x00000022bfc97223 */ /* 0x000fe200000000cc */
[----:B------:R-:W-:-:S02]  /*1820*/  HADD2.F32 R192, -RZ, R197.H0_H0 ;  /* 0x200000c5ffc07230 */ /* 0x000fc40000004100 */
[----:B------:R-:W-:Y:S01]  /*1830*/  FMUL R194, R65, R193 ;  /* 0x000000c141c27220 */ /* 0x000fe20000400000 */
[----:B------:R-:W-:Y:S01]  /*1840*/  FADD R207, R198, R179 ;  /* 0x000000b3c6cf7221 */ /* 0x000fe20000000000 */
[----:B------:R-:W-:Y:S01]  /*1850*/  FADD R205, -R134, R26 ;  /* 0x0000001a86cd7221 */ /* 0x000fe20000000100 */
[----:B------:R-:W-:Y:S01]  /*1860*/  FMUL R25, R132, R25 ;  /* 0x0000001984197220 */ /* 0x000fe20000400000 */
[----:B------:R-:W-:Y:S01]  /*1870*/  FFMA R204, R202, R24, R201 ;  /* 0x00000018cacc7223 */ /* 0x000fe200000000c9 */
[----:B------:R-:W-:Y:S02]  /*1880*/  HADD2.F32 R197, -RZ, R197.H1_H1 ;  /* 0x300000c5ffc57230 */ /* 0x000fe40000004100 */
        /* <DEDUP_REMOVED lines=14> */
[----:B------:R-:W-:Y:S01]  /*1970*/  FADD R205, -R134, R30 ;  /* 0x0000001e86cd7221 */ /* 0x000fe20000000100 */
[----:B------:R-:W0:Y:S01]  /*1980*/  SHFL.DOWN PT, R207, R206, 0x10, 0x1f ;  /* 0x0a001f00cecf7f89 */ /* 0x000e2200000e0000 */
        /* <DEDUP_REMOVED lines=9> */
[C---:B------:R-:W-:Y:S02]  /*1a20*/  FMUL R134, R132.reuse, R205 ;  /* 0x000000cd84867220 */ /* 0x040fe40000400000 */
        /* <DEDUP_REMOVED lines=8> */
[----:B------:R-:W-:Y:S01]  /*1ab0*/  FADD R99, R2, R99 ;  /* 0x0000006302637221 */ /* 0x000fe20000000000 */
[----:B------:R-:W-:Y:S01]  /*1ac0*/  FFMA R69, R0, R2, R69 ;  /* 0x0000000200457223 */ /* 0x000fe20000000045 */
[----:B------:R-:W-:Y:S01]  /*1ad0*/  FADD R98, R3, R98 ;  /* 0x0000006203627221 */ /* 0x000fe20000000000 */
[----:B-1----:R-:W-:Y:S01]  /*1ae0*/  FADD R205, R207, R204 ;  /* 0x000000cccfcd7221 */ /* 0x002fe20000000000 */
[----:B------:R-:W-:Y:S01]  /*1af0*/  FFMA R128, R151, R3, R128 ;  /* 0x0000000397807223 */ /* 0x000fe20000000080 */
[----:B------:R-:W0:Y:S01]  /*1b00*/  SHFL.DOWN PT, R204, R201, 0x8, 0x1f ;  /* 0x09001f00c9cc7f89 */ /* 0x000e2200000e0000 */
[----:B------:R-:W-:Y:S01]  /*1b10*/  FADD R97, R4, R97 ;  /* 0x0000006104617221 */ /* 0x000fe20000000000 */
[----:B------:R-:W-:Y:S01]  /*1b20*/  FFMA R127, R170, R4, R127 ;  /* 0x00000004aa7f7223 */ /* 0x000fe2000000007f */
[----:B------:R-:W1:Y:S01]  /*1b30*/  LDC R22, c[0x0][0x380] ;  /* 0x0000e000ff167b82 */ /* 0x000e620000000800 */
[----:B------:R-:W2:Y:S01]  /*1b40*/  SHFL.DOWN PT, R206, R205, 0x4, 0x1f ;  /* 0x08801f00cdce7f89 */ /* 0x000ea200000e0000 */
[----:B0-----:R-:W-:-:S05]  /*1b50*/  FADD R204, R201, R204 ;  /* 0x000000ccc9cc7221 */ /* 0x001fca0000000000 */
[----:B------:R-:W0:Y:S01]  /*1b60*/  SHFL.DOWN PT, R207, R204, 0x4, 0x1f ;  /* 0x08801f00cccf7f89 */ /* 0x000e2200000e0000 */
[----:B--2---:R-:W-:-:S05]  /*1b70*/  FADD R206, R205, R206 ;  /* 0x000000cecdce7221 */ /* 0x004fca0000000000 */
[----:B------:R-:W2:Y:S01]  /*1b80*/  SHFL.DOWN PT, R209, R206, 0x2, 0x1f ;  /* 0x08401f00ced17f89 */ /* 0x000ea200000e0000 */
[----:B0-----:R-:W-:-:S05]  /*1b90*/  FADD R207, R204, R207 ;  /* 0x000000cfcccf7221 */ /* 0x001fca0000000000 */
[----:B------:R-:W0:Y:S01]  /*1ba0*/  SHFL.DOWN PT, R2, R207, 0x2, 0x1f ;  /* 0x08401f00cf027f89 */ /* 0x000e2200000e0000 */
[----:B--2---:R-:W-:Y:S01]  /*1bb0*/  FADD R209, R206, R209 ;  /* 0x000000d1ced17221 */ /* 0x004fe20000000000 */
[----:B------:R-:W-:Y:S01]  /*1bc0*/  LOP3.LUT P2, RZ, R130, 0x1f, RZ, 0xc0, !PT ;  /* 0x0000001f82ff7812 */ /* 0x000fe2000784c0ff */
[----:B0-----:R-:W-:-:S03]  /*1bd0*/  FADD R3, R207, R2 ;  /* 0x00000002cf037221 */ /* 0x001fc60000000000 */
        /* <DEDUP_REMOVED lines=71> */
.L_x_2824:
[----:B------:R-:W-:Y:S05]  /*2050*/  BSYNC.RECONVERGENT B0 ;  /* 0x0000000000007941 */ /* 0x000fea0003800200 */
.L_x_2823:
        /* <DEDUP_REMOVED lines=36> */
.L_x_2826:
[----:B------:R-:W-:Y:S05]  /*22a0*/  BSYNC.RECONVERGENT B0 ;  /* 0x0000000000007941 */ /* 0x000fea0003800200 */
.L_x_2825:
        /* <DEDUP_REMOVED lines=32> */
.L_x_2828:
[----:B0-----:R-:W2:Y:S04]  /*24b0*/  LDG.E.STRONG.GPU R4, desc[UR4][R2.64] ;  /* 0x0000000402047981 */ /* 0x001ea8000c1ef900 */
[----:B--2---:R-:W-:Y:S01]  /*24c0*/  CCTL.IVALL ;  /* 0x00000000ff00798f */ /* 0x004fe20002000000 */
[----:B------:R-:W-:Y:S05]  /*24d0*/  YIELD ;  /* 0x0000000000007946 */ /* 0x000fea0003800000 */
[----:B------:R-:W-:-:S13]  /*24e0*/  ISETP.NE.AND P2, PT, R4, R9, PT ;  /* 0x000000090400720c */ /* 0x000fda0003f45270 */
[----:B------:R-:W-:Y:S05]  /*24f0*/  @P2 BRA `(.L_x_2828) ;  /* 0xfffffffc00ec2947 */ /* 0x000fea000383ffff */
.L_x_2827:
        /* <DEDUP_REMOVED lines=131> */
[----:B------:R-:W-:Y:S01]  /*2d30*/  FMUL R141, R132, R187 ;  /* 0x000000bb848d7220 */ /* 0x000fe20000400000 */
[----:B------:R-:W-:Y:S01]  /*2d40*/  FADD R217, R198, -R217 ;  /* 0x800000d9c6d97221 */ /* 0x000fe20000000000 */
[----:B------:R3:W-:Y:S01]  /*2d50*/  STG.E.64 desc[UR4][R10.64], R136 ;  /* 0x000000880a007986 */ /* 0x0007e2000c101b04 */
[----:B------:R-:W-:-:S04]  /*2d60*/  IMAD.WIDE.U32 R14, R149, 0x8, R2 ;  /* 0x00000008950e7825 */ /* 0x000fc800078e0002 */
[C---:B0-----:R-:W-:Y:S01]  /*2d70*/  FMUL R4, R132.reuse, R197 ;  /* 0x000000c584047220 */ /* 0x041fe20000400000 */
[----:B------:R-:W-:Y:S01]  /*2d80*/  FMUL R5, R132, R199 ;  /* 0x000000c784057220 */ /* 0x000fe20000400000 */
[----:B------:R0:W-:Y:S01]  /*2d90*/  STG.E.64 desc[UR4][R12.64], R138 ;  /* 0x0000008a0c007986 */ /* 0x0001e2000c101b04 */
[----:B------:R-:W-:-:S04]  /*2da0*/  IMAD.WIDE.U32 R16, R147, 0x8, R2 ;  /* 0x0000000893107825 */ /* 0x000fc800078e0002 */
[C---:B-1----:R-:W-:Y:S01]  /*2db0*/  FMUL R6, R132.reuse, R201 ;  /* 0x000000c984067220 */ /* 0x042fe20000400000 */
[----:B------:R-:W-:Y:S01]  /*2dc0*/  FMUL R7, R132, R205 ;  /* 0x000000cd84077220 */ /* 0x000fe20000400000 */
[----:B------:R1:W-:Y:S01]  /*2dd0*/  STG.E.64 desc[UR4][R14.64], R140 ;  /* 0x0000008c0e007986 */ /* 0x0003e2000c101b04 */
[----:B------:R-:W-:-:S04]  /*2de0*/  IMAD.WIDE.U32 R18, R143, 0x8, R2 ;  /* 0x000000088f127825 */ /* 0x000fc800078e0002 */
[C---:B------:R-:W-:Y:S01]  /*2df0*/  FMUL R143, R132.reuse, R191 ;  /* 0x000000bf848f7220 */ /* 0x040fe20000400000 */
[C---:B--2---:R-:W-:Y:S01]  /*2e00*/  FMUL R8, R132.reuse, R207 ;  /* 0x000000cf84087220 */ /* 0x044fe20000400000 */
[----:B------:R-:W-:Y:S01]  /*2e10*/  FMUL R9, R132, R209 ;  /* 0x000000d184097220 */ /* 0x000fe20000400000 */
[----:B------:R-:W-:-:S04]  /*2e20*/  IMAD.WIDE.U32 R32, R133, 0x8, R2 ;  /* 0x0000000885207825 */ /* 0x000fc800078e0002 */
[C---:B---3--:R-:W-:Y:S01]  /*2e30*/  FMUL R10, R132.reuse, R171 ;  /* 0x000000ab840a7220 */ /* 0x048fe20000400000 */
[----:B------:R-:W-:Y:S01]  /*2e40*/  STG.E.64 desc[UR4][R16.64], R142 ;  /* 0x0000008e10007986 */ /* 0x000fe2000c101b04 */
[----:B------:R-:W-:Y:S01]  /*2e50*/  FMUL R11, R132, R211 ;  /* 0x000000d3840b7220 */ /* 0x000fe20000400000 */
[----:B------:R-:W-:-:S04]  /*2e60*/  IMAD.WIDE.U32 R2, R145, 0x8, R2 ;  /* 0x0000000891027825 */ /* 0x000fc800078e0002 */
[C---:B------:R-:W-:Y:S01]  /*2e70*/  FMUL R145, R132.reuse, R203 ;  /* 0x000000cb84917220 */ /* 0x040fe20000400000 */
[C---:B0-----:R-:W-:Y:S01]  /*2e80*/  FMUL R12, R132.reuse, R175 ;  /* 0x000000af840c7220 */ /* 0x041fe20000400000 */
[C---:B------:R-:W-:Y:S01]  /*2e90*/  FMUL R13, R132.reuse, R213 ;  /* 0x000000d5840d7220 */ /* 0x040fe20000400000 */
[C---:B-1----:R-:W-:Y:S02]  /*2ea0*/  FMUL R14, R132.reuse, R179 ;  /* 0x000000b3840e7220 */ /* 0x042fe40000400000 */
[----:B------:R-:W-:Y:S01]  /*2eb0*/  STG.E.64 desc[UR4][R18.64], R144 ;  /* 0x0000009012007986 */ /* 0x000fe2000c101b04 */
[----:B------:R-:W-:-:S03]  /*2ec0*/  FMUL R15, R132, R215 ;  /* 0x000000d7840f7220 */ /* 0x000fc60000400000 */
[----:B------:R0:W-:Y:S04]  /*2ed0*/  STG.E.64 desc[UR4][R20.64], R4 ;  /* 0x0000000414007986 */ /* 0x0001e8000c101b04 */
        /* <DEDUP_REMOVED lines=69> */
.L_x_2822:
        /* <DEDUP_REMOVED lines=79> */
.L_x_2830:
        /* <DEDUP_REMOVED lines=14> */
.L_x_4859:


//--------------------- .text._ZN18transformer_engine13normalization28ln_bwd_finalize_tuned_kernelINS0_22Kernel_traits_finalizeILj30720E6__halfS3_S3_fjLj1024ELj4ENS0_18Kernel_traits_baseILj30720ES3_S3_S3_fjLj1024EEEEEEEvNS0_20BackwardKernelParamsE --------------------------
	.section	.text._ZN18transformer_engine13normalization28ln_bwd_finalize_tuned_kernelINS0_22Kernel_traits_finalizeILj30720E6__halfS3_S3_fjLj1024ELj4ENS0_18Kernel_traits_baseILj30720ES3_S3_S3_fjLj1024EEEEEEEvNS0_20BackwardKernelParamsE,"ax",@progbits
	.align	128
        .global         _ZN18transformer_engine13normalization28ln_bwd_finalize_tuned_kernelINS0_22Kernel_traits_finalizeILj30720E6__halfS3_S3_fjLj1024ELj4ENS0_18Kernel_traits_baseILj30720ES3_S3_S3_fjLj1024EEEEEEEvNS0_20BackwardKernelParamsE
        .type           _ZN18transformer_engine13normalization28ln_bwd_finalize_tuned_kernelINS0_22Kernel_traits_finalizeILj30720E6__halfS3_S3_fjLj1024ELj4ENS0_18Kernel_traits_baseILj30720ES3_S3_S3_fjLj1024EEEEEEEvNS0_20BackwardKernelParamsE,@function
        .size           _ZN18transformer_engine13normalization28ln_bwd_finalize_tuned_kernelINS0_22Kernel_traits_finalizeILj30720E6__halfS3_S3_fjLj1024ELj4ENS0_18Kernel_traits_baseILj30720ES3_S3_S3_fjLj1024EEEEEEEvNS0_20BackwardKernelParamsE,(.L_x_4860 - _ZN18transformer_engine13normalization28ln_bwd_finalize_tuned_kernelINS0_22Kernel_traits_finalizeILj30720E6__halfS3_S3_fjLj1024ELj4ENS0_18Kernel_traits_baseILj30720ES3_S3_S3_fjLj1024EEEEEEEvNS0_20BackwardKernelParamsE)
        .other          _ZN18transformer_engine13normalization28ln_bwd_finalize_tuned_kernelINS0_22Kernel_traits_finalizeILj30720E6__halfS3_S3_fjLj1024ELj4ENS0_18Kernel_traits_baseILj30720ES3_S3_S3_fjLj1024EEEEEEEvNS0_20BackwardKernelParamsE,@"STO_CUDA_ENTRY STV_DEFAULT"
_ZN18transformer_engine13normalization28ln_bwd_finalize_tuned_kernelINS0_22Kernel_traits_finalizeILj30720E6__halfS3_S3_fjLj1024ELj4ENS0_18Kernel_traits_baseILj30720ES3_S3_S3_fjLj1024EEEEEEEvNS0_20BackwardKernelParamsE:
.text._ZN18transformer_engine13normalization28ln_bwd_finalize_tuned_kernelINS0_22Kernel_traits_finalizeILj30720E6__halfS3_S3_fjLj1024ELj4ENS0_18Kernel_traits_baseILj30720ES3_S3_S3_fjLj1024EEEEEEEvNS0_20BackwardKernelParamsE:
        /* <DEDUP_REMOVED lines=35> */
.L_x_2835:
        /* <DEDUP_REMOVED lines=118> */
.L_x_2834:
[----:B------:R-:W-:Y:S05]  /*0990*/  BSYNC.RECONVERGENT B1 ;  /* 0x0000000000017941 */ /* 0x000fea0003800200 */
.L_x_2833:
        /* <DEDUP_REMOVED lines=65> */
.L_x_2837:
[----:B------:R-:W-:Y:S05]  /*0db0*/  BSYNC.RECONVERGENT B1 ;  /* 0x0000000000017941 */ /* 0x000fea0003800200 */
.L_x_2836:
        /* <DEDUP_REMOVED lines=37> */
.L_x_2839:
[----:B------:R-:W-:Y:S05]  /*1010*/  BSYNC.RECONVERGENT B1 ;  /* 0x0000000000017941 */ /* 0x000fea0003800200 */
.L_x_2838:
[----:B------:R-:W-:Y:S05]  /*1020*/  @!P1 BRA `(.L_x_2832) ;  /* 0x00000000003c9947 */ /* 0x000fea0003800000 */
[----:B------:R-:W0:Y:S01]  /*1030*/  LDC.64 R6, c[0x0][0x3d8] ;  /* 0x0000f600ff067b82 */ /* 0x000e220000000a00 */
[----:B------:R-:W-:Y:S01]  /*1040*/  IMAD R2, R15, 0x7800, R11 ;  /* 0x000078000f027824 */ /* 0x000fe200078e020b */
[----:B------:R-:W-:-:S04]  /*1050*/  IADD3 R24, PT, PT, -R24, RZ, RZ ;  /* 0x000000ff18187210 */ /* 0x000fc80007ffe1ff */
[----:B------:R-:W-:Y:S02]  /*1060*/  IADD3 R11, PT, PT, R13, R2, RZ ;  /* 0x000000020d0b7210 */ /* 0x000fe40007ffe0ff */
[----:B------:R-:W1:Y:S05]  /*1070*/  LDC.64 R8, c[0x0][0x3e0] ;  /* 0x0000f800ff087b82 */ /* 0x000e6a0000000a00 */
.L_x_2840:
        /* <DEDUP_REMOVED lines=10> */
.L_x_2832:
[----:B------:R-:W-:Y:S05]  /*1120*/  BSYNC.RECONVERGENT B0 ;  /* 0x0000000000007941 */ /* 0x000fea0003800200 */
.L_x_2831:
        /* <DEDUP_REMOVED lines=55> */
.L_x_2841:
        /* <DEDUP_REMOVED lines=14> */
.L_x_4860:


//--------------------- .text._ZN18transformer_engine13normalization19ln_bwd_tuned_kernelINS0_13Kernel_traitsI6__halfS3_S3_fjLj30720ELj4ELj1ELj8ELj4ENS0_18Kernel_traits_baseILj30720ES3_S3_S3_fjLj256EEEEEEEvNS0_20BackwardKernelParamsE --------------------------
	.section	.text._ZN18transformer_engine13normalization19ln_bwd_tuned_kernelINS0_13Kernel_traitsI6__halfS3_S3_fjLj30720ELj4ELj1ELj8ELj4ENS0_18Kernel_traits_baseILj30720ES3_S3_S3_fjLj256EEEEEEEvNS0_20BackwardKernelParamsE,"ax",@progbits
	.align	128
        .global         _ZN18transformer_engine13normalization19ln_bwd_tuned_kernelINS0_13Kernel_traitsI6__halfS3_S3_fjLj30720ELj4ELj1ELj8ELj4ENS0_18Kernel_traits_baseILj30720ES3_S3_S3_fjLj256EEEEEEEvNS0_20BackwardKernelParamsE
        .type           _ZN18transformer_engine13normalization19ln_bwd_tuned_kernelINS0_13Kernel_traitsI6__halfS3_S3_fjLj30720ELj4ELj1ELj8ELj4ENS0_18Kernel_traits_baseILj30720ES3_S3_S3_fjLj256EEEEEEEvNS0_20BackwardKernelParamsE,@function
        .size           _ZN18transformer_engine13normalization19ln_bwd_tuned_kernelINS0_13Kernel_traitsI6__halfS3_S3_fjLj30720ELj4ELj1ELj8ELj4ENS0_18Kernel_traits_baseILj30720ES3_S3_S3_fjLj256EEEEEEEvNS0_20BackwardKernelParamsE,(.L_x_4861 - _ZN18transformer_engine13normalization19ln_bwd_tuned_kernelINS0_13Kernel_traitsI6__halfS3_S3_fjLj30720ELj4ELj1ELj8ELj4ENS0_18Kernel_traits_baseILj30720ES3_S3_S3_fjLj256EEEEEEEvNS0_20BackwardKernelParamsE)
        .other          _ZN18transformer_engine13normalization19ln_bwd_tuned_kernelINS0_13Kernel_traitsI6__halfS3_S3_fjLj30720ELj4ELj1ELj8ELj4ENS0_18Kernel_traits_baseILj30720ES3_S3_S3_fjLj256EEEEEEEvNS0_20BackwardKernelParamsE,@"STO_CUDA_ENTRY STV_DEFAULT"
_ZN18transformer_engine13normalization19ln_bwd_tuned_kernelINS0_13Kernel_traitsI6__halfS3_S3_fjLj30720ELj4ELj1ELj8ELj4ENS0_18Kernel_traits_baseILj30720ES3_S3_S3_fjLj256EEEEEEEvNS0_20BackwardKernelParamsE:
.text._ZN18transformer_engine13normalization19ln_bwd_tuned_kernelINS0_13Kernel_traitsI6__halfS3_S3_fjLj30720ELj4ELj1ELj8ELj4ENS0_18Kernel_traits_baseILj30720ES3_S3_S3_fjLj256EEEEEEEvNS0_20BackwardKernelParamsE:
        /* <DEDUP_REMOVED lines=63> */
[----:B------:R-:W-:Y:S02]  /*03f0*/  HFMA2 R112, -RZ, RZ, 0, 0 ;  /* 0x00000000ff707431 */ /* 0x000fe400000001ff */
[----:B------:R-:W-:Y:S02]  /*0400*/  HFMA2 R108, -RZ, RZ, 0, 0 ;  /* 0x00000000ff6c7431 */ /* 0x000fe400000001ff */
[----:B------:R-:W-:Y:S01]  /*0410*/  HFMA2 R110, -RZ, RZ, 0, 0 ;  /* 0x00000000ff6e7431 */ /* 0x000fe200000001ff */
[----:B------:R-:W-:Y:S02]  /*0420*/  PLOP3.LUT P0, PT, PT, PT, PT, 0x8, 0x80 ;  /* 0x000000000080781c */ /* 0x000fe40003f0e170 */
[----:B------:R-:W-:-:S02]  /*0430*/  CS2R R82, SRZ ;  /* 0x0000000000527805 */ /* 0x000fc4000001ff00 */
[----:B------:R-:W-:Y:S02]  /*0440*/  CS2R R84, SRZ ;  /* 0x0000000000547805 */ /* 0x000fe4000001ff00 */
[----:B------:R-:W-:Y:S02]  /*0450*/  CS2R R86, SRZ ;  /* 0x0000000000567805 */ /* 0x000fe4000001ff00 */
[----:B------:R-:W-:Y:S02]  /*0460*/  MOV R116, RZ ;  /* 0x000000ff00747202 */ /* 0x000fe40000000f00 */
        /* <DEDUP_REMOVED lines=21> */
[----:B------:R-:W-:Y:S01]  /*05c0*/  CS2R R80, SRZ ;  /* 0x0000000000507805 */ /* 0x000fe2000001ff00 */
[--C-:B--2---:R-:W-:Y:S02]  /*05d0*/  HADD2.F32 R46, -RZ, R21.reuse.H1_H1 ;  /* 0x30000015ff2e7230 */ /* 0x104fe40000004100 */
[----:B------:R-:W-:Y:S02]  /*05e0*/  HADD2.F32 R44, -RZ, R21.H0_H0 ;  /* 0x20000015ff2c7230 */ /* 0x000fe40000004100 */
[--C-:B---3--:R-:W-:Y:S02]  /*05f0*/  HADD2.F32 R22, -RZ, R0.reuse.H0_H0 ;  /* 0x20000000ff167230 */ /* 0x108fe40000004100 */
[----:B------:R-:W-:Y:S02]  /*0600*/  HADD2.F32 R0, -RZ, R0.H1_H1 ;  /* 0x30000000ff007230 */ /* 0x000fe40000004100 */
[--C-:B----4-:R-:W-:Y:S02]  /*0610*/  HADD2.F32 R24, -RZ, R4.reuse.H0_H0 ;  /* 0x20000004ff187230 */ /* 0x110fe40000004100 */
[----:B------:R-:W-:-:S02]  /*0620*/  HADD2.F32 R4, -RZ, R4.H1_H1 ;  /* 0x30000004ff047230 */ /* 0x000fc40000004100 */
[--C-:B-----5:R-:W-:Y:S02]  /*0630*/  HADD2.F32 R30, -RZ, R8.reuse.H0_H0 ;  /* 0x20000008ff1e7230 */ /* 0x120fe40000004100 */
[----:B------:R-:W-:Y:S02]  /*0640*/  HADD2.F32 R8, -RZ, R8.H1_H1 ;  /* 0x30000008ff087230 */ /* 0x000fe40000004100 */
[--C-:B------:R-:W-:Y:S02]  /*0650*/  HADD2.F32 R48, -RZ, R23.reuse.H0_H0 ;  /* 0x20000017ff307230 */ /* 0x100fe40000004100 */
[----:B------:R-:W-:Y:S02]  /*0660*/  HADD2.F32 R50, -RZ, R23.H1_H1 ;  /* 0x30000017ff327230 */ /* 0x000fe40000004100 */
[--C-:B------:R-:W-:Y:S02]  /*0670*/  HADD2.F32 R26, -RZ, R5.reuse.H0_H0 ;  /* 0x20000005ff1a7230 */ /* 0x100fe40000004100 */
[----:B------:R-:W-:-:S02]  /*0680*/  HADD2.F32 R6, -RZ, R5.H1_H1 ;  /* 0x30000005ff067230 */ /* 0x000fc40000004100 */
[--C-:B------:R-:W-:Y:S02]  /*0690*/  HADD2.F32 R28, -RZ, R7.reuse.H0_H0 ;  /* 0x20000007ff1c7230 */ /* 0x100fe40000004100 */
[----:B0-----:R-:W-:Y:S02]  /*06a0*/  HADD2.F32 R2, -RZ, R7.H1_H1 ;  /* 0x30000007ff027230 */ /* 0x001fe40000004100 */
[--C-:B------:R-:W-:Y:S02]  /*06b0*/  HADD2.F32 R32, -RZ, R9.reuse.H0_H0 ;  /* 0x20000009ff207230 */ /* 0x100fe40000004100 */
        /* <DEDUP_REMOVED lines=48> */
[----:B------:R-:W-:-:S07]  /*09c0*/  CS2R R60, SRZ ;  /* 0x00000000003c7805 */ /* 0x000fce000001ff00 */
.L_x_2849:
        /* <DEDUP_REMOVED lines=20> */
[----:B------:R-:W-:-:S02]  /*0b10*/  IMAD.WIDE.U32 R10, R111, 0x4, R6 ;  /* 0x000000046f0a7825 */ /* 0x000fc400078e0006 */
[----:B------:R1:W5:Y:S01]  /*0b20*/  LDG.E R170, desc[UR4][R14.64] ;  /* 0x000000040eaa7981 */ /* 0x000362000c1e1900 */
[----:B------:R-:W-:Y:S01]  /*0b30*/  IADD3 R119, PT, PT, R109, 0x1400, RZ ;  /* 0x000014006d777810 */ /* 0x000fe20007ffe0ff */
[----:B------:R-:W-:Y:S01]  /*0b40*/  IMAD.WIDE.U32 R16, R117, 0x4, R6 ;  /* 0x0000000475107825 */ /* 0x000fe200078e0006 */
[C---:B------:R-:W-:Y:S01]  /*0b50*/  IADD3 R127, PT, PT, R109.reuse, 0x2400, RZ ;  /* 0x000024006d7f7810 */ /* 0x040fe20007ffe0ff */
[----:B------:R-:W4:Y:S01]  /*0b60*/  LDG.E R128, desc[UR4][R10.64] ;  /* 0x000000040a807981 */ /* 0x000f22000c1e1900 */
[C---:B------:R-:W-:Y:S01]  /*0b70*/  IADD3 R129, PT, PT, R109.reuse, 0x2800, RZ ;  /* 0x000028006d817810 */ /* 0x040fe20007ffe0ff */
[C---:B---3--:R-:W-:Y:S01]  /*0b80*/  IMAD.WIDE.U32 R8, R109.reuse, 0x4, R2 ;  /* 0x000000046d087825 */ /* 0x048fe200078e0002 */
[C---:B------:R-:W-:Y:S01]  /*0b90*/  IADD3 R131, PT, PT, R109.reuse, 0x2c00, RZ ;  /* 0x00002c006d837810 */ /* 0x040fe20007ffe0ff */
[----:B------:R3:W5:Y:S01]  /*0ba0*/  LDG.E R182, desc[UR4][R16.64] ;  /* 0x0000000410b67981 */ /* 0x000762000c1e1900 */
[----:B------:R-:W-:Y:S01]  /*0bb0*/  IADD3 R133, PT, PT, R109, 0x3000, RZ ;  /* 0x000030006d857810 */ /* 0x000fe20007ffe0ff */
[--C-:B0-----:R-:W-:Y:S01]  /*0bc0*/  IMAD.WIDE.U32 R12, R123, 0x4, R6.reuse ;  /* 0x000000047b0c7825 */ /* 0x101fe200078e0006 */
[C---:B------:R-:W-:Y:S01]  /*0bd0*/  IADD3 R135, PT, PT, R109.reuse, 0x3400, RZ ;  /* 0x000034006d877810 */ /* 0x040fe20007ffe0ff */
[----:B------:R0:W5:Y:S01]  /*0be0*/  LDG.E R0, desc[UR4][R8.64] ;  /* 0x0000000408007981 */ /* 0x000162000c1e1900 */
[----:B------:R-:W-:Y:S01]  /*0bf0*/  IADD3 R137, PT, PT, R109, 0x3800, RZ ;  /* 0x000038006d897810 */ /* 0x000fe20007ffe0ff */
[----:B-1----:R-:W-:-:S02]  /*0c00*/  IMAD.WIDE.U32 R14, R125, 0x4, R6 ;  /* 0x000000047d0e7825 */ /* 0x002fc400078e0006 */
[----:B------:R-:W5:Y:S02]  /*0c10*/  LDG.E R176, desc[UR4][R12.64] ;  /* 0x000000040cb07981 */ /* 0x000f64000c1e1900 */
[--C-:B------:R-:W-:Y:S02]  /*0c20*/  IMAD.WIDE.U32 R4, R121, 0x4, R6.reuse ;  /* 0x0000000479047825 */ /* 0x100fe400078e0006 */
[----:B------:R-:W5:Y:S02]  /*0c30*/  LDG.E R174, desc[UR4][R14.64] ;  /* 0x000000040eae7981 */ /* 0x000f64000c1e1900 */
[--C-:B------:R-:W-:Y:S02]  /*0c40*/  IMAD.WIDE.U32 R18, R119, 0x4, R6.reuse ;  /* 0x0000000477127825 */ /* 0x100fe400078e0006 */
[----:B------:R1:W5:Y:S02]  /*0c50*/  LDG.E R178, desc[UR4][R4.64] ;  /* 0x0000000404b27981 */ /* 0x000364000c1e1900 */
[----:B---3--:R-:W-:-:S02]  /*0c60*/  IMAD.WIDE.U32 R16, R127, 0x4, R6 ;  /* 0x000000047f107825 */ /* 0x008fc400078e0006 */
[----:B------:R-:W3:Y:S02]  /*0c70*/  LDG.E R180, desc[UR4][R18.64] ;  /* 0x0000000412b47981 */ /* 0x000ee4000c1e1900 */
[--C-:B------:R-:W-:Y:S02]  /*0c80*/  IMAD.WIDE.U32 R138, R129, 0x4, R6.reuse ;  /* 0x00000004818a7825 */ /* 0x100fe400078e0006 */
[----:B------:R-:W3:Y:S02]  /*0c90*/  LDG.E R172, desc[UR4][R16.64] ;  /* 0x0000000410ac7981 */ /* 0x000ee4000c1e1900 */
[--C-:B0-----:R-:W-:Y:S01]  /*0ca0*/  IMAD.WIDE.U32 R8, R131, 0x4, R6.reuse ;  /* 0x0000000483087825 */ /* 0x101fe200078e0006 */
[----:B-1----:R-:W0:Y:S01]  /*0cb0*/  LDC.64 R4, c[0x0][0x398] ;  /* 0x0000e600ff047b82 */ /* 0x002e220000000a00 */
[----:B------:R-:W3:Y:S02]  /*0cc0*/  LDG.E R168, desc[UR4][R138.64] ;  /* 0x000000048aa87981 */ /* 0x000ee4000c1e1900 */
[----:B------:R-:W-:-:S02]  /*0cd0*/  IMAD.WIDE.U32 R10, R133, 0x4, R6 ;  /* 0x00000004850a7825 */ /* 0x000fc400078e0006 */
[----:B------:R-:W3:Y:S02]  /*0ce0*/  LDG.E R142, desc[UR4][R8.64] ;  /* 0x00000004088e7981 */ /* 0x000ee4000c1e1900 */
[--C-:B------:R-:W-:Y:S02]  /*0cf0*/  IMAD.WIDE.U32 R12, R135, 0x4, R6.reuse ;  /* 0x00000004870c7825 */ /* 0x100fe400078e0006 */
[----:B------:R-:W3:Y:S02]  /*0d00*/  LDG.E R144, desc[UR4][R10.64] ;  /* 0x000000040a907981 */ /* 0x000ee4000c1e1900 */
[----:B------:R-:W-:Y:S02]  /*0d10*/  IMAD.WIDE.U32 R14, R137, 0x4, R6 ;  /* 0x00000004890e7825 */ /* 0x000fe400078e0006 */
[----:B------:R-:W3:Y:S02]  /*0d20*/  LDG.E R145, desc[UR4][R12.64] ;  /* 0x000000040c917981 */ /* 0x000ee4000c1e1900 */
[----:B------:R-:W-:-:S02]  /*0d30*/  IMAD.WIDE.U32 R6, R121, 0x4, R2 ;  /* 0x0000000479067825 */ /* 0x000fc400078e0002 */
[----:B------:R-:W3:Y:S04]  /*0d40*/  LDG.E R146, desc[UR4][R14.64] ;  /* 0x000000040e927981 */ /* 0x000ee8000c1e1900 */
[----:B------:R1:W3:Y:S02]  /*0d50*/  LDG.E R205, desc[UR4][R6.64] ;  /* 0x0000000406cd7981 */ /* 0x0002e4000c1e1900 */
[----:B-1----:R-:W1:Y:S01]  /*0d60*/  LDC.64 R6, c[0x0][0x3a0] ;  /* 0x0000e800ff067b82 */ /* 0x002e620000000a00 */
[----:B------:R-:W-:-:S04]  /*0d70*/  IMAD.WIDE.U32 R18, R117, 0x4, R2 ;  /* 0x0000000475127825 */ /* 0x000fc800078e0002 */
[----:B------:R-:W-:Y:S01]  /*0d80*/  IMAD.WIDE.U32 R140, R111, 0x4, R2 ;  /* 0x000000046f8c7825 */ /* 0x000fe200078e0002 */
[----:B------:R0:W3:Y:S04]  /*0d90*/  LDG.E R136, desc[UR4][R18.64] ;  /* 0x0000000412887981 */ /* 0x0000e8000c1e1900 */
[----:B------:R1:W3:Y:S01]  /*0da0*/  LDG.E R126, desc[UR4][R140.64] ;  /* 0x000000048c7e7981 */ /* 0x0002e2000c1e1900 */
[----:B0-----:R-:W-:-:S05]  /*0db0*/  IMAD.WIDE R18, R52, 0x4, R4 ;  /* 0x0000000434127825 */ /* 0x001fca00078e0204 */
[----:B------:R-:W3:Y:S01]  /*0dc0*/  LDG.E R4, desc[UR4][R18.64] ;  /* 0x0000000412047981 */ /* 0x000ee2000c1e1900 */
[----:B-1----:R-:W-:-:S05]  /*0dd0*/  IMAD.WIDE R140, R52, 0x4, R6 ;  /* 0x00000004348c7825 */ /* 0x002fca00078e0206 */
[----:B------:R-:W3:Y:S01]  /*0de0*/  LDG.E R122, desc[UR4][R140.64] ;  /* 0x000000048c7a7981 */ /* 0x000ee2000c1e1900 */
[----:B------:R-:W-:-:S05]  /*0df0*/  IMAD.WIDE.U32 R16, R113, 0x4, R2 ;  /* 0x0000000471107825 */ /* 0x000fca00078e0002 */
[----:B------:R-:W3:Y:S01]  /*0e00*/  LDG.E R130, desc[UR4][R16.64] ;  /* 0x0000000410827981 */ /* 0x000ee2000c1e1900 */
[----:B------:R-:W-:-:S05]  /*0e10*/  IMAD.WIDE.U32 R138, R115, 0x4, R2 ;  /* 0x00000004738a7825 */ /* 0x000fca00078e0002 */
[----:B------:R0:W3:Y:S01]  /*0e20*/  LDG.E R134, desc[UR4][R138.64] ;  /* 0x000000048a867981 */ /* 0x0000e2000c1e1900 */
[----:B------:R-:W-:-:S05]  /*0e30*/  IMAD.WIDE.U32 R8, R119, 0x4, R2 ;  /* 0x0000000477087825 */ /* 0x000fca00078e0002 */
[----:B------:R-:W3:Y:S01]  /*0e40*/  LDG.E R189, desc[UR4][R8.64] ;  /* 0x0000000408bd7981 */ /* 0x000ee2000c1e1900 */
[----:B------:R-:W-:-:S05]  /*0e50*/  IMAD.WIDE.U32 R10, R123, 0x4, R2 ;  /* 0x000000047b0a7825 */ /* 0x000fca00078e0002 */
[----:B------:R1:W3:Y:S01]  /*0e60*/  LDG.E R209, desc[UR4][R10.64] ;  /* 0x000000040ad17981 */ /* 0x0002e2000c1e1900 */
[----:B------:R-:W-:-:S05]  /*0e70*/  IMAD.WIDE.U32 R12, R125, 0x4, R2 ;  /* 0x000000047d0c7825 */ /* 0x000fca00078e0002 */
[----:B------:R1:W3:Y:S01]  /*0e80*/  LDG.E R203, desc[UR4][R12.64] ;  /* 0x000000040ccb7981 */ /* 0x0002e2000c1e1900 */
[----:B------:R-:W-:-:S04]  /*0e90*/  IMAD.WIDE.U32 R14, R127, 0x4, R2 ;  /* 0x000000047f0e7825 */ /* 0x000fc800078e0002 */
[--C-:B0-----:R-:W-:Y:S01]  /*0ea0*/  IMAD.WIDE.U32 R138, R131, 0x4, R2.reuse ;  /* 0x00000004838a7825 */ /* 0x101fe200078e0002 */
[----:B------:R0:W3:Y:S03]  /*0eb0*/  LDG.E R199, desc[UR4][R14.64] ;  /* 0x000000040ec77981 */ /* 0x0000e6000c1e1900 */
[--C-:B------:R-:W-:Y:S02]  /*0ec0*/  IMAD.WIDE.U32 R16, R129, 0x4, R2.reuse ;  /* 0x0000000481107825 */ /* 0x100fe400078e0002 */
[----:B------:R-:W3:Y:S04]  /*0ed0*/  LDG.E R138, desc[UR4][R138.64] ;  /* 0x000000048a8a7981 */ /* 0x000ee8000c1e1900 */
[----:B------:R-:W3:Y:S01]  /*0ee0*/  LDG.E R195, desc[UR4][R16.64] ;  /* 0x0000000410c37981 */ /* 0x000ee2000c1e1900 */
[----:B-1----:R-:W-:-:S05]  /*0ef0*/  IMAD.WIDE.U32 R10, R133, 0x4, R2 ;  /* 0x00000004850a7825 */ /* 0x002fca00078e0002 */
[----:B------:R1:W3:Y:S01]  /*0f00*/  LDG.E R5, desc[UR4][R10.64] ;  /* 0x000000040a057981 */ /* 0x0002e2000c1e1900 */
[----:B------:R-:W-:-:S05]  /*0f10*/  IMAD.WIDE.U32 R12, R135, 0x4, R2 ;  /* 0x00000004870c7825 */ /* 0x000fca00078e0002 */
[----:B------:R5:W3:Y:S01]  /*0f20*/  LDG.E R6, desc[UR4][R12.64] ;  /* 0x000000040c067981 */ /* 0x000ae2000c1e1900 */
[----:B0-----:R-:W-:-:S05]  /*0f30*/  IMAD.WIDE.U32 R14, R137, 0x4, R2 ;  /* 0x00000004890e7825 */ /* 0x001fca00078e0002 */
[----:B------:R0:W3:Y:S01]  /*0f40*/  LDG.E R8, desc[UR4][R14.64] ;  /* 0x000000040e087981 */ /* 0x0000e2000c1e1900 */
[--C-:B--2---:R-:W-:Y:S02]  /*0f50*/  HADD2.F32 R3, -RZ, R124.reuse.H0_H0 ;  /* 0x2000007cff037230 */ /* 0x104fe40000004100 */
[----:B------:R-:W-:-:S03]  /*0f60*/  HADD2.F32 R2, -RZ, R124.H1_H1 ;  /* 0x3000007cff027230 */ /* 0x000fc60000004100 */
[----:B------:R-:W-:Y:S02]  /*0f70*/  FMUL R171, R22, R3 ;  /* 0x0000000316ab7220 */ /* 0x000fe40000400000 */
[----:B------:R-:W-:Y:S02]  /*0f80*/  FMUL R166, R23, R2 ;  /* 0x0000000217a67220 */ /* 0x000fe40000400000 */
[----:B------:R-:W-:Y:S01]  /*0f90*/  FADD R141, RZ, R171 ;  /* 0x000000abff8d7221 */ /* 0x000fe20000000000 */
[--C-:B----4-:R-:W-:Y:S02]  /*0fa0*/  HADD2.F32 R7, -RZ, R128.reuse.H0_H0 ;  /* 0x20000080ff077230 */ /* 0x110fe40000004100 */
[----:B-1----:R-:W-:-:S03]  /*0fb0*/  HADD2.F32 R10, -RZ, R128.H1_H1 ;  /* 0x30000080ff0a7230 */ /* 0x002fc60000004100 */
[----:B------:R-:W-:Y:S01]  /*0fc0*/  FMUL R169, R24, R7 ;  /* 0x0000000718a97220 */ /* 0x000fe20000400000 */
[--C-:B-----5:R-:W-:Y:S02]  /*0fd0*/  HADD2.F32 R139, -RZ, R0.reuse.H0_H0 ;  /* 0x20000000ff8b7230 */ /* 0x120fe40000004100 */
[----:B------:R-:W-:Y:S02]  /*0fe0*/  HADD2.F32 R143, -RZ, R0.H1_H1 ;  /* 0x30000000ff8f7230 */ /* 0x000fe40000004100 */
[----:B------:R-:W-:Y:S01]  /*0ff0*/  FADD R0, R141, R166 ;  /* 0x000000a68d007221 */ /* 0x000fe20000000000 */
[--C-:B------:R-:W-:Y:S02]  /*1000*/  HADD2.F32 R9, -RZ, R132.reuse.H0_H0 ;  /* 0x20000084ff097230 */ /* 0x100fe40000004100 */
[----:B------:R-:W-:Y:S01]  /*1010*/  FMUL R164, R25, R10 ;  /* 0x0000000a19a47220 */ /* 0x000fe20000400000 */
[----:B------:R-:W-:Y:S01]  /*1020*/  FADD R141, R0, R169 ;  /* 0x000000a9008d7221 */ /* 0x000fe20000000000 */
[----:B------:R-:W-:-:S02]  /*1030*/  HADD2.F32 R12, -RZ, R132.H1_H1 ;  /* 0x30000084ff0c7230 */ /* 0x000fc40000004100 */
[----:B------:R-:W-:Y:S01]  /*1040*/  FMUL R167, R26, R9 ;  /* 0x000000091aa77220 */ /* 0x000fe20000400000 */
[----:B------:R-:W-:Y:S01]  /*1050*/  FADD R0, R141, R164 ;  /* 0x000000a48d007221 */ /* 0x000fe20000000000 */
[--C-:B------:R-:W-:Y:S02]  /*1060*/  HADD2.F32 R13, -RZ, R170.reuse.H0_H0 ;  /* 0x200000aaff0d7230 */ /* 0x100fe40000004100 */
[----:B------:R-:W-:Y:S01]  /*1070*/  FMUL R162, R27, R12 ;  /* 0x0000000c1ba27220 */ /* 0x000fe20000400000 */
[----:B------:R-:W-:Y:S01]  /*1080*/  FADD R141, R0, R167 ;  /* 0x000000a7008d7221 */ /* 0x000fe20000000000 */
[----:B------:R-:W-:Y:S02]  /*1090*/  HADD2.F32 R170, -RZ, R170.H1_H1 ;  /* 0x300000aaffaa7230 */ /* 0x000fe40000004100 */
[----:B------:R-:W-:Y:S01]  /*10a0*/  FMUL R165, R28, R13 ;  /* 0x0000000d1ca57220 */ /* 0x000fe20000400000 */
[----:B------:R-:W-:Y:S01]  /*10b0*/  FADD R0, R141, R162 ;  /* 0x000000a28d007221 */ /* 0x000fe20000000000 */
[----:B------:R-:W-:-:S02]  /*10c0*/  HADD2.F32 R187, -RZ, R182.H0_H0 ;  /* 0x200000b6ffbb7230 */ /* 0x000fc40000004100 */
[----:B------:R-:W-:Y:S01]  /*10d0*/  FMUL R163, R29, R170 ;  /* 0x000000aa1da37220 */ /* 0x000fe20000400000 */
[----:B------:R-:W-:Y:S01]  /*10e0*/  FADD R0, R0, R165 ;  /* 0x000000a500007221 */ /* 0x000fe20000000000 */
[----:B------:R-:W-:Y:S02]  /*10f0*/  HADD2.F32 R182, -RZ, R182.H1_H1 ;  /* 0x300000b6ffb67230 */ /* 0x000fe40000004100 */
[----:B------:R-:W-:Y:S01]  /*1100*/  FMUL R160, R30, R187 ;  /* 0x000000bb1ea07220 */ /* 0x000fe20000400000 */
[----:B------:R-:W-:Y:S01]  /*1110*/  FADD R141, R0, R163 ;  /* 0x000000a3008d7221 */ /* 0x000fe20000000000 */
[--C-:B---3--:R-:W-:Y:S02]  /*1120*/  HADD2.F32 R185, -RZ, R180.reuse.H0_H0 ;  /* 0x200000b4ffb97230 */ /* 0x108fe40000004100 */
[----:B------:R-:W-:Y:S01]  /*1130*/  FMUL R161, R31, R182 ;  /* 0x000000b61fa17220 */ /* 0x000fe20000400000 */
[----:B------:R-:W-:Y:S01]  /*1140*/  FADD R124, R141, R160 ;  /* 0x000000a08d7c7221 */ /* 0x000fe20000000000 */
[----:B------:R-:W-:-:S02]  /*1150*/  HADD2.F32 R180, -RZ, R180.H1_H1 ;  /* 0x300000b4ffb47230 */ /* 0x000fc40000004100 */
[--C-:B------:R-:W-:Y:S02]  /*1160*/  HADD2.F32 R16, -RZ, R145.reuse.H0_H0 ;  /* 0x20000091ff107230 */ /* 0x100fe40000004100 */
[----:B------:R-:W-:Y:S02]  /*1170*/  HADD2.F32 R17, -RZ, R145.H1_H1 ;  /* 0x30000091ff117230 */ /* 0x000fe40000004100 */
[----:B------:R-:W-:Y:S01]  /*1180*/  FMUL R159, R32, R185 ;  /* 0x000000b9209f7220 */ /* 0x000fe20000400000 */
[--C-:B------:R-:W-:Y:S02]  /*1190*/  HADD2.F32 R183, -RZ, R178.reuse.H0_H0 ;  /* 0x200000b2ffb77230 */ /* 0x100fe40000004100 */
[----:B------:R-:W-:Y:S01]  /*11a0*/  FMUL R158, R33, R180 ;  /* 0x000000b4219e7220 */ /* 0x000fe20000400000 */
[----:B------:R-:W-:Y:S02]  /*11b0*/  HADD2.F32 R178, -RZ, R178.H1_H1 ;  /* 0x300000b2ffb27230 */ /* 0x000fe40000004100 */
[----:B------:R-:W-:Y:S01]  /*11c0*/  FMUL R157, R34, R183 ;  /* 0x000000b7229d7220 */ /* 0x000fe20000400000 */
[----:B------:R-:W-:-:S02]  /*11d0*/  HADD2.F32 R181, -RZ, R176.H0_H0 ;  /* 0x200000b0ffb57230 */ /* 0x000fc40000004100 */
[----:B------:R-:W-:Y:S01]  /*11e0*/  FMUL R156, R35, R178 ;  /* 0x000000b2239c7220 */ /* 0x000fe20000400000 */
[--C-:B------:R-:W-:Y:S02]  /*11f0*/  HADD2.F32 R145, -RZ, R126.reuse.H0_H0 ;  /* 0x2000007eff917230 */ /* 0x100fe40000004100 */
[----:B------:R-:W-:Y:S02]  /*1200*/  HADD2.F32 R215, -RZ, R126.H1_H1 ;  /* 0x3000007effd77230 */ /* 0x000fe40000004100 */
[----:B------:R-:W-:Y:S01]  /*1210*/  FADD R126, R124, R161 ;  /* 0x000000a17c7e7221 */ /* 0x000fe20000000000 */
[C---:B------:R-:W-:Y:S01]  /*1220*/  FADD R139, -R4.reuse, R139 ;  /* 0x0000008b048b7221 */ /* 0x040fe20000000100 */
[----:B------:R-:W-:Y:S02]  /*1230*/  FADD R143, -R4, R143 ;  /* 0x0000008f048f7221 */ /* 0x000fe40000000100 */
[----:B------:R-:W-:Y:S01]  /*1240*/  FADD R141, R126, R159 ;  /* 0x0000009f7e8d7221 */ /* 0x000fe20000000000 */
[----:B------:R-:W-:Y:S01]  /*1250*/  FMUL R0, R122, R139 ;  /* 0x0000008b7a007220 */ /* 0x000fe20000400000 */
[----:B------:R-:W-:Y:S01]  /*1260*/  FADD R139, -R4, R145 ;  /* 0x00000091048b7221 */ /* 0x000fe20000000100 */
[----:B------:R-:W-:-:S02]  /*1270*/  FMUL R145, R122, R143 ;  /* 0x0000008f7a917220 */ /* 0x000fc40000400000 */
[----:B------:R-:W-:Y:S01]  /*1280*/  FFMA R124, R0, R171, RZ ;  /* 0x000000ab007c7223 */ /* 0x000fe200000000ff */
[----:B------:R-:W-:Y:S01]  /*1290*/  FMUL R132, R122, R139 ;  /* 0x0000008b7a847220 */ /* 0x000fe20000400000 */
[--C-:B------:R-:W-:Y:S02]  /*12a0*/  HADD2.F32 R217, -RZ, R130.reuse.H0_H0 ;  /* 0x20000082ffd97230 */ /* 0x100fe40000004100 */
[C---:B------:R-:W-:Y:S01]  /*12b0*/  FADD R143, -R4.reuse, R215 ;  /* 0x000000d7048f7221 */ /* 0x040fe20000000100 */
[----:B------:R-:W-:Y:S01]  /*12c0*/  FFMA R139, R145, R166, R124 ;  /* 0x000000a6918b7223 */ /* 0x000fe2000000007c */
[----:B------:R-:W-:Y:S01]  /*12d0*/  FADD R126, R141, R158 ;  /* 0x0000009e8d7e7221 */ /* 0x000fe20000000000 */
[----:B------:R-:W-:Y:S02]  /*12e0*/  HADD2.F32 R219, -RZ, R130.H1_H1 ;  /* 0x30000082ffdb7230 */ /* 0x000fe40000004100 */
[----:B------:R-:W-:Y:S01]  /*12f0*/  FADD R217, -R4, R217 ;  /* 0x000000d904d97221 */ /* 0x000fe20000000100 */
[----:B------:R-:W-:Y:S01]  /*1300*/  FMUL R143, R122, R143 ;  /* 0x0000008f7a8f7220 */ /* 0x000fe20000400000 */
[----:B------:R-:W-:Y:S01]  /*1310*/  FFMA R124, R132, R169, R139 ;  /* 0x000000a9847c7223 */ /* 0x000fe2000000008b */
[----:B------:R-:W-:Y:S01]  /*1320*/  FADD R215, R126, R157 ;  /* 0x0000009d7ed77221 */ /* 0x000fe20000000000 */
[----:B------:R-:W-:-:S02]  /*1330*/  HADD2.F32 R221, -RZ, R134.H0_H0 ;  /* 0x20000086ffdd7230 */ /* 0x000fc40000004100 */
[----:B------:R-:W-:Y:S01]  /*1340*/  FADD R141, -R4, R219 ;  /* 0x000000db048d7221 */ /* 0x000fe20000000100 */
[----:B------:R-:W-:Y:S01]  /*1350*/  FMUL R130, R122, R217 ;  /* 0x000000d97a827220 */ /* 0x000fe20000400000 */
[----:B------:R-:W-:Y:S01]  /*1360*/  FFMA R139, R143, R164, R124 ;  /* 0x000000a48f8b7223 */ /* 0x000fe2000000007c */
[----:B------:R-:W-:Y:S02]  /*1370*/  HADD2.F32 R176, -RZ, R176.H1_H1 ;  /* 0x300000b0ffb07230 */ /* 0x000fe40000004100 */
[----:B------:R-:W-:Y:S01]  /*1380*/  FMUL R155, R36, R181 ;  /* 0x000000b5249b7220 */ /* 0x000fe20000400000 */
[----:B------:R-:W-:Y:S01]  /*1390*/  FADD R126, R215, R156 ;  /* 0x0000009cd77e7221 */ /* 0x000fe20000000000 */
[----:B------:R-:W-:Y:S02]  /*13a0*/  HADD2.F32 R223, -RZ, R134.H1_H1 ;  /* 0x30000086ffdf7230 */ /* 0x000fe40000004100 */
[----:B------:R-:W-:Y:S01]  /*13b0*/  FADD R221, -R4, R221 ;  /* 0x000000dd04dd7221 */ /* 0x000fe20000000100 */
[----:B------:R-:W-:Y:S01]  /*13c0*/  FMUL R141, R122, R141 ;  /* 0x0000008d7a8d7220 */ /* 0x000fe20000400000 */
[----:B------:R-:W-:Y:S01]  /*13d0*/  FFMA R124, R130, R167, R139 ;  /* 0x000000a7827c7223 */ /* 0x000fe2000000008b */
[----:B------:R-:W-:-:S02]  /*13e0*/  HADD2.F32 R179, -RZ, R174.H0_H0 ;  /* 0x200000aeffb37230 */ /* 0x000fc40000004100 */
[----:B------:R-:W-:Y:S01]  /*13f0*/  FMUL R154, R37, R176 ;  /* 0x000000b0259a7220 */ /* 0x000fe20000400000 */
[----:B------:R-:W-:Y:S01]  /*1400*/  FADD R215, R126, R155 ;  /* 0x0000009b7ed77221 */ /* 0x000fe20000000000 */
[----:B------:R-:W-:Y:S02]  /*1410*/  HADD2.F32 R225, -RZ, R136.H0_H0 ;  /* 0x20000088ffe17230 */ /* 0x000fe40000004100 */
[----:B------:R-:W-:Y:S01]  /*1420*/  FADD R223, -R4, R223 ;  /* 0x000000df04df7221 */ /* 0x000fe20000000100 */
[----:B------:R-:W-:Y:S01]  /*1430*/  FMUL R128, R122, R221 ;  /* 0x000000dd7a807220 */ /* 0x000fe20000400000 */
[----:B------:R-:W-:Y:S01]  /*1440*/  FFMA R139, R141, R162, R124 ;  /* 0x000000a28d8b7223 */ /* 0x000fe2000000007c */
[----:B------:R-:W-:Y:S02]  /*1450*/  HADD2.F32 R174, -RZ, R174.H1_H1 ;  /* 0x300000aeffae7230 */ /* 0x000fe40000004100 */
[----:B------:R-:W-:Y:S01]  /*1460*/  FMUL R153, R38, R179 ;  /* 0x000000b326997220 */ /* 0x000fe20000400000 */
[----:B------:R-:W-:Y:S01]  /*1470*/  FADD R124, R215, R154 ;  /* 0x0000009ad77c7221 */ /* 0x000fe20000000000 */
[----:B------:R-:W-:-:S02]  /*1480*/  HADD2.F32 R227, -RZ, R136.H1_H1 ;  /* 0x30000088ffe37230 */ /* 0x000fc40000004100 */
[----:B------:R-:W-:Y:S01]  /*1490*/  FADD R225, -R4, R225 ;  /* 0x000000e104e17221 */ /* 0x000fe20000000100 */
[----:B------:R-:W-:Y:S01]  /*14a0*/  FMUL R126, R122, R223 ;  /* 0x000000df7a7e7220 */ /* 0x000fe20000400000 */
[----:B------:R-:W-:Y:S01]  /*14b0*/  FFMA R215, R128, R165, R139 ;  /* 0x000000a580d77223 */ /* 0x000fe2000000008b */
[--C-:B------:R-:W-:Y:S02]  /*14c0*/  HADD2.F32 R177, -RZ, R172.reuse.H0_H0 ;  /* 0x200000acffb17230 */ /* 0x100fe40000004100 */
[----:B------:R-:W-:Y:S01]  /*14d0*/  FMUL R152, R39, R174 ;  /* 0x000000ae27987220 */ /* 0x000fe20000400000 */
[----:B------:R-:W-:Y:S01]  /*14e0*/  FADD R217, R124, R153 ;  /* 0x000000997cd97221 */ /* 0x000fe20000000000 */
[----:B------:R-:W-:Y:S02]  /*14f0*/  HADD2.F32 R229, -RZ, R189.H0_H0 ;  /* 0x200000bdffe57230 */ /* 0x000fe40000004100 */
[----:B------:R-:W-:Y:S01]  /*1500*/  FADD R227, -R4, R227 ;  /* 0x000000e304e37221 */ /* 0x000fe20000000100 */
[----:B------:R-:W-:Y:S01]  /*1510*/  FMUL R139, R122, R225 ;  /* 0x000000e17a8b7220 */ /* 0x000fe20000400000 */
[----:B------:R-:W-:Y:S01]  /*1520*/  FFMA R184, R126, R163, R215 ;  /* 0x000000a37eb87223 */ /* 0x000fe200000000d7 */
[----:B------:R-:W-:-:S02]  /*1530*/  HADD2.F32 R172, -RZ, R172.H1_H1 ;  /* 0x300000acffac7230 */ /* 0x000fc40000004100 */
[----:B------:R-:W-:Y:S01]  /*1540*/  FMUL R151, R40, R177 ;  /* 0x000000b128977220 */ /* 0x000fe20000400000 */
[----:B------:R-:W-:Y:S02]  /*1550*/  HADD2.F32 R189, -RZ, R189.H1_H1 ;  /* 0x300000bdffbd7230 */ /* 0x000fe40000004100 */
[----:B------:R-:W-:Y:S01]  /*1560*/  FADD R186, R217, R152 ;  /* 0x00000098d9ba7221 */ /* 0x000fe20000000000 */
[----:B------:R-:W-:Y:S01]  /*1570*/  FADD R229, -R4, R229 ;  /* 0x000000e504e57221 */ /* 0x000fe20000000100 */
[----:B------:R-:W-:Y:S01]  /*1580*/  FMUL R124, R122, R227 ;  /* 0x000000e37a7c7220 */ /* 0x000fe20000400000 */
[----:B------:R-:W-:Y:S01]  /*1590*/  FFMA R215, R139, R160, R184 ;  /* 0x000000a08bd77223 */ /* 0x000fe200000000b8 */
[----:B------:R-:W-:Y:S02]  /*15a0*/  HADD2.F32 R173, -RZ, R168.H0_H0 ;  /* 0x200000a8ffad7230 */ /* 0x000fe40000004100 */
[----:B------:R-:W-:Y:S01]  /*15b0*/  FMUL R150, R41, R172 ;  /* 0x000000ac29967220 */ /* 0x000fe20000400000 */
[----:B------:R-:W-:-:S02]  /*15c0*/  HADD2.F32 R213, -RZ, R205.H0_H0 ;  /* 0x200000cdffd57230 */ /* 0x000fc40000004100 */
[----:B------:R-:W-:Y:S01]  /*15d0*/  FADD R219, R186, R151 ;  /* 0x00000097badb7221 */ /* 0x000fe20000000000 */
[----:B------:R-:W-:Y:S01]  /*15e0*/  FADD R217, -R4, R189 ;  /* 0x000000bd04d97221 */ /* 0x000fe20000000100 */
[----:B------:R-:W-:Y:S01]  /*15f0*/  FMUL R189, R122, R229 ;  /* 0x000000e57abd7220 */ /* 0x000fe20000400000 */
[----:B------:R-:W-:Y:S01]  /*1600*/  FFMA R186, R124, R161, R215 ;  /* 0x000000a17cba7223 */ /* 0x000fe200000000d7 */
[----:B------:R-:W-:Y:S02]  /*1610*/  HADD2.F32 R168, -RZ, R168.H1_H1 ;  /* 0x300000a8ffa87230 */ /* 0x000fe40000004100 */
[----:B------:R-:W-:Y:S01]  /*1620*/  FMUL R149, R42, R173 ;  /* 0x000000ad2a957220 */ /* 0x000fe20000400000 */
[----:B------:R-:W-:Y:S02]  /*1630*/  HADD2.F32 R205, -RZ, R205.H1_H1 ;  /* 0x300000cdffcd7230 */ /* 0x000fe40000004100 */
[----:B------:R-:W-:Y:S01]  /*1640*/  FADD R188, R219, R150 ;  /* 0x00000096dbbc7221 */ /* 0x000fe20000000000 */
[----:B------:R-:W-:Y:S01]  /*1650*/  FADD R215, -R4, R213 ;  /* 0x000000d504d77221 */ /* 0x000fe20000000100 */
[----:B------:R-:W-:Y:S01]  /*1660*/  FMUL R184, R122, R217 ;  /* 0x000000d97ab87220 */ /* 0x000fe20000400000 */
[----:B------:R-:W-:Y:S01]  /*1670*/  FFMA R213, R189, R159, R186 ;  /* 0x0000009fbdd57223 */ /* 0x000fe200000000ba */
[----:B------:R-:W-:-:S02]  /*1680*/  HADD2.F32 R175, -RZ, R142.H0_H0 ;  /* 0x2000008effaf7230 */ /* 0x000fc40000004100 */
[----:B------:R-:W-:Y:S01]  /*1690*/  FMUL R148, R43, R168 ;  /* 0x000000a82b947220 */ /* 0x000fe20000400000 */
[--C-:B------:R-:W-:Y:S02]  /*16a0*/  HADD2.F32 R211, -RZ, R209.reuse.H0_H0 ;  /* 0x200000d1ffd37230 */ /* 0x100fe40000004100 */
[----:B------:R-:W-:Y:S01]  /*16b0*/  FADD R219, R188, R149 ;  /* 0x00000095bcdb7221 */ /* 0x000fe20000000000 */
[----:B------:R-:W-:Y:S01]  /*16c0*/  FADD R217, -R4, R205 ;  /* 0x000000cd04d97221 */ /* 0x000fe20000000100 */
[----:B------:R-:W-:Y:S01]  /*16d0*/  FMUL R205, R122, R215 ;  /* 0x000000d77acd7220 */ /* 0x000fe20000400000 */
[----:B------:R-:W-:Y:S01]  /*16e0*/  FFMA R188, R184, R158, R213 ;  /* 0x0000009eb8bc7223 */ /* 0x000fe200000000d5 */
[----:B------:R-:W-:Y:S02]  /*16f0*/  HADD2.F32 R11, -RZ, R142.H1_H1 ;  /* 0x3000008eff0b7230 */ /* 0x000fe40000004100 */
[----:B------:R-:W-:Y:S01]  /*1700*/  FMUL R147, R44, R175 ;  /* 0x000000af2c937220 */ /* 0x000fe20000400000 */
[----:B------:R-:W-:-:S02]  /*1710*/  HADD2.F32 R209, -RZ, R209.H1_H1 ;  /* 0x300000d1ffd17230 */ /* 0x000fc40000004100 */
[----:B------:R-:W-:Y:S01]  /*1720*/  FADD R190, R219, R148 ;  /* 0x00000094dbbe7221 */ /* 0x000fe20000000000 */
[----:B------:R-:W-:Y:S01]  /*1730*/  FADD R213, -R4, R211 ;  /* 0x000000d304d57221 */ /* 0x000fe20000000100 */
[----:B------:R-:W-:Y:S01]  /*1740*/  FMUL R186, R122, R217 ;  /* 0x000000d97aba7220 */ /* 0x000fe20000400000 */
[----:B------:R-:W-:Y:S01]  /*1750*/  FFMA R211, R205, R157, R188 ;  /* 0x0000009dcdd37223 */ /* 0x000fe200000000bc */
[----:B------:R-:W-:Y:S02]  /*1760*/  HADD2.F32 R18, -RZ, R144.H0_H0 ;  /* 0x20000090ff127230 */ /* 0x000fe40000004100 */
[----:B------:R-:W-:Y:S01]  /*1770*/  FADD R217, R190, R147 ;  /* 0x00000093bed97221 */ /* 0x000fe20000000000 */
[--C-:B0-----:R-:W-:Y:S02]  /*1780*/  HADD2.F32 R14, -RZ, R146.reuse.H0_H0 ;  /* 0x20000092ff0e7230 */ /* 0x101fe40000004100 */
[----:B------:R-:W-:Y:S02]  /*1790*/  HADD2.F32 R15, -RZ, R146.H1_H1 ;  /* 0x30000092ff0f7230 */ /* 0x000fe40000004100 */
[----:B------:R-:W-:Y:S01]  /*17a0*/  FMUL R146, R45, R11 ;  /* 0x0000000b2d927220 */ /* 0x000fe20000400000 */
[----:B------:R-:W-:-:S02]  /*17b0*/  HADD2.F32 R207, -RZ, R203.H0_H0 ;  /* 0x200000cbffcf7230 */ /* 0x000fc40000004100 */
        /* <DEDUP_REMOVED lines=23> */
[----:B------:R-:W-:Y:S01]  /*1930*/  FADD R217, R217, R140 ;  /* 0x0000008cd9d97221 */ /* 0x000fe20000000000 */
[----:B------:R-:W-:Y:S02]  /*1940*/  HADD2.F32 R191, -RZ, R138.H1_H1 ;  /* 0x3000008affbf7230 */ /* 0x000fe40000004100 */
[----:B------:R-:W-:Y:S01]  /*1950*/  FMUL R138, R49, R17 ;  /* 0x00000011318a7220 */ /* 0x000fe20000400000 */
[--C-:B------:R-:W-:Y:S02]  /*1960*/  HADD2.F32 R197, -RZ, R195.reuse.H0_H0 ;  /* 0x200000c3ffc57230 */ /* 0x100fe40000004100 */
        /* <DEDUP_REMOVED lines=16> */
[C---:B------:R-:W-:Y:S01]  /*1a70*/  FMUL R193, R122.reuse, R207 ;  /* 0x000000cf7ac17220 */ /* 0x040fe20000400000 */
[----:B------:R-:W-:Y:S01]  /*1a80*/  FFMA R196, R195, R149, R194 ;  /* 0x00000095c3c47223 */ /* 0x000fe200000000c2 */
[--C-:B------:R-:W-:Y:S01]  /*1a90*/  HADD2.F32 R201, -RZ, R5.reuse.H0_H0 ;  /* 0x20000005ffc97230 */ /* 0x100fe20000004100 */
[----:B------:R-:W0:Y:S01]  /*1aa0*/  SHFL.DOWN PT, R200, R217, 0x10, 0x1f ;  /* 0x0a001f00d9c87f89 */ /* 0x000e2200000e0000 */
[----:B------:R-:W-:Y:S01]  /*1ab0*/  FMUL R194, R122, R197 ;  /* 0x000000c57ac27220 */ /* 0x000fe20000400000 */
[----:B------:R-:W-:Y:S01]  /*1ac0*/  FADD R191, -R4, R191 ;  /* 0x000000bf04bf7221 */ /* 0x000fe20000000100 */
[----:B------:R-:W-:Y:S01]  /*1ad0*/  FFMA R197, R193, R148, R196 ;  /* 0x00000094c1c57223 */ /* 0x000fe200000000c4 */
[----:B------:R-:W-:-:S02]  /*1ae0*/  HADD2.F32 R5, -RZ, R5.H1_H1 ;  /* 0x30000005ff057230 */ /* 0x000fc40000004100 */
[----:B------:R-:W-:Y:S01]  /*1af0*/  FADD R201, -R4, R201 ;  /* 0x000000c904c97221 */ /* 0x000fe20000000100 */
[----:B------:R-:W-:Y:S01]  /*1b00*/  FMUL R191, R122, R191 ;  /* 0x000000bf7abf7220 */ /* 0x000fe20000400000 */
[----:B------:R-:W-:Y:S01]  /*1b10*/  FFMA R198, R194, R147, R197 ;  /* 0x00000093c2c67223 */ /* 0x000fe200000000c5 */
[--C-:B------:R-:W-:Y:S02]  /*1b20*/  HADD2.F32 R207, -RZ, R6.reuse.H0_H0 ;  /* 0x20000006ffcf7230 */ /* 0x100fe40000004100 */
[----:B------:R-:W-:Y:S01]  /*1b30*/  FADD R197, -R4, R5 ;  /* 0x0000000504c57221 */ /* 0x000fe20000000100 */
[----:B------:R-:W-:Y:S01]  /*1b40*/  FMUL R196, R122, R201 ;  /* 0x000000c97ac47220 */ /* 0x000fe20000400000 */
[----:B------:R-:W-:Y:S01]  /*1b50*/  FFMA R5, R191, R146, R198 ;  /* 0x00000092bf057223 */ /* 0x000fe200000000c6 */
[----:B------:R-:W-:Y:S02]  /*1b60*/  HADD2.F32 R201, -RZ, R6.H1_H1 ;  /* 0x30000006ffc97230 */ /* 0x000fe40000004100 */
[----:B------:R-:W-:Y:S01]  /*1b70*/  FADD R207, -R4, R207 ;  /* 0x000000cf04cf7221 */ /* 0x000fe20000000100 */
[----:B------:R-:W-:Y:S01]  /*1b80*/  FMUL R197, R122, R197 ;  /* 0x000000c57ac57220 */ /* 0x000fe20000400000 */
[----:B------:R-:W-:Y:S01]  /*1b90*/  FFMA R6, R196, R144, R5 ;  /* 0x00000090c4067223 */ /* 0x000fe20000000005 */
[----:B------:R-:W-:-:S02]  /*1ba0*/  HADD2.F32 R211, -RZ, R8.H0_H0 ;  /* 0x20000008ffd37230 */ /* 0x000fc40000004100 */
[----:B------:R-:W-:Y:S01]  /*1bb0*/  FADD R201, -R4, R201 ;  /* 0x000000c904c97221 */ /* 0x000fe20000000100 */
[----:B------:R-:W-:Y:S01]  /*1bc0*/  FMUL R198, R122, R207 ;  /* 0x000000cf7ac67220 */ /* 0x000fe20000400000 */
[----:B------:R-:W-:Y:S01]  /*1bd0*/  FFMA R5, R197, R142, R6 ;  /* 0x0000008ec5057223 */ /* 0x000fe20000000006 */
[----:B------:R-:W-:Y:S02]  /*1be0*/  HADD2.F32 R207, -RZ, R8.H1_H1 ;  /* 0x30000008ffcf7230 */ /* 0x000fe40000004100 */
[----:B------:R-:W-:Y:S01]  /*1bf0*/  FADD R211, -R4, R211 ;  /* 0x000000d304d37221 */ /* 0x000fe20000000100 */
[----:B------:R-:W-:Y:S01]  /*1c00*/  FMUL R201, R122, R201 ;  /* 0x000000c97ac97220 */ /* 0x000fe20000400000 */
[----:B------:R-:W-:Y:S01]  /*1c10*/  FFMA R6, R198, R140, R5 ;  /* 0x0000008cc6067223 */ /* 0x000fe20000000005 */
[----:B0-----:R-:W-:Y:S01]  /*1c20*/  FADD R217, R217, R200 ;  /* 0x000000c8d9d97221 */ /* 0x001fe20000000000 */
[----:B------:R-:W-:Y:S01]  /*1c30*/  FADD R207, -R4, R207 ;  /* 0x000000cf04cf7221 */ /* 0x000fe20000000100 */
[----:B------:R-:W-:Y:S01]  /*1c40*/  FMUL R200, R122, R211 ;  /* 0x000000d37ac87220 */ /* 0x000fe20000400000 */
[----:B------:R-:W-:-:S02]  /*1c50*/  FFMA R5, R201, R138, R6 ;  /* 0x0000008ac9057223 */ /* 0x000fc40000000006 */
[----:B------:R-:W-:Y:S02]  /*1c60*/  FMUL R207, R122, R207 ;  /* 0x000000cf7acf7220 */ /* 0x000fe40000400000 */
[----:B------:R-:W-:-:S04]  /*1c70*/  FFMA R4, R200, R136, R5 ;  /* 0x00000088c8047223 */ /* 0x000fc80000000005 */
[----:B------:R-:W-:Y:S01]  /*1c80*/  FFMA R4, R207, R134, R4 ;  /* 0x00000086cf047223 */ /* 0x000fe20000000004 */
        /* <DEDUP_REMOVED lines=8> */
[----:B------:R-:W0:Y:S01]  /*1d10*/  SHFL.DOWN PT, R211, R6, 0x4, 0x1f ;  /* 0x08801f0006d37f89 */ /* 0x000e2200000e0000 */
[----:B------:R-:W-:Y:S01]  /*1d20*/  FADD R108, R2, R108 ;  /* 0x0000006c026c7221 */ /* 0x000fe20000000000 */
[----:B------:R-:W-:Y:S02]  /*1d30*/  FFMA R80, R145, R2, R80 ;  /* 0x0000000291507223 */ /* 0x000fe40000000050 */
        /* <DEDUP_REMOVED lines=82> */
.L_x_2844:
[----:B------:R-:W-:Y:S05]  /*2260*/  BSYNC.RECONVERGENT B0 ;  /* 0x0000000000007941 */ /* 0x000fea0003800200 */
.L_x_2843:
        /* <DEDUP_REMOVED lines=36> */
.L_x_2846:
[----:B------:R-:W-:Y:S05]  /*24b0*/  BSYNC.RECONVERGENT B0 ;  /* 0x0000000000007941 */ /* 0x000fea0003800200 */
.L_x_2845:
        /* <DEDUP_REMOVED lines=32> */
.L_x_2848:
[----:B0-----:R-:W2:Y:S04]  /*26c0*/  LDG.E.STRONG.GPU R4, desc[UR4][R2.64] ;  /* 0x0000000402047981 */ /* 0x001ea8000c1ef900 */
[----:B--2---:R-:W-:Y:S01]  /*26d0*/  CCTL.IVALL ;  /* 0x00000000ff00798f */ /* 0x004fe20002000000 */
[----:B------:R-:W-:Y:S05]  /*26e0*/  YIELD ;  /* 0x0000000000007946 */ /* 0x000fea0003800000 */
[----:B------:R-:W-:-:S13]  /*26f0*/  ISETP.NE.AND P2, PT, R4, R9, PT ;  /* 0x000000090400720c */ /* 0x000fda0003f45270 */
[----:B------:R-:W-:Y:S05]  /*2700*/  @P2 BRA `(.L_x_2848) ;  /* 0xfffffffc00ec2947 */ /* 0x000fea000383ffff */
.L_x_2847:
        /* <DEDUP_REMOVED lines=91> */
[----:B------:R-:W-:Y:S01]  /*2cc0*/  FADD R7, R156, -R7 ;  /* 0x800000079c077221 */ /* 0x000fe20000000000 */
[----:B------:R-:W-:Y:S01]  /*2cd0*/  FADD R155, R155, -R8 ;  /* 0x800000089b9b7221 */ /* 0x000fe20000000000 */
[----:B------:R-:W-:Y:S01]  /*2ce0*/  FADD R15, R144, -R15 ;  /* 0x8000000f900f7221 */ /* 0x000fe20000000000 */
        /* <DEDUP_REMOVED lines=28> */
[----:B------:R-:W-:Y:S01]  /*2eb0*/  F2FP.F16.F32.PACK_AB R169, R4, R169 ;  /* 0x000000a904a9723e */ /* 0x000fe200000000ff */
        /* <DEDUP_REMOVED lines=14> */
[----:B0-----:R-:W-:Y:S01]  /*2fa0*/  IMAD.WIDE.U32 R4, R109, 0x4, R2 ;  /* 0x000000046d047825 */ /* 0x001fe200078e0002 */
[----:B------:R-:W-:-:S03]  /*2fb0*/  F2FP.F16.F32.PACK_AB R167, R6, R167 ;  /* 0x000000a706a7723e */ /* 0x000fc600000000ff */
[----:B------:R-:W-:Y:S01]  /*2fc0*/  FMUL R122, R122, R207 ;  /* 0x000000cf7a7a7220 */ /* 0x000fe20000400000 */
[----:B------:R-:W-:Y:S01]  /*2fd0*/  F2FP.F16.F32.PACK_AB R165, R8, R165 ;  /* 0x000000a508a5723e */ /* 0x000fe200000000ff */
[--C-:B------:R-:W-:Y:S01]  /*2fe0*/  IMAD.WIDE.U32 R6, R111, 0x4, R2.reuse ;  /* 0x000000046f067825 */ /* 0x100fe200078e0002 */
[----:B------:R-:W-:Y:S01]  /*2ff0*/  F2FP.F16.F32.PACK_AB R139, R10, R139 ;  /* 0x0000008b0a8b723e */ /* 0x000fe200000000ff */
[----:B------:R0:W-:Y:S01]  /*3000*/  STG.E desc[UR4][R4.64], R171 ;  /* 0x000000ab04007986 */ /* 0x0001e2000c101904 */
        /* <DEDUP_REMOVED lines=87> */
.L_x_2842:
        /* <DEDUP_REMOVED lines=17> */
[----:B------:R-:W-:Y:S01]  /*3690*/  IADD3 R59, PT, PT, R21, 0x2c00, RZ ;  /* 0x00002c00153b7810 */ /* 0x000fe20007ffe0ff */
[----:B-1----:R-:W-:Y:S01]  /*36a0*/  IMAD.WIDE.U32 R18, R19, 0x8, R70 ;  /* 0x0000000813127825 */ /* 0x002fe200078e0046 */
[C---:B------:R-:W-:Y:S02]  /*36b0*/  IADD3 R63, PT, PT, R21.reuse, 0x3000, RZ ;  /* 0x00003000153f7810 */ /* 0x040fe40007ffe0ff */
[----:B------:R-:W-:Y:S01]  /*36c0*/  IADD3 R67, PT, PT, R21, 0x3400, RZ ;  /* 0x0000340015437810 */ /* 0x000fe20007ffe0ff */
[----:B------:R-:W-:Y:S01]  /*36d0*/  IMAD.WIDE.U32 R24, R27, 0x8, R68 ;  /* 0x000000081b187825 */ /* 0x000fe200078e0044 */
[----:B------:R-:W-:-:S03]  /*36e0*/  IADD3 R83, PT, PT, R21, 0x3800, RZ ;  /* 0x0000380015537810 */ /* 0x000fc60007ffe0ff */
        /* <DEDUP_REMOVED lines=56> */
.L_x_2850:
        /* <DEDUP_REMOVED lines=9> */
.L_x_4861:


//--------------------- .text._ZN18transformer_engine13normalization28ln_bwd_finalize_tuned_kernelINS0_22Kernel_traits_finalizeILj30720EffffjLj1024ELj4ENS0_18Kernel_traits_baseILj30720EffffjLj1024EEEEEEEvNS0_20BackwardKernelParamsE --------------------------
	.section	.text._ZN18transformer_engine13normalization28ln_bwd_finalize_tuned_kernelINS0_22Kernel_traits_finalizeILj30720EffffjLj1024ELj4ENS0_18Kernel_traits_baseILj30720EffffjLj1024EEEEEEEvNS0_20BackwardKernelParamsE,"ax",@progbits
	.align	128
        .global         _ZN18transformer_engine13normalization28ln_bwd_finalize_tuned_kernelINS0_22Kernel_traits_finalizeILj30720EffffjLj1024ELj4ENS0_18Kernel_traits_baseILj30720EffffjLj1024EEEEEEEvNS0_20BackwardKernelParamsE
        .type           _ZN18transformer_engine13normalization28ln_bwd_finalize_tuned_kernelINS0_22Kernel_traits_finalizeILj30720EffffjLj1024ELj4ENS0_18Kernel_traits_baseILj30720EffffjLj1024EEEEEEEvNS0_20BackwardKernelParamsE,@function
        .size           _ZN18transformer_engine13normalization28ln_bwd_finalize_tuned_kernelINS0_22Kernel_traits_finalizeILj30720EffffjLj1024ELj4ENS0_18Kernel_traits_baseILj30720EffffjLj1024EEEEEEEvNS0_20BackwardKernelParamsE,(.L_x_4862 - _ZN18transformer_engine13normalization28ln_bwd_finalize_tuned_kernelINS0_22Kernel_traits_finalizeILj30720EffffjLj1024ELj4ENS0_18Kernel_traits_baseILj30720EffffjLj1024EEEEEEEvNS0_20BackwardKernelParamsE)
        .other          _ZN18transformer_engine13normalization28ln_bwd_finalize_tuned_kernelINS0_22Kernel_traits_finalizeILj30720EffffjLj1024ELj4ENS0_18Kernel_traits_baseILj30720EffffjLj1024EEEEEEEvNS0_20BackwardKernelParamsE,@"STO_CUDA_ENTRY STV_DEFAULT"
_ZN18transformer_engine13normalization28ln_bwd_finalize_tuned_kernelINS0_22Kernel_traits_finalizeILj30720EffffjLj1024ELj4ENS0_18Kernel_traits_baseILj30720EffffjLj1024EEEEEEEvNS0_20BackwardKernelParamsE:
.text._ZN18transformer_engine13normalization28ln_bwd_finalize_tuned_kernelINS0_22Kernel_traits_finalizeILj30720EffffjLj1024ELj4ENS0_18Kernel_traits_baseILj30720EffffjLj1024EEEEEEEvNS0_20BackwardKernelParamsE:
        /* <DEDUP_REMOVED lines=35> */
.L_x_2855:
        /* <DEDUP_REMOVED lines=118> */
.L_x_2854:
[----:B------:R-:W-:Y:S05]  /*0990*/  BSYNC.RECONVERGENT B1 ;  /* 0x0000000000017941 */ /* 0x000fea0003800200 */
.L_x_2853:
        /* <DEDUP_REMOVED lines=65> */
.L_x_2857:
[----:B------:R-:W-:Y:S05]  /*0db0*/  BSYNC.RECONVERGENT B1 ;  /* 0x0000000000017941 */ /* 0x000fea0003800200 */
.L_x_2856:
        /* <DEDUP_REMOVED lines=37> */
.L_x_2859:
[----:B------:R-:W-:Y:S05]  /*1010*/  BSYNC.RECONVERGENT B1 ;  /* 0x0000000000017941 */ /* 0x000fea0003800200 */
.L_x_2858:
[----:B------:R-:W-:Y:S05]  /*1020*/  @!P1 BRA `(.L_x_2852) ;  /* 0x00000000003c9947 */ /* 0x000fea0003800000 */
[----:B------:R-:W0:Y:S01]  /*1030*/  LDC.64 R6, c[0x0][0x3d8] ;  /* 0x0000f600ff067b82 */ /* 0x000e220000000a00 */
[----:B------:R-:W-:Y:S01]  /*1040*/  IMAD R2, R15, 0x7800, R11 ;  /* 0x000078000f027824 */ /* 0x000fe200078e020b */
[----:B------:R-:W-:-:S04]  /*1050*/  IADD3 R24, PT, PT, -R24, RZ, RZ ;  /* 0x000000ff18187210 */ /* 0x000fc80007ffe1ff */
[----:B------:R-:W-:Y:S02]  /*1060*/  IADD3 R11, PT, PT, R13, R2, RZ ;  /* 0x000000020d0b7210 */ /* 0x000fe40007ffe0ff */
[----:B------:R-:W1:Y:S05]  /*1070*/  LDC.64 R8, c[0x0][0x3e0] ;  /* 0x0000f800ff087b82 */ /* 0x000e6a0000000a00 */
.L_x_2860:
        /* <DEDUP_REMOVED lines=10> */
.L_x_2852:
[----:B------:R-:W-:Y:S05]  /*1120*/  BSYNC.RECONVERGENT B0 ;  /* 0x0000000000007941 */ /* 0x000fea0003800200 */
.L_x_2851:
        /* <DEDUP_REMOVED lines=53> */
.L_x_2861:
        /* <DEDUP_REMOVED lines=16> */
.L_x_4862:


//--------------------- .text._ZN18transformer_engine13normalization19ln_bwd_tuned_kernelINS0_13Kernel_traitsIffffjLj30720ELj4ELj1ELj8ELj8ENS0_18Kernel_traits_baseILj30720EffffjLj256EEEEEEEvNS0_20BackwardKernelParamsE --------------------------
	.section	.text._ZN18transformer_engine13normalization19ln_bwd_tuned_kernelINS0_13Kernel_traitsIffffjLj30720ELj4ELj1ELj8ELj8ENS0_18Kernel_traits_baseILj30720EffffjLj256EEEEEEEvNS0_20BackwardKernelParamsE,"ax",@progbits
	.align	128
        .global         _ZN18transformer_engine13normalization19ln_bwd_tuned_kernelINS0_13Kernel_traitsIffffjLj30720ELj4ELj1ELj8ELj8ENS0_18Kernel_traits_baseILj30720EffffjLj256EEEEEEEvNS0_20BackwardKernelParamsE
        .type           _ZN18transformer_engine13normalization19ln_bwd_tuned_kernelINS0_13Kernel_traitsIffffjLj30720ELj4ELj1ELj8ELj8ENS0_18Kernel_traits_baseILj30720EffffjLj256EEEEEEEvNS0_20BackwardKernelParamsE,@function
        .size           _ZN18transformer_engine13normalization19ln_bwd_tuned_kernelINS0_13Kernel_traitsIffffjLj30720ELj4ELj1ELj8ELj8ENS0_18Kernel_traits_baseILj30720EffffjLj256EEEEEEEvNS0_20BackwardKernelParamsE,(.L_x_4863 - _ZN18transformer_engine13normalization19ln_bwd_tuned_kernelINS0_13Kernel_traitsIffffjLj30720ELj4ELj1ELj8ELj8ENS0_18Kernel_traits_baseILj30720EffffjLj256EEEEEEEvNS0_20BackwardKernelParamsE)
        .other          _ZN18transformer_engine13normalization19ln_bwd_tuned_kernelINS0_13Kernel_traitsIffffjLj30720ELj4ELj1ELj8ELj8ENS0_18Kernel_traits_baseILj30720EffffjLj256EEEEEEEvNS0_20BackwardKernelParamsE,@"STO_CUDA_ENTRY STV_DEFAULT"
_ZN18transformer_engine13normalization19ln_bwd_tuned_kernelINS0_13Kernel_traitsIffffjLj30720ELj4ELj1ELj8ELj8ENS0_18Kernel_traits_baseILj30720EffffjLj256EEEEEEEvNS0_20BackwardKernelParamsE:
.text._ZN18transformer_engine13normalization19ln_bwd_tuned_kernelINS0_13Kernel_traitsIffffjLj30720ELj4ELj1ELj8ELj8ENS0_18Kernel_traits_baseILj30720EffffjLj256EEEEEEEvNS0_20BackwardKernelParamsE:
        /* <DEDUP_REMOVED lines=94> */
[--C-:B--2---:R-:W-:Y:S01]  /*05e0*/  FADD R63, R32, R92.reuse ;  /* 0x0000005c203f7221 */ /* 0x104fe20000000000 */
[--C-:B------:R-:W-:Y:S01]  /*05f0*/  FADD R64, R33, R92.reuse ;  /* 0x0000005c21407221 */ /* 0x100fe20000000000 */
[--C-:B---3--:R-:W-:Y:S01]  /*0600*/  FADD R65, R30, R92.reuse ;  /* 0x0000005c1e417221 */ /* 0x108fe20000000000 */
[--C-:B------:R-:W-:Y:S01]  /*0610*/  FADD R66, R31, R92.reuse ;  /* 0x0000005c1f427221 */ /* 0x100fe20000000000 */
[--C-:B----4-:R-:W-:Y:S01]  /*0620*/  FADD R67, R28, R92.reuse ;  /* 0x0000005c1c437221 */ /* 0x110fe20000000000 */
        /* <DEDUP_REMOVED lines=25> */
.L_x_2869:
[----:B------:R-:W0:Y:S01]  /*07c0*/  S2R R154, SR_TID.X ;  /* 0x00000000009a7919 */ /* 0x000e220000002100 */
[----:B-1----:R-:W1:Y:S01]  /*07d0*/  LDC.64 R158, c[0x0][0x398] ;  /* 0x0000e600ff9e7b82 */ /* 0x002e620000000a00 */
[----:B------:R-:W2:Y:S07]  /*07e0*/  S2R R0, SR_CTAID.X ;  /* 0x0000000000007919 */ /* 0x000eae0000002500 */
[----:B------:R-:W3:Y:S08]  /*07f0*/  LDC.64 R28, c[0x0][0x390] ;  /* 0x0000e400ff1c7b82 */ /* 0x000ef00000000a00 */
[----:B------:R-:W4:Y:S08]  /*0800*/  LDC.64 R22, c[0x0][0x3c8] ;  /* 0x0000f200ff167b82 */ /* 0x000f300000000a00 */
[----:B------:R-:W5:Y:S01]  /*0810*/  LDC.64 R44, c[0x0][0x3a0] ;  /* 0x0000e800ff2c7b82 */ /* 0x000f620000000a00 */
[----:B-1----:R-:W-:Y:S01]  /*0820*/  IMAD.WIDE R158, R155, 0x4, R158 ;  /* 0x000000049b9e7825 */ /* 0x002fe200078e029e */
[----:B0-----:R-:W-:-:S05]  /*0830*/  LOP3.LUT R62, R154, 0xff, RZ, 0xc0, !PT ;  /* 0x000000ff9a3e7812 */ /* 0x001fca00078ec0ff */
[----:B------:R0:W5:Y:S01]  /*0840*/  LDG.E R158, desc[UR4][R158.64] ;  /* 0x000000049e9e7981 */ /* 0x000162000c1e1900 */
[----:B--2---:R-:W-:-:S04]  /*0850*/  SHF.L.U32 R3, R0, 0x8, RZ ;  /* 0x0000000800037819 */ /* 0x004fc800000006ff */
[----:B------:R-:W-:-:S05]  /*0860*/  LOP3.LUT R62, R62, 0x300, R3, 0xf8, !PT ;  /* 0x000003003e3e7812 */ /* 0x000fca00078ef803 */
[----:B------:R-:W-:-:S04]  /*0870*/  IMAD R157, R155, 0x3c00, R62 ;  /* 0x00003c009b9d7824 */ /* 0x000fc800078e023e */
[C---:B---3--:R-:W-:Y:S01]  /*0880*/  IMAD.WIDE.U32 R2, R157.reuse, 0x8, R28 ;  /* 0x000000089d027825 */ /* 0x048fe200078e001c */
[C---:B------:R-:W-:Y:S02]  /*0890*/  IADD3 R175, PT, PT, R157.reuse, 0x400, RZ ;  /* 0x000004009daf7810 */ /* 0x040fe40007ffe0ff */
[C---:B------:R-:W-:Y:S02]  /*08a0*/  IADD3 R173, PT, PT, R157.reuse, 0x1c00, RZ ;  /* 0x00001c009dad7810 */ /* 0x040fe40007ffe0ff */
[C---:B------:R-:W-:Y:S02]  /*08b0*/  IADD3 R171, PT, PT, R157.reuse, 0x2000, RZ ;  /* 0x000020009dab7810 */ /* 0x040fe40007ffe0ff */
[C---:B------:R-:W-:Y:S01]  /*08c0*/  IADD3 R169, PT, PT, R157.reuse, 0x2400, RZ ;  /* 0x000024009da97810 */ /* 0x040fe20007ffe0ff */
[C---:B----4-:R-:W-:Y:S01]  /*08d0*/  IMAD.WIDE.U32 R34, R157.reuse, 0x8, R22 ;  /* 0x000000089d227825 */ /* 0x050fe200078e0016 */
[C---:B0-----:R-:W-:Y:S01]  /*08e0*/  IADD3 R159, PT, PT, R157.reuse, 0x2c00, RZ ;  /* 0x00002c009d9f7810 */ /* 0x041fe20007ffe0ff */
[----:B------:R-:W2:Y:S01]  /*08f0*/  LDG.E.64 R2, desc[UR4][R2.64] ;  /* 0x0000000402027981 */ /* 0x000ea2000c1e1b00 */
[----:B------:R-:W-:Y:S01]  /*0900*/  IADD3 R177, PT, PT, R157, 0x1400, RZ ;  /* 0x000014009db17810 */ /* 0x000fe20007ffe0ff */
[----:B-----5:R-:W-:Y:S01]  /*0910*/  IMAD.WIDE R44, R155, 0x4, R44 ;  /* 0x000000049b2c7825 */ /* 0x020fe200078e022c */
[C---:B------:R-:W-:Y:S01]  /*0920*/  IADD3 R167, PT, PT, R157.reuse, 0x2800, RZ ;  /* 0x000028009da77810 */ /* 0x040fe20007ffe0ff */
[----:B------:R-:W3:Y:S01]  /*0930*/  LDG.E.64 R34, desc[UR4][R34.64] ;  /* 0x0000000422227981 */ /* 0x000ee2000c1e1b00 */
[----:B------:R-:W-:Y:S01]  /*0940*/  IADD3 R163, PT, PT, R157, 0x3000, RZ ;  /* 0x000030009da37810 */ /* 0x000fe20007ffe0ff */
[--C-:B------:R-:W-:Y:S01]  /*0950*/  IMAD.WIDE.U32 R4, R175, 0x8, R28.reuse ;  /* 0x00000008af047825 */ /* 0x100fe200078e001c */
[----:B------:R-:W-:Y:S01]  /*0960*/  IADD3 R183, PT, PT, R157, 0x800, RZ ;  /* 0x000008009db77810 */ /* 0x000fe20007ffe0ff */
[----:B------:R-:W4:Y:S02]  /*0970*/  LDG.E R156, desc[UR4][R44.64] ;  /* 0x000000042c9c7981 */ /* 0x000f24000c1e1900 */
[--C-:B------:R-:W-:Y:S01]  /*0980*/  IMAD.WIDE.U32 R16, R173, 0x8, R28.reuse ;  /* 0x00000008ad107825 */ /* 0x100fe200078e001c */
[----:B------:R-:W-:Y:S01]  /*0990*/  IADD3 R181, PT, PT, R157, 0xc00, RZ ;  /* 0x00000c009db57810 */ /* 0x000fe20007ffe0ff */
[----:B------:R-:W5:Y:S02]  /*09a0*/  LDG.E.64 R4, desc[UR4][R4.64] ;  /* 0x0000000404047981 */ /* 0x000f64000c1e1b00 */
[--C-:B------:R-:W-:Y:S01]  /*09b0*/  IMAD.WIDE.U32 R18, R171, 0x8, R28.reuse ;  /* 0x00000008ab127825 */ /* 0x100fe200078e001c */
[----:B------:R-:W-:Y:S01]  /*09c0*/  IADD3 R165, PT, PT, R157, 0x1800, RZ ;  /* 0x000018009da57810 */ /* 0x000fe20007ffe0ff */
[----:B------:R-:W5:Y:S02]  /*09d0*/  LDG.E.64 R16, desc[UR4][R16.64] ;  /* 0x0000000410107981 */ /* 0x000f64000c1e1b00 */
[--C-:B------:R-:W-:Y:S01]  /*09e0*/  IMAD.WIDE.U32 R20, R169, 0x8, R28.reuse ;  /* 0x00000008a9147825 */ /* 0x100fe200078e001c */
[----:B------:R-:W-:Y:S01]  /*09f0*/  IADD3 R179, PT, PT, R157, 0x1000, RZ ;  /* 0x000010009db37810 */ /* 0x000fe20007ffe0ff */
[----:B------:R-:W5:Y:S02]  /*0a00*/  LDG.E.64 R18, desc[UR4][R18.64] ;  /* 0x0000000412127981 */ /* 0x000f64000c1e1b00 */
[--C-:B------:R-:W-:Y:S01]  /*0a10*/  IMAD.WIDE.U32 R26, R159, 0x8, R28.reuse ;  /* 0x000000089f1a7825 */ /* 0x100fe200078e001c */
[C---:B------:R-:W-:Y:S01]  /*0a20*/  IADD3 R161, PT, PT, R157.reuse, 0x3400, RZ ;  /* 0x000034009da17810 */ /* 0x040fe20007ffe0ff */
[----:B------:R-:W5:Y:S01]  /*0a30*/  LDG.E.64 R20, desc[UR4][R20.64] ;  /* 0x0000000414147981 */ /* 0x000f62000c1e1b00 */
[----:B------:R-:W-:Y:S01]  /*0a40*/  IADD3 R185, PT, PT, R157, 0x3800, RZ ;  /* 0x000038009db97810 */ /* 0x000fe20007ffe0ff */
[----:B------:R-:W-:-:S02]  /*0a50*/  IMAD.WIDE.U32 R12, R177, 0x8, R28 ;  /* 0x00000008b10c7825 */ /* 0x000fc400078e001c */
[----:B------:R-:W5:Y:S02]  /*0a60*/  LDG.E.64 R26, desc[UR4][R26.64] ;  /* 0x000000041a1a7981 */ /* 0x000f64000c1e1b00 */
[--C-:B------:R-:W-:Y:S02]  /*0a70*/  IMAD.WIDE.U32 R24, R167, 0x8, R28.reuse ;  /* 0x00000008a7187825 */ /* 0x100fe400078e001c */
[----:B------:R-:W5:Y:S02]  /*0a80*/  LDG.E.64 R12, desc[UR4][R12.64] ;  /* 0x000000040c0c7981 */ /* 0x000f64000c1e1b00 */
[----:B------:R-:W-:Y:S02]  /*0a90*/  IMAD.WIDE.U32 R40, R163, 0x8, R28 ;  /* 0x00000008a3287825 */ /* 0x000fe400078e001c */
[----:B------:R-:W5:Y:S02]  /*0aa0*/  LDG.E.64 R24, desc[UR4][R24.64] ;  /* 0x0000000418187981 */ /* 0x000f64000c1e1b00 */
[----:B------:R-:W-:-:S04]  /*0ab0*/  IMAD.WIDE.U32 R36, R175, 0x8, R22 ;  /* 0x00000008af247825 */ /* 0x000fc800078e0016 */
[--C-:B------:R-:W-:Y:S02]  /*0ac0*/  IMAD.WIDE.U32 R6, R183, 0x8, R28.reuse ;  /* 0x00000008b7067825 */ /* 0x100fe400078e001c */
        /* <DEDUP_REMOVED lines=9> */
[----:B------:R-:W-:Y:S02]  /*0b60*/  IMAD.WIDE.U32 R32, R185, 0x8, R28 ;  /* 0x00000008b9207825 */ /* 0x000fe400078e001c */
[----:B------:R-:W5:Y:S02]  /*0b70*/  LDG.E.64 R28, desc[UR4][R40.64] ;  /* 0x00000004281c7981 */ /* 0x000f64000c1e1b00 */
[----:B------:R-:W-:-:S02]  /*0b80*/  IMAD.WIDE.U32 R38, R183, 0x8, R22 ;  /* 0x00000008b7267825 */ /* 0x000fc400078e0016 */
[----:B------:R-:W5:Y:S04]  /*0b90*/  LDG.E.64 R30, desc[UR4][R30.64] ;  /* 0x000000041e1e7981 */ /* 0x000f68000c1e1b00 */
[----:B------:R-:W5:Y:S01]  /*0ba0*/  LDG.E.64 R32, desc[UR4][R32.64] ;  /* 0x0000000420207981 */ /* 0x000f62000c1e1b00 */
[----:B------:R-:W-:-:S03]  /*0bb0*/  IMAD.WIDE.U32 R52, R181, 0x8, R22 ;  /* 0x00000008b5347825 */ /* 0x000fc600078e0016 */
[----:B------:R-:W5:Y:S01]  /*0bc0*/  LDG.E.64 R38, desc[UR4][R38.64] ;  /* 0x0000000426267981 */ /* 0x000f62000c1e1b00 */
[----:B------:R-:W-:-:S03]  /*0bd0*/  IMAD.WIDE.U32 R42, R179, 0x8, R22 ;  /* 0x00000008b32a7825 */ /* 0x000fc600078e0016 */
[----:B------:R0:W5:Y:S01]  /*0be0*/  LDG.E.64 R40, desc[UR4][R52.64] ;  /* 0x0000000434287981 */ /* 0x000162000c1e1b00 */
[----:B------:R-:W-:-:S03]  /*0bf0*/  IMAD.WIDE.U32 R56, R177, 0x8, R22 ;  /* 0x00000008b1387825 */ /* 0x000fc600078e0016 */
[----:B------:R-:W5:Y:S01]  /*0c00*/  LDG.E.64 R42, desc[UR4][R42.64] ;  /* 0x000000042a2a7981 */ /* 0x000f62000c1e1b00 */
[----:B------:R-:W-:-:S03]  /*0c10*/  IMAD.WIDE.U32 R46, R165, 0x8, R22 ;  /* 0x00000008a52e7825 */ /* 0x000fc600078e0016 */
[----:B------:R1:W5:Y:S01]  /*0c20*/  LDG.E.64 R44, desc[UR4][R56.64] ;  /* 0x00000004382c7981 */ /* 0x000362000c1e1b00 */
[----:B------:R-:W-:-:S03]  /*0c30*/  IMAD.WIDE.U32 R48, R173, 0x8, R22 ;  /* 0x00000008ad307825 */ /* 0x000fc600078e0016 */
[----:B------:R-:W5:Y:S01]  /*0c40*/  LDG.E.64 R46, desc[UR4][R46.64] ;  /* 0x000000042e2e7981 */ /* 0x000f62000c1e1b00 */
[----:B------:R-:W-:-:S03]  /*0c50*/  IMAD.WIDE.U32 R50, R171, 0x8, R22 ;  /* 0x00000008ab327825 */ /* 0x000fc600078e0016 */
[----:B------:R-:W5:Y:S01]  /*0c60*/  LDG.E.64 R48, desc[UR4][R48.64] ;  /* 0x0000000430307981 */ /* 0x000f62000c1e1b00 */
[----:B0-----:R-:W-:-:S03]  /*0c70*/  IMAD.WIDE.U32 R52, R169, 0x8, R22 ;  /* 0x00000008a9347825 */ /* 0x001fc600078e0016 */
[----:B------:R-:W5:Y:S01]  /*0c80*/  LDG.E.64 R50, desc[UR4][R50.64] ;  /* 0x0000000432327981 */ /* 0x000f62000c1e1b00 */
[----:B------:R-:W-:-:S03]  /*0c90*/  IMAD.WIDE.U32 R54, R167, 0x8, R22 ;  /* 0x00000008a7367825 */ /* 0x000fc600078e0016 */
[----:B------:R-:W5:Y:S01]  /*0ca0*/  LDG.E.64 R52, desc[UR4][R52.64] ;  /* 0x0000000434347981 */ /* 0x000f62000c1e1b00 */
[----:B-1----:R-:W-:-:S03]  /*0cb0*/  IMAD.WIDE.U32 R56, R159, 0x8, R22 ;  /* 0x000000089f387825 */ /* 0x002fc600078e0016 */
[----:B------:R-:W5:Y:S01]  /*0cc0*/  LDG.E.64 R54, desc[UR4][R54.64] ;  /* 0x0000000436367981 */ /* 0x000f62000c1e1b00 */
[----:B------:R-:W-:-:S03]  /*0cd0*/  IMAD.WIDE.U32 R58, R163, 0x8, R22 ;  /* 0x00000008a33a7825 */ /* 0x000fc600078e0016 */
[----:B------:R-:W5:Y:S01]  /*0ce0*/  LDG.E.64 R56, desc[UR4][R56.64] ;  /* 0x0000000438387981 */ /* 0x000f62000c1e1b00 */
[----:B------:R-:W-:-:S03]  /*0cf0*/  IMAD.WIDE.U32 R60, R161, 0x8, R22 ;  /* 0x00000008a13c7825 */ /* 0x000fc600078e0016 */
[----:B------:R-:W5:Y:S01]  /*0d00*/  LDG.E.64 R58, desc[UR4][R58.64] ;  /* 0x000000043a3a7981 */ /* 0x000f62000c1e1b00 */
[----:B------:R-:W-:-:S03]  /*0d10*/  IMAD.WIDE.U32 R22, R185, 0x8, R22 ;  /* 0x00000008b9167825 */ /* 0x000fc600078e0016 */
[----:B------:R-:W5:Y:S04]  /*0d20*/  LDG.E.64 R60, desc[UR4][R60.64] ;  /* 0x000000043c3c7981 */ /* 0x000f68000c1e1b00 */
[----:B------:R-:W5:Y:S01]  /*0d30*/  LDG.E.64 R22, desc[UR4][R22.64] ;  /* 0x0000000416167981 */ /* 0x000f62000c1e1b00 */
[C---:B--2---:R-:W-:Y:S01]  /*0d40*/  FADD R187, -R158.reuse, R2 ;  /* 0x000000029ebb7221 */ /* 0x044fe20000000100 */
[----:B------:R-:W-:Y:S01]  /*0d50*/  FADD R189, -R158, R3 ;  /* 0x000000039ebd7221 */ /* 0x000fe20000000100 */
[----:B---3--:R-:W-:Y:S02]  /*0d60*/  FMUL R2, R63, R34 ;  /* 0x000000223f027220 */ /* 0x008fe40000400000 */
[----:B----4-:R-:W-:Y:S01]  /*0d70*/  FMUL R3, R156, R187 ;  /* 0x000000bb9c037220 */ /* 0x010fe20000400000 */
[C---:B-----5:R-:W-:Y:S01]  /*0d80*/  FADD R191, -R158.reuse, R4 ;  /* 0x000000049ebf7221 */ /* 0x060fe20000000100 */
[----:B------:R-:W-:Y:S01]  /*0d90*/  FADD R4, RZ, R2 ;  /* 0x00000002ff047221 */ /* 0x000fe20000000000 */
[C---:B------:R-:W-:Y:S01]  /*0da0*/  FADD R225, -R158.reuse, R17 ;  /* 0x000000119ee17221 */ /* 0x040fe20000000100 */
[C---:B------:R-:W-:Y:S01]  /*0db0*/  FADD R229, -R158.reuse, R19 ;  /* 0x000000139ee57221 */ /* 0x040fe20000000100 */
[----:B------:R-:W-:Y:S01]  /*0dc0*/  FADD R211, -R158, R21 ;  /* 0x000000159ed37221 */ /* 0x000fe20000000100 */
[----:B------:R-:W-:Y:S01]  /*0dd0*/  FMUL R21, R64, R35 ;  /* 0x0000002340157220 */ /* 0x000fe20000400000 */
[C---:B------:R-:W-:Y:S01]  /*0de0*/  FADD R19, -R158.reuse, R26 ;  /* 0x0000001a9e137221 */ /* 0x040fe20000000100 */
[----:B------:R-:W-:Y:S01]  /*0df0*/  FADD R17, -R158, R27 ;  /* 0x0000001b9e117221 */ /* 0x000fe20000000100 */
[----:B------:R-:W-:Y:S01]  /*0e00*/  FMUL R26, R156, R189 ;  /* 0x000000bd9c1a7220 */ /* 0x000fe20000400000 */
[----:B------:R-:W-:Y:S01]  /*0e10*/  FFMA R27, R3, R2, RZ ;  /* 0x00000002031b7223 */ /* 0x000fe200000000ff */
[C---:B------:R-:W-:Y:S01]  /*0e20*/  FADD R217, -R158.reuse, R13 ;  /* 0x0000000d9ed97221 */ /* 0x040fe20000000100 */
[C---:B------:R-:W-:Y:S01]  /*0e30*/  FADD R193, -R158.reuse, R5 ;  /* 0x000000059ec17221 */ /* 0x040fe20000000100 */
[C---:B------:R-:W-:Y:S01]  /*0e40*/  FADD R207, -R158.reuse, R24 ;  /* 0x000000189ecf7221 */ /* 0x040fe20000000100 */
[----:B------:R-:W-:Y:S01]  /*0e50*/  FADD R205, -R158, R25 ;  /* 0x000000199ecd7221 */ /* 0x000fe20000000100 */
[----:B------:R-:W-:Y:S01]  /*0e60*/  FMUL R25, R156, R191 ;  /* 0x000000bf9c197220 */ /* 0x000fe20000400000 */
[----:B------:R-:W-:Y:S01]  /*0e70*/  FMUL R24, R65, R36 ;  /* 0x0000002441187220 */ /* 0x000fe20000400000 */
[C---:B------:R-:W-:Y:S01]  /*0e80*/  FADD R195, -R158.reuse, R6 ;  /* 0x000000069ec37221 */ /* 0x040fe20000000100 */
[C---:B------:R-:W-:Y:S01]  /*0e90*/  FADD R201, -R158.reuse, R9 ;  /* 0x000000099ec97221 */ /* 0x040fe20000000100 */
[C---:B------:R-:W-:Y:S01]  /*0ea0*/  FADD R221, -R158.reuse, R15 ;  /* 0x0000000f9edd7221 */ /* 0x040fe20000000100 */
[----:B------:R-:W-:Y:S01]  /*0eb0*/  FADD R13, -R158, R29 ;  /* 0x0000001d9e0d7221 */ /* 0x000fe20000000100 */
[----:B------:R-:W-:Y:S01]  /*0ec0*/  FADD R29, R4, R21 ;  /* 0x00000015041d7221 */ /* 0x000fe20000000000 */
        /* <DEDUP_REMOVED lines=8> */
[C---:B------:R-:W-:Y:S01]  /*0f50*/  FADD R209, -R158.reuse, R11 ;  /* 0x0000000b9ed17221 */ /* 0x040fe20000000100 */
        /* <DEDUP_REMOVED lines=9> */
[----:B------:R-:W-:Y:S01]  /*0ff0*/  FADD R199, -R158, R8 ;  /* 0x000000089ec77221 */ /* 0x000fe20000000100 */
[----:B------:R-:W-:Y:S01]  /*1000*/  FMUL R32, R156, R197 ;  /* 0x000000c59c207220 */ /* 0x000fe20000400000 */
[----:B------:R-:W-:Y:S01]  /*1010*/  FFMA R187, R30, R29, R33 ;  /* 0x0000001d1ebb7223 */ /* 0x000fe20000000021 */
[C---:B------:R-:W-:Y:S01]  /*1020*/  FADD R203, -R158.reuse, R10 ;  /* 0x0000000a9ecb7221 */ /* 0x040fe20000000100 */
[C---:B------:R-:W-:Y:S01]  /*1030*/  FADD R215, -R158.reuse, R12 ;  /* 0x0000000c9ed77221 */ /* 0x040fe20000000100 */
        /* <DEDUP_REMOVED lines=69> */
[----:B------:R-:W-:Y:S01]  /*1490*/  FMUL R190, R85, R56 ;  /* 0x0000003855be7220 */ /* 0x000fe20000400000 */
[----:B------:R-:W-:Y:S01]  /*14a0*/  FADD R19, R219, R188 ;  /* 0x000000bcdb137221 */ /* 0x000fe20000000000 */
[----:B------:R-:W-:Y:S01]  /*14b0*/  FFMA R4, R205, R188, R4 ;  /* 0x000000bccd047223 */ /* 0x000fe20000000004 */
[----:B------:R-:W-:Y:S01]  /*14c0*/  FMUL R192, R86, R57 ;  /* 0x0000003956c07220 */ /* 0x000fe20000400000 */
[C---:B------:R-:W-:Y:S01]  /*14d0*/  FMUL R219, R156.reuse, R17 ;  /* 0x000000119cdb7220 */ /* 0x040fe20000400000 */
[----:B------:R-:W-:Y:S01]  /*14e0*/  FADD R19, R19, R190 ;  /* 0x000000be13137221 */ /* 0x000fe20000000000 */
        /* <DEDUP_REMOVED lines=25> */
[----:B------:R-:W0:Y:S02]  /*1680*/  LDC R20, c[0x0][0x380] ;  /* 0x0000e000ff147b82 */ /* 0x000e240000000800 */
[----:B------:R-:W-:Y:S01]  /*1690*/  FADD R19, R19, R204 ;  /* 0x000000cc13137221 */ /* 0x000fe20000000000 */
[----:B------:R-:W-:-:S04]  /*16a0*/  FFMA R4, R231, R204, R4 ;  /* 0x000000cce7047223 */ /* 0x000fc80000000004 */
[----:B------:R-:W1:Y:S04]  /*16b0*/  SHFL.DOWN PT, R6, R19, 0x10, 0x1f ;  /* 0x0a001f0013067f89 */ /* 0x000e6800000e0000 */
[----:B------:R-:W2:Y:S01]  /*16c0*/  SHFL.DOWN PT, R5, R4, 0x10, 0x1f ;  /* 0x0a001f0004057f89 */ /* 0x000ea200000e0000 */
[----:B-1----:R-:W-:Y:S01]  /*16d0*/  FADD R6, R19, R6 ;  /* 0x0000000613067221 */ /* 0x002fe20000000000 */
[----:B--2---:R-:W-:-:S04]  /*16e0*/  FADD R5, R4, R5 ;  /* 0x0000000504057221 */ /* 0x004fc80000000000 */
        /* <DEDUP_REMOVED lines=10> */
[----:B------:R-:W-:Y:S01]  /*1790*/  LOP3.LUT P2, RZ, R154, 0x1f, RZ, 0xc0, !PT ;  /* 0x0000001f9aff7812 */ /* 0x000fe2000784c0ff */
[----:B-1----:R-:W-:Y:S01]  /*17a0*/  FADD R5, R10, R5 ;  /* 0x000000050a057221 */ /* 0x002fe20000000000 */
[----:B--2---:R-:W-:-:S04]  /*17b0*/  FADD R9, R9, R4 ;  /* 0x0000000409097221 */ /* 0x004fc80000000000 */
[----:B------:R-:W1:Y:S04]  /*17c0*/  SHFL.DOWN PT, R4, R5, 0x1, 0x1f ;  /* 0x08201f0005047f89 */ /* 0x000e6800000e0000 */
[----:B------:R-:W2:Y:S01]  /*17d0*/  SHFL.DOWN PT, R6, R9, 0x1, 0x1f ;  /* 0x08201f0009067f89 */ /* 0x000ea200000e0000 */
[----:B------:R-:W-:Y:S01]  /*17e0*/  LOP3.LUT R11, R154, 0x1f, RZ, 0xc0, !PT ;  /* 0x0000001f9a0b7812 */ /* 0x000fe200078ec0ff */
[----:B------:R-:W-:Y:S01]  /*17f0*/  BSSY.RECONVERGENT B0, `(.L_x_2863) ;  /* 0x000004a000007945 */ /* 0x000fe20003800200 */
[C---:B------:R-:W-:Y:S01]  /*1800*/  FADD R125, R34.reuse, R125 ;  /* 0x0000007d227d7221 */ /* 0x040fe20000000000 */
[----:B------:R-:W-:Y:S01]  /*1810*/  FFMA R95, R34, R3, R95 ;  /* 0x00000003225f7223 */ /* 0x000fe2000000005f */
[----:B------:R-:W-:Y:S01]  /*1820*/  ISETP.GT.U32.AND P1, PT, R11, 0x3, PT ;  /* 0x000000030b00780c */ /* 0x000fe20003f24070 */
        /* <DEDUP_REMOVED lines=14> */
[----:B-1----:R-:W-:Y:S01]  /*1910*/  FADD R4, R5, R4 ;  /* 0x0000000405047221 */ /* 0x002fe20000000000 */
        /* <DEDUP_REMOVED lines=55> */
.L_x_2864:
[----:B------:R-:W-:Y:S05]  /*1c90*/  BSYNC.RECONVERGENT B0 ;  /* 0x0000000000007941 */ /* 0x000fea0003800200 */
.L_x_2863:
        /* <DEDUP_REMOVED lines=36> */
.L_x_2866:
[----:B------:R-:W-:Y:S05]  /*1ee0*/  BSYNC.RECONVERGENT B0 ;  /* 0x0000000000007941 */ /* 0x000fea0003800200 */
.L_x_2865:
        /* <DEDUP_REMOVED lines=32> */
.L_x_2868:
[----:B0-----:R-:W2:Y:S04]  /*20f0*/  LDG.E.STRONG.GPU R6, desc[UR4][R4.64] ;  /* 0x0000000404067981 */ /* 0x001ea8000c1ef900 */
[----:B--2---:R-:W-:Y:S01]  /*2100*/  CCTL.IVALL ;  /* 0x00000000ff00798f */ /* 0x004fe20002000000 */
[----:B------:R-:W-:Y:S05]  /*2110*/  YIELD ;  /* 0x0000000000007946 */ /* 0x000fea0003800000 */
[----:B------:R-:W-:-:S13]  /*2120*/  ISETP.NE.AND P2, PT, R6, R11, PT ;  /* 0x0000000b0600720c */ /* 0x000fda0003f45270 */
[----:B------:R-:W-:Y:S05]  /*2130*/  @P2 BRA `(.L_x_2868) ;  /* 0xfffffffc00ec2947 */ /* 0x000fea000383ffff */
.L_x_2867:
        /* <DEDUP_REMOVED lines=88> */
[----:B0-----:R-:W-:-:S04]  /*26c0*/  IMAD.WIDE.U32 R4, R157, 0x8, R2 ;  /* 0x000000089d047825 */ /* 0x001fc800078e0002 */
[C---:B------:R-:W-:Y:S01]  /*26d0*/  FMUL R35, R156.reuse, R21 ;  /* 0x000000159c237220 */ /* 0x040fe20000400000 */
[----:B------:R-:W-:Y:S01]  /*26e0*/  FMUL R36, R156, R37 ;  /* 0x000000259c247220 */ /* 0x000fe20000400000 */
[----:B------:R-:W-:Y:S01]  /*26f0*/  FADD R193, R166, -R193 ;  /* 0x800000c1a6c17221 */ /* 0x000fe20000000000 */
[----:B------:R-:W-:Y:S01]  /*2700*/  FADD R195, R168, -R195 ;  /* 0x800000c3a8c37221 */ /* 0x000fe20000000000 */
        /* <DEDUP_REMOVED lines=19> */
[----:B------:R-:W-:Y:S01]  /*2840*/  IMAD.WIDE.U32 R14, R177, 0x8, R2 ;  /* 0x00000008b10e7825 */ /* 0x000fe200078e0002 */
[----:B------:R0:W-:Y:S03]  /*2850*/  STG.E.64 desc[UR4][R4.64], R34 ;  /* 0x0000002204007986 */ /* 0x0001e6000c101b04 */
        /* <DEDUP_REMOVED lines=18> */
[C---:B0-----:R-:W-:Y:S01]  /*2980*/  FMUL R4, R156.reuse, R209 ;  /* 0x000000d19c047220 */ /* 0x041fe20000400000 */
[----:B------:R-:W-:Y:S01]  /*2990*/  FMUL R5, R156, R215 ;  /* 0x000000d79c057220 */ /* 0x000fe20000400000 */
[----:B------:R-:W-:Y:S01]  /*29a0*/  FADD R225, R198, -R225 ;  /* 0x800000e1c6e17221 */ /* 0x000fe20000000000 */
[----:B------:R-:W-:Y:S01]  /*29b0*/  FADD R227, R200, -R227 ;  /* 0x800000e3c8e37221 */ /* 0x000fe20000000000 */
[----:B------:R-:W-:Y:S01]  /*29c0*/  IMAD.WIDE.U32 R24, R169, 0x8, R2 ;  /* 0x00000008a9187825 */ /* 0x000fe200078e0002 */
[----:B------:R0:W-:Y:S03]  /*29d0*/  STG.E.64 desc[UR4][R12.64], R42 ;  /* 0x0000002a0c007986 */ /* 0x0001e6000c101b04 */
[C---:B-1----:R-:W-:Y:S01]  /*29e0*/  FMUL R6, R156.reuse, R213 ;  /* 0x000000d59c067220 */ /* 0x042fe20000400000 */
[----:B------:R-:W-:Y:S01]  /*29f0*/  FMUL R7, R156, R211 ;  /* 0x000000d39c077220 */ /* 0x000fe20000400000 */
[----:B------:R-:W-:Y:S01]  /*2a00*/  FADD R229, R202, -R229 ;  /* 0x800000e5cae57221 */ /* 0x000fe20000000000 */
[--C-:B------:R-:W-:Y:S01]  /*2a10*/  IMAD.WIDE.U32 R26, R167, 0x8, R2.reuse ;  /* 0x00000008a71a7825 */ /* 0x100fe200078e0002 */
[----:B------:R1:W-:Y:S03]  /*2a20*/  STG.E.64 desc[UR4][R14.64], R44 ;  /* 0x0000002c0e007986 */ /* 0x0003e6000c101b04 */
[C---:B--2---:R-:W-:Y:S01]  /*2a30*/  FMUL R8, R156.reuse, R207 ;  /* 0x000000cf9c087220 */ /* 0x044fe20000400000 */
[C---:B------:R-:W-:Y:S01]  /*2a40*/  FMUL R9, R156.reuse, R205 ;  /* 0x000000cd9c097220 */ /* 0x040fe20000400000 */
[--C-:B------:R-:W-:Y:S01]  /*2a50*/  IMAD.WIDE.U32 R28, R159, 0x8, R2.reuse ;  /* 0x000000089f1c7825 */ /* 0x100fe200078e0002 */
[----:B------:R-:W-:Y:S03]  /*2a60*/  STG.E.64 desc[UR4][R16.64], R46 ;  /* 0x0000002e10007986 */ /* 0x000fe6000c101b04 */
[C---:B---3--:R-:W-:Y:S01]  /*2a70*/  FMUL R10, R156.reuse, R217 ;  /* 0x000000d99c0a7220 */ /* 0x048fe20000400000 */
[C---:B------:R-:W-:Y:S01]  /*2a80*/  FMUL R11, R156.reuse, R219 ;  /* 0x000000db9c0b7220 */ /* 0x040fe20000400000 */
[--C-:B------:R-:W-:Y:S01]  /*2a90*/  IMAD.WIDE.U32 R30, R163, 0x8, R2.reuse ;  /* 0x00000008a31e7825 */ /* 0x100fe200078e0002 */
[----:B------:R-:W-:Y:S03]  /*2aa0*/  STG.E.64 desc[UR4][R18.64], R48 ;  /* 0x0000003012007986 */ /* 0x000fe6000c101b04 */
[C---:B0-----:R-:W-:Y:S01]  /*2ab0*/  FMUL R12, R156.reuse, R221 ;  /* 0x000000dd9c0c7220 */ /* 0x041fe20000400000 */
[C---:B------:R-:W-:Y:S01]  /*2ac0*/  FMUL R13, R156.reuse, R223 ;  /* 0x000000df9c0d7220 */ /* 0x040fe20000400000 */
[--C-:B------:R-:W-:Y:S01]  /*2ad0*/  IMAD.WIDE.U32 R32, R161, 0x8, R2.reuse ;  /* 0x00000008a1207825 */ /* 0x100fe200078e0002 */
[----:B------:R0:W-:Y:S03]  /*2ae0*/  STG.E.64 desc[UR4][R22.64], R4 ;  /* 0x0000000416007986 */ /* 0x0001e6000c101b04 */
[C---:B-1----:R-:W-:Y:S01]  /*2af0*/  FMUL R14, R156.reuse, R225 ;  /* 0x000000e19c0e7220 */ /* 0x042fe20000400000 */
[C---:B------:R-:W-:Y:S01]  /*2b00*/  FMUL R15, R156.reuse, R227 ;  /* 0x000000e39c0f7220 */ /* 0x040fe20000400000 */
[----:B------:R-:W-:Y:S01]  /*2b10*/  IMAD.WIDE.U32 R2, R185, 0x8, R2 ;  /* 0x00000008b9027825 */ /* 0x000fe200078e0002 */
        /* <DEDUP_REMOVED lines=69> */
.L_x_2862:
        /* <DEDUP_REMOVED lines=18> */
[--C-:B------:R-:W-:Y:S01]  /*3090*/  IMAD.WIDE.U32 R26, R33, 0x8, R70.reuse ;  /* 0x00000008211a7825 */ /* 0x100fe200078e0046 */
[C---:B------:R-:W-:Y:S02]  /*30a0*/  IADD3 R69, PT, PT, R21.reuse, 0x3000, RZ ;  /* 0x0000300015457810 */ /* 0x040fe40007ffe0ff */
[----:B------:R-:W-:Y:S01]  /*30b0*/  IADD3 R95, PT, PT, R21, 0x3400, RZ ;  /* 0x00003400155f7810 */ /* 0x000fe20007ffe0ff */
[----:B------:R-:W-:Y:S01]  /*30c0*/  IMAD.WIDE.U32 R30, R37, 0x8, R70 ;  /* 0x00000008251e7825 */ /* 0x000fe200078e0046 */
[----:B------:R-:W-:-:S03]  /*30d0*/  IADD3 R121, PT, PT, R21, 0x3800, RZ ;  /* 0x0000380015797810 */ /* 0x000fc60007ffe0ff */
[----:B------:R-:W-:-:S04]  /*30e0*/  IMAD.WIDE.U32 R34, R41, 0x8, R70 ;  /* 0x0000000829227825 */ /* 0x000fc800078e0046 */
[----:B-1----:R-:W-:-:S04]  /*30f0*/  IMAD.WIDE.U32 R16, R21, 0x8, R72 ;  /* 0x0000000815107825 */ /* 0x002fc800078e0048 */
[C---:B------:R-:W-:Y:S01]  /*3100*/  IMAD.WIDE.U32 R18, R25.reuse, 0x8, R70 ;  /* 0x0000000819127825 */ /* 0x040fe200078e0046 */
[----:B------:R-:W-:Y:S03]  /*3110*/  STG.E.64 desc[UR4][R16.64], R2 ;  /* 0x0000000210007986 */ /* 0x000fe6000c101b04 */
[--C-:B------:R-:W-:Y:S01]  /*3120*/  IMAD.WIDE.U32 R20, R25, 0x8, R72.reuse ;  /* 0x0000000819147825 */ /* 0x100fe200078e0048 */
[----:B------:R-:W-:Y:S03]  /*3130*/  STG.E.64 desc[UR4][R18.64], R6 ;  /* 0x0000000612007986 */ /* 0x000fe6000c101b04 */
[--C-:B------:R-:W-:Y:S01]  /*3140*/  IMAD.WIDE.U32 R24, R29, 0x8, R72.reuse ;  /* 0x000000081d187825 */ /* 0x100fe200078e0048 */
[----:B------:R-:W-:Y:S03]  /*3150*/  STG.E.64 desc[UR4][R20.64], R4 ;  /* 0x0000000414007986 */ /* 0x000fe6000c101b04 */
[--C-:B------:R-:W-:Y:S01]  /*3160*/  IMAD.WIDE.U32 R28, R33, 0x8, R72.reuse ;  /* 0x00000008211c7825 */ /* 0x100fe200078e0048 */
[----:B------:R-:W-:Y:S03]  /*3170*/  STG.E.64 desc[UR4][R22.64], R10 ;  /* 0x0000000a16007986 */ /* 0x000fe6000c101b04 */
[--C-:B------:R-:W-:Y:S01]  /*3180*/  IMAD.WIDE.U32 R32, R37, 0x8, R72.reuse ;  /* 0x0000000825207825 */ /* 0x100fe200078e0048 */
        /* <DEDUP_REMOVED lines=45> */
.L_x_2870:
        /* <DEDUP_REMOVED lines=10> */
.L_x_4863:


//--------------------- .text._ZN18transformer_engine13normalization28ln_bwd_finalize_tuned_kernelINS0_22Kernel_traits_finalizeILj25600E13__nv_bfloat16fS3_fjLj1024ELj4ENS0_18Kernel_traits_baseILj25600ES3_fS3_fjLj1024EEEEEEEvNS0_20BackwardKernelParamsE --------------------------
	.section	.text._ZN18transformer_engine13normalization28ln_bwd_finalize_tuned_kernelINS0_22Kernel_traits_finalizeILj25600E13__nv_bfloat16fS3_fjLj1024ELj4ENS0_18Kernel_traits_baseILj25600ES3_fS3_fjLj1024EEEEEEEvNS0_20BackwardKernelParamsE,"ax",@progbits
	.align	128
        .global         _ZN18transformer_engine13normalization28ln_bwd_finalize_tuned_kernelINS0_22Kernel_traits_finalizeILj25600E13__nv_bfloat16fS3_fjLj1024ELj4ENS0_18Kernel_traits_baseILj25600ES3_fS3_fjLj1024EEEEEEEvNS0_20BackwardKernelParamsE
        .type           _ZN18transformer_engine13normalization28ln_bwd_finalize_tuned_kernelINS0_22Kernel_traits_finalizeILj25600E13__nv_bfloat16fS3_fjLj1024ELj4ENS0_18Kernel_traits_baseILj25600ES3_fS3_fjLj1024EEEEEEEvNS0_20BackwardKernelParamsE,@function
        .size           _ZN18transformer_engine13normalization28ln_bwd_finalize_tuned_kernelINS0_22Kernel_traits_finalizeILj25600E13__nv_bfloat16fS3_fjLj1024ELj4ENS0_18Kernel_traits_baseILj25600ES3_fS3_fjLj1024EEEEEEEvNS0_20BackwardKernelParamsE,(.L_x_4864 - _ZN18transformer_engine13normalization28ln_bwd_finalize_tuned_kernelINS0_22Kernel_traits_finalizeILj25600E13__nv_bfloat16fS3_fjLj1024ELj4ENS0_18Kernel_traits_baseILj25600ES3_fS3_fjLj1024EEEEEEEvNS0_20BackwardKernelParamsE)
        .other          _ZN18transformer_engine13normalization28ln_bwd_finalize_tuned_kernelINS0_22Kernel_traits_finalizeILj25600E13__nv_bfloat16fS3_fjLj1024ELj4ENS0_18Kernel_traits_baseILj25600ES3_fS3_fjLj1024EEEEEEEvNS0_20BackwardKernelParamsE,@"STO_CUDA_ENTRY STV_DEFAULT"
_ZN18transformer_engine13normalization28ln_bwd_finalize_tuned_kernelINS0_22Kernel_traits_finalizeILj25600E13__nv_bfloat16fS3_fjLj1024ELj4ENS0_18Kernel_traits_baseILj25600ES3_fS3_fjLj1024EEEEEEEvNS0_20BackwardKernelParamsE:
.text._ZN18transformer_engine13normalization28ln_bwd_finalize_tuned_kernelINS0_22Kernel_traits_finalizeILj25600E13__nv_bfloat16fS3_fjLj1024ELj4ENS0_18Kernel_traits_baseILj25600ES3_fS3_fjLj1024EEEEEEEvNS0_20BackwardKernelParamsE:
        /* <DEDUP_REMOVED lines=35> */
.L_x_2875:
        /* <DEDUP_REMOVED lines=118> */
.L_x_2874:
[----:B------:R-:W-:Y:S05]  /*0990*/  BSYNC.RECONVERGENT B1 ;  /* 0x0000000000017941 */ /* 0x000fea0003800200 */
.L_x_2873:
        /* <DEDUP_REMOVED lines=65> */
.L_x_2877:
[----:B------:R-:W-:Y:S05]  /*0db0*/  BSYNC.RECONVERGENT B1 ;  /* 0x0000000000017941 */ /* 0x000fea0003800200 */
.L_x_2876:
        /* <DEDUP_REMOVED lines=37> */
.L_x_2879:
[----:B------:R-:W-:Y:S05]  /*1010*/  BSYNC.RECONVERGENT B1 ;  /* 0x0000000000017941 */ /* 0x000fea0003800200 */
.L_x_2878:
[----:B------:R-:W-:Y:S05]  /*1020*/  @!P1 BRA `(.L_x_2872) ;  /* 0x00000000003c9947 */ /* 0x000fea0003800000 */
[----:B------:R-:W0:Y:S01]  /*1030*/  LDC.64 R6, c[0x0][0x3d8] ;  /* 0x0000f600ff067b82 */ /* 0x000e220000000a00 */
[----:B------:R-:W-:Y:S01]  /*1040*/  IMAD R2, R15, 0x6400, R11 ;  /* 0x000064000f027824 */ /* 0x000fe200078e020b */
[----:B------:R-:W-:-:S04]  /*1050*/  IADD3 R24, PT, PT, -R24, RZ, RZ ;  /* 0x000000ff18187210 */ /* 0x000fc80007ffe1ff */
[----:B------:R-:W-:Y:S02]  /*1060*/  IADD3 R11, PT, PT, R13, R2, RZ ;  /* 0x000000020d0b7210 */ /* 0x000fe40007ffe0ff */
[----:B------:R-:W1:Y:S05]  /*1070*/  LDC.64 R8, c[0x0][0x3e0] ;  /* 0x0000f800ff087b82 */ /* 0x000e6a0000000a00 */
.L_x_2880:
        /* <DEDUP_REMOVED lines=10> */
.L_x_2872:
[----:B------:R-:W-:Y:S05]  /*1120*/  BSYNC.RECONVERGENT B0 ;  /* 0x0000000000007941 */ /* 0x000fea0003800200 */
.L_x_2871:
        /* <DEDUP_REMOVED lines=55> */
.L_x_2881:
        /* <DEDUP_REMOVED lines=14> */
.L_x_4864:


//--------------------- .text._ZN18transformer_engine13normalization19ln_bwd_tuned_kernelINS0_13Kernel_traitsI13__nv_bfloat16fS3_fjLj25600ELj5ELj1ELj4ELj16ENS0_18Kernel_traits_baseILj25600ES3_fS3_fjLj128EEEEEEEvNS0_20BackwardKernelParamsE --------------------------
	.section	.text._ZN18transformer_engine13normalization19ln_bwd_tuned_kernelINS0_13Kernel_traitsI13__nv_bfloat16fS3_fjLj25600ELj5ELj1ELj4ELj16ENS0_18Kernel_traits_baseILj25600ES3_fS3_fjLj128EEEEEEEvNS0_20BackwardKernelParamsE,"ax",@progbits
	.align	128
        .global         _ZN18transformer_engine13normalization19ln_bwd_tuned_kernelINS0_13Kernel_traitsI13__nv_bfloat16fS3_fjLj25600ELj5ELj1ELj4ELj16ENS0_18Kernel_traits_baseILj25600ES3_fS3_fjLj128EEEEEEEvNS0_20BackwardKernelParamsE
        .type           _ZN18transformer_engine13normalization19ln_bwd_tuned_kernelINS0_13Kernel_traitsI13__nv_bfloat16fS3_fjLj25600ELj5ELj1ELj4ELj16ENS0_18Kernel_traits_baseILj25600ES3_fS3_fjLj128EEEEEEEvNS0_20BackwardKernelParamsE,@function
        .size           _ZN18transformer_engine13normalization19ln_bwd_tuned_kernelINS0_13Kernel_traitsI13__nv_bfloat16fS3_fjLj25600ELj5ELj1ELj4ELj16ENS0_18Kernel_traits_baseILj25600ES3_fS3_fjLj128EEEEEEEvNS0_20BackwardKernelParamsE,(.L_x_4865 - _ZN18transformer_engine13normalization19ln_bwd_tuned_kernelINS0_13Kernel_traitsI13__nv_bfloat16fS3_fjLj25600ELj5ELj1ELj4ELj16ENS0_18Kernel_traits_baseILj25600ES3_fS3_fjLj128EEEEEEEvNS0_20BackwardKernelParamsE)
        .other          _ZN18transformer_engine13normalization19ln_bwd_tuned_kernelINS0_13Kernel_traitsI13__nv_bfloat16fS3_fjLj25600ELj5ELj1ELj4ELj16ENS0_18Kernel_traits_baseILj25600ES3_fS3_fjLj128EEEEEEEvNS0_20BackwardKernelParamsE,@"STO_CUDA_ENTRY STV_DEFAULT"
_ZN18transformer_engine13normalization19ln_bwd_tuned_kernelINS0_13Kernel_traitsI13__nv_bfloat16fS3_fjLj25600ELj5ELj1ELj4ELj16ENS0_18Kernel_traits_baseILj25600ES3_fS3_fjLj128EEEEEEEvNS0_20BackwardKernelParamsE:
.text._ZN18transformer_engine13normalization19ln_bwd_tuned_kernelINS0_13Kernel_traitsI13__nv_bfloat16fS3_fjLj25600ELj5ELj1ELj4ELj16ENS0_18Kernel_traits_baseILj25600ES3_fS3_fjLj128EEEEEEEvNS0_20BackwardKernelParamsE:
[----:B------:R-:W-:Y:S01]  /*0000*/  LDC R1, c[0x0][0x37c] ;  /* 0x0000df00ff017b82 */ /* 0x000fe20000000800 */
[----:B------:R-:W0:Y:S01]  /*0010*/  S2R R0, SR_CTAID.X ;  /* 0x0000000000007919 */ /* 0x000e220000002500 */
[----:B------:R-:W1:Y:S01]  /*0020*/  LDCU UR6, c[0x0][0x388] ;  /* 0x00007100ff0677ac */ /* 0x000e620008000800 */
[----:B------:R-:W-:Y:S02]  /*0030*/  CS2R R10, SRZ ;  /* 0x00000000000a7805 */ /* 0x000fe4000001ff00 */
[----:B------:R-:W-:Y:S01]  /*0040*/  CS2R R8, SRZ ;  /* 0x0000000000087805 */ /* 0x000fe2000001ff00 */
[----:B------:R-:W2:Y:S01]  /*0050*/  S2R R2, SR_TID.X ;  /* 0x0000000000027919 */ /* 0x000ea20000002100 */
[----:B------:R-:W3:Y:S01]  /*0060*/  LDCU.64 UR4, c[0x0][0x358] ;  /* 0x00006b00ff0477ac */ /* 0x000ee20008000a00 */
        /* <DEDUP_REMOVED lines=26> */
[----:B0-----:R-:W-:Y:S01]  /*0210*/  IMAD.HI.U32 R5, R0, 0x66666667, RZ ;  /* 0x6666666700057827 */ /* 0x001fe200078e00ff */
[----:B------:R-:W-:-:S02]  /*0220*/  CS2R R50, SRZ ;  /* 0x0000000000327805 */ /* 0x000fc4000001ff00 */
[----:B------:R-:W-:Y:S02]  /*0230*/  CS2R R48, SRZ ;  /* 0x0000000000307805 */ /* 0x000fe4000001ff00 */
[----:B------:R-:W-:Y:S02]  /*0240*/  CS2R R54, SRZ ;  /* 0x0000000000367805 */ /* 0x000fe4000001ff00 */
[----:B--2---:R-:W-:Y:S02]  /*0250*/  LOP3.LUT R2, R2, 0x7f, RZ, 0xc0, !PT ;  /* 0x0000007f02027812 */ /* 0x004fe400078ec0ff */
[----:B------:R-:W-:Y:S02]  /*0260*/  CS2R R52, SRZ ;  /* 0x0000000000347805 */ /* 0x000fe4000001ff00 */
[----:B------:R-:W-:Y:S02]  /*0270*/  SHF.R.U32.HI R5, RZ, 0x1, R5 ;  /* 0x00000001ff057819 */ /* 0x000fe40000011605 */
[----:B------:R-:W-:-:S02]  /*0280*/  CS2R R70, SRZ ;  /* 0x0000000000467805 */ /* 0x000fc4000001ff00 */
[----:B------:R-:W-:Y:S02]  /*0290*/  CS2R R68, SRZ ;  /* 0x0000000000447805 */ /* 0x000fe4000001ff00 */
[----:B------:R-:W-:Y:S02]  /*02a0*/  CS2R R66, SRZ ;  /* 0x0000000000427805 */ /* 0x000fe4000001ff00 */
[C---:B-1----:R-:W-:Y:S01]  /*02b0*/  ISETP.GE.AND P0, PT, R5.reuse, UR6, PT ;  /* 0x0000000605007c0c */ /* 0x042fe2000bf06270 */
[----:B------:R-:W-:Y:S01]  /*02c0*/  IMAD R3, R5, -0x5, R0 ;  /* 0xfffffffb05037824 */ /* 0x000fe200078e0200 */
[----:B------:R-:W-:Y:S02]  /*02d0*/  CS2R R64, SRZ ;  /* 0x0000000000407805 */ /* 0x000fe4000001ff00 */
[----:B------:R-:W-:Y:S02]  /*02e0*/  CS2R R62, SRZ ;  /* 0x00000000003e7805 */ /* 0x000fe4000001ff00 */
[----:B------:R-:W-:-:S02]  /*02f0*/  CS2R R60, SRZ ;  /* 0x00000000003c7805 */ /* 0x000fc4000001ff00 */
[----:B------:R-:W-:Y:S02]  /*0300*/  CS2R R58, SRZ ;  /* 0x00000000003a7805 */ /* 0x000fe4000001ff00 */
[----:B------:R-:W-:Y:S02]  /*0310*/  CS2R R56, SRZ ;  /* 0x0000000000387805 */ /* 0x000fe4000001ff00 */
[----:B------:R-:W-:Y:S01]  /*0320*/  LEA R2, R3, R2, 0x7 ;  /* 0x0000000203027211 */ /* 0x000fe200078e38ff */
[----:B---3--:R-:W-:Y:S06]  /*0330*/  @P0 BRA `(.L_x_2882) ;  /* 0x00000038002c0947 */ /* 0x008fec0003800000 */
        /* <DEDUP_REMOVED lines=45> */
[----:B------:R-:W-:Y:S02]  /*0610*/  MOV R125, R5 ;  /* 0x00000005007d7202 */ /* 0x000fe40000000f00 */
[C---:B--2---:R-:W-:Y:S02]  /*0620*/  SHF.L.U32 R17, R8.reuse, 0x10, RZ ;  /* 0x0000001008117819 */ /* 0x044fe400000006ff */
[--C-:B------:R-:W-:Y:S02]  /*0630*/  SHF.R.U64 R8, R8, 0x10, R9.reuse ;  /* 0x0000001008087819 */ /* 0x100fe40000001209 */
[----:B---3--:R-:W-:Y:S02]  /*0640*/  SHF.L.U32 R15, R10, 0x10, RZ ;  /* 0x000000100a0f7819 */ /* 0x008fe400000006ff */
[----:B------:R-:W-:Y:S02]  /*0650*/  SHF.L.U32 R177, R9, 0x10, RZ ;  /* 0x0000001009b17819 */ /* 0x000fe400000006ff */
[----:B------:R-:W-:-:S02]  /*0660*/  SHF.R.U32.HI R137, RZ, 0x10, R9 ;  /* 0x00000010ff897819 */ /* 0x000fc40000011609 */
[--C-:B------:R-:W-:Y:S02]  /*0670*/  SHF.R.U64 R10, R10, 0x10, R11.reuse ;  /* 0x000000100a0a7819 */ /* 0x100fe4000000120b */
[----:B------:R-:W-:Y:S02]  /*0680*/  SHF.L.U32 R175, R11, 0x10, RZ ;  /* 0x000000100baf7819 */ /* 0x000fe400000006ff */
[----:B------:R-:W-:Y:S02]  /*0690*/  SHF.R.U32.HI R135, RZ, 0x10, R11 ;  /* 0x00000010ff877819 */ /* 0x000fe4000001160b */
[----:B----4-:R-:W-:Y:S02]  /*06a0*/  SHF.L.U32 R25, R164, 0x10, RZ ;  /* 0x00000010a4197819 */ /* 0x010fe400000006ff */
[----:B-----5:R-:W-:Y:S02]  /*06b0*/  SHF.L.U32 R23, R162, 0x10, RZ ;  /* 0x00000010a2177819 */ /* 0x020fe400000006ff */
[----:B------:R-:W-:-:S02]  /*06c0*/  SHF.L.U32 R21, R160, 0x10, RZ ;  /* 0x00000010a0157819 */ /* 0x000fc400000006ff */
[----:B------:R-:W-:Y:S02]  /*06d0*/  SHF.L.U32 R19, R158, 0x10, RZ ;  /* 0x000000109e137819 */ /* 0x000fe400000006ff */
[----:B------:R-:W-:Y:S02]  /*06e0*/  SHF.L.U32 R13, R132, 0x10, RZ ;  /* 0x00000010840d7819 */ /* 0x000fe400000006ff */
[----:B------:R-:W-:Y:S02]  /*06f0*/  SHF.R.U64 R27, R164, 0x10, R165 ;  /* 0x00000010a41b7819 */ /* 0x000fe400000012a5 */
[----:B------:R-:W-:Y:S02]  /*0700*/  SHF.L.U32 R11, R130, 0x10, RZ ;  /* 0x00000010820b7819 */ /* 0x000fe400000006ff */
[----:B------:R-:W-:Y:S02]  /*0710*/  SHF.L.U32 R185, R165, 0x10, RZ ;  /* 0x00000010a5b97819 */ /* 0x000fe400000006ff */
[----:B------:R-:W-:-:S02]  /*0720*/  SHF.L.U32 R9, R128, 0x10, RZ ;  /* 0x0000001080097819 */ /* 0x000fc400000006ff */
[----:B------:R-:W-:Y:S02]  /*0730*/  SHF.R.U64 R0, R162, 0x10, R163 ;  /* 0x00000010a2007819 */ /* 0x000fe400000012a3 */
[----:B------:R-:W-:Y:S02]  /*0740*/  SHF.L.U32 R183, R163, 0x10, RZ ;  /* 0x00000010a3b77819 */ /* 0x000fe400000006ff */
[----:B------:R-:W-:Y:S02]  /*0750*/  SHF.R.U64 R4, R160, 0x10, R161 ;  /* 0x00000010a0047819 */ /* 0x000fe400000012a1 */
[----:B------:R-:W-:Y:S02]  /*0760*/  SHF.L.U32 R181, R161, 0x10, RZ ;  /* 0x00000010a1b57819 */ /* 0x000fe400000006ff */
[----:B0-----:R-:W-:Y:S02]  /*0770*/  SHF.R.U64 R6, R158, 0x10, R159 ;  /* 0x000000109e067819 */ /* 0x001fe4000000129f */
[----:B------:R-:W-:-:S02]  /*0780*/  SHF.L.U32 R179, R159, 0x10, RZ ;  /* 0x000000109fb37819 */ /* 0x000fc400000006ff */
[----:B------:R-:W-:Y:S02]  /*0790*/  SHF.R.U64 R12, R132, 0x10, R133 ;  /* 0x00000010840c7819 */ /* 0x000fe40000001285 */
[----:B------:R-:W-:Y:S02]  /*07a0*/  SHF.L.U32 R173, R133, 0x10, RZ ;  /* 0x0000001085ad7819 */ /* 0x000fe400000006ff */
[----:B------:R-:W-:Y:S02]  /*07b0*/  SHF.R.U64 R14, R130, 0x10, R131 ;  /* 0x00000010820e7819 */ /* 0x000fe40000001283 */
[----:B------:R-:W-:Y:S02]  /*07c0*/  SHF.L.U32 R171, R131, 0x10, RZ ;  /* 0x0000001083ab7819 */ /* 0x000fe400000006ff */
[----:B------:R-:W-:Y:S02]  /*07d0*/  SHF.R.U64 R16, R128, 0x10, R129 ;  /* 0x0000001080107819 */ /* 0x000fe40000001281 */
[----:B------:R-:W-:-:S02]  /*07e0*/  SHF.L.U32 R169, R129, 0x10, RZ ;  /* 0x0000001081a97819 */ /* 0x000fc400000006ff */
[----:B------:R-:W-:Y:S02]  /*07f0*/  SHF.L.U32 R7, R28, 0x10, RZ ;  /* 0x000000101c077819 */ /* 0x000fe400000006ff */
[----:B------:R-:W-:Y:S02]  /*0800*/  SHF.R.U32.HI R165, RZ, 0x10, R165 ;  /* 0x00000010ffa57819 */ /* 0x000fe400000116a5 */
[----:B------:R-:W-:Y:S02]  /*0810*/  SHF.R.U32.HI R163, RZ, 0x10, R163 ;  /* 0x00000010ffa37819 */ /* 0x000fe400000116a3 */
[----:B------:R-:W-:Y:S02]  /*0820*/  SHF.R.U32.HI R161, RZ, 0x10, R161 ;  /* 0x00000010ffa17819 */ /* 0x000fe400000116a1 */
[----:B------:R-:W-:Y:S02]  /*0830*/  SHF.R.U32.HI R159, RZ, 0x10, R159 ;  /* 0x00000010ff9f7819 */ /* 0x000fe4000001169f */
[----:B------:R-:W-:-:S02]  /*0840*/  SHF.R.U32.HI R133, RZ, 0x10, R133 ;  /* 0x00000010ff857819 */ /* 0x000fc40000011685 */
[----:B------:R-:W-:Y:S02]  /*0850*/  SHF.R.U32.HI R131, RZ, 0x10, R131 ;  /* 0x00000010ff837819 */ /* 0x000fe40000011683 */
[----:B------:R-:W-:Y:S02]  /*0860*/  SHF.R.U32.HI R129, RZ, 0x10, R129 ;  /* 0x00000010ff817819 */ /* 0x000fe40000011681 */
[--C-:B------:R-:W-:Y:S02]  /*0870*/  SHF.R.U64 R20, R28, 0x10, R29.reuse ;  /* 0x000000101c147819 */ /* 0x100fe4000000121d */
[----:B------:R-:W-:Y:S01]  /*0880*/  SHF.R.U32.HI R18, RZ, 0x10, R29 ;  /* 0x00000010ff127819 */ /* 0x000fe2000001161d */
        /* <DEDUP_REMOVED lines=9> */
[----:B------:R-:W-:Y:S01]  /*0920*/  SHF.L.U32 R167, R29, 0x10, RZ ;  /* 0x000000101da77819 */ /* 0x000fe200000006ff */
[----:B------:R-:W-:Y:S01]  /*0930*/  FADD R168, R126, R7 ;  /* 0x000000077ea87221 */ /* 0x000fe20000000000 */
        /* <DEDUP_REMOVED lines=62> */
[----:B------:R-:W-:-:S07]  /*0d20*/  CS2R R28, SRZ ;  /* 0x00000000001c7805 */ /* 0x000fce000001ff00 */
.L_x_2889:
[----:B---3--:R-:W0:Y:S01]  /*0d30*/  LDC.64 R92, c[0x0][0x390] ;  /* 0x0000e400ff5c7b82 */ /* 0x008e220000000a00 */
[----:B------:R-:W-:-:S07]  /*0d40*/  IMAD R197, R125, 0x1900, R2 ;  /* 0x000019007dc57824 */ /* 0x000fce00078e0202 */
[----:B------:R-:W1:Y:S08]  /*0d50*/  LDC.64 R70, c[0x0][0x398] ;  /* 0x0000e600ff467b82 */ /* 0x000e700000000a00 */
[----:B------:R-:W2:Y:S08]  /*0d60*/  LDC.64 R156, c[0x0][0x3c8] ;  /* 0x0000f200ff9c7b82 */ /* 0x000eb00000000a00 */
[----:B------:R-:W3:Y:S01]  /*0d70*/  LDC.64 R198, c[0x0][0x3a0] ;  /* 0x0000e800ffc67b82 */ /* 0x000ee20000000a00 */
[C---:B------:R-:W-:Y:S01]  /*0d80*/  IADD3 R191, PT, PT, R197.reuse, 0xf00, RZ ;  /* 0x00000f00c5bf7810 */ /* 0x040fe20007ffe0ff */
[C---:B0-----:R-:W-:Y:S01]  /*0d90*/  IMAD.WIDE.U32 R56, R197.reuse, 0x10, R92 ;  /* 0x00000010c5387825 */ /* 0x041fe200078e005c */
[----:B------:R-:W-:-:S02]  /*0da0*/  IADD3 R196, PT, PT, R197, 0x280, RZ ;  /* 0x00000280c5c47810 */ /* 0x000fc40007ffe0ff */
[----:B------:R-:W-:Y:S01]  /*0db0*/  IADD3 R194, PT, PT, R197, 0x780, RZ ;  /* 0x00000780c5c27810 */ /* 0x000fe20007ffe0ff */
[----:B------:R-:W-:Y:S01]  /*0dc0*/  IMAD.WIDE.U32 R80, R191, 0x10, R92 ;  /* 0x00000010bf507825 */ /* 0x000fe200078e005c */
[----:B------:R-:W-:Y:S01]  /*0dd0*/  IADD3 R193, PT, PT, R197, 0xa00, RZ ;  /* 0x00000a00c5c17810 */ /* 0x000fe20007ffe0ff */
[----:B------:R-:W4:Y:S02]  /*0de0*/  LDG.E.128 R56, desc[UR4][R56.64] ;  /* 0x0000000438387981 */ /* 0x000f24000c1e1d00 */
[----:B-1----:R-:W-:Y:S01]  /*0df0*/  IMAD.WIDE R70, R125, 0x4, R70 ;  /* 0x000000047d467825 */ /* 0x002fe200078e0246 */
[C---:B------:R-:W-:Y:S01]  /*0e00*/  IADD3 R195, PT, PT, R197.reuse, 0x500, RZ ;  /* 0x00000500c5c37810 */ /* 0x040fe20007ffe0ff */
[----:B------:R-:W5:Y:S01]  /*0e10*/  LDG.E.128 R80, desc[UR4][R80.64] ;  /* 0x0000000450507981 */ /* 0x000f62000c1e1d00 */
[C---:B------:R-:W-:Y:S01]  /*0e20*/  IADD3 R192, PT, PT, R197.reuse, 0xc80, RZ ;  /* 0x00000c80c5c07810 */ /* 0x040fe20007ffe0ff */
[----:B------:R-:W-:Y:S02]  /*0e30*/  IMAD.WIDE.U32 R60, R196, 0x10, R92 ;  /* 0x00000010c43c7825 */ /* 0x000fe400078e005c */
[----:B------:R-:W4:Y:S02]  /*0e40*/  LDG.E R201, desc[UR4][R70.64] ;  /* 0x0000000446c97981 */ /* 0x000f24000c1e1900 */
[----:B--2---:R-:W-:-:S02]  /*0e50*/  IMAD.WIDE.U32 R138, R197, 0x8, R156 ;  /* 0x00000008c58a7825 */ /* 0x004fc400078e009c */
[----:B------:R-:W2:Y:S02]  /*0e60*/  LDG.E.128 R60, desc[UR4][R60.64] ;  /* 0x000000043c3c7981 */ /* 0x000ea4000c1e1d00 */
[----:B------:R-:W-:Y:S02]  /*0e70*/  IMAD.WIDE.U32 R68, R194, 0x10, R92 ;  /* 0x00000010c2447825 */ /* 0x000fe400078e005c */
[----:B------:R-:W2:Y:S02]  /*0e80*/  LDG.E.64 R138, desc[UR4][R138.64] ;  /* 0x000000048a8a7981 */ /* 0x000ea4000c1e1b00 */
[----:B---3--:R-:W-:Y:S02]  /*0e90*/  IMAD.WIDE R198, R125, 0x4, R198 ;  /* 0x000000047dc67825 */ /* 0x008fe400078e02c6 */
[----:B------:R-:W3:Y:S02]  /*0ea0*/  LDG.E.128 R68, desc[UR4][R68.64] ;  /* 0x0000000444447981 */ /* 0x000ee4000c1e1d00 */
[----:B------:R-:W-:-:S02]  /*0eb0*/  IMAD.WIDE.U32 R146, R193, 0x8, R156 ;  /* 0x00000008c1927825 */ /* 0x000fc400078e009c */
[----:B------:R-:W3:Y:S02]  /*0ec0*/  LDG.E R187, desc[UR4][R198.64] ;  /* 0x00000004c6bb7981 */ /* 0x000ee4000c1e1900 */
[----:B------:R-:W-:Y:S02]  /*0ed0*/  IMAD.WIDE.U32 R64, R195, 0x10, R92 ;  /* 0x00000010c3407825 */ /* 0x000fe400078e005c */
[----:B------:R-:W3:Y:S02]  /*0ee0*/  LDG.E.64 R146, desc[UR4][R146.64] ;  /* 0x0000000492927981 */ /* 0x000ee4000c1e1b00 */
[----:B------:R-:W-:Y:S02]  /*0ef0*/  IMAD.WIDE.U32 R148, R192, 0x8, R156 ;  /* 0x00000008c0947825 */ /* 0x000fe400078e009c */
[----:B------:R-:W3:Y:S02]  /*0f00*/  LDG.E.128 R64, desc[UR4][R64.64] ;  /* 0x0000000440407981 */ /* 0x000ee4000c1e1d00 */
[----:B------:R-:W-:-:S02]  /*0f10*/  IMAD.WIDE.U32 R72, R193, 0x10, R92 ;  /* 0x00000010c1487825 */ /* 0x000fc400078e005c */
[----:B------:R-:W3:Y:S02]  /*0f20*/  LDG.E.64 R148, desc[UR4][R148.64] ;  /* 0x0000000494947981 */ /* 0x000ee4000c1e1b00 */
[----:B------:R-:W-:Y:S02]  /*0f30*/  IMAD.WIDE.U32 R76, R192, 0x10, R92 ;  /* 0x00000010c04c7825 */ /* 0x000fe400078e005c */
[----:B------:R-:W3:Y:S02]  /*0f40*/  LDG.E.128 R72, desc[UR4][R72.64] ;  /* 0x0000000448487981 */ /* 0x000ee4000c1e1d00 */
[--C-:B------:R-:W-:Y:S02]  /*0f50*/  IMAD.WIDE.U32 R140, R196, 0x8, R156.reuse ;  /* 0x00000008c48c7825 */ /* 0x100fe400078e009c */
[----:B------:R-:W3:Y:S02]  /*0f60*/  LDG.E.128 R76, desc[UR4][R76.64] ;  /* 0x000000044c4c7981 */ /* 0x000ee4000c1e1d00 */
[----:B------:R-:W-:-:S02]  /*0f70*/  IMAD.WIDE.U32 R144, R194, 0x8, R156 ;  /* 0x00000008c2907825 */ /* 0x000fc400078e009c */
[----:B------:R-:W3:Y:S02]  /*0f80*/  LDG.E.64 R140, desc[UR4][R140.64] ;  /* 0x000000048c8c7981 */ /* 0x000ee4000c1e1b00 */
[--C-:B------:R-:W-:Y:S02]  /*0f90*/  IMAD.WIDE.U32 R142, R195, 0x8, R156.reuse ;  /* 0x00000008c38e7825 */ /* 0x100fe400078e009c */
[----:B------:R-:W3:Y:S02]  /*0fa0*/  LDG.E.64 R144, desc[UR4][R144.64] ;  /* 0x0000000490907981 */ /* 0x000ee4000c1e1b00 */
[----:B------:R-:W-:Y:S02]  /*0fb0*/  IMAD.WIDE.U32 R150, R191, 0x8, R156 ;  /* 0x00000008bf967825 */ /* 0x000fe400078e009c */
[----:B------:R-:W3:Y:S01]  /*0fc0*/  LDG.E.64 R142, desc[UR4][R142.64] ;  /* 0x000000048e8e7981 */ /* 0x000ee2000c1e1b00 */
[C---:B------:R-:W-:Y:S02]  /*0fd0*/  IADD3 R190, PT, PT, R197.reuse, 0x1180, RZ ;  /* 0x00001180c5be7810 */ /* 0x040fe40007ffe0ff */
[C---:B------:R-:W-:Y:S01]  /*0fe0*/  IADD3 R189, PT, PT, R197.reuse, 0x1400, RZ ;  /* 0x00001400c5bd7810 */ /* 0x040fe20007ffe0ff */
[----:B------:R-:W3:Y:S01]  /*0ff0*/  LDG.E.64 R150, desc[UR4][R150.64] ;  /* 0x0000000496967981 */ /* 0x000ee2000c1e1b00 */
[----:B------:R-:W-:Y:S01]  /*1000*/  IADD3 R188, PT, PT, R197, 0x1680, RZ ;  /* 0x00001680c5bc7810 */ /* 0x000fe20007ffe0ff */
[----:B------:R-:W-:-:S04]  /*1010*/  IMAD.WIDE.U32 R84, R190, 0x10, R92 ;  /* 0x00000010be547825 */ /* 0x000fc800078e005c */
[C-C-:B------:R-:W-:Y:S02]  /*1020*/  IMAD.WIDE.U32 R88, R189.reuse, 0x10, R92.reuse ;  /* 0x00000010bd587825 */ /* 0x140fe400078e005c */
[----:B------:R-:W3:Y:S02]  /*1030*/  LDG.E.128 R84, desc[UR4][R84.64] ;  /* 0x0000000454547981 */ /* 0x000ee4000c1e1d00 */
[----:B------:R-:W-:Y:S02]  /*1040*/  IMAD.WIDE.U32 R92, R188, 0x10, R92 ;  /* 0x00000010bc5c7825 */ /* 0x000fe400078e005c */
[----:B------:R-:W3:Y:S02]  /*1050*/  LDG.E.128 R88, desc[UR4][R88.64] ;  /* 0x0000000458587981 */ /* 0x000ee4000c1e1d00 */
[--C-:B------:R-:W-:Y:S02]  /*1060*/  IMAD.WIDE.U32 R152, R190, 0x8, R156.reuse ;  /* 0x00000008be987825 */ /* 0x100fe400078e009c */
[----:B------:R-:W3:Y:S04]  /*1070*/  LDG.E.128 R92, desc[UR4][R92.64] ;  /* 0x000000045c5c7981 */ /* 0x000ee8000c1e1d00 */
[----:B------:R-:W3:Y:S01]  /*1080*/  LDG.E.64 R152, desc[UR4][R152.64] ;  /* 0x0000000498987981 */ /* 0x000ee2000c1e1b00 */
[----:B------:R-:W-:-:S06]  /*1090*/  IMAD.WIDE.U32 R154, R189, 0x8, R156 ;  /* 0x00000008bd9a7825 */ /* 0x000fcc00078e009c */
[----:B------:R-:W3:Y:S01]  /*10a0*/  LDG.E.64 R154, desc[UR4][R154.64] ;  /* 0x000000049a9a7981 */ /* 0x000ee2000c1e1b00 */
[----:B------:R-:W-:-:S06]  /*10b0*/  IMAD.WIDE.U32 R156, R188, 0x8, R156 ;  /* 0x00000008bc9c7825 */ /* 0x000fcc00078e009c */
[----:B------:R-:W3:Y:S01]  /*10c0*/  LDG.E.64 R156, desc[UR4][R156.64] ;  /* 0x000000049c9c7981 */ /* 0x000ee2000c1e1b00 */
[C---:B----4-:R-:W-:Y:S01]  /*10d0*/  FADD R0, -R201.reuse, R56 ;  /* 0x00000038c9007221 */ /* 0x050fe20000000100 */
[C---:B------:R-:W-:Y:S01]  /*10e0*/  FADD R219, -R201.reuse, R58 ;  /* 0x0000003ac9db7221 */ /* 0x040fe20000000100 */
[C---:B-----5:R-:W-:Y:S01]  /*10f0*/  FADD R58, -R201.reuse, R83 ;  /* 0x00000053c93a7221 */ /* 0x060fe20000000100 */
[C---:B------:R-:W-:Y:S01]  /*1100*/  FADD R221, -R201.reuse, R57 ;  /* 0x00000039c9dd7221 */ /* 0x040fe20000000100 */
[C---:B--2---:R-:W-:Y:S01]  /*1110*/  FADD R211, -R201.reuse, R61 ;  /* 0x0000003dc9d37221 */ /* 0x044fe20000000100 */
[C---:B------:R-:W-:Y:S02]  /*1120*/  SHF.L.U32 R215, R138.reuse, 0x10, RZ ;  /* 0x000000108ad77819 */ /* 0x040fe400000006ff */
[----:B------:R-:W-:Y:S01]  /*1130*/  SHF.R.U64 R83, R138, 0x10, R139 ;  /* 0x000000108a537819 */ /* 0x000fe2000000128b */
[C---:B---3--:R-:W-:Y:S01]  /*1140*/  FADD R242, -R201.reuse, R69 ;  /* 0x00000045c9f27221 */ /* 0x048fe20000000100 */
[----:B------:R-:W-:Y:S01]  /*1150*/  FADD R246, -R201, R71 ;  /* 0x00000047c9f67221 */ /* 0x000fe20000000100 */
[----:B------:R-:W-:Y:S01]  /*1160*/  FMUL R0, R187, R0 ;  /* 0x00000000bb007220 */ /* 0x000fe20000400000 */
[----:B------:R-:W-:Y:S01]  /*1170*/  SHF.L.U32 R138, R139, 0x10, RZ ;  /* 0x000000108b8a7819 */ /* 0x000fe200000006ff */
[----:B------:R-:W-:Y:S01]  /*1180*/  FMUL R221, R187, R221 ;  /* 0x000000ddbbdd7220 */ /* 0x000fe20000400000 */
[----:B------:R-:W-:-:S02]  /*1190*/  SHF.R.U64 R71, R146, 0x10, R147 ;  /* 0x0000001092477819 */ /* 0x000fc40000001293 */
[----:B------:R-:W-:Y:S02]  /*11a0*/  SHF.L.U32 R61, R147, 0x10, RZ ;  /* 0x00000010933d7819 */ /* 0x000fe400000006ff */
[----:B------:R-:W-:Y:S01]  /*11b0*/  SHF.R.U32.HI R69, RZ, 0x10, R147 ;  /* 0x00000010ff457819 */ /* 0x000fe20000011693 */
[----:B------:R-:W-:Y:S01]  /*11c0*/  FMUL R219, R187, R219 ;  /* 0x000000dbbbdb7220 */ /* 0x000fe20000400000 */
[----:B------:R-:W-:Y:S01]  /*11d0*/  SHF.L.U32 R147, R83, 0x10, RZ ;  /* 0x0000001053937819 */ /* 0x000fe200000006ff */
[----:B------:R-:W-:Y:S01]  /*11e0*/  FADD R123, R215, R123 ;  /* 0x0000007bd77b7221 */ /* 0x000fe20000000000 */
[-C--:B------:R-:W-:Y:S01]  /*11f0*/  FFMA R127, R0, R215.reuse, R127 ;  /* 0x000000d7007f7223 */ /* 0x080fe2000000007f */
[----:B------:R-:W-:Y:S01]  /*1200*/  FMUL R215, R168, R215 ;  /* 0x000000d7a8d77220 */ /* 0x000fe20000400000 */
[C---:B------:R-:W-:Y:S01]  /*1210*/  FADD R250, -R201.reuse, R63 ;  /* 0x0000003fc9fa7221 */ /* 0x040fe20000000100 */
[C---:B------:R-:W-:Y:S01]  /*1220*/  FADD R238, -R201.reuse, R67 ;  /* 0x00000043c9ee7221 */ /* 0x040fe20000000100 */
[----:B------:R-:W-:Y:S01]  /*1230*/  SHF.R.U32.HI R139, RZ, 0x10, R139 ;  /* 0x00000010ff8b7819 */ /* 0x000fe2000001168b */
[----:B------:R-:W-:Y:S01]  /*1240*/  FADD R217, -R201, R59 ;  /* 0x0000003bc9d97221 */ /* 0x000fe20000000100 */
[----:B------:R-:W-:Y:S01]  /*1250*/  SHF.L.U32 R63, R148, 0x10, RZ ;  /* 0x00000010943f7819 */ /* 0x000fe200000006ff */
[----:B------:R-:W-:Y:S01]  /*1260*/  FADD R119, R138, R119 ;  /* 0x000000778a777221 */ /* 0x000fe20000000000 */
[----:B------:R-:W-:Y:S01]  /*1270*/  SHF.R.U64 R67, R148, 0x10, R149 ;  /* 0x0000001094437819 */ /* 0x000fe20000001295 */
[-C--:B------:R-:W-:Y:S01]  /*1280*/  FFMA R120, R219, R138.reuse, R120 ;  /* 0x0000008adb787223 */ /* 0x080fe20000000078 */
[----:B------:R-:W-:Y:S01]  /*1290*/  FMUL R148, R167, R138 ;  /* 0x0000008aa7947220 */ /* 0x000fe20000400000 */
[-C--:B------:R-:W-:Y:S01]  /*12a0*/  FFMA R122, R221, R147.reuse, R122 ;  /* 0x00000093dd7a7223 */ /* 0x080fe2000000007a */
[----:B------:R-:W-:Y:S01]  /*12b0*/  FADD R121, R147, R121 ;  /* 0x0000007993797221 */ /* 0x000fe20000000000 */
[----:B------:R-:W-:Y:S01]  /*12c0*/  FMUL R147, R128, R147 ;  /* 0x0000009380937220 */ /* 0x000fe20000400000 */
[----:B------:R-:W-:Y:S01]  /*12d0*/  FADD R138, RZ, R215 ;  /* 0x000000d7ff8a7221 */ /* 0x000fe20000000000 */
[----:B------:R-:W-:Y:S01]  /*12e0*/  SHF.L.U32 R59, R146, 0x10, RZ ;  /* 0x00000010923b7819 */ /* 0x000fe200000006ff */
[----:B------:R-:W-:Y:S01]  /*12f0*/  FADD R252, -R201, R62 ;  /* 0x0000003ec9fc7221 */ /* 0x000fe20000000100 */
[----:B------:R-:W-:Y:S01]  /*1300*/  SHF.L.U32 R146, R139, 0x10, RZ ;  /* 0x000000108b927819 */ /* 0x000fe200000006ff */
[----:B------:R-:W-:Y:S01]  /*1310*/  FMUL R217, R187, R217 ;  /* 0x000000d9bbd97220 */ /* 0x000fe20000400000 */
[C---:B------:R-:W-:Y:S01]  /*1320*/  FADD R248, -R201.reuse, R72 ;  /* 0x00000048c9f87221 */ /* 0x040fe20000000100 */
[----:B------:R-:W-:Y:S01]  /*1330*/  FADD R83, R138, R147 ;  /* 0x000000938a537221 */ /* 0x000fe20000000000 */
[C---:B------:R-:W-:Y:S01]  /*1340*/  FADD R200, -R201.reuse, R78 ;  /* 0x0000004ec9c87221 */ /* 0x040fe20000000100 */
[----:B------:R-:W-:Y:S01]  /*1350*/  FADD R72, -R201, R79 ;  /* 0x0000004fc9487221 */ /* 0x000fe20000000100 */
[C---:B------:R-:W-:Y:S01]  /*1360*/  SHF.L.U32 R79, R140.reuse, 0x10, RZ ;  /* 0x000000108c4f7819 */ /* 0x040fe200000006ff */
[----:B------:R-:W-:Y:S01]  /*1370*/  FMUL R209, R187, R252 ;  /* 0x000000fcbbd17220 */ /* 0x000fe20000400000 */
[----:B------:R-:W-:Y:S01]  /*1380*/  SHF.L.U32 R78, R141, 0x10, RZ ;  /* 0x000000108d4e7819 */ /* 0x000fe200000006ff */
[-C--:B------:R-:W-:Y:S01]  /*1390*/  FFMA R118, R217, R146.reuse, R118 ;  /* 0x00000092d9767223 */ /* 0x080fe20000000076 */
[----:B------:R-:W-:Y:S01]  /*13a0*/  SHF.R.U64 R140, R140, 0x10, R141 ;  /* 0x000000108c8c7819 */ /* 0x000fe2000000128d */
[----:B------:R-:W-:Y:S01]  /*13b0*/  FADD R117, R146, R117 ;  /* 0x0000007592757221 */ /* 0x000fe20000000000 */
[----:B------:R-:W-:Y:S01]  /*13c0*/  FMUL R146, R126, R146 ;  /* 0x000000927e927220 */ /* 0x000fe20000400000 */
[----:B------:R-:W-:Y:S01]  /*13d0*/  FADD R83, R83, R148 ;  /* 0x0000009453537221 */ /* 0x000fe20000000000 */
[C---:B------:R-:W-:Y:S01]  /*13e0*/  FADD R202, -R201.reuse, R75 ;  /* 0x0000004bc9ca7221 */ /* 0x040fe20000000100 */
[C---:B------:R-:W-:Y:S01]  /*13f0*/  FADD R208, -R201.reuse, R73 ;  /* 0x00000049c9d07221 */ /* 0x040fe20000000100 */
[C---:B------:R-:W-:Y:S01]  /*1400*/  SHF.L.U32 R57, R144.reuse, 0x10, RZ ;  /* 0x0000001090397819 */ /* 0x040fe200000006ff */
[----:B------:R-:W-:Y:S01]  /*1410*/  FADD R213, -R201, R60 ;  /* 0x0000003cc9d57221 */ /* 0x000fe20000000100 */
[----:B------:R-:W-:Y:S01]  /*1420*/  SHF.R.U64 R75, R144, 0x10, R145 ;  /* 0x00000010904b7819 */ /* 0x000fe20000001291 */
[----:B------:R-:W-:Y:S01]  /*1430*/  FADD R111, R78, R111 ;  /* 0x0000006f4e6f7221 */ /* 0x000fe20000000000 */
[----:B------:R-:W-:Y:S01]  /*1440*/  SHF.L.U32 R210, R145, 0x10, RZ ;  /* 0x0000001091d27819 */ /* 0x000fe200000006ff */
[-C--:B------:R-:W-:Y:S01]  /*1450*/  FFMA R112, R209, R78.reuse, R112 ;  /* 0x0000004ed1707223 */ /* 0x080fe20000000070 */
[----:B------:R-:W-:Y:S01]  /*1460*/  SHF.R.U32.HI R73, RZ, 0x10, R145 ;  /* 0x00000010ff497819 */ /* 0x000fe20000011691 */
[----:B------:R-:W-:Y:S01]  /*1470*/  FMUL R144, R169, R78 ;  /* 0x0000004ea9907220 */ /* 0x000fe20000400000 */
[----:B------:R-:W-:Y:S01]  /*1480*/  SHF.L.U32 R140, R140, 0x10, RZ ;  /* 0x000000108c8c7819 */ /* 0x000fe200000006ff */
[C---:B------:R-:W-:Y:S01]  /*1490*/  FADD R204, -R201.reuse, R74 ;  /* 0x0000004ac9cc7221 */ /* 0x040fe20000000100 */
[----:B------:R-:W-:Y:S01]  /*14a0*/  FADD R56, -R201, R81 ;  /* 0x00000051c9387221 */ /* 0x000fe20000000100 */
[----:B------:R-:W-:Y:S01]  /*14b0*/  FMUL R145, R170, R79 ;  /* 0x0000004faa917220 */ /* 0x000fe20000400000 */
[----:B------:R-:W-:Y:S01]  /*14c0*/  FADD R78, R83, R146 ;  /* 0x00000092534e7221 */ /* 0x000fe20000000000 */
[C---:B------:R-:W-:Y:S01]  /*14d0*/  FADD R74, -R201.reuse, R76 ;  /* 0x0000004cc94a7221 */ /* 0x040fe20000000100 */
[----:B------:R-:W-:Y:S01]  /*14e0*/  SHF.R.U32.HI R81, RZ, 0x10, R141 ;  /* 0x00000010ff517819 */ /* 0x000fe2000001168d */
[----:B------:R-:W-:Y:S01]  /*14f0*/  FADD R76, -R201, R77 ;  /* 0x0000004dc94c7221 */ /* 0x000fe20000000100 */
[C---:B------:R-:W-:Y:S01]  /*1500*/  SHF.L.U32 R141, R142.reuse, 0x10, RZ ;  /* 0x000000108e8d7819 */ /* 0x040fe200000006ff */
[----:B------:R-:W-:Y:S01]  /*1510*/  FMUL R213, R187, R213 ;  /* 0x000000d5bbd57220 */ /* 0x000fe20000400000 */
[----:B------:R-:W-:Y:S01]  /*1520*/  SHF.R.U64 R142, R142, 0x10, R143 ;  /* 0x000000108e8e7819 */ /* 0x000fe2000000128f */
[----:B------:R-:W-:Y:S01]  /*1530*/  FADD R78, R78, R145 ;  /* 0x000000914e4e7221 */ /* 0x000fe20000000000 */
[----:B------:R-:W-:-:S02]  /*1540*/  SHF.L.U32 R198, R143, 0x10, RZ ;  /* 0x000000108fc67819 */ /* 0x000fc400000006ff */
[----:B------:R-:W-:Y:S01]  /*1550*/  SHF.R.U32.HI R77, RZ, 0x10, R143 ;  /* 0x00000010ff4d7819 */ /* 0x000fe2000001168f */
[----:B------:R-:W-:Y:S01]  /*1560*/  FMUL R143, R130, R140 ;  /* 0x0000008c828f7220 */ /* 0x000fe20000400000 */
[----:B------:R-:W-:Y:S01]  /*1570*/  FADD R220, -R201, R64 ;  /* 0x00000040c9dc7221 */ /* 0x000fe20000000100 */
[----:B------:R-:W-:Y:S01]  /*1580*/  FADD R115, R79, R115 ;  /* 0x000000734f737221 */ /* 0x000fe20000000000 */
[----:B------:R-:W-:Y:S01]  /*1590*/  FFMA R116, R213, R79, R116 ;  /* 0x0000004fd5747223 */ /* 0x000fe20000000074 */
[----:B------:R-:W-:Y:S01]  /*15a0*/  SHF.L.U32 R138, R81, 0x10, RZ ;  /* 0x00000010518a7819 */ /* 0x000fe200000006ff */
[----:B------:R-:W-:Y:S01]  /*15b0*/  FADD R79, R78, R143 ;  /* 0x0000008f4e4f7221 */ /* 0x000fe20000000000 */
[C---:B------:R-:W-:Y:S01]  /*15c0*/  SHF.L.U32 R235, R150.reuse, 0x10, RZ ;  /* 0x0000001096eb7819 */ /* 0x040fe200000006ff */
[----:B------:R-:W-:Y:S01]  /*15d0*/  FADD R234, -R201, R65 ;  /* 0x00000041c9ea7221 */ /* 0x000fe20000000100 */
[----:B------:R-:W-:Y:S01]  /*15e0*/  SHF.R.U64 R247, R150, 0x10, R151 ;  /* 0x0000001096f77819 */ /* 0x000fe20000001297 */
[----:B------:R-:W-:Y:S01]  /*15f0*/  FMUL R205, R187, R220 ;  /* 0x000000dcbbcd7220 */ /* 0x000fe20000400000 */
[----:B------:R-:W-:Y:S01]  /*1600*/  FFMA R150, R0, R215, RZ ;  /* 0x000000d700967223 */ /* 0x000fe200000000ff */
[----:B------:R-:W-:Y:S01]  /*1610*/  SHF.L.U32 R139, R142, 0x10, RZ ;  /* 0x000000108e8b7819 */ /* 0x000fe200000006ff */
[----:B------:R-:W-:Y:S01]  /*1620*/  FMUL R142, R129, R138 ;  /* 0x0000008a818e7220 */ /* 0x000fe20000400000 */
[----:B------:R-:W-:Y:S01]  /*1630*/  FADD R79, R79, R144 ;  /* 0x000000904f4f7221 */ /* 0x000fe20000000000 */
[----:B------:R-:W-:Y:S01]  /*1640*/  FMUL R203, R187, R234 ;  /* 0x000000eabbcb7220 */ /* 0x000fe20000400000 */
[----:B------:R-:W-:Y:S01]  /*1650*/  FADD R107, R141, R107 ;  /* 0x0000006b8d6b7221 */ /* 0x000fe20000000000 */
[----:B------:R-:W-:Y:S01]  /*1660*/  FFMA R108, R205, R141, R108 ;  /* 0x0000008dcd6c7223 */ /* 0x000fe2000000006c */
[----:B------:R-:W-:Y:S01]  /*1670*/  FFMA R150, R221, R147, R150 ;  /* 0x00000093dd967223 */ /* 0x000fe20000000096 */
[----:B------:R-:W-:Y:S01]  /*1680*/  FMUL R141, R172, R141 ;  /* 0x0000008dac8d7220 */ /* 0x000fe20000400000 */
[----:B------:R-:W-:Y:S01]  /*1690*/  FADD R78, R79, R142 ;  /* 0x0000008e4f4e7221 */ /* 0x000fe20000000000 */
[-C--:B------:R-:W-:Y:S01]  /*16a0*/  FFMA R106, R203, R139.reuse, R106 ;  /* 0x0000008bcb6a7223 */ /* 0x080fe2000000006a */
[----:B------:R-:W-:Y:S01]  /*16b0*/  FADD R105, R139, R105 ;  /* 0x000000698b697221 */ /* 0x000fe20000000000 */
[----:B------:R-:W-:Y:S01]  /*16c0*/  FFMA R150, R219, R148, R150 ;  /* 0x00000094db967223 */ /* 0x000fe20000000096 */
[----:B------:R-:W-:Y:S01]  /*16d0*/  FMUL R139, R132, R139 ;  /* 0x0000008b848b7220 */ /* 0x000fe20000400000 */
[----:B------:R-:W-:Y:S01]  /*16e0*/  FADD R78, R78, R141 ;  /* 0x0000008d4e4e7221 */ /* 0x000fe20000000000 */
[----:B------:R-:W-:Y:S01]  /*16f0*/  SHF.L.U32 R226, R151, 0x10, RZ ;  /* 0x0000001097e27819 */ /* 0x000fe200000006ff */
[----:B------:R-:W-:Y:S01]  /*1700*/  FADD R244, -R201, R70 ;  /* 0x00000046c9f47221 */ /* 0x000fe20000000100 */
[----:B------:R-:W-:Y:S01]  /*1710*/  SHF.R.U32.HI R218, RZ, 0x10, R151 ;  /* 0x00000010ffda7819 */ /* 0x000fe20000011697 */
[----:B------:R-:W-:Y:S01]  /*1720*/  FMUL R151, R187, R246 ;  /* 0x000000f6bb977220 */ /* 0x000fe20000400000 */
[----:B------:R-:W-:Y:S01]  /*1730*/  FADD R70, -R201, R95 ;  /* 0x0000005fc9467221 */ /* 0x000fe20000000100 */
[----:B------:R-:W-:Y:S01]  /*1740*/  SHF.L.U32 R246, R77, 0x10, RZ ;  /* 0x000000104df67819 */ /* 0x000fe200000006ff */
[----:B------:R-:W-:Y:S01]  /*1750*/  FFMA R150, R217, R146, R150 ;  /* 0x00000092d9967223 */ /* 0x000fe20000000096 */
[----:B------:R-:W-:Y:S01]  /*1760*/  FMUL R95, R171, R198 ;  /* 0x000000c6ab5f7220 */ /* 0x000fe20000400000 */
[----:B------:R-:W-:Y:S01]  /*1770*/  FADD R78, R78, R139 ;  /* 0x0000008b4e4e7221 */ /* 0x000fe20000000000 */
[C---:B------:R-:W-:Y:S01]  /*1780*/  FADD R240, -R201.reuse, R68 ;  /* 0x00000044c9f07221 */ /* 0x040fe20000000100 */
[----:B------:R-:W-:Y:S01]  /*1790*/  FADD R68, -R201, R93 ;  /* 0x0000005dc9447221 */ /* 0x000fe20000000100 */
[----:B------:R-:W-:Y:S01]  /*17a0*/  FMUL R211, R187, R211 ;  /* 0x000000d3bbd37220 */ /* 0x000fe20000400000 */
[----:B------:R-:W-:Y:S01]  /*17b0*/  FFMA R150, R213, R145, R150 ;  /* 0x00000091d5967223 */ /* 0x000fe20000000096 */
[----:B------:R-:W-:Y:S01]  /*17c0*/  SHF.L.U32 R237, R152, 0x10, RZ ;  /* 0x0000001098ed7819 */ /* 0x000fe200000006ff */
[----:B------:R-:W-:Y:S01]  /*17d0*/  FMUL R93, R131, R246 ;  /* 0x000000f6835d7220 */ /* 0x000fe20000400000 */
[----:B------:R-:W-:Y:S01]  /*17e0*/  FADD R78, R78, R95 ;  /* 0x0000005f4e4e7221 */ /* 0x000fe20000000000 */
[----:B------:R-:W-:Y:S01]  /*17f0*/  SHF.R.U64 R152, R152, 0x10, R153 ;  /* 0x0000001098987819 */ /* 0x000fe20000001299 */
[----:B------:R-:W-:Y:S01]  /*1800*/  FADD R236, -R201, R66 ;  /* 0x00000042c9ec7221 */ /* 0x000fe20000000100 */
[----:B------:R-:W-:-:S02]  /*1810*/  SHF.L.U32 R228, R153, 0x10, RZ ;  /* 0x0000001099e47819 */ /* 0x000fc400000006ff */
[----:B------:R-:W-:Y:S01]  /*1820*/  SHF.R.U32.HI R206, RZ, 0x10, R153 ;  /* 0x00000010ffce7819 */ /* 0x000fe20000011699 */
[----:B------:R-:W-:Y:S01]  /*1830*/  FMUL R153, R187, R244 ;  /* 0x000000f4bb997220 */ /* 0x000fe20000400000 */
[----:B------:R-:W-:Y:S01]  /*1840*/  FADD R66, -R201, R91 ;  /* 0x0000005bc9427221 */ /* 0x000fe20000000100 */
[----:B------:R-:W-:Y:S01]  /*1850*/  SHF.L.U32 R244, R75, 0x10, RZ ;  /* 0x000000104bf47819 */ /* 0x000fe200000006ff */
        /* <DEDUP_REMOVED lines=8> */
[----:B------:R-:W-:-:S02]  /*18e0*/  SHF.R.U64 R212, R154, 0x10, R155 ;  /* 0x000000109ad47819 */ /* 0x000fc4000000129b */
[----:B------:R-:W-:Y:S02]  /*18f0*/  SHF.L.U32 R230, R155, 0x10, RZ ;  /* 0x000000109be67819 */ /* 0x000fe400000006ff */
[----:B------:R-:W-:Y:S01]  /*1900*/  SHF.R.U32.HI R216, RZ, 0x10, R155 ;  /* 0x00000010ffd87819 */ /* 0x000fe2000001169b */
[----:B------:R-:W-:Y:S01]  /*1910*/  FMUL R155, R187, R242 ;  /* 0x000000f2bb9b7220 */ /* 0x000fe20000400000 */
[----:B------:R-:W-:Y:S01]  /*1920*/  FADD R60, -R201, R85 ;  /* 0x00000055c93c7221 */ /* 0x000fe20000000100 */
        /* <DEDUP_REMOVED lines=26> */
[--C-:B------:R-:W-:Y:S01]  /*1ad0*/  SHF.R.U64 R214, R156, 0x10, R157.reuse ;  /* 0x000000109cd67819 */ /* 0x100fe2000000129d */
[----:B------:R-:W-:Y:S01]  /*1ae0*/  FMUL R79, R187, R74 ;  /* 0x0000004abb4f7220 */ /* 0x000fe20000400000 */
[----:B------:R-:W-:Y:S01]  /*1af0*/  SHF.L.U32 R232, R157, 0x10, RZ ;  /* 0x000000109de87819 */ /* 0x000fe200000006ff */
[----:B------:R-:W-:Y:S01]  /*1b00*/  FFMA R150, R199, R93, R150 ;  /* 0x0000005dc7967223 */ /* 0x000fe20000000096 */
[----:B------:R-:W-:Y:S01]  /*1b10*/  SHF.R.U32.HI R222, RZ, 0x10, R157 ;  /* 0x00000010ffde7819 */ /* 0x000fe2000001169d */
[----:B------:R-:W-:Y:S01]  /*1b20*/  FMUL R157, R187, R240 ;  /* 0x000000f0bb9d7220 */ /* 0x000fe20000400000 */
[----:B------:R-:W-:Y:S01]  /*1b30*/  SHF.L.U32 R236, R69, 0x10, RZ ;  /* 0x0000001045ec7819 */ /* 0x000fe200000006ff */
[----:B------:R-:W-:Y:S01]  /*1b40*/  FMUL R77, R175, R61 ;  /* 0x0000003daf4d7220 */ /* 0x000fe20000400000 */
[----:B------:R-:W-:Y:S01]  /*1b50*/  FADD R74, R71, R78 ;  /* 0x0000004e474a7221 */ /* 0x000fe20000000000 */
[----:B------:R-:W-:-:S02]  /*1b60*/  FFMA R150, R157, R91, R150 ;  /* 0x0000005b9d967223 */ /* 0x000fc40000000096 */
[----:B------:R-:W-:Y:S01]  /*1b70*/  FMUL R75, R135, R236 ;  /* 0x000000ec874b7220 */ /* 0x000fe20000400000 */
[----:B------:R-:W-:Y:S01]  /*1b80*/  FADD R154, R74, R77 ;  /* 0x0000004d4a9a7221 */ /* 0x000fe20000000000 */
[----:B------:R-:W-:Y:S01]  /*1b90*/  SHF.L.U32 R238, R67, 0x10, RZ ;  /* 0x0000001043ee7819 */ /* 0x000fe200000006ff */
[----:B------:R-:W-:Y:S01]  /*1ba0*/  FFMA R150, R155, R87, R150 ;  /* 0x000000579b967223 */ /* 0x000fe20000000096 */
[----:B------:R-:W-:Y:S01]  /*1bb0*/  FMUL R74, R178, R63 ;  /* 0x0000003fb24a7220 */ /* 0x000fe20000400000 */
[----:B------:R-:W-:Y:S01]  /*1bc0*/  FADD R67, R154, R75 ;  /* 0x0000004b9a437221 */ /* 0x000fe20000000000 */
[----:B------:R-:W-:Y:S01]  /*1bd0*/  SHF.L.U32 R224, R149, 0x10, RZ ;  /* 0x0000001095e07819 */ /* 0x000fe200000006ff */
[----:B------:R-:W-:Y:S01]  /*1be0*/  FFMA R150, R153, R85, R150 ;  /* 0x0000005599967223 */ /* 0x000fe20000000096 */
[----:B------:R-:W-:Y:S01]  /*1bf0*/  SHF.R.U32.HI R65, RZ, 0x10, R149 ;  /* 0x00000010ff417819 */ /* 0x000fe20000011695 */
[----:B------:R-:W-:Y:S01]  /*1c00*/  FMUL R71, R158, R238 ;  /* 0x000000ee9e477220 */ /* 0x000fe20000400000 */
[----:B------:R-:W-:Y:S01]  /*1c10*/  FADD R154, R67, R74 ;  /* 0x0000004a439a7221 */ /* 0x000fe20000000000 */
[----:B------:R-:W-:Y:S01]  /*1c20*/  FMUL R149, R187, R248 ;  /* 0x000000f8bb957220 */ /* 0x000fe20000400000 */
[----:B------:R-:W-:Y:S01]  /*1c30*/  SHF.L.U32 R240, R65, 0x10, RZ ;  /* 0x0000001041f07819 */ /* 0x000fe200000006ff */
[----:B------:R-:W-:Y:S01]  /*1c40*/  FFMA R150, R151, R83, R150 ;  /* 0x0000005397967223 */ /* 0x000fe20000000096 */
[----:B------:R-:W-:Y:S01]  /*1c50*/  FMUL R69, R177, R224 ;  /* 0x000000e0b1457220 */ /* 0x000fe20000400000 */
[----:B------:R-:W-:Y:S01]  /*1c60*/  FADD R154, R154, R71 ;  /* 0x000000479a9a7221 */ /* 0x000fe20000000000 */
[----:B------:R-:W-:Y:S01]  /*1c70*/  FFMA R114, R211, R140, R114 ;  /* 0x0000008cd3727223 */ /* 0x000fe20000000072 */
        /* <DEDUP_REMOVED lines=11> */
[----:B------:R-:W-:Y:S01]  /*1d30*/  FFMA R110, R207, R138, R110 ;  /* 0x0000008acf6e7223 */ /* 0x000fe2000000006e */
[----:B------:R-:W-:Y:S01]  /*1d40*/  FADD R109, R138, R109 ;  /* 0x0000006d8a6d7221 */ /* 0x000fe20000000000 */
[C---:B------:R-:W-:Y:S01]  /*1d50*/  FMUL R138, R187.reuse, R202 ;  /* 0x000000cabb8a7220 */ /* 0x040fe20000400000 */
[----:B------:R-:W-:Y:S01]  /*1d60*/  FMUL R223, R187, R80 ;  /* 0x00000050bbdf7220 */ /* 0x000fe20000400000 */
[----:B------:R-:W-:Y:S01]  /*1d70*/  FFMA R227, R89, R77, R154 ;  /* 0x0000004d59e37223 */ /* 0x000fe2000000009a */
[----:B------:R-:W-:Y:S01]  /*1d80*/  FADD R229, R156, R65 ;  /* 0x000000419ce57221 */ /* 0x000fe20000000000 */
[----:B------:R-:W-:Y:S01]  /*1d90*/  FMUL R80, R160, R247 ;  /* 0x000000f7a0507220 */ /* 0x000fe20000400000 */
[C---:B------:R-:W-:Y:S01]  /*1da0*/  FMUL R150, R187.reuse, R56 ;  /* 0x00000038bb967220 */ /* 0x040fe20000400000 */
[----:B------:R-:W-:Y:S01]  /*1db0*/  FMUL R225, R187, R82 ;  /* 0x00000052bbe17220 */ /* 0x000fe20000400000 */
[----:B------:R-:W-:Y:S01]  /*1dc0*/  SHF.L.U32 R56, R218, 0x10, RZ ;  /* 0x00000010da387819 */ /* 0x000fe200000006ff */
[----:B------:R-:W-:Y:S01]  /*1dd0*/  FFMA R154, R138, R75, R227 ;  /* 0x0000004b8a9a7223 */ /* 0x000fe200000000e3 */
[----:B------:R-:W-:Y:S01]  /*1de0*/  FADD R229, R229, R80 ;  /* 0x00000050e5e57221 */ /* 0x000fe20000000000 */
[----:B------:R-:W-:Y:S01]  /*1df0*/  FMUL R82, R179, R226 ;  /* 0x000000e2b3527220 */ /* 0x000fe20000400000 */
[----:B------:R-:W-:Y:S01]  /*1e00*/  FMUL R76, R187, R76 ;  /* 0x0000004cbb4c7220 */ /* 0x000fe20000400000 */
        /* <DEDUP_REMOVED lines=21> */
[----:B------:R-:W-:Y:S01]  /*1f60*/  FMUL R208, R187, R60 ;  /* 0x0000003cbbd07220 */ /* 0x000fe20000400000 */
[----:B------:R-:W-:Y:S01]  /*1f70*/  SHF.L.U32 R60, R212, 0x10, RZ ;  /* 0x00000010d43c7819 */ /* 0x000fe200000006ff */
[----:B------:R-:W-:Y:S01]  /*1f80*/  FFMA R212, R150, R80, R229 ;  /* 0x0000005096d47223 */ /* 0x000fe200000000e5 */
[----:B------:R-:W-:Y:S01]  /*1f90*/  FADD R233, R231, R206 ;  /* 0x000000cee7e97221 */ /* 0x000fe20000000000 */
[----:B------:R-:W-:Y:S02]  /*1fa0*/  FMUL R204, R184, R241 ;  /* 0x000000f1b8cc7220 */ /* 0x000fe40000400000 */
[----:B------:R-:W-:Y:S01]  /*1fb0*/  FFMA R231, R225, R82, R212 ;  /* 0x00000052e1e77223 */ /* 0x000fe200000000d4 */
[----:B------:R-:W-:Y:S01]  /*1fc0*/  FMUL R212, R164, R60 ;  /* 0x0000003ca4d47220 */ /* 0x000fe20000400000 */
[----:B------:R-:W-:Y:S01]  /*1fd0*/  FADD R233, R233, R204 ;  /* 0x000000cce9e97221 */ /* 0x000fe20000000000 */
[----:B------:R-:W-:Y:S01]  /*1fe0*/  SHF.L.U32 R248, R216, 0x10, RZ ;  /* 0x00000010d8f87819 */ /* 0x000fe200000006ff */
[----:B------:R-:W-:Y:S01]  /*1ff0*/  FMUL R229, R187, R86 ;  /* 0x00000056bbe57220 */ /* 0x000fe20000400000 */
        /* <DEDUP_REMOVED lines=20> */
[----:B------:R-:W-:Y:S01]  /*2140*/  FMUL R64, R165, R249 ;  /* 0x000000f9a5407220 */ /* 0x000fe20000400000 */
[----:B------:R-:W-:Y:S01]  /*2150*/  FFMA R239, R231, R204, R250 ;  /* 0x000000cce7ef7223 */ /* 0x000fe200000000fa */
[----:B------:R-:W-:Y:S01]  /*2160*/  FADD R243, R233, R88 ;  /* 0x00000058e9f37221 */ /* 0x000fe20000000000 */
[----:B------:R-:W-:-:S02]  /*2170*/  FMUL R233, R187, R90 ;  /* 0x0000005abbe97220 */ /* 0x000fc40000400000 */
[----:B------:R-:W-:Y:S01]  /*2180*/  FFMA R250, R222, R212, R239 ;  /* 0x000000d4defa7223 */ /* 0x000fe200000000ef */
[----:B------:R-:W-:Y:S01]  /*2190*/  FADD R90, R243, R64 ;  /* 0x00000040f35a7221 */ /* 0x000fe20000000000 */
[----:B------:R-:W-:Y:S02]  /*21a0*/  FMUL R66, R187, R66 ;  /* 0x00000042bb427220 */ /* 0x000fe40000400000 */
[----:B------:R-:W-:Y:S02]  /*21b0*/  FFMA R243, R233, R86, R250 ;  /* 0x00000056e9f37223 */ /* 0x000fe400000000fa */
[----:B------:R-:W0:Y:S01]  /*21c0*/  SHFL.DOWN PT, R251, R90, 0x10, 0x1f ;  /* 0x0a001f005afb7f89 */ /* 0x000e2200000e0000 */
[C---:B------:R-:W-:Y:S01]  /*21d0*/  FMUL R239, R187.reuse, R92 ;  /* 0x0000005cbbef7220 */ /* 0x040fe20000400000 */
        /* <DEDUP_REMOVED lines=23> */
[----:B------:R-:W-:-:S03]  /*2350*/  FFMA R52, R149, R59, R52 ;  /* 0x0000003b95347223 */ /* 0x000fc60000000034 */
[----:B------:R-:W1:Y:S01]  /*2360*/  SHFL.DOWN PT, R94, R57, 0x2, 0x1f ;  /* 0x08401f00395e7f89 */ /* 0x000e6200000e0000 */
[----:B------:R-:W2:Y:S01]  /*2370*/  S2R R90, SR_TID.X ;  /* 0x00000000005a7919 */ /* 0x000ea20000002100 */
[----:B0-----:R-:W-:-:S05]  /*2380*/  FADD R92, R198, R92 ;  /* 0x0000005cc65c7221 */ /* 0x001fca0000000000 */
[----:B------:R-:W0:Y:S01]  /*2390*/  SHFL.DOWN PT, R59, R92, 0x2, 0x1f ;  /* 0x08401f005c3b7f89 */ /* 0x000e2200000e0000 */
[----:B-1----:R-:W-:Y:S01]  /*23a0*/  FADD R94, R57, R94 ;  /* 0x0000005e395e7221 */ /* 0x002fe20000000000 */
[----:B------:R-:W-:Y:S01]  /*23b0*/  FFMA R39, R208, R58, R39 ;  /* 0x0000003ad0277223 */ /* 0x000fe20000000027 */
[----:B------:R-:W-:-:S03]  /*23c0*/  FADD R15, R58, R15 ;  /* 0x0000000f3a0f7221 */ /* 0x000fc60000000000 */
[----:B------:R-:W1:Y:S01]  /*23d0*/  SHFL.DOWN PT, R57, R94, 0x1, 0x1f ;  /* 0x08201f005e397f89 */ /* 0x000e6200000e0000 */
[----:B------:R-:W-:Y:S01]  /*23e0*/  FFMA R37, R218, R84, R37 ;  /* 0x00000054da257223 */ /* 0x000fe20000000025 */
[----:B------:R-:W-:Y:S02]  /*23f0*/  FADD R13, R84, R13 ;  /* 0x0000000d540d7221 */ /* 0x000fe40000000000 */
[----:B------:R-:W3:Y:S01]  /*2400*/  LDC R84, c[0x0][0x380] ;  /* 0x0000e000ff547b82 */ /* 0x000ee20000000800 */
[----:B0-----:R-:W-:-:S05]  /*2410*/  FADD R59, R92, R59 ;  /* 0x0000003b5c3b7221 */ /* 0x001fca0000000000 */
[----:B------:R-:W0:Y:S01]  /*2420*/  SHFL.DOWN PT, R58, R59, 0x1, 0x1f ;  /* 0x08201f003b3a7f89 */ /* 0x000e2200000e0000 */
[----:B--2---:R-:W-:Y:S01]  /*2430*/  LOP3.LUT P2, RZ, R90, 0x1f, RZ, 0xc0, !PT ;  /* 0x0000001f5aff7812 */ /* 0x004fe2000784c0ff */
[----:B------:R-:W-:Y:S01]  /*2440*/  FFMA R41, R156, R56, R41 ;  /* 0x000000389c297223 */ /* 0x000fe20000000029 */
[----:B------:R-:W-:Y:S01]  /*2450*/  FADD R17, R56, R17 ;  /* 0x0000001138117221 */ /* 0x000fe20000000000 */
[----:B------:R-:W-:Y:S01]  /*2460*/  LOP3.LUT R56, R90, 0x1f, RZ, 0xc0, !PT ;  /* 0x0000001f5a387812 */ /* 0x000fe200078ec0ff */
[----:B------:R-:W-:Y:S01]  /*2470*/  BSSY.RECONVERGENT B0, `(.L_x_2883) ;  /* 0x000003e000007945 */ /* 0x000fe20003800200 */
[----:B------:R-:W-:Y:S02]  /*2480*/  FFMA R102, R199, R246, R102 ;  /* 0x000000f6c7667223 */ /* 0x000fe40000000066 */
[----:B------:R-:W-:Y:S01]  /*2490*/  ISETP.GT.U32.AND P1, PT, R56, 0x4, PT ;  /* 0x000000043800780c */ /* 0x000fe20003f24070 */
[----:B-1----:R-:W-:Y:S01]  /*24a0*/  FADD R56, R94, R57 ;  /* 0x000000395e387221 */ /* 0x002fe20000000000 */
        /* <DEDUP_REMOVED lines=49> */
[----:B---3--:R-:W-:Y:S06]  /*27c0*/  @P2 BRA `(.L_x_2884) ;  /* 0x0000000000202947 */ /* 0x008fec0003800000 */
        /* <DEDUP_REMOVED lines=8> */
.L_x_2884:
[----:B------:R-:W-:Y:S05]  /*2850*/  BSYNC.RECONVERGENT B0 ;  /* 0x0000000000007941 */ /* 0x000fea0003800200 */
.L_x_2883:
[----:B------:R-:W-:Y:S01]  /*2860*/  BAR.SYNC.DEFER_BLOCKING 0x0 ;  /* 0x0000000000007b1d */ /* 0x000fe20000010000 */
[----:B------:R-:W-:Y:S02]  /*2870*/  CS2R R62, SRZ ;  /* 0x00000000003e7805 */ /* 0x000fe4000001ff00 */
[----:B------:R-:W-:-:S03]  /*2880*/  LEA R92, R84, R84, 0x2 ;  /* 0x00000054545c7211 */ /* 0x000fc600078e10ff */
        /* <DEDUP_REMOVED lines=8> */
[----:B------:R-:W-:-:S04]  /*2910*/  @!P0 IADD3 R60, PT, PT, R61, 0x10, RZ ;  /* 0x000000103d3c8810 */ /* 0x000fc80007ffe0ff */
[----:B------:R-:W0:Y:S04]  /*2920*/  LDS.128 R56, [R57] ;  /* 0x0000000039387984 */ /* 0x000e280000000c00 */
[----:B------:R-:W1:Y:S01]  /*2930*/  LDS.128 R60, [R60] ;  /* 0x000000003c3c7984 */ /* 0x000e620000000c00 */
[----:B0-----:R-:W-:Y:S01]  /*2940*/  FADD R235, RZ, R56 ;  /* 0x00000038ffeb7221 */ /* 0x001fe20000000000 */
[----:B------:R-:W-:-:S03]  /*2950*/  FADD R56, RZ, R57 ;  /* 0x00000039ff387221 */ /* 0x000fc60000000000 */
[----:B------:R-:W-:Y:S01]  /*2960*/  FADD R235, R58, R235 ;  /* 0x000000eb3aeb7221 */ /* 0x000fe20000000000 */
[----:B------:R-:W-:-:S03]  /*2970*/  FADD R56, R59, R56 ;  /* 0x000000383b387221 */ /* 0x000fc60000000000 */
[----:B-1----:R-:W-:Y:S01]  /*2980*/  FADD R235, R235, R60 ;  /* 0x0000003cebeb7221 */ /* 0x002fe20000000000 */
[----:B------:R-:W-:-:S03]  /*2990*/  FADD R56, R56, R61 ;  /* 0x0000003d38387221 */ /* 0x000fc60000000000 */
[----:B------:R-:W-:Y:S01]  /*29a0*/  FADD R62, R62, R235 ;  /* 0x000000eb3e3e7221 */ /* 0x000fe20000000000 */
[----:B------:R-:W-:-:S07]  /*29b0*/  FADD R63, R63, R56 ;  /* 0x000000383f3f7221 */ /* 0x000fce0000000000 */
.L_x_2886:
[----:B------:R-:W-:Y:S05]  /*29c0*/  BSYNC.RECONVERGENT B0 ;  /* 0x0000000000007941 */ /* 0x000fea0003800200 */
.L_x_2885:
[----:B------:R-:W-:Y:S05]  /*29d0*/  @P3 BRA `(.L_x_2887) ;  /* 0x0000000000843947 */ /* 0x000fea0003800000 */
[----:B0-----:R-:W0:Y:S01]  /*29e0*/  LDC.64 R56, c[0x0][0x3b0] ;  /* 0x0000ec00ff387b82 */ /* 0x001e220000000a00 */
[----:B------:R-:W-:Y:S01]  /*29f0*/  LOP3.LUT R58, R124, 0x1, RZ, 0xc0, !PT ;  /* 0x000000017c3a7812 */ /* 0x000fe200078ec0ff */
[----:B------:R-:W1:Y:S01]  /*2a00*/  LDCU.64 UR6, c[0x0][0x3b8] ;  /* 0x00007700ff0677ac */ /* 0x000e620008000a00 */
[----:B------:R-:W-:Y:S02]  /*2a10*/  LEA R235, R5, R5, 0x2 ;  /* 0x0000000505eb7211 */ /* 0x000fe400078e10ff */
[----:B------:R-:W-:Y:S02]  /*2a20*/  IADD3 R59, PT, PT, -R58, RZ, RZ ;  /* 0x000000ff3a3b7210 */ /* 0x000fe40007ffe1ff */
[----:B------:R-:W-:Y:S02]  /*2a30*/  LOP3.LUT R60, R124, 0x1, RZ, 0xc0, !PT ;  /* 0x000000017c3c7812 */ /* 0x000fe400078ec0ff */
[----:B------:R-:W-:Y:S02]  /*2a40*/  LOP3.LUT R58, R59, R92, RZ, 0xc0, !PT ;  /* 0x0000005c3b3a7212 */ /* 0x000fe400078ec0ff */
[----:B------:R-:W-:-:S02]  /*2a50*/  IADD3 R61, PT, PT, -R60, RZ, RZ ;  /* 0x000000ff3c3d7210 */ /* 0x000fc40007ffe1ff */
[----:B------:R-:W-:Y:S02]  /*2a60*/  IADD3 R59, P2, PT, R235, R58, RZ ;  /* 0x0000003aeb3b7210 */ /* 0x000fe40007f5e0ff */
[----:B------:R-:W-:Y:S02]  /*2a70*/  LOP3.LUT R60, R61, R84, RZ, 0xc0, !PT ;  /* 0x000000543d3c7212 */ /* 0x000fe400078ec0ff */
[----:B------:R-:W-:Y:S02]  /*2a80*/  IADD3.X R94, PT, PT, RZ, RZ, RZ, P2, !PT ;  /* 0x000000ffff5e7210 */ /* 0x000fe400017fe4ff */
[----:B------:R-:W-:-:S04]  /*2a90*/  IADD3 R61, P3, PT, R5, R60, RZ ;  /* 0x0000003c053d7210 */ /* 0x000fc80007f7e0ff */
[----:B------:R-:W-:Y:S02]  /*2aa0*/  LEA.HI.X.SX32 R60, R60, RZ, 0x1, P3 ;  /* 0x000000ff3c3c7211 */ /* 0x000fe400018f0eff */
[----:B0-----:R-:W-:Y:S02]  /*2ab0*/  LEA R58, P2, R59, R56, 0x3 ;  /* 0x000000383b3a7211 */ /* 0x001fe400078418ff */
[----:B-1----:R-:W-:Y:S02]  /*2ac0*/  LEA R56, P3, R61, UR6, 0x2 ;  /* 0x000000063d387c11 */ /* 0x002fe4000f8610ff */
[----:B------:R-:W-:Y:S01]  /*2ad0*/  LEA.HI.X R59, R59, R57, R94, 0x3, P2 ;  /* 0x000000393b3b7211 */ /* 0x000fe200010f1c5e */
[----:B------:R-:W-:Y:S01]  /*2ae0*/  HFMA2 R94, -RZ, RZ, 0, 5.9604644775390625e-08 ;  /* 0x00000001ff5e7431 */ /* 0x000fe200000001ff */
[----:B------:R-:W-:Y:S02]  /*2af0*/  ISETP.GT.U32.AND P2, PT, R124, 0x1, PT ;  /* 0x000000017c00780c */ /* 0x000fe40003f44070 */
[----:B------:R-:W-:Y:S01]  /*2b00*/  LEA.HI.X R57, R61, UR7, R60, 0x2, P3 ;  /* 0x000000073d397c11 */ /* 0x000fe200098f143c */
[----:B------:R-:W-:-:S05]  /*2b10*/  IMAD.WIDE.U32 R58, R3, 0x8, R58 ;  /* 0x00000008033a7825 */ /* 0x000fca00078e003a */
[----:B------:R0:W-:Y:S01]  /*2b20*/  STG.E.64 desc[UR4][R58.64], R62 ;  /* 0x0000003e3a007986 */ /* 0x0001e2000c101b04 */
[----:B------:R-:W-:Y:S01]  /*2b30*/  SEL R61, R94, 0xffffffff, !P2 ;  /* 0xffffffff5e3d7807 */ /* 0x000fe20005000000 */
[----:B------:R-:W-:Y:S06]  /*2b40*/  MEMBAR.ALL.GPU ;  /* 0x0000000000007992 */ /* 0x000fec000000a000 */
[----:B------:R-:W-:-:S00]  /*2b50*/  ERRBAR ;  /* 0x00000000000079ab */ /* 0x000fc00000000000 */
[----:B------:R-:W-:Y:S06]  /*2b60*/  CGAERRBAR ;  /* 0x00000000000075ab */ /* 0x000fec0000000000 */
[----:B------:R0:W-:Y:S01]  /*2b70*/  REDG.E.ADD.S32.STRONG.GPU desc[UR4][R56.64], R61 ;  /* 0x0000003d3800798e */ /* 0x0001e2000c12e304 */
[----:B------:R-:W-:-:S04]  /*2b80*/  ISETP.GE.U32.AND P2, PT, R124, 0x2, PT ;  /* 0x000000027c00780c */ /* 0x000fc80003f46070 */
[----:B------:R-:W-:-:S09]  /*2b90*/  SEL R235, RZ, 0x5, P2 ;  /* 0x00000005ffeb7807 */ /* 0x000fd20001000000 */
.L_x_2888:
[----:B0-----:R-:W2:Y:S04]  /*2ba0*/  LDG.E.STRONG.GPU R58, desc[UR4][R56.64] ;  /* 0x00000004383a7981 */ /* 0x001ea8000c1ef900 */
[----:B--2---:R-:W-:Y:S01]  /*2bb0*/  CCTL.IVALL ;  /* 0x00000000ff00798f */ /* 0x004fe20002000000 */
[----:B------:R-:W-:Y:S05]  /*2bc0*/  YIELD ;  /* 0x0000000000007946 */ /* 0x000fea0003800000 */
[----:B------:R-:W-:-:S13]  /*2bd0*/  ISETP.NE.AND P2, PT, R58, R235, PT ;  /* 0x000000eb3a00720c */ /* 0x000fda0003f45270 */
[----:B------:R-:W-:Y:S05]  /*2be0*/  @P2 BRA `(.L_x_2888) ;  /* 0xfffffffc00ec2947 */ /* 0x000fea000383ffff */
.L_x_2887:
[----:B------:R-:W-:Y:S05]  /*2bf0*/  WARPSYNC.ALL ;  /* 0x0000000000007948 */ /* 0x000fea0003800000 */
[----:B0-----:R-:W0:Y:S01]  /*2c00*/  @!P1 LDC.64 R56, c[0x0][0x3b0] ;  /* 0x0000ec00ff389b82 */ /* 0x001e220000000a00 */
[----:B------:R-:W-:Y:S01]  /*2c10*/  @!P1 LOP3.LUT R58, R124, 0x1, RZ, 0xc0, !PT ;  /* 0x000000017c3a9812 */ /* 0x000fe200078ec0ff */
[----:B------:R-:W1:Y:S01]  /*2c20*/  LDCU UR6, c[0x0][0x388] ;  /* 0x00007100ff0677ac */ /* 0x000e620008000800 */
[----:B------:R-:W-:Y:S02]  /*2c30*/  @!P1 SHF.L.U32 R90, R90, 0x3, RZ ;  /* 0x000000035a5a9819 */ /* 0x000fe400000006ff */
[----:B------:R-:W-:-:S02]  /*2c40*/  @!P1 IADD3 R59, PT, PT, -R58, RZ, RZ ;  /* 0x000000ff3a3b9210 */ /* 0x000fc40007ffe1ff */
[----:B------:R-:W-:Y:S02]  /*2c50*/  @!P1 LEA R58, R5, R5, 0x2 ;  /* 0x00000005053a9211 */ /* 0x000fe400078e10ff */
        /* <DEDUP_REMOVED lines=36> */
[----:B------:R-:W-:Y:S01]  /*2ea0*/  FMUL R56, R56, 3.9062499126885086298e-05 ;  /* 0x3823d70a38387820 */ /* 0x000fe20000400000 */
[----:B------:R-:W-:-:S04]  /*2eb0*/  FMUL R57, R57, 3.9062499126885086298e-05 ;  /* 0x3823d70a39397820 */ /* 0x000fc80000400000 */
        /* <DEDUP_REMOVED lines=115> */
[C---:B------:R-:W-:Y:S01]  /*35f0*/  FMUL R79, R187.reuse, R218 ;  /* 0x000000dabb4f7220 */ /* 0x040fe20000400000 */
[----:B------:R1:W-:Y:S01]  /*3600*/  STG.E.128 desc[UR4][R196.64], R60 ;  /* 0x0000003cc4007986 */ /* 0x0003e2000c101d04 */
[C---:B------:R-:W-:Y:S01]  /*3610*/  FMUL R80, R187.reuse, R234 ;  /* 0x000000eabb507220 */ /* 0x040fe20000400000 */
[----:B------:R-:W-:-:S02]  /*3620*/  FMUL R81, R187, R222 ;  /* 0x000000debb517220 */ /* 0x000fc40000400000 */
[----:B------:R2:W-:Y:S04]  /*3630*/  STG.E.128 desc[UR4][R90.64], R64 ;  /* 0x000000405a007986 */ /* 0x0005e8000c101d04 */
[----:B------:R3:W-:Y:S04]  /*3640*/  STG.E.128 desc[UR4][R194.64], R68 ;  /* 0x00000044c2007986 */ /* 0x0007e8000c101d04 */
[----:B------:R3:W-:Y:S01]  /*3650*/  STG.E.128 desc[UR4][R92.64], R72 ;  /* 0x000000485c007986 */ /* 0x0007e2000c101d04 */
[C---:B0-----:R-:W-:Y:S01]  /*3660*/  FMUL R82, R187.reuse, R236 ;  /* 0x000000ecbb527220 */ /* 0x041fe20000400000 */
[C---:B------:R-:W-:Y:S01]  /*3670*/  FMUL R83, R187.reuse, R154 ;  /* 0x0000009abb537220 */ /* 0x040fe20000400000 */
[C---:B------:R-:W-:Y:S01]  /*3680*/  FMUL R56, R187.reuse, R152 ;  /* 0x00000098bb387220 */ /* 0x040fe20000400000 */
        /* <DEDUP_REMOVED lines=85> */
[----:B------:R-:W-:-:S07]  /*3be0*/  MOV R11, R4 ;  /* 0x00000004000b7202 */ /* 0x000fce0000000f00 */
.L_x_2882:
[----:B------:R-:W0:Y:S01]  /*3bf0*/  LDC.64 R112, c[0x0][0x3d8] ;  /* 0x0000f600ff707b82 */ /* 0x000e220000000a00 */
[----:B------:R-:W-:-:S05]  /*3c00*/  IMAD R5, R5, 0x1900, R2 ;  /* 0x0000190005057824 */ /* 0x000fca00078e0202 */
[C---:B------:R-:W-:Y:S02]  /*3c10*/  IADD3 R31, PT, PT, R5.reuse, 0x280, RZ ;  /* 0x00000280051f7810 */ /* 0x040fe40007ffe0ff */
[----:B------:R-:W1:Y:S01]  /*3c20*/  LDC.64 R114, c[0x0][0x3e0] ;  /* 0x0000f800ff727b82 */ /* 0x000e620000000a00 */
[C---:B------:R-:W-:Y:S02]  /*3c30*/  IADD3 R95, PT, PT, R5.reuse, 0x500, RZ ;  /* 0x00000500055f7810 */ /* 0x040fe40007ffe0ff */
[C---:B------:R-:W-:Y:S02]  /*3c40*/  IADD3 R99, PT, PT, R5.reuse, 0x780, RZ ;  /* 0x0000078005637810 */ /* 0x040fe40007ffe0ff */
[C---:B------:R-:W-:Y:S02]  /*3c50*/  IADD3 R103, PT, PT, R5.reuse, 0xa00, RZ ;  /* 0x00000a0005677810 */ /* 0x040fe40007ffe0ff */
[C---:B------:R-:W-:Y:S02]  /*3c60*/  IADD3 R107, PT, PT, R5.reuse, 0xc80, RZ ;  /* 0x00000c80056b7810 */ /* 0x040fe40007ffe0ff */
[----:B------:R-:W-:-:S02]  /*3c70*/  IADD3 R111, PT, PT, R5, 0xf00, RZ ;  /* 0x00000f00056f7810 */ /* 0x000fc40007ffe0ff */
[C---:B------:R-:W-:Y:S02]  /*3c80*/  IADD3 R117, PT, PT, R5.reuse, 0x1180, RZ ;  /* 0x0000118005757810 */ /* 0x040fe40007ffe0ff */
[C---:B------:R-:W-:Y:S02]  /*3c90*/  IADD3 R119, PT, PT, R5.reuse, 0x1400, RZ ;  /* 0x0000140005777810 */ /* 0x040fe40007ffe0ff */
[C---:B------:R-:W-:Y:S01]  /*3ca0*/  IADD3 R121, PT, PT, R5.reuse, 0x1680, RZ ;  /* 0x0000168005797810 */ /* 0x040fe20007ffe0ff */
[----:B0-----:R-:W-:-:S04]  /*3cb0*/  IMAD.WIDE.U32 R2, R5, 0x10, R112 ;  /* 0x0000001005027825 */ /* 0x001fc800078e0070 */
[----:B------:R-:W-:Y:S01]  /*3cc0*/  IMAD.WIDE.U32 R6, R31, 0x10, R112 ;  /* 0x000000101f067825 */ /* 0x000fe200078e0070 */
[----:B------:R0:W-:Y:S03]  /*3cd0*/  STG.E.128 desc[UR4][R2.64], R72 ;  /* 0x0000004802007986 */ /* 0x0001e6000c101d04 */
[----:B-1----:R-:W-:-:S04]  /*3ce0*/  IMAD.WIDE.U32 R4, R5, 0x10, R114 ;  /* 0x0000001005047825 */ /* 0x002fc800078e0072 */
[--C-:B------:R-:W-:Y:S01]  /*3cf0*/  IMAD.WIDE.U32 R28, R95, 0x10, R112.reuse ;  /* 0x000000105f1c7825 */ /* 0x100fe200078e0070 */
[----:B------:R-:W-:Y:S03]  /*3d00*/  STG.E.128 desc[UR4][R4.64], R56 ;  /* 0x0000003804007986 */ /* 0x000fe6000c101d04 */
[--C-:B------:R-:W-:Y:S01]  /*3d10*/  IMAD.WIDE.U32 R92, R103, 0x10, R112.reuse ;  /* 0x00000010675c7825 */ /* 0x100fe200078e0070 */
[----:B------:R-:W-:Y:S03]  /*3d20*/  STG.E.128 desc[UR4][R6.64], R76 ;  /* 0x0000004c06007986 */ /* 0x000fe6000c101d04 */
[----:B------:R-:W-:-:S04]  /*3d30*/  IMAD.WIDE.U32 R96, R107, 0x10, R112 ;  /* 0x000000106b607825 */ /* 0x000fc800078e0070 */
[----:B0-----:R-:W-:-:S04]  /*3d40*/  IMAD.WIDE.U32 R2, R31, 0x10, R114 ;  /* 0x000000101f027825 */ /* 0x001fc800078e0072 */
[----:B------:R-:W-:Y:S01]  /*3d50*/  IMAD.WIDE.U32 R30, R95, 0x10, R114 ;  /* 0x000000105f1e7825 */ /* 0x000fe200078e0072 */
[----:B------:R-:W-:Y:S03]  /*3d60*/  STG.E.128 desc[UR4][R2.64], R60 ;  /* 0x0000003c02007986 */ /* 0x000fe6000c101d04 */
[C---:B------:R-:W-:Y:S01]  /*3d70*/  IMAD.WIDE.U32 R72, R99.reuse, 0x10, R112 ;  /* 0x0000001063487825 */ /* 0x040fe200078e0070 */
[----:B------:R-:W-:Y:S03]  /*3d80*/  STG.E.128 desc[UR4][R28.64], R80 ;  /* 0x000000501c007986 */ /* 0x000fe6000c101d04 */
[--C-:B------:R-:W-:Y:S01]  /*3d90*/  IMAD.WIDE.U32 R74, R99, 0x10, R114.reuse ;  /* 0x00000010634a7825 */ /* 0x100fe200078e0072 */
[----:B------:R-:W-:Y:S03]  /*3da0*/  STG.E.128 desc[UR4][R30.64], R64 ;  /* 0x000000401e007986 */ /* 0x000fe6000c101d04 */
[--C-:B------:R-:W-:Y:S01]  /*3db0*/  IMAD.WIDE.U32 R94, R103, 0x10, R114.reuse ;  /* 0x00000010675e7825 */ /* 0x100fe200078e0072 */
        /* <DEDUP_REMOVED lines=24> */
.L_x_2890:
        /* <DEDUP_REMOVED lines=12> */
.L_x_4865:


//--------------------- .text._ZN18transformer_engine13normalization28ln_bwd_finalize_tuned_kernelINS0_22Kernel_traits_finalizeILj25600E13__nv_bfloat16S3_S3_fjLj1024ELj4ENS0_18Kernel_traits_baseILj25600ES3_S3_S3_fjLj1024EEEEEEEvNS0_20BackwardKernelParamsE --------------------------
	.section	.text._ZN18transformer_engine13normalization28ln_bwd_finalize_tuned_kernelINS0_22Kernel_traits_finalizeILj25600E13__nv_bfloat16S3_S3_fjLj1024ELj4ENS0_18Kernel_traits_baseILj25600ES3_S3_S3_fjLj1024EEEEEEEvNS0_20BackwardKernelParamsE,"ax",@progbits
	.align	128
        .global         _ZN18transformer_engine13normalization28ln_bwd_finalize_tuned_kernelINS0_22Kernel_traits_finalizeILj25600E13__nv_bfloat16S3_S3_fjLj1024ELj4ENS0_18Kernel_traits_baseILj25600ES3_S3_S3_fjLj1024EEEEEEEvNS0_20BackwardKernelParamsE
        .type           _ZN18transformer_engine13normalization28ln_bwd_finalize_tuned_kernelINS0_22Kernel_traits_finalizeILj25600E13__nv_bfloat16S3_S3_fjLj1024ELj4ENS0_18Kernel_traits_baseILj25600ES3_S3_S3_fjLj1024EEEEEEEvNS0_20BackwardKernelParamsE,@function
        .size           _ZN18transformer_engine13normalization28ln_bwd_finalize_tuned_kernelINS0_22Kernel_traits_finalizeILj25600E13__nv_bfloat16S3_S3_fjLj1024ELj4ENS0_18Kernel_traits_baseILj25600ES3_S3_S3_fjLj1024EEEEEEEvNS0_20BackwardKernelParamsE,(.L_x_4866 - _ZN18transformer_engine13normalization28ln_bwd_finalize_tuned_kernelINS0_22Kernel_traits_finalizeILj25600E13__nv_bfloat16S3_S3_fjLj1024ELj4ENS0_18Kernel_traits_baseILj25600ES3_S3_S3_fjLj1024EEEEEEEvNS0_20BackwardKernelParamsE)
        .other          _ZN18transformer_engine13normalization28ln_bwd_finalize_tuned_kernelINS0_22Kernel_traits_finalizeILj25600E13__nv_bfloat16S3_S3_fjLj1024ELj4ENS0_18Kernel_traits_baseILj25600ES3_S3_S3_fjLj1024EEEEEEEvNS0_20BackwardKernelParamsE,@"STO_CUDA_ENTRY STV_DEFAULT"
_ZN18transformer_engine13normalization28ln_bwd_finalize_tuned_kernelINS0_22Kernel_traits_finalizeILj25600E13__nv_bfloat16S3_S3_fjLj1024ELj4ENS0_18Kernel_traits_baseILj25600ES3_S3_S3_fjLj1024EEEEEEEvNS0_20BackwardKernelParamsE:
.text._ZN18transformer_engine13normalization28ln_bwd_finalize_tuned_kernelINS0_22Kernel_traits_finalizeILj25600E13__nv_bfloat16S3_S3_fjLj1024ELj4ENS0_18Kernel_traits_baseILj25600ES3_S3_S3_fjLj1024EEEEEEEvNS0_20BackwardKernelParamsE:
        /* <DEDUP_REMOVED lines=35> */
.L_x_2895:
        /* <DEDUP_REMOVED lines=118> */
.L_x_2894:
[----:B------:R-:W-:Y:S05]  /*0990*/  BSYNC.RECONVERGENT B1 ;  /* 0x0000000000017941 */ /* 0x000fea0003800200 */
.L_x_2893:
        /* <DEDUP_REMOVED lines=65> */
.L_x_2897:
[----:B------:R-:W-:Y:S05]  /*0db0*/  BSYNC.RECONVERGENT B1 ;  /* 0x0000000000017941 */ /* 0x000fea0003800200 */
.L_x_2896:
        /* <DEDUP_REMOVED lines=37> */
.L_x_2899:
[----:B------:R-:W-:Y:S05]  /*1010*/  BSYNC.RECONVERGENT B1 ;  /* 0x0000000000017941 */ /* 0x000fea0003800200 */
.L_x_2898:
[----:B------:R-:W-:Y:S05]  /*1020*/  @!P1 BRA `(.L_x_2892) ;  /* 0x00000000003c9947 */ /* 0x000fea0003800000 */
[----:B------:R-:W0:Y:S01]  /*1030*/  LDC.64 R6, c[0x0][0x3d8] ;  /* 0x0000f600ff067b82 */ /* 0x000e220000000a00 */
[----:B------:R-:W-:Y:S01]  /*1040*/  IMAD R2, R15, 0x6400, R11 ;  /* 0x000064000f027824 */ /* 0x000fe200078e020b */
[----:B------:R-:W-:-:S04]  /*1050*/  IADD3 R24, PT, PT, -R24, RZ, RZ ;  /* 0x000000ff18187210 */ /* 0x000fc80007ffe1ff */
[----:B------:R-:W-:Y:S02]  /*1060*/  IADD3 R11, PT, PT, R13, R2, RZ ;  /* 0x000000020d0b7210 */ /* 0x000fe40007ffe0ff */
[----:B------:R-:W1:Y:S05]  /*1070*/  LDC.64 R8, c[0x0][0x3e0] ;  /* 0x0000f800ff087b82 */ /* 0x000e6a0000000a00 */
.L_x_2900:
        /* <DEDUP_REMOVED lines=10> */
.L_x_2892:
[----:B------:R-:W-:Y:S05]  /*1120*/  BSYNC.RECONVERGENT B0 ;  /* 0x0000000000007941 */ /* 0x000fea0003800200 */
.L_x_2891:
        /* <DEDUP_REMOVED lines=55> */
.L_x_2901:
        /* <DEDUP_REMOVED lines=14> */
.L_x_4866:


//--------------------- .text._ZN18transformer_engine13normalization19ln_bwd_tuned_kernelINS0_13Kernel_traitsI13__nv_bfloat16S3_S3_fjLj25600ELj5ELj1ELj4ELj16ENS0_18Kernel_traits_baseILj25600ES3_S3_S3_fjLj128EEEEEEEvNS0_20BackwardKernelParamsE --------------------------
	.section	.text._ZN18transformer_engine13normalization19ln_bwd_tuned_kernelINS0_13Kernel_traitsI13__nv_bfloat16S3_S3_fjLj25600ELj5ELj1ELj4ELj16ENS0_18Kernel_traits_baseILj25600ES3_S3_S3_fjLj128EEEEEEEvNS0_20BackwardKernelParamsE,"ax",@progbits
	.align	128
        .global         _ZN18transformer_engine13normalization19ln_bwd_tuned_kernelINS0_13Kernel_traitsI13__nv_bfloat16S3_S3_fjLj25600ELj5ELj1ELj4ELj16ENS0_18Kernel_traits_baseILj25600ES3_S3_S3_fjLj128EEEEEEEvNS0_20BackwardKernelParamsE
        .type           _ZN18transformer_engine13normalization19ln_bwd_tuned_kernelINS0_13Kernel_traitsI13__nv_bfloat16S3_S3_fjLj25600ELj5ELj1ELj4ELj16ENS0_18Kernel_traits_baseILj25600ES3_S3_S3_fjLj128EEEEEEEvNS0_20BackwardKernelParamsE,@function
        .size           _ZN18transformer_engine13normalization19ln_bwd_tuned_kernelINS0_13Kernel_traitsI13__nv_bfloat16S3_S3_fjLj25600ELj5ELj1ELj4ELj16ENS0_18Kernel_traits_baseILj25600ES3_S3_S3_fjLj128EEEEEEEvNS0_20BackwardKernelParamsE,(.L_x_4867 - _ZN18transformer_engine13normalization19ln_bwd_tuned_kernelINS0_13Kernel_traitsI13__nv_bfloat16S3_S3_fjLj25600ELj5ELj1ELj4ELj16ENS0_18Kernel_traits_baseILj25600ES3_S3_S3_fjLj128EEEEEEEvNS0_20BackwardKernelParamsE)
        .other          _ZN18transformer_engine13normalization19ln_bwd_tuned_kernelINS0_13Kernel_traitsI13__nv_bfloat16S3_S3_fjLj25600ELj5ELj1ELj4ELj16ENS0_18Kernel_traits_baseILj25600ES3_S3_S3_fjLj128EEEEEEEvNS0_20BackwardKernelParamsE,@"STO_CUDA_ENTRY STV_DEFAULT"
_ZN18transformer_engine13normalization19ln_bwd_tuned_kernelINS0_13Kernel_traitsI13__nv_bfloat16S3_S3_fjLj25600ELj5ELj1ELj4ELj16ENS0_18Kernel_traits_baseILj25600ES3_S3_S3_fjLj128EEEEEEEvNS0_20BackwardKernelParamsE:
.text._ZN18transformer_engine13normalization19ln_bwd_tuned_kernelINS0_13Kernel_traitsI13__nv_bfloat16S3_S3_fjLj25600ELj5ELj1ELj4ELj16ENS0_18Kernel_traits_baseILj25600ES3_S3_S3_fjLj128EEEEEEEvNS0_20BackwardKernelParamsE:
        /* <DEDUP_REMOVED lines=87> */
[----:B------:R-:W-:Y:S02]  /*0570*/  MOV R169, R3 ;  /* 0x0000000300a97202 */ /* 0x000fe40000000f00 */
[C---:B--2---:R-:W-:Y:S02]  /*0580*/  PRMT R28, R20.reuse, 0x7632, R28 ;  /* 0x00007632141c7816 */ /* 0x044fe4000000001c */
[----:B------:R-:W-:Y:S02]  /*0590*/  SHF.L.U32 R127, R20, 0x10, RZ ;  /* 0x00000010147f7819 */ /* 0x000fe400000006ff */
[C---:B---3--:R-:W-:Y:S02]  /*05a0*/  PRMT R29, R16.reuse, 0x7632, R29 ;  /* 0x00007632101d7816 */ /* 0x048fe4000000001d */
[----:B------:R-:W-:-:S02]  /*05b0*/  SHF.L.U32 R131, R16, 0x10, RZ ;  /* 0x0000001010837819 */ /* 0x000fc400000006ff */
[C---:B------:R-:W-:Y:S02]  /*05c0*/  PRMT R30, R18.reuse, 0x7632, R30 ;  /* 0x00007632121e7816 */ /* 0x040fe4000000001e */
[----:B------:R-:W-:Y:S02]  /*05d0*/  SHF.L.U32 R133, R18, 0x10, RZ ;  /* 0x0000001012857819 */ /* 0x000fe400000006ff */
[----:B0-----:R-:W-:Y:S02]  /*05e0*/  PRMT R4, R21, 0x7632, R4 ;  /* 0x0000763215047816 */ /* 0x001fe40000000004 */
[C---:B------:R-:W-:Y:S02]  /*05f0*/  PRMT R20, R22.reuse, 0x7632, R20 ;  /* 0x0000763216147816 */ /* 0x040fe40000000014 */
[----:B------:R-:W-:Y:S02]  /*0600*/  SHF.L.U32 R129, R22, 0x10, RZ ;  /* 0x0000001016817819 */ /* 0x000fe400000006ff */
[----:B------:R-:W-:-:S02]  /*0610*/  PRMT R16, R17, 0x7632, R16 ;  /* 0x0000763211107816 */ /* 0x000fc40000000010 */
[----:B------:R-:W-:Y:S02]  /*0620*/  PRMT R18, R19, 0x7632, R18 ;  /* 0x0000763213127816 */ /* 0x000fe40000000012 */
[C---:B----4-:R-:W-:Y:S02]  /*0630*/  PRMT R6, R24.reuse, 0x7632, R6 ;  /* 0x0000763218067816 */ /* 0x050fe40000000006 */
[----:B------:R-:W-:Y:S02]  /*0640*/  SHF.L.U32 R123, R24, 0x10, RZ ;  /* 0x00000010187b7819 */ /* 0x000fe400000006ff */
[----:B------:R-:W-:Y:S02]  /*0650*/  SHF.L.U32 R21, R21, 0x10, RZ ;  /* 0x0000001015157819 */ /* 0x000fe400000006ff */
[----:B------:R-:W-:Y:S02]  /*0660*/  PRMT R22, R23, 0x7632, R22 ;  /* 0x0000763217167816 */ /* 0x000fe40000000016 */
[----:B------:R-:W-:-:S02]  /*0670*/  SHF.L.U32 R17, R17, 0x10, RZ ;  /* 0x0000001011117819 */ /* 0x000fc400000006ff */
[----:B------:R-:W-:Y:S02]  /*0680*/  SHF.L.U32 R19, R19, 0x10, RZ ;  /* 0x0000001013137819 */ /* 0x000fe400000006ff */
[C---:B------:R-:W-:Y:S02]  /*0690*/  PRMT R24, R26.reuse, 0x7632, R24 ;  /* 0x000076321a187816 */ /* 0x040fe40000000018 */
[----:B------:R-:W-:Y:S02]  /*06a0*/  SHF.L.U32 R125, R26, 0x10, RZ ;  /* 0x000000101a7d7819 */ /* 0x000fe400000006ff */
[----:B------:R-:W-:Y:S02]  /*06b0*/  SHF.L.U32 R23, R23, 0x10, RZ ;  /* 0x0000001017177819 */ /* 0x000fe400000006ff */
[C---:B-----5:R-:W-:Y:S02]  /*06c0*/  PRMT R31, R12.reuse, 0x7632, R31 ;  /* 0x000076320c1f7816 */ /* 0x060fe4000000001f */
[----:B------:R-:W-:-:S02]  /*06d0*/  SHF.L.U32 R135, R12, 0x10, RZ ;  /* 0x000000100c877819 */ /* 0x000fc400000006ff */
[C---:B------:R-:W-:Y:S02]  /*06e0*/  PRMT R32, R14.reuse, 0x7632, R32 ;  /* 0x000076320e207816 */ /* 0x040fe40000000020 */
[----:B------:R-:W-:Y:S02]  /*06f0*/  SHF.L.U32 R137, R14, 0x10, RZ ;  /* 0x000000100e897819 */ /* 0x000fe400000006ff */
[C---:B------:R-:W-:Y:S02]  /*0700*/  PRMT R34, R8.reuse, 0x7632, R34 ;  /* 0x0000763208227816 */ /* 0x040fe40000000022 */
[----:B------:R-:W-:Y:S02]  /*0710*/  SHF.L.U32 R139, R8, 0x10, RZ ;  /* 0x00000010088b7819 */ /* 0x000fe400000006ff */
[----:B------:R-:W-:Y:S02]  /*0720*/  PRMT R7, R25, 0x7632, R7 ;  /* 0x0000763219077816 */ /* 0x000fe40000000007 */
[----:B------:R-:W-:-:S02]  /*0730*/  PRMT R26, R27, 0x7632, R26 ;  /* 0x000076321b1a7816 */ /* 0x000fc4000000001a */
[----:B------:R-:W-:Y:S02]  /*0740*/  PRMT R12, R13, 0x7632, R12 ;  /* 0x000076320d0c7816 */ /* 0x000fe4000000000c */
[----:B------:R-:W-:Y:S02]  /*0750*/  PRMT R14, R15, 0x7632, R14 ;  /* 0x000076320f0e7816 */ /* 0x000fe4000000000e */
[----:B------:R-:W-:Y:S02]  /*0760*/  PRMT R8, R9, 0x7632, R8 ;  /* 0x0000763209087816 */ /* 0x000fe40000000008 */
[C---:B------:R-:W-:Y:S02]  /*0770*/  PRMT R36, R10.reuse, 0x7632, R36 ;  /* 0x000076320a247816 */ /* 0x040fe40000000024 */
[----:B------:R-:W-:Y:S02]  /*0780*/  SHF.L.U32 R141, R10, 0x10, RZ ;  /* 0x000000100a8d7819 */ /* 0x000fe400000006ff */
[----:B------:R-:W-:Y:S01]  /*0790*/  PRMT R10, R11, 0x7632, R10 ;  /* 0x000076320b0a7816 */ /* 0x000fe2000000000a */
[C---:B------:R-:W-:Y:S01]  /*07a0*/  FADD R128, R166.reuse, R21 ;  /* 0x00000015a6807221 */ /* 0x040fe20000000000 */
[----:B------:R-:W-:Y:S01]  /*07b0*/  SHF.L.U32 R33, R13, 0x10, RZ ;  /* 0x000000100d217819 */ /* 0x000fe200000006ff */
[C---:B------:R-:W-:Y:S01]  /*07c0*/  FADD R132, R166.reuse, R17 ;  /* 0x00000011a6847221 */ /* 0x040fe20000000000 */
[----:B------:R-:W-:Y:S01]  /*07d0*/  SHF.L.U32 R35, R15, 0x10, RZ ;  /* 0x000000100f237819 */ /* 0x000fe200000006ff */
        /* <DEDUP_REMOVED lines=79> */
[----:B------:R-:W-:-:S07]  /*0cd0*/  CS2R R38, SRZ ;  /* 0x0000000000267805 */ /* 0x000fce000001ff00 */
.L_x_2909:
[----:B0-----:R-:W0:Y:S01]  /*0ce0*/  LDC.64 R88, c[0x0][0x390] ;  /* 0x0000e400ff587b82 */ /* 0x001e220000000a00 */
[----:B------:R-:W-:-:S07]  /*0cf0*/  IMAD R173, R169, 0xc80, R0 ;  /* 0x00000c80a9ad7824 */ /* 0x000fce00078e0200 */
[----:B------:R-:W1:Y:S08]  /*0d00*/  LDC.64 R94, c[0x0][0x398] ;  /* 0x0000e600ff5e7b82 */ /* 0x000e700000000a00 */
[----:B------:R-:W2:Y:S08]  /*0d10*/  LDC.64 R92, c[0x0][0x3c8] ;  /* 0x0000f200ff5c7b82 */ /* 0x000eb00000000a00 */
[----:B------:R-:W3:Y:S01]  /*0d20*/  LDC.64 R146, c[0x0][0x3a0] ;  /* 0x0000e800ff927b82 */ /* 0x000ee20000000a00 */
[C---:B------:R-:W-:Y:S01]  /*0d30*/  IADD3 R171, PT, PT, R173.reuse, 0x280, RZ ;  /* 0x00000280adab7810 */ /* 0x040fe20007ffe0ff */
[----:B0-----:R-:W-:-:S04]  /*0d40*/  IMAD.WIDE.U32 R56, R173, 0x10, R88 ;  /* 0x00000010ad387825 */ /* 0x001fc800078e0058 */
[----:B------:R-:W-:Y:S02]  /*0d50*/  IMAD.WIDE.U32 R64, R171, 0x10, R88 ;  /* 0x00000010ab407825 */ /* 0x000fe400078e0058 */
[----:B------:R-:W4:Y:S02]  /*0d60*/  LDG.E.128 R56, desc[UR4][R56.64] ;  /* 0x0000000438387981 */ /* 0x000f24000c1e1d00 */
[----:B-1----:R-:W-:Y:S02]  /*0d70*/  IMAD.WIDE R148, R169, 0x4, R94 ;  /* 0x00000004a9947825 */ /* 0x002fe400078e025e */
[----:B------:R-:W5:Y:S01]  /*0d80*/  LDG.E.128 R64, desc[UR4][R64.64] ;  /* 0x0000000440407981 */ /* 0x000f62000c1e1d00 */
[C---:B------:R-:W-:Y:S01]  /*0d90*/  IADD3 R175, PT, PT, R173.reuse, 0x500, RZ ;  /* 0x00000500adaf7810 */ /* 0x040fe20007ffe0ff */
[C---:B--2---:R-:W-:Y:S01]  /*0da0*/  IMAD.WIDE.U32 R60, R173.reuse, 0x10, R92 ;  /* 0x00000010ad3c7825 */ /* 0x044fe200078e005c */
[C---:B------:R-:W-:Y:S01]  /*0db0*/  IADD3 R177, PT, PT, R173.reuse, 0x780, RZ ;  /* 0x00000780adb17810 */ /* 0x040fe20007ffe0ff */
[----:B------:R-:W2:Y:S01]  /*0dc0*/  LDG.E R148, desc[UR4][R148.64] ;  /* 0x0000000494947981 */ /* 0x000ea2000c1e1900 */
[----:B------:R-:W-:Y:S01]  /*0dd0*/  IADD3 R179, PT, PT, R173, 0xa00, RZ ;  /* 0x00000a00adb37810 */ /* 0x000fe20007ffe0ff */
[----:B---3--:R-:W-:-:S02]  /*0de0*/  IMAD.WIDE R146, R169, 0x4, R146 ;  /* 0x00000004a9927825 */ /* 0x008fc400078e0292 */
[----:B------:R-:W3:Y:S02]  /*0df0*/  LDG.E.128 R60, desc[UR4][R60.64] ;  /* 0x000000043c3c7981 */ /* 0x000ee4000c1e1d00 */
[--C-:B------:R-:W-:Y:S02]  /*0e00*/  IMAD.WIDE.U32 R68, R171, 0x10, R92.reuse ;  /* 0x00000010ab447825 */ /* 0x100fe400078e005c */
[----:B------:R5:W3:Y:S02]  /*0e10*/  LDG.E R146, desc[UR4][R146.64] ;  /* 0x0000000492927981 */ /* 0x000ae4000c1e1900 */
[--C-:B------:R-:W-:Y:S02]  /*0e20*/  IMAD.WIDE.U32 R76, R175, 0x10, R92.reuse ;  /* 0x00000010af4c7825 */ /* 0x100fe400078e005c */
[----:B------:R-:W3:Y:S02]  /*0e30*/  LDG.E.128 R68, desc[UR4][R68.64] ;  /* 0x0000000444447981 */ /* 0x000ee4000c1e1d00 */
[----:B------:R-:W-:-:S02]  /*0e40*/  IMAD.WIDE.U32 R84, R177, 0x10, R92 ;  /* 0x00000010b1547825 */ /* 0x000fc400078e005c */
[----:B------:R-:W3:Y:S02]  /*0e50*/  LDG.E.128 R76, desc[UR4][R76.64] ;  /* 0x000000044c4c7981 */ /* 0x000ee4000c1e1d00 */
[----:B------:R-:W-:Y:S02]  /*0e60*/  IMAD.WIDE.U32 R72, R175, 0x10, R88 ;  /* 0x00000010af487825 */ /* 0x000fe400078e0058 */
[----:B------:R-:W3:Y:S02]  /*0e70*/  LDG.E.128 R84, desc[UR4][R84.64] ;  /* 0x0000000454547981 */ /* 0x000ee4000c1e1d00 */
[----:B------:R-:W-:Y:S02]  /*0e80*/  IMAD.WIDE.U32 R92, R179, 0x10, R92 ;  /* 0x00000010b35c7825 */ /* 0x000fe400078e005c */
[----:B------:R-:W3:Y:S02]  /*0e90*/  LDG.E.128 R72, desc[UR4][R72.64] ;  /* 0x0000000448487981 */ /* 0x000ee4000c1e1d00 */
[----:B------:R-:W-:-:S02]  /*0ea0*/  IMAD.WIDE.U32 R80, R177, 0x10, R88 ;  /* 0x00000010b1507825 */ /* 0x000fc400078e0058 */
[----:B------:R-:W3:Y:S02]  /*0eb0*/  LDG.E.128 R92, desc[UR4][R92.64] ;  /* 0x000000045c5c7981 */ /* 0x000ee4000c1e1d00 */
[----:B------:R-:W-:Y:S02]  /*0ec0*/  IMAD.WIDE.U32 R88, R179, 0x10, R88 ;  /* 0x00000010b3587825 */ /* 0x000fe400078e0058 */
[----:B------:R-:W3:Y:S04]  /*0ed0*/  LDG.E.128 R80, desc[UR4][R80.64] ;  /* 0x0000000450507981 */ /* 0x000ee8000c1e1d00 */
[----:B------:R-:W3:Y:S01]  /*0ee0*/  LDG.E.128 R88, desc[UR4][R88.64] ;  /* 0x0000000458587981 */ /* 0x000ee2000c1e1d00 */
[----:B----4-:R-:W-:Y:S02]  /*0ef0*/  SHF.L.U32 R181, R56, 0x10, RZ ;  /* 0x0000001038b57819 */ /* 0x010fe400000006ff */
[----:B-----5:R-:W-:-:S02]  /*0f00*/  PRMT R147, R64, 0x7632, R147 ;  /* 0x0000763240937816 */ /* 0x020fc40000000093 */
[----:B------:R-:W-:Y:S02]  /*0f10*/  SHF.L.U32 R183, R64, 0x10, RZ ;  /* 0x0000001040b77819 */ /* 0x000fe400000006ff */
[C---:B------:R-:W-:Y:S02]  /*0f20*/  PRMT R64, R65.reuse, 0x7632, R64 ;  /* 0x0000763241407816 */ /* 0x040fe40000000040 */
[----:B------:R-:W-:Y:S01]  /*0f30*/  SHF.L.U32 R185, R65, 0x10, RZ ;  /* 0x0000001041b97819 */ /* 0x000fe200000006ff */
[----:B--2---:R-:W-:Y:S01]  /*0f40*/  FADD R65, -R148, R181 ;  /* 0x000000b594417221 */ /* 0x004fe20000000100 */
[----:B------:R-:W-:Y:S02]  /*0f50*/  SHF.L.U32 R197, R57, 0x10, RZ ;  /* 0x0000001039c57819 */ /* 0x000fe400000006ff */
[C---:B---3--:R-:W-:Y:S02]  /*0f60*/  SHF.L.U32 R222, R60.reuse, 0x10, RZ ;  /* 0x000000103cde7819 */ /* 0x048fe400000006ff */
[----:B------:R-:W-:Y:S01]  /*0f70*/  PRMT R170, R60, 0x7632, R170 ;  /* 0x000076323caa7816 */ /* 0x000fe200000000aa */
[----:B------:R-:W-:Y:S01]  /*0f80*/  FMUL R65, R146, R65 ;  /* 0x0000004192417220 */ /* 0x000fe20000400000 */
[----:B------:R-:W-:-:S02]  /*0f90*/  FADD R197, -R148, R197 ;  /* 0x000000c594c57221 */ /* 0x000fc40000000100 */
[----:B------:R-:W-:Y:S01]  /*0fa0*/  SHF.L.U32 R170, R170, 0x10, RZ ;  /* 0x00000010aaaa7819 */ /* 0x000fe200000006ff */
[----:B------:R-:W-:Y:S01]  /*0fb0*/  FADD R122, R222, R122 ;  /* 0x0000007ade7a7221 */ /* 0x000fe20000000000 */
[-C--:B------:R-:W-:Y:S01]  /*0fc0*/  FFMA R168, R65, R222.reuse, R168 ;  /* 0x000000de41a87223 */ /* 0x080fe200000000a8 */
[----:B------:R-:W-:Y:S01]  /*0fd0*/  FMUL R222, R123, R222 ;  /* 0x000000de7bde7220 */ /* 0x000fe20000400000 */
[C---:B------:R-:W-:Y:S02]  /*0fe0*/  PRMT R176, R58.reuse, 0x7632, R176 ;  /* 0x000076323ab07816 */ /* 0x040fe400000000b0 */
[----:B------:R-:W-:Y:S01]  /*0ff0*/  SHF.L.U32 R199, R58, 0x10, RZ ;  /* 0x000000103ac77819 */ /* 0x000fe200000006ff */
[----:B------:R-:W-:Y:S01]  /*1000*/  FMUL R220, R146, R197 ;  /* 0x000000c592dc7220 */ /* 0x000fe20000400000 */
[----:B------:R-:W-:Y:S02]  /*1010*/  SHF.L.U32 R217, R61, 0x10, RZ ;  /* 0x000000103dd97819 */ /* 0x000fe400000006ff */
[----:B------:R-:W-:-:S02]  /*1020*/  PRMT R232, R70, 0x7632, R232 ;  /* 0x0000763246e87816 */ /* 0x000fc400000000e8 */
[----:B------:R-:W-:Y:S01]  /*1030*/  SHF.L.U32 R58, R70, 0x10, RZ ;  /* 0x00000010463a7819 */ /* 0x000fe200000006ff */
[----:B------:R-:W-:Y:S01]  /*1040*/  FMUL R210, R143, R170 ;  /* 0x000000aa8fd27220 */ /* 0x000fe20000400000 */
[----:B------:R-:W-:Y:S02]  /*1050*/  PRMT R249, R61, 0x7632, R249 ;  /* 0x000076323df97816 */ /* 0x000fe400000000f9 */
[----:B------:R-:W-:Y:S02]  /*1060*/  PRMT R70, R73, 0x7632, R70 ;  /* 0x0000763249467816 */ /* 0x000fe40000000046 */
[C---:B------:R-:W-:Y:S02]  /*1070*/  PRMT R231, R93.reuse, 0x7632, R231 ;  /* 0x000076325de77816 */ /* 0x040fe400000000e7 */
[----:B------:R-:W-:Y:S01]  /*1080*/  SHF.L.U32 R225, R93, 0x10, RZ ;  /* 0x000000105de17819 */ /* 0x000fe200000006ff */
[----:B------:R-:W-:Y:S01]  /*1090*/  FADD R93, RZ, R222 ;  /* 0x000000deff5d7221 */ /* 0x000fe20000000000 */
[----:B------:R-:W-:-:S02]  /*10a0*/  PRMT R172, R56, 0x7632, R172 ;  /* 0x0000763238ac7816 */ /* 0x000fc400000000ac */
[C---:B------:R-:W-:Y:S02]  /*10b0*/  PRMT R244, R68.reuse, 0x7632, R244 ;  /* 0x0000763244f47816 */ /* 0x040fe400000000f4 */
[----:B------:R-:W-:Y:S01]  /*10c0*/  SHF.L.U32 R56, R68, 0x10, RZ ;  /* 0x0000001044387819 */ /* 0x000fe200000006ff */
[----:B------:R-:W-:Y:S01]  /*10d0*/  FADD R199, -R148, R199 ;  /* 0x000000c794c77221 */ /* 0x000fe20000000100 */
[----:B------:R-:W-:Y:S01]  /*10e0*/  PRMT R68, R72, 0x7632, R68 ;  /* 0x0000763248447816 */ /* 0x000fe20000000044 */
[----:B------:R-:W-:Y:S01]  /*10f0*/  FADD R118, R217, R118 ;  /* 0x00000076d9767221 */ /* 0x000fe20000000000 */
[----:B------:R-:W-:Y:S01]  /*1100*/  SHF.L.U32 R215, R89, 0x10, RZ ;  /* 0x0000001059d77819 */ /* 0x000fe200000006ff */
[-C--:B------:R-:W-:Y:S01]  /*1110*/  FFMA R119, R220, R217.reuse, R119 ;  /* 0x000000d9dc777223 */ /* 0x080fe20000000077 */
[----:B------:R-:W-:Y:S01]  /*1120*/  SHF.L.U32 R181, R70, 0x10, RZ ;  /* 0x0000001046b57819 */ /* 0x000fe200000006ff */
[----:B------:R-:W-:Y:S01]  /*1130*/  FMUL R217, R124, R217 ;  /* 0x000000d97cd97220 */ /* 0x000fe20000400000 */
[----:B------:R-:W-:Y:S01]  /*1140*/  SHF.L.U32 R249, R249, 0x10, RZ ;  /* 0x00000010f9f97819 */ /* 0x000fe200000006ff */
[----:B------:R-:W-:Y:S01]  /*1150*/  FADD R70, R93, R210 ;  /* 0x000000d25d467221 */ /* 0x000fe20000000000 */
[C---:B------:R-:W-:Y:S01]  /*1160*/  PRMT R149, R59.reuse, 0x7632, R149 ;  /* 0x000076323b957816 */ /* 0x040fe20000000095 */
[----:B------:R-:W-:Y:S01]  /*1170*/  FADD R200, -R148, R183 ;  /* 0x000000b794c87221 */ /* 0x000fe20000000100 */
[----:B------:R-:W-:-:S02]  /*1180*/  SHF.L.U32 R195, R59, 0x10, RZ ;  /* 0x000000103bc37819 */ /* 0x000fc400000006ff */
[C---:B------:R-:W-:Y:S02]  /*1190*/  PRMT R237, R71.reuse, 0x7632, R237 ;  /* 0x0000763247ed7816 */ /* 0x040fe400000000ed */
[----:B------:R-:W-:Y:S01]  /*11a0*/  SHF.L.U32 R59, R71, 0x10, RZ ;  /* 0x00000010473b7819 */ /* 0x000fe200000006ff */
[----:B------:R-:W-:Y:S01]  /*11b0*/  FMUL R218, R146, R199 ;  /* 0x000000c792da7220 */ /* 0x000fe20000400000 */
[----:B------:R-:W-:Y:S02]  /*11c0*/  SHF.L.U32 R216, R62, 0x10, RZ ;  /* 0x000000103ed87819 */ /* 0x000fe400000006ff */
[----:B------:R-:W-:Y:S02]  /*11d0*/  SHF.L.U32 R71, R72, 0x10, RZ ;  /* 0x0000001048477819 */ /* 0x000fe400000006ff */
[----:B------:R-:W-:Y:S01]  /*11e0*/  SHF.L.U32 R183, R68, 0x10, RZ ;  /* 0x0000001044b77819 */ /* 0x000fe200000006ff */
[----:B------:R-:W-:Y:S01]  /*11f0*/  FADD R68, -R148, R215 ;  /* 0x000000d794447221 */ /* 0x000fe20000000100 */
[----:B------:R-:W-:Y:S01]  /*1200*/  PRMT R242, R62, 0x7632, R242 ;  /* 0x000076323ef27816 */ /* 0x000fe200000000f2 */
[----:B------:R-:W-:Y:S01]  /*1210*/  FMUL R215, R144, R249 ;  /* 0x000000f990d77220 */ /* 0x000fe20000400000 */
[----:B------:R-:W-:Y:S01]  /*1220*/  PRMT R72, R74, 0x7632, R72 ;  /* 0x000076324a487816 */ /* 0x000fe20000000048 */
[----:B------:R-:W-:Y:S01]  /*1230*/  FADD R70, R70, R217 ;  /* 0x000000d946467221 */ /* 0x000fe20000000000 */
[----:B------:R-:W-:-:S02]  /*1240*/  SHF.L.U32 R207, R74, 0x10, RZ ;  /* 0x000000104acf7819 */ /* 0x000fc400000006ff */
[C---:B------:R-:W-:Y:S02]  /*1250*/  PRMT R178, R66.reuse, 0x7632, R178 ;  /* 0x0000763242b27816 */ /* 0x040fe400000000b2 */
[----:B------:R-:W-:Y:S02]  /*1260*/  SHF.L.U32 R203, R66, 0x10, RZ ;  /* 0x0000001042cb7819 */ /* 0x000fe400000006ff */
[----:B------:R-:W-:Y:S02]  /*1270*/  PRMT R74, R75, 0x7632, R74 ;  /* 0x000076324b4a7816 */ /* 0x000fe4000000004a */
[----:B------:R-:W-:Y:S02]  /*1280*/  PRMT R66, R67, 0x7632, R66 ;  /* 0x0000763243427816 */ /* 0x000fe40000000042 */
[----:B------:R-:W-:Y:S01]  /*1290*/  SHF.L.U32 R75, R75, 0x10, RZ ;  /* 0x000000104b4b7819 */ /* 0x000fe200000006ff */
[----:B------:R-:W-:Y:S01]  /*12a0*/  FADD R114, R216, R114 ;  /* 0x00000072d8727221 */ /* 0x000fe20000000000 */
[----:B------:R-:W-:Y:S01]  /*12b0*/  SHF.L.U32 R213, R88, 0x10, RZ ;  /* 0x0000001058d57819 */ /* 0x000fe200000006ff */
[-C--:B------:R-:W-:Y:S01]  /*12c0*/  FFMA R115, R218, R216.reuse, R115 ;  /* 0x000000d8da737223 */ /* 0x080fe20000000073 */
[----:B------:R-:W-:Y:S01]  /*12d0*/  PRMT R174, R57, 0x7632, R174 ;  /* 0x0000763239ae7816 */ /* 0x000fe200000000ae */
[----:B------:R-:W-:Y:S01]  /*12e0*/  FMUL R216, R125, R216 ;  /* 0x000000d87dd87220 */ /* 0x000fe20000400000 */
[----:B------:R-:W-:Y:S01]  /*12f0*/  SHF.L.U32 R242, R242, 0x10, RZ ;  /* 0x00000010f2f27819 */ /* 0x000fe200000006ff */
[----:B------:R-:W-:Y:S01]  /*1300*/  FADD R93, R70, R215 ;  /* 0x000000d7465d7221 */ /* 0x000fe20000000000 */
[----:B------:R-:W-:-:S02]  /*1310*/  PRMT R235, R69, 0x7632, R235 ;  /* 0x0000763245eb7816 */ /* 0x000fc400000000eb */
[----:B------:R-:W-:Y:S02]  /*1320*/  SHF.L.U32 R57, R69, 0x10, RZ ;  /* 0x0000001045397819 */ /* 0x000fe400000006ff */
[----:B------:R-:W-:Y:S02]  /*1330*/  SHF.L.U32 R201, R172, 0x10, RZ ;  /* 0x00000010acc97819 */ /* 0x000fe400000006ff */
[C---:B------:R-:W-:Y:S02]  /*1340*/  PRMT R251, R63.reuse, 0x7632, R251 ;  /* 0x000076323ffb7816 */ /* 0x040fe400000000fb */
[----:B------:R-:W-:Y:S02]  /*1350*/  SHF.L.U32 R187, R63, 0x10, RZ ;  /* 0x000000103fbb7819 */ /* 0x000fe400000006ff */
[----:B------:R-:W-:Y:S01]  /*1360*/  SHF.L.U32 R69, R66, 0x10, RZ ;  /* 0x0000001042457819 */ /* 0x000fe200000006ff */
[----:B------:R-:W-:Y:S01]  /*1370*/  FADD R66, -R148, R75 ;  /* 0x0000004b94427221 */ /* 0x000fe20000000100 */
[----:B------:R-:W-:Y:S01]  /*1380*/  PRMT R236, R78, 0x7632, R236 ;  /* 0x000076324eec7816 */ /* 0x000fe200000000ec */
[----:B------:R-:W-:Y:S01]  /*1390*/  FADD R75, -R148, R213 ;  /* 0x000000d5944b7221 */ /* 0x000fe20000000100 */
[----:B------:R-:W-:-:S02]  /*13a0*/  SHF.L.U32 R62, R78, 0x10, RZ ;  /* 0x000000104e3e7819 */ /* 0x000fc400000006ff */
[C---:B------:R-:W-:Y:S02]  /*13b0*/  PRMT R241, R79.reuse, 0x7632, R241 ;  /* 0x000076324ff17816 */ /* 0x040fe400000000f1 */
[----:B------:R-:W-:Y:S01]  /*13c0*/  SHF.L.U32 R63, R79, 0x10, RZ ;  /* 0x000000104f3f7819 */ /* 0x000fe200000006ff */
[----:B------:R-:W-:Y:S01]  /*13d0*/  FMUL R213, R145, R242 ;  /* 0x000000f291d57220 */ /* 0x000fe20000400000 */
[----:B------:R-:W-:Y:S01]  /*13e0*/  PRMT R78, R81, 0x7632, R78 ;  /* 0x00007632514e7816 */ /* 0x000fe2000000004e */
[----:B------:R-:W-:Y:S01]  /*13f0*/  FADD R70, R93, R216 ;  /* 0x000000d85d467221 */ /* 0x000fe20000000000 */
[C---:B------:R-:W-:Y:S02]  /*1400*/  PRMT R79, R82.reuse, 0x7632, R79 ;  /* 0x00007632524f7816 */ /* 0x040fe4000000004f */
[----:B------:R-:W-:Y:S01]  /*1410*/  SHF.L.U32 R209, R82, 0x10, RZ ;  /* 0x0000001052d17819 */ /* 0x000fe200000006ff */
[----:B------:R-:W-:Y:S01]  /*1420*/  FADD R201, -R148, R201 ;  /* 0x000000c994c97221 */ /* 0x000fe20000000100 */
[----:B------:R-:W-:-:S02]  /*1430*/  SHF.L.U32 R81, R81, 0x10, RZ ;  /* 0x0000001051517819 */ /* 0x000fc400000006ff */
[----:B------:R-:W-:Y:S02]  /*1440*/  PRMT R82, R88, 0x7632, R82 ;  /* 0x0000763258527816 */ /* 0x000fe40000000052 */
[C---:B------:R-:W-:Y:S02]  /*1450*/  PRMT R88, R90.reuse, 0x7632, R88 ;  /* 0x000076325a587816 */ /* 0x040fe40000000058 */
[----:B------:R-:W-:Y:S02]  /*1460*/  SHF.L.U32 R247, R90, 0x10, RZ ;  /* 0x000000105af77819 */ /* 0x000fe400000006ff */
[C---:B------:R-:W-:Y:S02]  /*1470*/  PRMT R234, R76.reuse, 0x7632, R234 ;  /* 0x000076324cea7816 */ /* 0x040fe400000000ea */
[----:B------:R-:W-:Y:S02]  /*1480*/  SHF.L.U32 R60, R76, 0x10, RZ ;  /* 0x000000104c3c7819 */ /* 0x000fe400000006ff */
[----:B------:R-:W-:-:S02]  /*1490*/  PRMT R239, R77, 0x7632, R239 ;  /* 0x000076324def7816 */ /* 0x000fc400000000ef */
[----:B------:R-:W-:Y:S02]  /*14a0*/  SHF.L.U32 R61, R77, 0x10, RZ ;  /* 0x000000104d3d7819 */ /* 0x000fe400000006ff */
[----:B------:R-:W-:Y:S02]  /*14b0*/  SHF.L.U32 R211, R83, 0x10, RZ ;  /* 0x0000001053d37819 */ /* 0x000fe400000006ff */
[----:B------:R-:W-:Y:S01]  /*14c0*/  PRMT R90, R91, 0x7632, R90 ;  /* 0x000076325b5a7816 */ /* 0x000fe2000000005a */
[----:B------:R-:W-:Y:S01]  /*14d0*/  FMUL R208, R126, R187 ;  /* 0x000000bb7ed07220 */ /* 0x000fe20000400000 */
[C---:B------:R-:W-:Y:S02]  /*14e0*/  PRMT R76, R80.reuse, 0x7632, R76 ;  /* 0x00007632504c7816 */ /* 0x040fe4000000004c */
[----:B------:R-:W-:Y:S02]  /*14f0*/  SHF.L.U32 R77, R80, 0x10, RZ ;  /* 0x00000010504d7819 */ /* 0x000fe400000006ff */
[----:B------:R-:W-:-:S02]  /*1500*/  PRMT R233, R95, 0x7632, R233 ;  /* 0x000076325fe97816 */ /* 0x000fc400000000e9 */
[----:B------:R-:W-:Y:S01]  /*1510*/  SHF.L.U32 R227, R95, 0x10, RZ ;  /* 0x000000105fe37819 */ /* 0x000fe200000006ff */
[----:B------:R-:W-:Y:S01]  /*1520*/  FADD R95, R70, R213 ;  /* 0x000000d5465f7221 */ /* 0x000fe20000000000 */
[----:B------:R-:W-:Y:S01]  /*1530*/  SHF.L.U32 R251, R251, 0x10, RZ ;  /* 0x00000010fbfb7819 */ /* 0x000fe200000006ff */
[----:B------:R-:W-:Y:S01]  /*1540*/  FMUL R214, R146, R201 ;  /* 0x000000c992d67220 */ /* 0x000fe20000400000 */
[----:B------:R-:W-:Y:S01]  /*1550*/  SHF.L.U32 R205, R67, 0x10, RZ ;  /* 0x0000001043cd7819 */ /* 0x000fe200000006ff */
[----:B------:R-:W-:Y:S01]  /*1560*/  FFMA R93, R65, R222, RZ ;  /* 0x000000de415d7223 */ /* 0x000fe200000000ff */
[----:B------:R-:W-:Y:S01]  /*1570*/  PRMT R80, R83, 0x7632, R80 ;  /* 0x0000763253507816 */ /* 0x000fe20000000050 */
[C---:B------:R-:W-:Y:S01]  /*1580*/  FADD R83, -R148.reuse, R209 ;  /* 0x000000d194537221 */ /* 0x040fe20000000100 */
[C---:B------:R-:W-:Y:S02]  /*1590*/  PRMT R245, R87.reuse, 0x7632, R245 ;  /* 0x0000763257f57816 */ /* 0x040fe400000000f5 */
[----:B------:R-:W-:Y:S01]  /*15a0*/  SHF.L.U32 R223, R87, 0x10, RZ ;  /* 0x0000001057df7819 */ /* 0x000fe200000006ff */
[----:B------:R-:W-:Y:S01]  /*15b0*/  FADD R87, -R148, R81 ;  /* 0x0000005194577221 */ /* 0x000fe20000000100 */
[----:B------:R-:W-:-:S02]  /*15c0*/  SHF.L.U32 R193, R174, 0x10, RZ ;  /* 0x00000010aec17819 */ /* 0x000fc400000006ff */
[----:B------:R-:W-:Y:S02]  /*15d0*/  SHF.L.U32 R67, R64, 0x10, RZ ;  /* 0x0000001040437819 */ /* 0x000fe400000006ff */
[----:B------:R-:W-:Y:S01]  /*15e0*/  SHF.L.U32 R81, R79, 0x10, RZ ;  /* 0x000000104f517819 */ /* 0x000fe200000006ff */
[----:B------:R-:W-:Y:S01]  /*15f0*/  FADD R79, -R148, R211 ;  /* 0x000000d3944f7221 */ /* 0x000fe20000000100 */
[----:B------:R-:W-:Y:S01]  /*1600*/  SHF.L.U32 R209, R90, 0x10, RZ ;  /* 0x000000105ad17819 */ /* 0x000fe200000006ff */
[----:B------:R-:W-:Y:S01]  /*1610*/  FMUL R211, R150, R251 ;  /* 0x000000fb96d37220 */ /* 0x000fe20000400000 */
[----:B------:R-:W-:Y:S01]  /*1620*/  SHF.L.U32 R149, R149, 0x10, RZ ;  /* 0x0000001095957819 */ /* 0x000fe200000006ff */
[----:B------:R-:W-:Y:S01]  /*1630*/  FADD R70, R95, R208 ;  /* 0x000000d05f467221 */ /* 0x000fe20000000000 */
[----:B------:R-:W-:Y:S01]  /*1640*/  FADD R193, -R148, R193 ;  /* 0x000000c194c17221 */ /* 0x000fe20000000100 */
[----:B------:R-:W-:Y:S01]  /*1650*/  FFMA R93, R214, R210, R93 ;  /* 0x000000d2d65d7223 */ /* 0x000fe2000000005d */
[C---:B------:R-:W-:Y:S01]  /*1660*/  FADD R192, -R148.reuse, R67 ;  /* 0x0000004394c07221 */ /* 0x040fe20000000100 */
[----:B------:R-:W-:Y:S01]  /*1670*/  FADD R67, -R148, R209 ;  /* 0x000000d194437221 */ /* 0x000fe20000000100 */
[----:B------:R-:W-:Y:S01]  /*1680*/  SHF.L.U32 R244, R244, 0x10, RZ ;  /* 0x00000010f4f47819 */ /* 0x000fe200000006ff */
[----:B------:R-:W-:Y:S01]  /*1690*/  FADD R189, -R148, R149 ;  /* 0x0000009594bd7221 */ /* 0x000fe20000000100 */
        /* <DEDUP_REMOVED lines=9> */
[----:B------:R-:W-:Y:S01]  /*1730*/  PRMT R238, R84, 0x7632, R238 ;  /* 0x0000763254ee7816 */ /* 0x000fe200000000ee */
[----:B------:R-:W-:Y:S01]  /*1740*/  FADD R191, -R148, R191 ;  /* 0x000000bf94bf7221 */ /* 0x000fe20000000100 */
[----:B------:R-:W-:Y:S01]  /*1750*/  SHF.L.U32 R224, R84, 0x10, RZ ;  /* 0x0000001054e07819 */ /* 0x000fe200000006ff */
[----:B------:R-:W-:Y:S01]  /*1760*/  FFMA R93, R206, R215, R93 ;  /* 0x000000d7ce5d7223 */ /* 0x000fe2000000005d */
[----:B------:R-:W-:Y:S01]  /*1770*/  PRMT R84, R89, 0x7632, R84 ;  /* 0x0000763259547816 */ /* 0x000fe20000000054 */
[C---:B------:R-:W-:Y:S01]  /*1780*/  FADD R196, -R148.reuse, R185 ;  /* 0x000000b994c47221 */ /* 0x040fe20000000100 */
[----:B------:R-:W-:Y:S01]  /*1790*/  FADD R180, -R148, R69 ;  /* 0x0000004594b47221 */ /* 0x000fe20000000100 */
[----:B------:R-:W-:Y:S01]  /*17a0*/  SHF.L.U32 R185, R178, 0x10, RZ ;  /* 0x00000010b2b97819 */ /* 0x000fe200000006ff */
[C---:B------:R-:W-:Y:S01]  /*17b0*/  FADD R69, -R148.reuse, R207 ;  /* 0x000000cf94457221 */ /* 0x040fe20000000100 */
[----:B------:R-:W-:Y:S01]  /*17c0*/  SHF.L.U32 R235, R235, 0x10, RZ ;  /* 0x00000010ebeb7819 */ /* 0x000fe200000006ff */
[----:B------:R-:W-:Y:S01]  /*17d0*/  FADD R178, -R148, R71 ;  /* 0x0000004794b27221 */ /* 0x000fe20000000100 */
[----:B------:R-:W-:Y:S01]  /*17e0*/  SHF.L.U32 R147, R147, 0x10, RZ ;  /* 0x0000001093937819 */ /* 0x000fe200000006ff */
[----:B------:R-:W-:Y:S01]  /*17f0*/  FMUL R207, R128, R57 ;  /* 0x0000003980cf7220 */ /* 0x000fe20000400000 */
[----:B------:R-:W-:Y:S01]  /*1800*/  FADD R70, R70, R199 ;  /* 0x000000c746467221 */ /* 0x000fe20000000000 */
[C---:B------:R-:W-:Y:S01]  /*1810*/  FADD R195, -R148.reuse, R195 ;  /* 0x000000c394c37221 */ /* 0x040fe20000000100 */
[----:B------:R-:W-:Y:S01]  /*1820*/  FADD R184, -R148, R205 ;  /* 0x000000cd94b87221 */ /* 0x000fe20000000100 */
[----:B------:R-:W-:Y:S01]  /*1830*/  SHF.L.U32 R71, R72, 0x10, RZ ;  /* 0x0000001048477819 */ /* 0x000fe200000006ff */
[----:B------:R-:W-:Y:S01]  /*1840*/  FMUL R204, R146, R191 ;  /* 0x000000bf92cc7220 */ /* 0x000fe20000400000 */
[----:B------:R-:W-:Y:S01]  /*1850*/  FFMA R93, R218, R216, R93 ;  /* 0x000000d8da5d7223 */ /* 0x000fe2000000005d */
[----:B------:R-:W-:Y:S01]  /*1860*/  SHF.L.U32 R205, R84, 0x10, RZ ;  /* 0x0000001054cd7819 */ /* 0x000fe200000006ff */
[----:B------:R-:W-:Y:S01]  /*1870*/  FMUL R193, R152, R235 ;  /* 0x000000eb98c17220 */ /* 0x000fe20000400000 */
[----:B------:R-:W-:Y:S01]  /*1880*/  SHF.L.U32 R73, R73, 0x10, RZ ;  /* 0x0000001049497819 */ /* 0x000fe200000006ff */
[----:B------:R-:W-:Y:S01]  /*1890*/  FADD R70, R70, R207 ;  /* 0x000000cf46467221 */ /* 0x000fe20000000000 */
[----:B------:R-:W-:Y:S01]  /*18a0*/  FADD R198, -R148, R147 ;  /* 0x0000009394c67221 */ /* 0x000fe20000000100 */
[----:B------:R-:W-:Y:S01]  /*18b0*/  FMUL R212, R146, R195 ;  /* 0x000000c392d47220 */ /* 0x000fe20000400000 */
[----:B------:R-:W-:Y:S01]  /*18c0*/  FFMA R93, R204, R213, R93 ;  /* 0x000000d5cc5d7223 */ /* 0x000fe2000000005d */
[C---:B------:R-:W-:Y:S01]  /*18d0*/  FADD R147, -R148.reuse, R71 ;  /* 0x0000004794937221 */ /* 0x040fe20000000100 */
[----:B------:R-:W-:Y:S01]  /*18e0*/  FADD R71, -R148, R205 ;  /* 0x000000cd94477221 */ /* 0x000fe20000000100 */
[----:B------:R-:W-:Y:S01]  /*18f0*/  SHF.L.U32 R232, R232, 0x10, RZ ;  /* 0x00000010e8e87819 */ /* 0x000fe200000006ff */
[----:B------:R-:W-:Y:S01]  /*1900*/  FADD R174, -R148, R73 ;  /* 0x0000004994ae7221 */ /* 0x000fe20000000100 */
[----:B------:R-:W-:Y:S01]  /*1910*/  FMUL R205, R129, R58 ;  /* 0x0000003a81cd7220 */ /* 0x000fe20000400000 */
[----:B------:R-:W-:Y:S01]  /*1920*/  FADD R70, R70, R193 ;  /* 0x000000c146467221 */ /* 0x000fe20000000000 */
[----:B------:R-:W-:Y:S01]  /*1930*/  FADD R190, -R148, R203 ;  /* 0x000000cb94be7221 */ /* 0x000fe20000000100 */
[----:B------:R-:W-:Y:S01]  /*1940*/  SHF.L.U32 R73, R74, 0x10, RZ ;  /* 0x000000104a497819 */ /* 0x000fe200000006ff */
[----:B------:R-:W-:Y:S01]  /*1950*/  FMUL R202, R146, R189 ;  /* 0x000000bd92ca7220 */ /* 0x000fe20000400000 */
[----:B------:R-:W-:Y:S01]  /*1960*/  FFMA R93, R212, R208, R93 ;  /* 0x000000d0d45d7223 */ /* 0x000fe2000000005d */
[----:B------:R-:W-:Y:S01]  /*1970*/  SHF.L.U32 R203, R82, 0x10, RZ ;  /* 0x0000001052cb7819 */ /* 0x000fe200000006ff */
[----:B------:R-:W-:Y:S01]  /*1980*/  FMUL R189, R153, R232 ;  /* 0x000000e899bd7220 */ /* 0x000fe20000400000 */
[----:B------:R-:W-:Y:S01]  /*1990*/  FADD R70, R70, R205 ;  /* 0x000000cd46467221 */ /* 0x000fe20000000000 */
[----:B------:R-:W-:Y:S01]  /*19a0*/  FMUL R200, R146, R200 ;  /* 0x000000c892c87220 */ /* 0x000fe20000400000 */
[----:B------:R-:W-:Y:S01]  /*19b0*/  FFMA R93, R202, R211, R93 ;  /* 0x000000d3ca5d7223 */ /* 0x000fe2000000005d */
[C---:B------:R-:W-:Y:S01]  /*19c0*/  FADD R64, -R148.reuse, R73 ;  /* 0x0000004994407221 */ /* 0x040fe20000000100 */
[----:B------:R-:W-:Y:S01]  /*19d0*/  FADD R73, -R148, R203 ;  /* 0x000000cb94497221 */ /* 0x000fe20000000100 */
[----:B------:R-:W-:Y:S01]  /*19e0*/  SHF.L.U32 R237, R237, 0x10, RZ ;  /* 0x00000010eded7819 */ /* 0x000fe200000006ff */
[----:B------:R-:W-:Y:S01]  /*19f0*/  FMUL R203, R130, R59 ;  /* 0x0000003b82cb7220 */ /* 0x000fe20000400000 */
[----:B------:R-:W-:Y:S01]  /*1a00*/  FADD R70, R70, R189 ;  /* 0x000000bd46467221 */ /* 0x000fe20000000000 */
[----:B------:R-:W-:Y:S01]  /*1a10*/  FMUL R198, R146, R198 ;  /* 0x000000c692c67220 */ /* 0x000fe20000400000 */
[----:B------:R-:W-:Y:S01]  /*1a20*/  FFMA R93, R200, R209, R93 ;  /* 0x000000d1c85d7223 */ /* 0x000fe2000000005d */
[----:B------:R-:W-:Y:S01]  /*1a30*/  FADD R110, R187, R110 ;  /* 0x0000006ebb6e7221 */ /* 0x000fe20000000000 */
        /* <DEDUP_REMOVED lines=50> */
[----:B------:R-:W-:Y:S01]  /*1d60*/  FADD R120, R170, R120 ;  /* 0x00000078aa787221 */ /* 0x000fe20000000000 */
[----:B------:R-:W-:Y:S01]  /*1d70*/  SHF.L.U32 R221, R85, 0x10, RZ ;  /* 0x0000001055dd7819 */ /* 0x000fe200000006ff */
[----:B------:R-:W-:Y:S01]  /*1d80*/  FFMA R121, R214, R170, R121 ;  /* 0x000000aad6797223 */ /* 0x000fe20000000079 */
[----:B------:R-:W-:Y:S01]  /*1d90*/  SHF.L.U32 R219, R91, 0x10, RZ ;  /* 0x000000105bdb7819 */ /* 0x000fe200000006ff */
[----:B------:R-:W-:Y:S01]  /*1da0*/  FADD R95, R72, R185 ;  /* 0x000000b9485f7221 */ /* 0x000fe20000000000 */
[----:B------:R-:W-:Y:S01]  /*1db0*/  FMUL R172, R159, R238 ;  /* 0x000000ee9fac7220 */ /* 0x000fe20000400000 */
[----:B------:R-:W-:Y:S01]  /*1dc0*/  FADD R91, -R148, R77 ;  /* 0x0000004d945b7221 */ /* 0x000fe20000000100 */
[----:B------:R-:W-:Y:S01]  /*1dd0*/  FMUL R170, R146, R149 ;  /* 0x0000009592aa7220 */ /* 0x000fe20000400000 */
[----:B------:R-:W-:Y:S01]  /*1de0*/  FFMA R93, R181, R188, R70 ;  /* 0x000000bcb55d7223 */ /* 0x000fe20000000046 */
[----:B------:R-:W-:-:S02]  /*1df0*/  SHF.L.U32 R89, R76, 0x10, RZ ;  /* 0x000000104c597819 */ /* 0x000fc400000006ff */
[----:B------:R-:W-:Y:S02]  /*1e00*/  SHF.L.U32 R85, R78, 0x10, RZ ;  /* 0x000000104e557819 */ /* 0x000fe400000006ff */
[----:B------:R-:W-:Y:S01]  /*1e10*/  SHF.L.U32 R77, R80, 0x10, RZ ;  /* 0x00000010504d7819 */ /* 0x000fe200000006ff */
[----:B------:R-:W-:Y:S01]  /*1e20*/  FADD R72, R95, R172 ;  /* 0x000000ac5f487221 */ /* 0x000fe20000000000 */
[----:B------:R-:W-:Y:S01]  /*1e30*/  SHF.L.U32 R243, R243, 0x10, RZ ;  /* 0x00000010f3f37819 */ /* 0x000fe200000006ff */
[----:B------:R-:W-:Y:S01]  /*1e40*/  FMUL R149, R136, R221 ;  /* 0x000000dd88957220 */ /* 0x000fe20000400000 */
        /* <DEDUP_REMOVED lines=8> */
[----:B------:R-:W-:Y:S01]  /*1ed0*/  PRMT R230, R94, 0x7632, R230 ;  /* 0x000076325ee67816 */ /* 0x000fe200000000e6 */
[----:B------:R-:W-:Y:S01]  /*1ee0*/  FADD R93, R72, R149 ;  /* 0x00000095485d7221 */ /* 0x000fe20000000000 */
[----:B------:R-:W-:Y:S01]  /*1ef0*/  SHF.L.U32 R228, R94, 0x10, RZ ;  /* 0x000000105ee47819 */ /* 0x000fe200000006ff */
[----:B------:R-:W-:Y:S01]  /*1f00*/  FMUL R148, R160, R243 ;  /* 0x000000f3a0947220 */ /* 0x000fe20000400000 */
[----:B------:R-:W-:Y:S01]  /*1f10*/  PRMT R240, R86, 0x7632, R240 ;  /* 0x0000763256f07816 */ /* 0x000fe200000000f0 */
[----:B------:R-:W-:Y:S01]  /*1f20*/  FMUL R94, R146, R66 ;  /* 0x00000042925e7220 */ /* 0x000fe20000400000 */
[----:B------:R-:W-:Y:S01]  /*1f30*/  FFMA R70, R147, R182, R70 ;  /* 0x000000b693467223 */ /* 0x000fe20000000046 */
[----:B------:R-:W-:Y:S01]  /*1f40*/  SHF.L.U32 R86, R86, 0x10, RZ ;  /* 0x0000001056567819 */ /* 0x000fe200000006ff */
[----:B------:R-:W-:Y:S01]  /*1f50*/  FADD R66, R93, R148 ;  /* 0x000000945d427221 */ /* 0x000fe20000000000 */
[----:B------:R-:W-:Y:S01]  /*1f60*/  FMUL R93, R146, R64 ;  /* 0x00000040925d7220 */ /* 0x000fe20000400000 */
[----:B------:R-:W-:Y:S01]  /*1f70*/  FFMA R70, R94, R191, R70 ;  /* 0x000000bf5e467223 */ /* 0x000fe20000000046 */
[----:B------:R-:W-:Y:S01]  /*1f80*/  SHF.L.U32 R240, R240, 0x10, RZ ;  /* 0x00000010f0f07819 */ /* 0x000fe200000006ff */
[----:B------:R-:W-:Y:S01]  /*1f90*/  FMUL R95, R137, R86 ;  /* 0x00000056895f7220 */ /* 0x000fe20000400000 */
[----:B------:R-:W-:Y:S01]  /*1fa0*/  FMUL R90, R146, R91 ;  /* 0x0000005b925a7220 */ /* 0x000fe20000400000 */
[----:B------:R-:W-:Y:S01]  /*1fb0*/  FFMA R70, R93, R176, R70 ;  /* 0x000000b05d467223 */ /* 0x000fe20000000046 */
[----:B------:R-:W-:Y:S01]  /*1fc0*/  PRMT R229, R92, 0x7632, R229 ;  /* 0x000076325ce57816 */ /* 0x000fe200000000e5 */
[----:B------:R-:W-:Y:S01]  /*1fd0*/  FADD R66, R66, R95 ;  /* 0x0000005f42427221 */ /* 0x000fe20000000000 */
[----:B------:R-:W-:Y:S01]  /*1fe0*/  SHF.L.U32 R226, R92, 0x10, RZ ;  /* 0x000000105ce27819 */ /* 0x000fe200000006ff */
[----:B------:R-:W-:Y:S01]  /*1ff0*/  FMUL R92, R161, R240 ;  /* 0x000000f0a15c7220 */ /* 0x000fe20000400000 */
[----:B------:R-:W-:Y:S01]  /*2000*/  FMUL R89, R146, R89 ;  /* 0x0000005992597220 */ /* 0x000fe20000400000 */
[----:B------:R-:W-:Y:S01]  /*2010*/  FFMA R70, R90, R185, R70 ;  /* 0x000000b95a467223 */ /* 0x000fe20000000046 */
[----:B------:R-:W-:Y:S01]  /*2020*/  SHF.L.U32 R245, R245, 0x10, RZ ;  /* 0x00000010f5f57819 */ /* 0x000fe200000006ff */
        /* <DEDUP_REMOVED lines=44> */
[----:B------:R-:W-:Y:S01]  /*22f0*/  FADD R246, R66, R70 ;  /* 0x0000004642f67221 */ /* 0x000fe20000000000 */
        /* <DEDUP_REMOVED lines=27> */
[----:B------:R-:W2:Y:S01]  /*24b0*/  S2R R219, SR_TID.X ;  /* 0x0000000000db7919 */ /* 0x000ea20000002100 */
[----:B0-----:R-:W-:Y:S01]  /*24c0*/  FADD R56, R247, R56 ;  /* 0x00000038f7387221 */ /* 0x001fe20000000000 */
[----:B-1----:R-:W-:-:S04]  /*24d0*/  FADD R57, R246, R57 ;  /* 0x00000039f6397221 */ /* 0x002fc80000000000 */
[----:B------:R-:W0:Y:S04]  /*24e0*/  SHFL.DOWN PT, R59, R56, 0x2, 0x1f ;  /* 0x08401f00383b7f89 */ /* 0x000e2800000e0000 */
[----:B------:R-:W1:Y:S01]  /*24f0*/  SHFL.DOWN PT, R58, R57, 0x2, 0x1f ;  /* 0x08401f00393a7f89 */ /* 0x000e6200000e0000 */
[----:B------:R-:W-:Y:S01]  /*2500*/  FADD R15, R86, R15 ;  /* 0x0000000f560f7221 */ /* 0x000fe20000000000 */
[----:B------:R-:W-:Y:S02]  /*2510*/  FFMA R39, R80, R86, R39 ;  /* 0x0000005650277223 */ /* 0x000fe40000000027 */
[----:B------:R-:W3:Y:S01]  /*2520*/  LDC R86, c[0x0][0x380] ;  /* 0x0000e000ff567b82 */ /* 0x000ee20000000800 */
[----:B0-----:R-:W-:Y:S01]  /*2530*/  FADD R56, R56, R59 ;  /* 0x0000003b38387221 */ /* 0x001fe20000000000 */
[----:B-1----:R-:W-:-:S04]  /*2540*/  FADD R57, R57, R58 ;  /* 0x0000003a39397221 */ /* 0x002fc80000000000 */
[----:B------:R-:W0:Y:S04]  /*2550*/  SHFL.DOWN PT, R59, R56, 0x1, 0x1f ;  /* 0x08201f00383b7f89 */ /* 0x000e2800000e0000 */
[----:B------:R-:W1:Y:S01]  /*2560*/  SHFL.DOWN PT, R58, R57, 0x1, 0x1f ;  /* 0x08201f00393a7f89 */ /* 0x000e6200000e0000 */
[C---:B--2---:R-:W-:Y:S01]  /*2570*/  LOP3.LUT P2, RZ, R219.reuse, 0x1f, RZ, 0xc0, !PT ;  /* 0x0000001fdbff7812 */ /* 0x044fe2000784c0ff */
[----:B------:R-:W-:Y:S01]  /*2580*/  FADD R27, R60, R27 ;  /* 0x0000001b3c1b7221 */ /* 0x000fe20000000000 */
[----:B------:R-:W-:Y:S01]  /*2590*/  FFMA R51, R178, R60, R51 ;  /* 0x0000003cb2337223 */ /* 0x000fe20000000033 */
[----:B------:R-:W-:Y:S01]  /*25a0*/  LOP3.LUT R60, R219, 0x1f, RZ, 0xc0, !PT ;  /* 0x0000001fdb3c7812 */ /* 0x000fe200078ec0ff */
        /* <DEDUP_REMOVED lines=72> */
.L_x_2904:
[----:B------:R-:W-:Y:S05]  /*2a30*/  BSYNC.RECONVERGENT B0 ;  /* 0x0000000000007941 */ /* 0x000fea0003800200 */
.L_x_2903:
        /* <DEDUP_REMOVED lines=22> */
.L_x_2906:
[----:B------:R-:W-:Y:S05]  /*2ba0*/  BSYNC.RECONVERGENT B0 ;  /* 0x0000000000007941 */ /* 0x000fea0003800200 */
.L_x_2905:
[----:B------:R-:W-:Y:S05]  /*2bb0*/  @P3 BRA `(.L_x_2907) ;  /* 0x0000000000843947 */ /* 0x000fea0003800000 */
[----:B0-----:R-:W0:Y:S01]  /*2bc0*/  LDC.64 R56, c[0x0][0x3b0] ;  /* 0x0000ec00ff387b82 */ /* 0x001e220000000a00 */
[C---:B------:R-:W-:Y:S01]  /*2bd0*/  LOP3.LUT R58, R167.reuse, 0x1, RZ, 0xc0, !PT ;  /* 0x00000001a73a7812 */ /* 0x040fe200078ec0ff */
[----:B------:R-:W1:Y:S01]  /*2be0*/  LDCU.64 UR6, c[0x0][0x3b8] ;  /* 0x00007700ff0677ac */ /* 0x000e620008000a00 */
[----:B------:R-:W-:Y:S01]  /*2bf0*/  LOP3.LUT R59, R167, 0x1, RZ, 0xc0, !PT ;  /* 0x00000001a73b7812 */ /* 0x000fe200078ec0ff */
[----:B------:R-:W-:Y:S01]  /*2c00*/  HFMA2 R223, -RZ, RZ, 0, 5.9604644775390625e-08 ;  /* 0x00000001ffdf7431 */ /* 0x000fe200000001ff */
[----:B------:R-:W-:Y:S02]  /*2c10*/  IADD3 R58, PT, PT, -R58, RZ, RZ ;  /* 0x000000ff3a3a7210 */ /* 0x000fe40007ffe1ff */
[----:B------:R-:W-:Y:S02]  /*2c20*/  IADD3 R59, PT, PT, -R59, RZ, RZ ;  /* 0x000000ff3b3b7210 */ /* 0x000fe40007ffe1ff */
[----:B------:R-:W-:Y:S02]  /*2c30*/  LEA R61, R3, R3, 0x2 ;  /* 0x00000003033d7211 */ /* 0x000fe400078e10ff */
[----:B------:R-:W-:-:S02]  /*2c40*/  LOP3.LUT R58, R58, R221, RZ, 0xc0, !PT ;  /* 0x000000dd3a3a7212 */ /* 0x000fc400078ec0ff */
[----:B------:R-:W-:Y:S02]  /*2c50*/  LOP3.LUT R60, R59, R86, RZ, 0xc0, !PT ;  /* 0x000000563b3c7212 */ /* 0x000fe400078ec0ff */
[----:B------:R-:W-:Y:S02]  /*2c60*/  IADD3 R59, P2, PT, R61, R58, RZ ;  /* 0x0000003a3d3b7210 */ /* 0x000fe40007f5e0ff */
[----:B------:R-:W-:Y:S02]  /*2c70*/  IADD3 R61, P3, PT, R3, R60, RZ ;  /* 0x0000003c033d7210 */ /* 0x000fe40007f7e0ff */
[----:B------:R-:W-:Y:S02]  /*2c80*/  IADD3.X R224, PT, PT, RZ, RZ, RZ, P2, !PT ;  /* 0x000000ffffe07210 */ /* 0x000fe400017fe4ff */
[----:B------:R-:W-:Y:S02]  /*2c90*/  LEA.HI.X.SX32 R60, R60, RZ, 0x1, P3 ;  /* 0x000000ff3c3c7211 */ /* 0x000fe400018f0eff */
[----:B0-----:R-:W-:-:S02]  /*2ca0*/  LEA R58, P2, R59, R56, 0x3 ;  /* 0x000000383b3a7211 */ /* 0x001fc400078418ff */
[----:B-1----:R-:W-:Y:S02]  /*2cb0*/  LEA R56, P3, R61, UR6, 0x2 ;  /* 0x000000063d387c11 */ /* 0x002fe4000f8610ff */
[----:B------:R-:W-:Y:S02]  /*2cc0*/  LEA.HI.X R59, R59, R57, R224, 0x3, P2 ;  /* 0x000000393b3b7211 */ /* 0x000fe400010f1ce0 */
[----:B------:R-:W-:Y:S02]  /*2cd0*/  ISETP.GT.U32.AND P2, PT, R167, 0x1, PT ;  /* 0x00000001a700780c */ /* 0x000fe40003f44070 */
[----:B------:R-:W-:Y:S01]  /*2ce0*/  LEA.HI.X R57, R61, UR7, R60, 0x2, P3 ;  /* 0x000000073d397c11 */ /* 0x000fe200098f143c */
[----:B------:R-:W-:Y:S01]  /*2cf0*/  IMAD.WIDE.U32 R58, R2, 0x8, R58 ;  /* 0x00000008023a7825 */ /* 0x000fe200078e003a */
[----:B------:R-:W-:-:S04]  /*2d00*/  SEL R61, R223, 0xffffffff, !P2 ;  /* 0xffffffffdf3d7807 */ /* 0x000fc80005000000 */
[----:B------:R0:W-:Y:S01]  /*2d10*/  STG.E.64 desc[UR4][R58.64], R62 ;  /* 0x0000003e3a007986 */ /* 0x0001e2000c101b04 */
[----:B------:R-:W-:Y:S06]  /*2d20*/  MEMBAR.ALL.GPU ;  /* 0x0000000000007992 */ /* 0x000fec000000a000 */
[----:B------:R-:W-:-:S00]  /*2d30*/  ERRBAR ;  /* 0x00000000000079ab */ /* 0x000fc00000000000 */
[----:B------:R-:W-:Y:S06]  /*2d40*/  CGAERRBAR ;  /* 0x00000000000075ab */ /* 0x000fec0000000000 */
[----:B------:R0:W-:Y:S01]  /*2d50*/  REDG.E.ADD.S32.STRONG.GPU desc[UR4][R56.64], R61 ;  /* 0x0000003d3800798e */ /* 0x0001e2000c12e304 */
[----:B------:R-:W-:-:S04]  /*2d60*/  ISETP.GE.U32.AND P2, PT, R167, 0x2, PT ;  /* 0x00000002a700780c */ /* 0x000fc80003f46070 */
[----:B------:R-:W-:-:S09]  /*2d70*/  SEL R223, RZ, 0x5, P2 ;  /* 0x00000005ffdf7807 */ /* 0x000fd20001000000 */
.L_x_2908:
[----:B0-----:R-:W2:Y:S04]  /*2d80*/  LDG.E.STRONG.GPU R58, desc[UR4][R56.64] ;  /* 0x00000004383a7981 */ /* 0x001ea8000c1ef900 */
[----:B--2---:R-:W-:Y:S01]  /*2d90*/  CCTL.IVALL ;  /* 0x00000000ff00798f */ /* 0x004fe20002000000 */
[----:B------:R-:W-:Y:S05]  /*2da0*/  YIELD ;  /* 0x0000000000007946 */ /* 0x000fea0003800000 */
[----:B------:R-:W-:-:S13]  /*2db0*/  ISETP.NE.AND P2, PT, R58, R223, PT ;  /* 0x000000df3a00720c */ /* 0x000fda0003f45270 */
[----:B------:R-:W-:Y:S05]  /*2dc0*/  @P2 BRA `(.L_x_2908) ;  /* 0xfffffffc00ec2947 */ /* 0x000fea000383ffff */
.L_x_2907:
[----:B------:R-:W-:Y:S05]  /*2dd0*/  WARPSYNC.ALL ;  /* 0x0000000000007948 */ /* 0x000fea0003800000 */
[----:B0-----:R-:W0:Y:S01]  /*2de0*/  @!P1 LDC.64 R56, c[0x0][0x3b0] ;  /* 0x0000ec00ff389b82 */ /* 0x001e220000000a00 */
[----:B------:R-:W-:Y:S01]  /*2df0*/  @!P1 LOP3.LUT R58, R167, 0x1, RZ, 0xc0, !PT ;  /* 0x00000001a73a9812 */ /* 0x000fe200078ec0ff */
[----:B------:R-:W1:Y:S01]  /*2e00*/  LDCU UR6, c[0x0][0x388] ;  /* 0x00007100ff0677ac */ /* 0x000e620008000800 */
[----:B------:R-:W-:Y:S02]  /*2e10*/  @!P1 LEA R59, R3, R3, 0x2 ;  /* 0x00000003033b9211 */ /* 0x000fe400078e10ff */
        /* <DEDUP_REMOVED lines=272> */
.L_x_2902:
[----:B------:R-:W0:Y:S01]  /*3f20*/  LDC.64 R28, c[0x0][0x3d8] ;  /* 0x0000f600ff1c7b82 */ /* 0x000e220000000a00 */
[----:B------:R-:W-:-:S05]  /*3f30*/  IMAD R5, R3, 0xc80, R0 ;  /* 0x00000c8003057824 */ /* 0x000fca00078e0200 */
[C---:B------:R-:W-:Y:S02]  /*3f40*/  IADD3 R9, PT, PT, R5.reuse, 0x280, RZ ;  /* 0x0000028005097810 */ /* 0x040fe40007ffe0ff */
[----:B------:R-:W1:Y:S01]  /*3f50*/  LDC.64 R30, c[0x0][0x3e0] ;  /* 0x0000f800ff1e7b82 */ /* 0x000e620000000a00 */
[C---:B------:R-:W-:Y:S02]  /*3f60*/  IADD3 R15, PT, PT, R5.reuse, 0x500, RZ ;  /* 0x00000500050f7810 */ /* 0x040fe40007ffe0ff */
[C---:B------:R-:W-:Y:S02]  /*3f70*/  IADD3 R101, PT, PT, R5.reuse, 0x780, RZ ;  /* 0x0000078005657810 */ /* 0x040fe40007ffe0ff */
[C---:B------:R-:W-:Y:S01]  /*3f80*/  IADD3 R103, PT, PT, R5.reuse, 0xa00, RZ ;  /* 0x00000a0005677810 */ /* 0x040fe20007ffe0ff */
[----:B0-----:R-:W-:-:S04]  /*3f90*/  IMAD.WIDE.U32 R2, R5, 0x20, R28 ;  /* 0x0000002005027825 */ /* 0x001fc800078e001c */
[----:B------:R-:W-:Y:S01]  /*3fa0*/  IMAD.WIDE.U32 R6, R9, 0x20, R28 ;  /* 0x0000002009067825 */ /* 0x000fe200078e001c */
[----:B------:R-:W-:Y:S03]  /*3fb0*/  STG.E.128 desc[UR4][R2.64], R72 ;  /* 0x0000004802007986 */ /* 0x000fe6000c101d04 */
[--C-:B-1----:R-:W-:Y:S01]  /*3fc0*/  IMAD.WIDE.U32 R4, R5, 0x20, R30.reuse ;  /* 0x0000002005047825 */ /* 0x102fe200078e001e */
[----:B------:R0:W-:Y:S03]  /*3fd0*/  STG.E.128 desc[UR4][R2.64+0x10], R76 ;  /* 0x0000104c02007986 */ /* 0x0001e6000c101d04 */
[----:B------:R-:W-:Y:S01]  /*3fe0*/  IMAD.WIDE.U32 R8, R9, 0x20, R30 ;  /* 0x0000002009087825 */ /* 0x000fe200078e001e */
[----:B------:R-:W-:Y:S03]  /*3ff0*/  STG.E.128 desc[UR4][R4.64], R56 ;  /* 0x0000003804007986 */ /* 0x000fe6000c101d04 */
        /* <DEDUP_REMOVED lines=24> */
.L_x_2910:
        /* <DEDUP_REMOVED lines=16> */
.L_x_4867:


//--------------------- .text._ZN18transformer_engine13normalization28ln_bwd_finalize_tuned_kernelINS0_22Kernel_traits_finalizeILj25600E6__halffS3_fjLj1024ELj4ENS0_18Kernel_traits_baseILj25600ES3_fS3_fjLj1024EEEEEEEvNS0_20BackwardKernelParamsE --------------------------
	.section	.text._ZN18transformer_engine13normalization28ln_bwd_finalize_tuned_kernelINS0_22Kernel_traits_finalizeILj25600E6__halffS3_fjLj1024ELj4ENS0_18Kernel_traits_baseILj25600ES3_fS3_fjLj1024EEEEEEEvNS0_20BackwardKernelParamsE,"ax",@progbits
	.align	128
        .global         _ZN18transformer_engine13normalization28ln_bwd_finalize_tuned_kernelINS0_22Kernel_traits_finalizeILj25600E6__halffS3_fjLj1024ELj4ENS0_18Kernel_traits_baseILj25600ES3_fS3_fjLj1024EEEEEEEvNS0_20BackwardKernelParamsE
        .type           _ZN18transformer_engine13normalization28ln_bwd_finalize_tuned_kernelINS0_22Kernel_traits_finalizeILj25600E6__halffS3_fjLj1024ELj4ENS0_18Kernel_traits_baseILj25600ES3_fS3_fjLj1024EEEEEEEvNS0_20BackwardKernelParamsE,@function
        .size           _ZN18transformer_engine13normalization28ln_bwd_finalize_tuned_kernelINS0_22Kernel_traits_finalizeILj25600E6__halffS3_fjLj1024ELj4ENS0_18Kernel_traits_baseILj25600ES3_fS3_fjLj1024EEEEEEEvNS0_20BackwardKernelParamsE,(.L_x_4868 - _ZN18transformer_engine13normalization28ln_bwd_finalize_tuned_kernelINS0_22Kernel_traits_finalizeILj25600E6__halffS3_fjLj1024ELj4ENS0_18Kernel_traits_baseILj25600ES3_fS3_fjLj1024EEEEEEEvNS0_20BackwardKernelParamsE)
        .other          _ZN18transformer_engine13normalization28ln_bwd_finalize_tuned_kernelINS0_22Kernel_traits_finalizeILj25600E6__halffS3_fjLj1024ELj4ENS0_18Kernel_traits_baseILj25600ES3_fS3_fjLj1024EEEEEEEvNS0_20BackwardKernelParamsE,@"STO_CUDA_ENTRY STV_DEFAULT"
_ZN18transformer_engine13normalization28ln_bwd_finalize_tuned_kernelINS0_22Kernel_traits_finalizeILj25600E6__halffS3_fjLj1024ELj4ENS0_18Kernel_traits_baseILj25600ES3_fS3_fjLj1024EEEEEEEvNS0_20BackwardKernelParamsE:
.text._ZN18transformer_engine13normalization28ln_bwd_finalize_tuned_kernelINS0_22Kernel_traits_finalizeILj25600E6__halffS3_fjLj1024ELj4ENS0_18Kernel_traits_baseILj25600ES3_fS3_fjLj1024EEEEEEEvNS0_20BackwardKernelParamsE:
        /* <DEDUP_REMOVED lines=35> */
.L_x_2915:
        /* <DEDUP_REMOVED lines=118> */
.L_x_2914:
[----:B------:R-:W-:Y:S05]  /*0990*/  BSYNC.RECONVERGENT B1 ;  /* 0x0000000000017941 */ /* 0x000fea0003800200 */
.L_x_2913:
        /* <DEDUP_REMOVED lines=65> */
.L_x_2917:
[----:B------:R-:W-:Y:S05]  /*0db0*/  BSYNC.RECONVERGENT B1 ;  /* 0x0000000000017941 */ /* 0x000fea0003800200 */
.L_x_2916:
        /* <DEDUP_REMOVED lines=37> */
.L_x_2919:
[----:B------:R-:W-:Y:S05]  /*1010*/  BSYNC.RECONVERGENT B1 ;  /* 0x0000000000017941 */ /* 0x000fea0003800200 */
.L_x_2918:
[----:B------:R-:W-:Y:S05]  /*1020*/  @!P1 BRA `(.L_x_2912) ;  /* 0x00000000003c9947 */ /* 0x000fea0003800000 */
[----:B------:R-:W0:Y:S01]  /*1030*/  LDC.64 R6, c[0x0][0x3d8] ;  /* 0x0000f600ff067b82 */ /* 0x000e220000000a00 */
[----:B------:R-:W-:Y:S01]  /*1040*/  IMAD R2, R15, 0x6400, R11 ;  /* 0x000064000f027824 */ /* 0x000fe200078e020b */
[----:B------:R-:W-:-:S04]  /*1050*/  IADD3 R24, PT, PT, -R24, RZ, RZ ;  /* 0x000000ff18187210 */ /* 0x000fc80007ffe1ff */
[----:B------:R-:W-:Y:S02]  /*1060*/  IADD3 R11, PT, PT, R13, R2, RZ ;  /* 0x000000020d0b7210 */ /* 0x000fe40007ffe0ff */
[----:B------:R-:W1:Y:S05]  /*1070*/  LDC.64 R8, c[0x0][0x3e0] ;  /* 0x0000f800ff087b82 */ /* 0x000e6a0000000a00 */
.L_x_2920:
        /* <DEDUP_REMOVED lines=10> */
.L_x_2912:
[----:B------:R-:W-:Y:S05]  /*1120*/  BSYNC.RECONVERGENT B0 ;  /* 0x0000000000007941 */ /* 0x000fea0003800200 */
.L_x_2911:
        /* <DEDUP_REMOVED lines=55> */
.L_x_2921:
        /* <DEDUP_REMOVED lines=14> */
.L_x_4868:


//--------------------- .text._ZN18transformer_engine13normalization19ln_bwd_tuned_kernelINS0_13Kernel_traitsI6__halffS3_fjLj25600ELj5ELj1ELj4ELj16ENS0_18Kernel_traits_baseILj25600ES3_fS3_fjLj128EEEEEEEvNS0_20BackwardKernelParamsE --------------------------
	.section	.text._ZN18transformer_engine13normalization19ln_bwd_tuned_kernelINS0_13Kernel_traitsI6__halffS3_fjLj25600ELj5ELj1ELj4ELj16ENS0_18Kernel_traits_baseILj25600ES3_fS3_fjLj128EEEEEEEvNS0_20BackwardKernelParamsE,"ax",@progbits
	.align	128
        .global         _ZN18transformer_engine13normalization19ln_bwd_tuned_kernelINS0_13Kernel_traitsI6__halffS3_fjLj25600ELj5ELj1ELj4ELj16ENS0_18Kernel_traits_baseILj25600ES3_fS3_fjLj128EEEEEEEvNS0_20BackwardKernelParamsE
        .type           _ZN18transformer_engine13normalization19ln_bwd_tuned_kernelINS0_13Kernel_traitsI6__halffS3_fjLj25600ELj5ELj1ELj4ELj16ENS0_18Kernel_traits_baseILj25600ES3_fS3_fjLj128EEEEEEEvNS0_20BackwardKernelParamsE,@function
        .size           _ZN18transformer_engine13normalization19ln_bwd_tuned_kernelINS0_13Kernel_traitsI6__halffS3_fjLj25600ELj5ELj1ELj4ELj16ENS0_18Kernel_traits_baseILj25600ES3_fS3_fjLj128EEEEEEEvNS0_20BackwardKernelParamsE,(.L_x_4869 - _ZN18transformer_engine13normalization19ln_bwd_tuned_kernelINS0_13Kernel_traitsI6__halffS3_fjLj25600ELj5ELj1ELj4ELj16ENS0_18Kernel_traits_baseILj25600ES3_fS3_fjLj128EEEEEEEvNS0_20BackwardKernelParamsE)
        .other          _ZN18transformer_engine13normalization19ln_bwd_tuned_kernelINS0_13Kernel_traitsI6__halffS3_fjLj25600ELj5ELj1ELj4ELj16ENS0_18Kernel_traits_baseILj25600ES3_fS3_fjLj128EEEEEEEvNS0_20BackwardKernelParamsE,@"STO_CUDA_ENTRY STV_DEFAULT"
_ZN18transformer_engine13normalization19ln_bwd_tuned_kernelINS0_13Kernel_traitsI6__halffS3_fjLj25600ELj5ELj1ELj4ELj16ENS0_18Kernel_traits_baseILj25600ES3_fS3_fjLj128EEEEEEEvNS0_20BackwardKernelParamsE:
.text._ZN18transformer_engine13normalization19ln_bwd_tuned_kernelINS0_13Kernel_traitsI6__halffS3_fjLj25600ELj5ELj1ELj4ELj16ENS0_18Kernel_traits_baseILj25600ES3_fS3_fjLj128EEEEEEEvNS0_20BackwardKernelParamsE:
        /* <DEDUP_REMOVED lines=97> */
[----:B------:R-:W-:Y:S01]  /*0610*/  MOV R125, R5 ;  /* 0x00000005007d7202 */ /* 0x000fe20000000f00 */
        /* <DEDUP_REMOVED lines=17> */
[--C-:B------:R-:W-:Y:S01]  /*0730*/  SHF.R.U64 R4, R160, 0x10, R161.reuse ;  /* 0x00000010a0047819 */ /* 0x100fe200000012a1 */
[----:B------:R-:W-:Y:S01]  /*0740*/  HADD2.F32 R181, -RZ, R161.H0_H0 ;  /* 0x200000a1ffb57230 */ /* 0x000fe20000004100 */
[----:B------:R-:W-:Y:S01]  /*0750*/  SHF.R.U32.HI R161, RZ, 0x10, R161 ;  /* 0x00000010ffa17819 */ /* 0x000fe200000116a1 */
[----:B------:R-:W-:Y:S01]  /*0760*/  HADD2.F32 R19, -RZ, R158.H0_H0 ;  /* 0x2000009eff137230 */ /* 0x000fe20000004100 */
[--C-:B0-----:R-:W-:Y:S01]  /*0770*/  SHF.R.U64 R6, R158, 0x10, R159.reuse ;  /* 0x000000109e067819 */ /* 0x101fe2000000129f */
[----:B------:R-:W-:Y:S01]  /*0780*/  HADD2.F32 R179, -RZ, R159.H0_H0 ;  /* 0x2000009fffb37230 */ /* 0x000fe20000004100 */
[----:B------:R-:W-:Y:S01]  /*0790*/  SHF.R.U32.HI R159, RZ, 0x10, R159 ;  /* 0x00000010ff9f7819 */ /* 0x000fe2000001169f */
[----:B------:R-:W-:Y:S01]  /*07a0*/  HADD2.F32 R13, -RZ, R132.H0_H0 ;  /* 0x20000084ff0d7230 */ /* 0x000fe20000004100 */
        /* <DEDUP_REMOVED lines=12> */
[----:B------:R-:W-:-:S02]  /*0870*/  SHF.R.U64 R20, R28, 0x10, R29 ;  /* 0x000000101c147819 */ /* 0x000fc4000000121d */
        /* <DEDUP_REMOVED lines=10> */
[----:B------:R-:W-:-:S02]  /*0920*/  HADD2.F32 R167, -RZ, R29.H0_H0 ;  /* 0x2000001dffa77230 */ /* 0x000fc40000004100 */
[----:B------:R-:W-:Y:S01]  /*0930*/  FADD R168, R126, R7 ;  /* 0x000000077ea87221 */ /* 0x000fe20000000000 */
[----:B------:R-:W-:Y:S02]  /*0940*/  HADD2.F32 R27, -RZ, R27.H0_H0 ;  /* 0x2000001bff1b7230 */ /* 0x000fe40000004100 */
[----:B------:R-:W-:Y:S02]  /*0950*/  HADD2.F32 R165, -RZ, R165.H0_H0 ;  /* 0x200000a5ffa57230 */ /* 0x000fe40000004100 */
[----:B------:R-:W-:Y:S02]  /*0960*/  HADD2.F32 R25, -RZ, R0.H0_H0 ;  /* 0x20000000ff197230 */ /* 0x000fe40000004100 */
[----:B------:R-:W-:Y:S02]  /*0970*/  HADD2.F32 R163, -RZ, R163.H0_H0 ;  /* 0x200000a3ffa37230 */ /* 0x000fe40000004100 */
[----:B------:R-:W-:Y:S02]  /*0980*/  HADD2.F32 R23, -RZ, R4.H0_H0 ;  /* 0x20000004ff177230 */ /* 0x000fe40000004100 */
[----:B------:R-:W-:-:S02]  /*0990*/  HADD2.F32 R161, -RZ, R161.H0_H0 ;  /* 0x200000a1ffa17230 */ /* 0x000fc40000004100 */
        /* <DEDUP_REMOVED lines=57> */
.L_x_2929:
        /* <DEDUP_REMOVED lines=14> */
[----:B------:R-:W5:Y:S02]  /*0e10*/  LDG.E.128 R80, desc[UR4][R80.64] ;  /* 0x0000000450507981 */ /* 0x000f64000c1e1d00 */
[C---:B--2---:R-:W-:Y:S02]  /*0e20*/  IMAD.WIDE.U32 R138, R197.reuse, 0x8, R156 ;  /* 0x00000008c58a7825 */ /* 0x044fe400078e009c */
[----:B------:R-:W4:Y:S01]  /*0e30*/  LDG.E R201, desc[UR4][R70.64] ;  /* 0x0000000446c97981 */ /* 0x000f22000c1e1900 */
[----:B------:R-:W-:Y:S01]  /*0e40*/  IADD3 R192, PT, PT, R197, 0xc80, RZ ;  /* 0x00000c80c5c07810 */ /* 0x000fe20007ffe0ff */
[----:B------:R-:W-:-:S02]  /*0e50*/  IMAD.WIDE.U32 R60, R196, 0x10, R92 ;  /* 0x00000010c43c7825 */ /* 0x000fc400078e005c */
[----:B------:R-:W2:Y:S02]  /*0e60*/  LDG.E.64 R138, desc[UR4][R138.64] ;  /* 0x000000048a8a7981 */ /* 0x000ea4000c1e1b00 */
[----:B------:R-:W-:Y:S02]  /*0e70*/  IMAD.WIDE.U32 R68, R194, 0x10, R92 ;  /* 0x00000010c2447825 */ /* 0x000fe400078e005c */
[----:B------:R-:W2:Y:S02]  /*0e80*/  LDG.E.128 R60, desc[UR4][R60.64] ;  /* 0x000000043c3c7981 */ /* 0x000ea4000c1e1d00 */
        /* <DEDUP_REMOVED lines=40> */
[----:B--2---:R-:W-:Y:S01]  /*1110*/  SHF.R.U64 R83, R138, 0x10, R139 ;  /* 0x000000108a537819 */ /* 0x004fe2000000128b */
[----:B------:R-:W-:Y:S02]  /*1120*/  HADD2.F32 R215, -RZ, R138.H0_H0 ;  /* 0x2000008affd77230 */ /* 0x000fe40000004100 */
[C---:B------:R-:W-:Y:S01]  /*1130*/  FADD R211, -R201.reuse, R61 ;  /* 0x0000003dc9d37221 */ /* 0x040fe20000000100 */
[----:B------:R-:W-:Y:S02]  /*1140*/  HADD2.F32 R138, -RZ, R139.H0_H0 ;  /* 0x2000008bff8a7230 */ /* 0x000fe40000004100 */
[C---:B---3--:R-:W-:Y:S01]  /*1150*/  FADD R242, -R201.reuse, R69 ;  /* 0x00000045c9f27221 */ /* 0x048fe20000000100 */
[----:B------:R-:W-:Y:S01]  /*1160*/  FADD R246, -R201, R71 ;  /* 0x00000047c9f67221 */ /* 0x000fe20000000100 */
[C---:B------:R-:W-:Y:S01]  /*1170*/  FMUL R0, R187.reuse, R0 ;  /* 0x00000000bb007220 */ /* 0x040fe20000400000 */
[C---:B------:R-:W-:Y:S01]  /*1180*/  FMUL R221, R187.reuse, R221 ;  /* 0x000000ddbbdd7220 */ /* 0x040fe20000400000 */
[----:B------:R-:W-:Y:S01]  /*1190*/  FMUL R219, R187, R219 ;  /* 0x000000dbbbdb7220 */ /* 0x000fe20000400000 */
[--C-:B------:R-:W-:Y:S01]  /*11a0*/  SHF.R.U64 R71, R146, 0x10, R147.reuse ;  /* 0x0000001092477819 */ /* 0x100fe20000001293 */
[----:B------:R-:W-:Y:S01]  /*11b0*/  HADD2.F32 R61, -RZ, R147.H0_H0 ;  /* 0x20000093ff3d7230 */ /* 0x000fe20000004100 */
[----:B------:R-:W-:Y:S01]  /*11c0*/  SHF.R.U32.HI R69, RZ, 0x10, R147 ;  /* 0x00000010ff457819 */ /* 0x000fe20000011693 */
[----:B------:R-:W-:-:S02]  /*11d0*/  HADD2.F32 R147, -RZ, R83.H0_H0 ;  /* 0x20000053ff937230 */ /* 0x000fc40000004100 */
[----:B------:R-:W-:Y:S01]  /*11e0*/  FADD R123, R215, R123 ;  /* 0x0000007bd77b7221 */ /* 0x000fe20000000000 */
[-C--:B------:R-:W-:Y:S01]  /*11f0*/  FFMA R127, R0, R215.reuse, R127 ;  /* 0x000000d7007f7223 */ /* 0x080fe2000000007f */
[----:B------:R-:W-:Y:S01]  /*1200*/  FMUL R215, R168, R215 ;  /* 0x000000d7a8d77220 */ /* 0x000fe20000400000 */
[C---:B------:R-:W-:Y:S01]  /*1210*/  FADD R250, -R201.reuse, R63 ;  /* 0x0000003fc9fa7221 */ /* 0x040fe20000000100 */
[C---:B------:R-:W-:Y:S01]  /*1220*/  FADD R238, -R201.reuse, R67 ;  /* 0x00000043c9ee7221 */ /* 0x040fe20000000100 */
[----:B------:R-:W-:Y:S01]  /*1230*/  SHF.R.U32.HI R139, RZ, 0x10, R139 ;  /* 0x00000010ff8b7819 */ /* 0x000fe2000001168b */
[----:B------:R-:W-:Y:S01]  /*1240*/  HADD2.F32 R63, -RZ, R148.H0_H0 ;  /* 0x20000094ff3f7230 */ /* 0x000fe20000004100 */
[----:B------:R-:W-:Y:S01]  /*1250*/  SHF.R.U64 R67, R148, 0x10, R149 ;  /* 0x0000001094437819 */ /* 0x000fe20000001295 */
[----:B------:R-:W-:Y:S01]  /*1260*/  FADD R217, -R201, R59 ;  /* 0x0000003bc9d97221 */ /* 0x000fe20000000100 */
[----:B------:R-:W-:Y:S01]  /*1270*/  FADD R119, R138, R119 ;  /* 0x000000778a777221 */ /* 0x000fe20000000000 */
[-C--:B------:R-:W-:Y:S01]  /*1280*/  FFMA R120, R219, R138.reuse, R120 ;  /* 0x0000008adb787223 */ /* 0x080fe20000000078 */
[----:B------:R-:W-:Y:S01]  /*1290*/  FMUL R148, R167, R138 ;  /* 0x0000008aa7947220 */ /* 0x000fe20000400000 */
[-C--:B------:R-:W-:Y:S01]  /*12a0*/  FFMA R122, R221, R147.reuse, R122 ;  /* 0x00000093dd7a7223 */ /* 0x080fe2000000007a */
[----:B------:R-:W-:Y:S01]  /*12b0*/  FADD R121, R147, R121 ;  /* 0x0000007993797221 */ /* 0x000fe20000000000 */
[----:B------:R-:W-:Y:S01]  /*12c0*/  FMUL R147, R128, R147 ;  /* 0x0000009380937220 */ /* 0x000fe20000400000 */
[----:B------:R-:W-:Y:S01]  /*12d0*/  FADD R138, RZ, R215 ;  /* 0x000000d7ff8a7221 */ /* 0x000fe20000000000 */
[----:B------:R-:W-:-:S02]  /*12e0*/  HADD2.F32 R59, -RZ, R146.H0_H0 ;  /* 0x20000092ff3b7230 */ /* 0x000fc40000004100 */
[C---:B------:R-:W-:Y:S01]  /*12f0*/  FADD R252, -R201.reuse, R62 ;  /* 0x0000003ec9fc7221 */ /* 0x040fe20000000100 */
[----:B------:R-:W-:Y:S02]  /*1300*/  HADD2.F32 R146, -RZ, R139.H0_H0 ;  /* 0x2000008bff927230 */ /* 0x000fe40000004100 */
[----:B------:R-:W-:Y:S01]  /*1310*/  FADD R248, -R201, R72 ;  /* 0x00000048c9f87221 */ /* 0x000fe20000000100 */
[----:B------:R-:W-:Y:S01]  /*1320*/  FMUL R217, R187, R217 ;  /* 0x000000d9bbd97220 */ /* 0x000fe20000400000 */
[C---:B------:R-:W-:Y:S01]  /*1330*/  FADD R72, -R201.reuse, R79 ;  /* 0x0000004fc9487221 */ /* 0x040fe20000000100 */
[----:B------:R-:W-:Y:S01]  /*1340*/  FADD R83, R138, R147 ;  /* 0x000000938a537221 */ /* 0x000fe20000000000 */
[----:B------:R-:W-:Y:S01]  /*1350*/  FADD R200, -R201, R78 ;  /* 0x0000004ec9c87221 */ /* 0x000fe20000000100 */
[----:B------:R-:W-:Y:S01]  /*1360*/  HADD2.F32 R79, -RZ, R140.H0_H0 ;  /* 0x2000008cff4f7230 */ /* 0x000fe20000004100 */
[----:B------:R-:W-:Y:S01]  /*1370*/  SHF.R.U64 R140, R140, 0x10, R141 ;  /* 0x000000108c8c7819 */ /* 0x000fe2000000128d */
[----:B------:R-:W-:-:S02]  /*1380*/  HADD2.F32 R78, -RZ, R141.H0_H0 ;  /* 0x2000008dff4e7230 */ /* 0x000fc40000004100 */
[----:B------:R-:W-:Y:S01]  /*1390*/  FMUL R209, R187, R252 ;  /* 0x000000fcbbd17220 */ /* 0x000fe20000400000 */
[-C--:B------:R-:W-:Y:S01]  /*13a0*/  FFMA R118, R217, R146.reuse, R118 ;  /* 0x00000092d9767223 */ /* 0x080fe20000000076 */
[----:B------:R-:W-:Y:S01]  /*13b0*/  FADD R117, R146, R117 ;  /* 0x0000007592757221 */ /* 0x000fe20000000000 */
[----:B------:R-:W-:Y:S01]  /*13c0*/  FMUL R146, R126, R146 ;  /* 0x000000927e927220 */ /* 0x000fe20000400000 */
[----:B------:R-:W-:Y:S01]  /*13d0*/  FADD R83, R83, R148 ;  /* 0x0000009453537221 */ /* 0x000fe20000000000 */
[C---:B------:R-:W-:Y:S01]  /*13e0*/  FADD R202, -R201.reuse, R75 ;  /* 0x0000004bc9ca7221 */ /* 0x040fe20000000100 */
[C---:B------:R-:W-:Y:S01]  /*13f0*/  FADD R208, -R201.reuse, R73 ;  /* 0x00000049c9d07221 */ /* 0x040fe20000000100 */
[----:B------:R-:W-:Y:S01]  /*1400*/  HADD2.F32 R57, -RZ, R144.H0_H0 ;  /* 0x20000090ff397230 */ /* 0x000fe20000004100 */
[--C-:B------:R-:W-:Y:S01]  /*1410*/  SHF.R.U64 R75, R144, 0x10, R145.reuse ;  /* 0x00000010904b7819 */ /* 0x100fe20000001291 */
[----:B------:R-:W-:Y:S01]  /*1420*/  FADD R213, -R201, R60 ;  /* 0x0000003cc9d57221 */ /* 0x000fe20000000100 */
[----:B------:R-:W-:Y:S01]  /*1430*/  HADD2.F32 R210, -RZ, R145.H0_H0 ;  /* 0x20000091ffd27230 */ /* 0x000fe20000004100 */
[----:B------:R-:W-:Y:S01]  /*1440*/  SHF.R.U32.HI R73, RZ, 0x10, R145 ;  /* 0x00000010ff497819 */ /* 0x000fe20000011691 */
[----:B------:R-:W-:-:S02]  /*1450*/  HADD2.F32 R140, -RZ, R140.H0_H0 ;  /* 0x2000008cff8c7230 */ /* 0x000fc40000004100 */
[----:B------:R-:W-:Y:S01]  /*1460*/  FADD R111, R78, R111 ;  /* 0x0000006f4e6f7221 */ /* 0x000fe20000000000 */
[-C--:B------:R-:W-:Y:S01]  /*1470*/  FFMA R112, R209, R78.reuse, R112 ;  /* 0x0000004ed1707223 */ /* 0x080fe20000000070 */
[----:B------:R-:W-:Y:S01]  /*1480*/  FMUL R144, R169, R78 ;  /* 0x0000004ea9907220 */ /* 0x000fe20000400000 */
[C---:B------:R-:W-:Y:S01]  /*1490*/  FADD R204, -R201.reuse, R74 ;  /* 0x0000004ac9cc7221 */ /* 0x040fe20000000100 */
[----:B------:R-:W-:Y:S01]  /*14a0*/  FADD R56, -R201, R81 ;  /* 0x00000051c9387221 */ /* 0x000fe20000000100 */
[----:B------:R-:W-:Y:S01]  /*14b0*/  FMUL R145, R170, R79 ;  /* 0x0000004faa917220 */ /* 0x000fe20000400000 */
[----:B------:R-:W-:Y:S01]  /*14c0*/  FADD R78, R83, R146 ;  /* 0x00000092534e7221 */ /* 0x000fe20000000000 */
[C---:B------:R-:W-:Y:S01]  /*14d0*/  FADD R74, -R201.reuse, R76 ;  /* 0x0000004cc94a7221 */ /* 0x040fe20000000100 */
[----:B------:R-:W-:Y:S01]  /*14e0*/  SHF.R.U32.HI R81, RZ, 0x10, R141 ;  /* 0x00000010ff517819 */ /* 0x000fe2000001168d */
[----:B------:R-:W-:Y:S01]  /*14f0*/  FADD R76, -R201, R77 ;  /* 0x0000004dc94c7221 */ /* 0x000fe20000000100 */
[----:B------:R-:W-:Y:S01]  /*1500*/  HADD2.F32 R141, -RZ, R142.H0_H0 ;  /* 0x2000008eff8d7230 */ /* 0x000fe20000004100 */
[--C-:B------:R-:W-:Y:S01]  /*1510*/  SHF.R.U64 R142, R142, 0x10, R143.reuse ;  /* 0x000000108e8e7819 */ /* 0x100fe2000000128f */
[----:B------:R-:W-:Y:S01]  /*1520*/  HADD2.F32 R198, -RZ, R143.H0_H0 ;  /* 0x2000008fffc67230 */ /* 0x000fe20000004100 */
[----:B------:R-:W-:Y:S01]  /*1530*/  SHF.R.U32.HI R77, RZ, 0x10, R143 ;  /* 0x00000010ff4d7819 */ /* 0x000fe2000001168f */
[----:B------:R-:W-:Y:S01]  /*1540*/  FMUL R213, R187, R213 ;  /* 0x000000d5bbd57220 */ /* 0x000fe20000400000 */
[----:B------:R-:W-:Y:S01]  /*1550*/  FMUL R143, R130, R140 ;  /* 0x0000008c828f7220 */ /* 0x000fe20000400000 */
[----:B------:R-:W-:Y:S01]  /*1560*/  FADD R78, R78, R145 ;  /* 0x000000914e4e7221 */ /* 0x000fe20000000000 */
[----:B------:R-:W-:Y:S01]  /*1570*/  FADD R220, -R201, R64 ;  /* 0x00000040c9dc7221 */ /* 0x000fe20000000100 */
[----:B------:R-:W-:Y:S01]  /*1580*/  FADD R115, R79, R115 ;  /* 0x000000734f737221 */ /* 0x000fe20000000000 */
[----:B------:R-:W-:Y:S01]  /*1590*/  FFMA R116, R213, R79, R116 ;  /* 0x0000004fd5747223 */ /* 0x000fe20000000074 */
[----:B------:R-:W-:-:S02]  /*15a0*/  HADD2.F32 R138, -RZ, R81.H0_H0 ;  /* 0x20000051ff8a7230 */ /* 0x000fc40000004100 */
[----:B------:R-:W-:Y:S01]  /*15b0*/  FADD R79, R78, R143 ;  /* 0x0000008f4e4f7221 */ /* 0x000fe20000000000 */
[----:B------:R-:W-:Y:S01]  /*15c0*/  HADD2.F32 R235, -RZ, R150.H0_H0 ;  /* 0x20000096ffeb7230 */ /* 0x000fe20000004100 */
[----:B------:R-:W-:Y:S01]  /*15d0*/  SHF.R.U64 R247, R150, 0x10, R151 ;  /* 0x0000001096f77819 */ /* 0x000fe20000001297 */
[----:B------:R-:W-:Y:S01]  /*15e0*/  FADD R234, -R201, R65 ;  /* 0x00000041c9ea7221 */ /* 0x000fe20000000100 */
[----:B------:R-:W-:Y:S01]  /*15f0*/  FMUL R205, R187, R220 ;  /* 0x000000dcbbcd7220 */ /* 0x000fe20000400000 */
[----:B------:R-:W-:Y:S01]  /*1600*/  FFMA R150, R0, R215, RZ ;  /* 0x000000d700967223 */ /* 0x000fe200000000ff */
[----:B------:R-:W-:Y:S02]  /*1610*/  HADD2.F32 R139, -RZ, R142.H0_H0 ;  /* 0x2000008eff8b7230 */ /* 0x000fe40000004100 */
        /* <DEDUP_REMOVED lines=13> */
[----:B------:R-:W-:Y:S01]  /*16f0*/  HADD2.F32 R226, -RZ, R151.H0_H0 ;  /* 0x20000097ffe27230 */ /* 0x000fe20000004100 */
[----:B------:R-:W-:Y:S01]  /*1700*/  SHF.R.U32.HI R218, RZ, 0x10, R151 ;  /* 0x00000010ffda7819 */ /* 0x000fe20000011697 */
[----:B------:R-:W-:Y:S01]  /*1710*/  FADD R244, -R201, R70 ;  /* 0x00000046c9f47221 */ /* 0x000fe20000000100 */
[----:B------:R-:W-:Y:S01]  /*1720*/  FMUL R151, R187, R246 ;  /* 0x000000f6bb977220 */ /* 0x000fe20000400000 */
[----:B------:R-:W-:Y:S01]  /*1730*/  FADD R70, -R201, R95 ;  /* 0x0000005fc9467221 */ /* 0x000fe20000000100 */
[----:B------:R-:W-:-:S02]  /*1740*/  HADD2.F32 R246, -RZ, R77.H0_H0 ;  /* 0x2000004dfff67230 */ /* 0x000fc40000004100 */
[----:B------:R-:W-:Y:S01]  /*1750*/  FFMA R150, R217, R146, R150 ;  /* 0x00000092d9967223 */ /* 0x000fe20000000096 */
[----:B------:R-:W-:Y:S01]  /*1760*/  FMUL R95, R171, R198 ;  /* 0x000000c6ab5f7220 */ /* 0x000fe20000400000 */
[----:B------:R-:W-:Y:S01]  /*1770*/  FADD R78, R78, R139 ;  /* 0x0000008b4e4e7221 */ /* 0x000fe20000000000 */
[C---:B------:R-:W-:Y:S01]  /*1780*/  FADD R240, -R201.reuse, R68 ;  /* 0x00000044c9f07221 */ /* 0x040fe20000000100 */
[----:B------:R-:W-:Y:S01]  /*1790*/  FADD R68, -R201, R93 ;  /* 0x0000005dc9447221 */ /* 0x000fe20000000100 */
[----:B------:R-:W-:Y:S01]  /*17a0*/  FMUL R211, R187, R211 ;  /* 0x000000d3bbd37220 */ /* 0x000fe20000400000 */
[----:B------:R-:W-:Y:S01]  /*17b0*/  FFMA R150, R213, R145, R150 ;  /* 0x00000091d5967223 */ /* 0x000fe20000000096 */
[----:B------:R-:W-:Y:S02]  /*17c0*/  HADD2.F32 R237, -RZ, R152.H0_H0 ;  /* 0x20000098ffed7230 */ /* 0x000fe40000004100 */
[----:B------:R-:W-:Y:S01]  /*17d0*/  FMUL R93, R131, R246 ;  /* 0x000000f6835d7220 */ /* 0x000fe20000400000 */
[----:B------:R-:W-:Y:S01]  /*17e0*/  FADD R78, R78, R95 ;  /* 0x0000005f4e4e7221 */ /* 0x000fe20000000000 */
[--C-:B------:R-:W-:Y:S01]  /*17f0*/  SHF.R.U64 R152, R152, 0x10, R153.reuse ;  /* 0x0000001098987819 */ /* 0x100fe20000001299 */
        /* <DEDUP_REMOVED lines=14> */
[--C-:B------:R-:W-:Y:S01]  /*18e0*/  SHF.R.U64 R212, R154, 0x10, R155.reuse ;  /* 0x000000109ad47819 */ /* 0x100fe2000000129b */
[----:B------:R-:W-:Y:S01]  /*18f0*/  HADD2.F32 R230, -RZ, R155.H0_H0 ;  /* 0x2000009bffe67230 */ /* 0x000fe20000004100 */
[----:B------:R-:W-:Y:S01]  /*1900*/  SHF.R.U32.HI R216, RZ, 0x10, R155 ;  /* 0x00000010ffd87819 */ /* 0x000fe2000001169b */
[----:B------:R-:W-:Y:S01]  /*1910*/  FMUL R155, R187, R242 ;  /* 0x000000f2bb9b7220 */ /* 0x000fe20000400000 */
[----:B------:R-:W-:Y:S01]  /*1920*/  FADD R60, -R201, R85 ;  /* 0x00000055c93c7221 */ /* 0x000fe20000000100 */
        /* <DEDUP_REMOVED lines=38> */
[----:B------:R-:W-:Y:S02]  /*1b90*/  HADD2.F32 R238, -RZ, R67.H0_H0 ;  /* 0x20000043ffee7230 */ /* 0x000fe40000004100 */
[----:B------:R-:W-:Y:S01]  /*1ba0*/  FFMA R150, R155, R87, R150 ;  /* 0x000000579b967223 */ /* 0x000fe20000000096 */
[----:B------:R-:W-:Y:S01]  /*1bb0*/  FMUL R74, R178, R63 ;  /* 0x0000003fb24a7220 */ /* 0x000fe20000400000 */
[----:B------:R-:W-:Y:S01]  /*1bc0*/  FADD R67, R154, R75 ;  /* 0x0000004b9a437221 */ /* 0x000fe20000000000 */
[----:B------:R-:W-:Y:S01]  /*1bd0*/  SHF.R.U32.HI R65, RZ, 0x10, R149 ;  /* 0x00000010ff417819 */ /* 0x000fe20000011695 */
[----:B------:R-:W-:-:S02]  /*1be0*/  HADD2.F32 R224, -RZ, R149.H0_H0 ;  /* 0x20000095ffe07230 */ /* 0x000fc40000004100 */
[----:B------:R-:W-:Y:S01]  /*1bf0*/  FFMA R150, R153, R85, R150 ;  /* 0x0000005599967223 */ /* 0x000fe20000000096 */
[----:B------:R-:W-:Y:S01]  /*1c00*/  FMUL R71, R158, R238 ;  /* 0x000000ee9e477220 */ /* 0x000fe20000400000 */
[----:B------:R-:W-:Y:S01]  /*1c10*/  FADD R154, R67, R74 ;  /* 0x0000004a439a7221 */ /* 0x000fe20000000000 */
[----:B------:R-:W-:Y:S01]  /*1c20*/  FMUL R149, R187, R248 ;  /* 0x000000f8bb957220 */ /* 0x000fe20000400000 */
[----:B------:R-:W-:Y:S02]  /*1c30*/  HADD2.F32 R240, -RZ, R65.H0_H0 ;  /* 0x20000041fff07230 */ /* 0x000fe40000004100 */
        /* <DEDUP_REMOVED lines=9> */
[----:B------:R-:W-:-:S02]  /*1cd0*/  HADD2.F32 R245, -RZ, R156.H0_H0 ;  /* 0x2000009cfff57230 */ /* 0x000fc40000004100 */
[----:B------:R-:W-:Y:S01]  /*1ce0*/  FMUL R89, R187, R204 ;  /* 0x000000ccbb597220 */ /* 0x000fe20000400000 */
[----:B------:R-:W-:Y:S02]  /*1cf0*/  HADD2.F32 R247, -RZ, R247.H0_H0 ;  /* 0x200000f7fff77230 */ /* 0x000fe40000004100 */
        /* <DEDUP_REMOVED lines=12> */
[----:B------:R-:W-:-:S02]  /*1dc0*/  HADD2.F32 R56, -RZ, R218.H0_H0 ;  /* 0x200000daff387230 */ /* 0x000fc40000004100 */
        /* <DEDUP_REMOVED lines=25> */
[----:B------:R-:W-:Y:S01]  /*1f60*/  FMUL R208, R187, R60 ;  /* 0x0000003cbbd07220 */ /* 0x000fe20000400000 */
[----:B------:R-:W-:Y:S02]  /*1f70*/  HADD2.F32 R60, -RZ, R212.H0_H0 ;  /* 0x200000d4ff3c7230 */ /* 0x000fe40000004100 */
[----:B------:R-:W-:Y:S01]  /*1f80*/  FFMA R212, R150, R80, R229 ;  /* 0x0000005096d47223 */ /* 0x000fe200000000e5 */
[----:B------:R-:W-:Y:S01]  /*1f90*/  FADD R233, R231, R206 ;  /* 0x000000cee7e97221 */ /* 0x000fe20000000000 */
[----:B------:R-:W-:-:S02]  /*1fa0*/  FMUL R204, R184, R241 ;  /* 0x000000f1b8cc7220 */ /* 0x000fc40000400000 */
[----:B------:R-:W-:Y:S01]  /*1fb0*/  FFMA R231, R225, R82, R212 ;  /* 0x00000052e1e77223 */ /* 0x000fe200000000d4 */
[----:B------:R-:W-:Y:S01]  /*1fc0*/  FMUL R212, R164, R60 ;  /* 0x0000003ca4d47220 */ /* 0x000fe20000400000 */
[----:B------:R-:W-:Y:S01]  /*1fd0*/  FADD R233, R233, R204 ;  /* 0x000000cce9e97221 */ /* 0x000fe20000000000 */
[----:B------:R-:W-:Y:S02]  /*1fe0*/  HADD2.F32 R248, -RZ, R216.H0_H0 ;  /* 0x200000d8fff87230 */ /* 0x000fe40000004100 */
[----:B------:R-:W-:Y:S01]  /*1ff0*/  FMUL R229, R187, R86 ;  /* 0x00000056bbe57220 */ /* 0x000fe20000400000 */
[----:B------:R-:W-:Y:S01]  /*2000*/  FFMA R216, R156, R154, R231 ;  /* 0x0000009a9cd87223 */ /* 0x000fe200000000e7 */
[----:B------:R-:W-:Y:S01]  /*2010*/  FADD R233, R233, R212 ;  /* 0x000000d4e9e97221 */ /* 0x000fe20000000000 */
[----:B------:R-:W-:Y:S02]  /*2020*/  FMUL R86, R183, R230 ;  /* 0x000000e6b7567220 */ /* 0x000fe40000400000 */
        /* <DEDUP_REMOVED lines=130> */
.L_x_2924:
[----:B------:R-:W-:Y:S05]  /*2850*/  BSYNC.RECONVERGENT B0 ;  /* 0x0000000000007941 */ /* 0x000fea0003800200 */
.L_x_2923:
        /* <DEDUP_REMOVED lines=22> */
.L_x_2926:
[----:B------:R-:W-:Y:S05]  /*29c0*/  BSYNC.RECONVERGENT B0 ;  /* 0x0000000000007941 */ /* 0x000fea0003800200 */
.L_x_2925:
        /* <DEDUP_REMOVED lines=29> */
.L_x_2928:
[----:B0-----:R-:W2:Y:S04]  /*2ba0*/  LDG.E.STRONG.GPU R58, desc[UR4][R56.64] ;  /* 0x00000004383a7981 */ /* 0x001ea8000c1ef900 */
[----:B--2---:R-:W-:Y:S01]  /*2bb0*/  CCTL.IVALL ;  /* 0x00000000ff00798f */ /* 0x004fe20002000000 */
[----:B------:R-:W-:Y:S05]  /*2bc0*/  YIELD ;  /* 0x0000000000007946 */ /* 0x000fea0003800000 */
[----:B------:R-:W-:-:S13]  /*2bd0*/  ISETP.NE.AND P2, PT, R58, R235, PT ;  /* 0x000000eb3a00720c */ /* 0x000fda0003f45270 */
[----:B------:R-:W-:Y:S05]  /*2be0*/  @P2 BRA `(.L_x_2928) ;  /* 0xfffffffc00ec2947 */ /* 0x000fea000383ffff */
.L_x_2927:
        /* <DEDUP_REMOVED lines=256> */
.L_x_2922:
        /* <DEDUP_REMOVED lines=53> */
.L_x_2930:
        /* <DEDUP_REMOVED lines=12> */
.L_x_4869:


//--------------------- .text._ZN18transformer_engine13normalization28ln_bwd_finalize_tuned_kernelINS0_22Kernel_traits_finalizeILj25600E6__halfS3_S3_fjLj1024ELj4ENS0_18Kernel_traits_baseILj25600ES3_S3_S3_fjLj1024EEEEEEEvNS0_20BackwardKernelParamsE --------------------------
	.section	.text._ZN18transformer_engine13normalization28ln_bwd_finalize_tuned_kernelINS0_22Kernel_traits_finalizeILj25600E6__halfS3_S3_fjLj1024ELj4ENS0_18Kernel_traits_baseILj25600ES3_S3_S3_fjLj1024EEEEEEEvNS0_20BackwardKernelParamsE,"ax",@progbits
	.align	128
        .global         _ZN18transformer_engine13normalization28ln_bwd_finalize_tuned_kernelINS0_22Kernel_traits_finalizeILj25600E6__halfS3_S3_fjLj1024ELj4ENS0_18Kernel_traits_baseILj25600ES3_S3_S3_fjLj1024EEEEEEEvNS0_20BackwardKernelParamsE
        .type           _ZN18transformer_engine13normalization28ln_bwd_finalize_tuned_kernelINS0_22Kernel_traits_finalizeILj25600E6__halfS3_S3_fjLj1024ELj4ENS0_18Kernel_traits_baseILj25600ES3_S3_S3_fjLj1024EEEEEEEvNS0_20BackwardKernelParamsE,@function
        .size           _ZN18transformer_engine13normalization28ln_bwd_finalize_tuned_kernelINS0_22Kernel_traits_finalizeILj25600E6__halfS3_S3_fjLj1024ELj4ENS0_18Kernel_traits_baseILj25600ES3_S3_S3_fjLj1024EEEEEEEvNS0_20BackwardKernelParamsE,(.L_x_4870 - _ZN18transformer_engine13normalization28ln_bwd_finalize_tuned_kernelINS0_22Kernel_traits_finalizeILj25600E6__halfS3_S3_fjLj1024ELj4ENS0_18Kernel_traits_baseILj25600ES3_S3_S3_fjLj1024EEEEEEEvNS0_20BackwardKernelParamsE)
        .other          _ZN18transformer_engine13normalization28ln_bwd_finalize_tuned_kernelINS0_22Kernel_traits_finalizeILj25600E6__halfS3_S3_fjLj1024ELj4ENS0_18Kernel_traits_baseILj25600ES3_S3_S3_fjLj1024EEEEEEEvNS0_20BackwardKernelParamsE,@"STO_CUDA_ENTRY STV_DEFAULT"
_ZN18transformer_engine13normalization28ln_bwd_finalize_tuned_kernelINS0_22Kernel_traits_finalizeILj25600E6__halfS3_S3_fjLj1024ELj4ENS0_18Kernel_traits_baseILj25600ES3_S3_S3_fjLj1024EEEEEEEvNS0_20BackwardKernelParamsE:
.text._ZN18transformer_engine13normalization28ln_bwd_finalize_tuned_kernelINS0_22Kernel_traits_finalizeILj25600E6__halfS3_S3_fjLj1024ELj4ENS0_18Kernel_traits_baseILj25600ES3_S3_S3_fjLj1024EEEEEEEvNS0_20BackwardKernelParamsE:
        /* <DEDUP_REMOVED lines=35> */
.L_x_2935:
        /* <DEDUP_REMOVED lines=118> */
.L_x_2934:
[----:B------:R-:W-:Y:S05]  /*0990*/  BSYNC.RECONVERGENT B1 ;  /* 0x0000000000017941 */ /* 0x000fea0003800200 */
.L_x_2933:
        /* <DEDUP_REMOVED lines=65> */
.L_x_2937:
[----:B------:R-:W-:Y:S05]  /*0db0*/  BSYNC.RECONVERGENT B1 ;  /* 0x0000000000017941 */ /* 0x000fea0003800200 */
.L_x_2936:
        /* <DEDUP_REMOVED lines=37> */
.L_x_2939:
[----:B------:R-:W-:Y:S05]  /*1010*/  BSYNC.RECONVERGENT B1 ;  /* 0x0000000000017941 */ /* 0x000fea0003800200 */
.L_x_2938:
[----:B------:R-:W-:Y:S05]  /*1020*/  @!P1 BRA `(.L_x_2932) ;  /* 0x00000000003c9947 */ /* 0x000fea0003800000 */
[----:B------:R-:W0:Y:S01]  /*1030*/  LDC.64 R6, c[0x0][0x3d8] ;  /* 0x0000f600ff067b82 */ /* 0x000e220000000a00 */
[----:B------:R-:W-:Y:S01]  /*1040*/  IMAD R2, R15, 0x6400, R11 ;  /* 0x000064000f027824 */ /* 0x000fe200078e020b */
[----:B------:R-:W-:-:S04]  /*1050*/  IADD3 R24, PT, PT, -R24, RZ, RZ ;  /* 0x000000ff18187210 */ /* 0x000fc80007ffe1ff */
[----:B------:R-:W-:Y:S02]  /*1060*/  IADD3 R11, PT, PT, R13, R2, RZ ;  /* 0x000000020d0b7210 */ /* 0x000fe40007ffe0ff */
[----:B------:R-:W1:Y:S05]  /*1070*/  LDC.64 R8, c[0x0][0x3e0] ;  /* 0x0000f800ff087b82 */ /* 0x000e6a0000000a00 */
.L_x_2940:
        /* <DEDUP_REMOVED lines=10> */
.L_x_2932:
[----:B------:R-:W-:Y:S05]  /*1120*/  BSYNC.RECONVERGENT B0 ;  /* 0x0000000000007941 */ /* 0x000fea0003800200 */
.L_x_2931:
        /* <DEDUP_REMOVED lines=55> */
.L_x_2941:
        /* <DEDUP_REMOVED lines=14> */
.L_x_4870:


//--------------------- .text._ZN18transformer_engine13normalization19ln_bwd_tuned_kernelINS0_13Kernel_traitsI6__halfS3_S3_fjLj25600ELj5ELj1ELj4ELj16ENS0_18Kernel_traits_baseILj25600ES3_S3_S3_fjLj128EEEEEEEvNS0_20BackwardKernelParamsE --------------------------
	.section	.text._ZN18transformer_engine13normalization19ln_bwd_tuned_kernelINS0_13Kernel_traitsI6__halfS3_S3_fjLj25600ELj5ELj1ELj4ELj16ENS0_18Kernel_traits_baseILj25600ES3_S3_S3_fjLj128EEEEEEEvNS0_20BackwardKernelParamsE,"ax",@progbits
	.align	128
        .global         _ZN18transformer_engine13normalization19ln_bwd_tuned_kernelINS0_13Kernel_traitsI6__halfS3_S3_fjLj25600ELj5ELj1ELj4ELj16ENS0_18Kernel_traits_baseILj25600ES3_S3_S3_fjLj128EEEEEEEvNS0_20BackwardKernelParamsE
        .type           _ZN18transformer_engine13normalization19ln_bwd_tuned_kernelINS0_13Kernel_traitsI6__halfS3_S3_fjLj25600ELj5ELj1ELj4ELj16ENS0_18Kernel_traits_baseILj25600ES3_S3_S3_fjLj128EEEEEEEvNS0_20BackwardKernelParamsE,@function
        .size           _ZN18transformer_engine13normalization19ln_bwd_tuned_kernelINS0_13Kernel_traitsI6__halfS3_S3_fjLj25600ELj5ELj1ELj4ELj16ENS0_18Kernel_traits_baseILj25600ES3_S3_S3_fjLj128EEEEEEEvNS0_20BackwardKernelParamsE,(.L_x_4871 - _ZN18transformer_engine13normalization19ln_bwd_tuned_kernelINS0_13Kernel_traitsI6__halfS3_S3_fjLj25600ELj5ELj1ELj4ELj16ENS0_18Kernel_traits_baseILj25600ES3_S3_S3_fjLj128EEEEEEEvNS0_20BackwardKernelParamsE)
        .other          _ZN18transformer_engine13normalization19ln_bwd_tuned_kernelINS0_13Kernel_traitsI6__halfS3_S3_fjLj25600ELj5ELj1ELj4ELj16ENS0_18Kernel_traits_baseILj25600ES3_S3_S3_fjLj128EEEEEEEvNS0_20BackwardKernelParamsE,@"STO_CUDA_ENTRY STV_DEFAULT"
_ZN18transformer_engine13normalization19ln_bwd_tuned_kernelINS0_13Kernel_traitsI6__halfS3_S3_fjLj25600ELj5ELj1ELj4ELj16ENS0_18Kernel_traits_baseILj25600ES3_S3_S3_fjLj128EEEEEEEvNS0_20BackwardKernelParamsE:
.text._ZN18transformer_engine13normalization19ln_bwd_tuned_kernelINS0_13Kernel_traitsI6__halfS3_S3_fjLj25600ELj5ELj1ELj4ELj16ENS0_18Kernel_traits_baseILj25600ES3_S3_S3_fjLj128EEEEEEEvNS0_20BackwardKernelParamsE:
        /* <DEDUP_REMOVED lines=59> */
[----:B------:R-:W5:Y:S01]  /*03b0*/  LDG.E.128 R8, desc[UR4][R4.64+0xa000] ;  /* 0x00a0000404087981 */ /* 0x000f62000c1e1d00 */
        /* <DEDUP_REMOVED lines=20> */
[----:B------:R-:W-:Y:S02]  /*0500*/  MOV R122, RZ ;  /* 0x000000ff007a7202 */ /* 0x000fe40000000f00 */
[----:B------:R-:W-:Y:S02]  /*0510*/  CS2R R44, SRZ ;  /* 0x00000000002c7805 */ /* 0x000fe4000001ff00 */
[----:B------:R-:W-:-:S02]  /*0520*/  CS2R R46, SRZ ;  /* 0x00000000002e7805 */ /* 0x000fc4000001ff00 */
[----:B------:R-:W-:Y:S02]  /*0530*/  CS2R R48, SRZ ;  /* 0x0000000000307805 */ /* 0x000fe4000001ff00 */
[----:B------:R-:W-:Y:S02]  /*0540*/  CS2R R50, SRZ ;  /* 0x0000000000327805 */ /* 0x000fe4000001ff00 */
[----:B------:R-:W-:Y:S01]  /*0550*/  MOV R169, R3 ;  /* 0x0000000300a97202 */ /* 0x000fe20000000f00 */
        /* <DEDUP_REMOVED lines=14> */
[----:B------:R-:W-:Y:S02]  /*0640*/  HADD2.F32 R161, -RZ, R9.H0_H0 ;  /* 0x20000009ffa17230 */ /* 0x000fe40000004100 */
        /* <DEDUP_REMOVED lines=65> */
[----:B------:R-:W-:Y:S01]  /*0a60*/  CS2R R6, SRZ ;  /* 0x0000000000067805 */ /* 0x000fe2000001ff00 */
[----:B------:R-:W-:Y:S01]  /*0a70*/  FADD R166, R166, R11 ;  /* 0x0000000ba6a67221 */ /* 0x000fe20000000000 */
        /* <DEDUP_REMOVED lines=17> */
[----:B------:R-:W-:-:S07]  /*0b90*/  CS2R R42, SRZ ;  /* 0x00000000002a7805 */ /* 0x000fce000001ff00 */
.L_x_2949:
[----:B0-----:R-:W0:Y:S01]  /*0ba0*/  LDC.64 R92, c[0x0][0x3c8] ;  /* 0x0000f200ff5c7b82 */ /* 0x001e220000000a00 */
[----:B------:R-:W-:-:S07]  /*0bb0*/  IMAD R173, R169, 0xc80, R0 ;  /* 0x00000c80a9ad7824 */ /* 0x000fce00078e0200 */
[----:B------:R-:W1:Y:S08]  /*0bc0*/  LDC.64 R88, c[0x0][0x390] ;  /* 0x0000e400ff587b82 */ /* 0x000e700000000a00 */
[----:B------:R-:W2:Y:S08]  /*0bd0*/  LDC.64 R146, c[0x0][0x398] ;  /* 0x0000e600ff927b82 */ /* 0x000eb00000000a00 */
[----:B------:R-:W3:Y:S01]  /*0be0*/  LDC.64 R94, c[0x0][0x3a0] ;  /* 0x0000e800ff5e7b82 */ /* 0x000ee20000000a00 */
[C---:B------:R-:W-:Y:S01]  /*0bf0*/  IADD3 R175, PT, PT, R173.reuse, 0x500, RZ ;  /* 0x00000500adaf7810 */ /* 0x040fe20007ffe0ff */
[C---:B0-----:R-:W-:Y:S01]  /*0c00*/  IMAD.WIDE.U32 R60, R173.reuse, 0x10, R92 ;  /* 0x00000010ad3c7825 */ /* 0x041fe200078e005c */
[----:B------:R-:W-:-:S02]  /*0c10*/  IADD3 R171, PT, PT, R173, 0x280, RZ ;  /* 0x00000280adab7810 */ /* 0x000fc40007ffe0ff */
[C---:B------:R-:W-:Y:S01]  /*0c20*/  IADD3 R177, PT, PT, R173.reuse, 0x780, RZ ;  /* 0x00000780adb17810 */ /* 0x040fe20007ffe0ff */
[--C-:B-1----:R-:W-:Y:S02]  /*0c30*/  IMAD.WIDE.U32 R56, R173, 0x10, R88.reuse ;  /* 0x00000010ad387825 */ /* 0x102fe400078e0058 */
[----:B------:R-:W4:Y:S02]  /*0c40*/  LDG.E.128 R60, desc[UR4][R60.64] ;  /* 0x000000043c3c7981 */ /* 0x000f24000c1e1d00 */
[----:B------:R-:W-:Y:S01]  /*0c50*/  IMAD.WIDE.U32 R72, R175, 0x10, R88 ;  /* 0x00000010af487825 */ /* 0x000fe200078e0058 */
[----:B------:R-:W-:Y:S01]  /*0c60*/  IADD3 R179, PT, PT, R173, 0xa00, RZ ;  /* 0x00000a00adb37810 */ /* 0x000fe20007ffe0ff */
[----:B------:R-:W5:Y:S02]  /*0c70*/  LDG.E.128 R56, desc[UR4][R56.64] ;  /* 0x0000000438387981 */ /* 0x000f64000c1e1d00 */
[----:B------:R-:W-:Y:S02]  /*0c80*/  IMAD.WIDE.U32 R68, R171, 0x10, R92 ;  /* 0x00000010ab447825 */ /* 0x000fe400078e005c */
[----:B------:R-:W5:Y:S02]  /*0c90*/  LDG.E.128 R72, desc[UR4][R72.64] ;  /* 0x0000000448487981 */ /* 0x000f64000c1e1d00 */
[----:B------:R-:W-:-:S02]  /*0ca0*/  IMAD.WIDE.U32 R80, R177, 0x10, R88 ;  /* 0x00000010b1507825 */ /* 0x000fc400078e0058 */
[----:B------:R-:W5:Y:S02]  /*0cb0*/  LDG.E.128 R68, desc[UR4][R68.64] ;  /* 0x0000000444447981 */ /* 0x000f64000c1e1d00 */
[----:B--2---:R-:W-:Y:S02]  /*0cc0*/  IMAD.WIDE R146, R169, 0x4, R146 ;  /* 0x00000004a9927825 */ /* 0x004fe400078e0292 */
[----:B------:R-:W2:Y:S02]  /*0cd0*/  LDG.E.128 R80, desc[UR4][R80.64] ;  /* 0x0000000450507981 */ /* 0x000ea4000c1e1d00 */
[----:B------:R-:W-:Y:S02]  /*0ce0*/  IMAD.WIDE.U32 R64, R171, 0x10, R88 ;  /* 0x00000010ab407825 */ /* 0x000fe400078e0058 */
[----:B------:R-:W2:Y:S02]  /*0cf0*/  LDG.E R146, desc[UR4][R146.64] ;  /* 0x0000000492927981 */ /* 0x000ea4000c1e1900 */
[----:B------:R-:W-:-:S02]  /*0d00*/  IMAD.WIDE.U32 R76, R175, 0x10, R92 ;  /* 0x00000010af4c7825 */ /* 0x000fc400078e005c */
[----:B------:R-:W2:Y:S02]  /*0d10*/  LDG.E.128 R64, desc[UR4][R64.64] ;  /* 0x0000000440407981 */ /* 0x000ea4000c1e1d00 */
[----:B---3--:R-:W-:Y:S02]  /*0d20*/  IMAD.WIDE R148, R169, 0x4, R94 ;  /* 0x00000004a9947825 */ /* 0x008fe400078e025e */
[----:B------:R-:W3:Y:S02]  /*0d30*/  LDG.E.128 R76, desc[UR4][R76.64] ;  /* 0x000000044c4c7981 */ /* 0x000ee4000c1e1d00 */
[----:B------:R-:W-:Y:S02]  /*0d40*/  IMAD.WIDE.U32 R88, R179, 0x10, R88 ;  /* 0x00000010b3587825 */ /* 0x000fe400078e0058 */
[----:B------:R-:W3:Y:S04]  /*0d50*/  LDG.E R148, desc[UR4][R148.64] ;  /* 0x0000000494947981 */ /* 0x000ee8000c1e1900 */
[----:B------:R-:W3:Y:S01]  /*0d60*/  LDG.E.128 R88, desc[UR4][R88.64] ;  /* 0x0000000458587981 */ /* 0x000ee2000c1e1d00 */
[----:B------:R-:W-:-:S04]  /*0d70*/  IMAD.WIDE.U32 R84, R177, 0x10, R92 ;  /* 0x00000010b1547825 */ /* 0x000fc800078e005c */
[----:B------:R-:W-:Y:S02]  /*0d80*/  IMAD.WIDE.U32 R92, R179, 0x10, R92 ;  /* 0x00000010b35c7825 */ /* 0x000fe400078e005c */
[----:B------:R-:W3:Y:S04]  /*0d90*/  LDG.E.128 R84, desc[UR4][R84.64] ;  /* 0x0000000454547981 */ /* 0x000ee8000c1e1d00 */
[----:B------:R-:W3:Y:S01]  /*0da0*/  LDG.E.128 R92, desc[UR4][R92.64] ;  /* 0x000000045c5c7981 */ /* 0x000ee2000c1e1d00 */
[--C-:B----4-:R-:W-:Y:S02]  /*0db0*/  HADD2.F32 R176, -RZ, R60.reuse.H0_H0 ;  /* 0x2000003cffb07230 */ /* 0x110fe40000004100 */
[----:B------:R-:W-:Y:S02]  /*0dc0*/  HADD2.F32 R180, -RZ, R60.H1_H1 ;  /* 0x3000003cffb47230 */ /* 0x000fe40000004100 */
[----:B-----5:R-:W-:-:S02]  /*0dd0*/  HADD2.F32 R182, -RZ, R57.H0_H0 ;  /* 0x20000039ffb67230 */ /* 0x020fc40000004100 */
[--C-:B------:R-:W-:Y:S02]  /*0de0*/  HADD2.F32 R174, -RZ, R61.reuse.H0_H0 ;  /* 0x2000003dffae7230 */ /* 0x100fe40000004100 */
[--C-:B------:R-:W-:Y:S02]  /*0df0*/  HADD2.F32 R219, -RZ, R74.reuse.H0_H0 ;  /* 0x2000004affdb7230 */ /* 0x100fe40000004100 */
[----:B------:R-:W-:Y:S02]  /*0e00*/  HADD2.F32 R217, -RZ, R74.H1_H1 ;  /* 0x3000004affd97230 */ /* 0x000fe40000004100 */
[----:B------:R-:W-:Y:S01]  /*0e10*/  FMUL R74, R123, R176 ;  /* 0x000000b07b4a7220 */ /* 0x000fe20000400000 */
[----:B------:R-:W-:Y:S02]  /*0e20*/  HADD2.F32 R170, -RZ, R61.H1_H1 ;  /* 0x3000003dffaa7230 */ /* 0x000fe40000004100 */
[----:B------:R-:W-:Y:S02]  /*0e30*/  HADD2.F32 R183, -RZ, R56.H1_H1 ;  /* 0x30000038ffb77230 */ /* 0x000fe40000004100 */
[----:B------:R-:W-:-:S02]  /*0e40*/  HADD2.F32 R60, -RZ, R69.H0_H0 ;  /* 0x20000045ff3c7230 */ /* 0x000fc40000004100 */
[----:B------:R-:W-:Y:S02]  /*0e50*/  HADD2.F32 R61, -RZ, R69.H1_H1 ;  /* 0x30000045ff3d7230 */ /* 0x000fe40000004100 */
[--C-:B------:R-:W-:Y:S02]  /*0e60*/  HADD2.F32 R222, -RZ, R71.reuse.H0_H0 ;  /* 0x20000047ffde7230 */ /* 0x100fe40000004100 */
[----:B--2---:R-:W-:Y:S01]  /*0e70*/  FADD R69, -R146, R182 ;  /* 0x000000b692457221 */ /* 0x004fe20000000100 */
[----:B------:R-:W-:Y:S02]  /*0e80*/  HADD2.F32 R223, -RZ, R71.H1_H1 ;  /* 0x30000047ffdf7230 */ /* 0x000fe40000004100 */
[----:B------:R-:W-:Y:S01]  /*0e90*/  FMUL R71, R124, R180 ;  /* 0x000000b47c477220 */ /* 0x000fe20000400000 */
[--C-:B------:R-:W-:Y:S02]  /*0ea0*/  HADD2.F32 R203, -RZ, R82.reuse.H0_H0 ;  /* 0x20000052ffcb7230 */ /* 0x100fe40000004100 */
[----:B------:R-:W-:-:S02]  /*0eb0*/  HADD2.F32 R201, -RZ, R82.H1_H1 ;  /* 0x30000052ffc97230 */ /* 0x000fc40000004100 */
[----:B------:R-:W-:Y:S01]  /*0ec0*/  FADD R82, RZ, R74 ;  /* 0x0000004aff527221 */ /* 0x000fe20000000000 */
[----:B------:R-:W-:Y:S02]  /*0ed0*/  HADD2.F32 R186, -RZ, R58.H0_H0 ;  /* 0x2000003affba7230 */ /* 0x000fe40000004100 */
[--C-:B------:R-:W-:Y:S02]  /*0ee0*/  HADD2.F32 R251, -RZ, R64.reuse.H0_H0 ;  /* 0x20000040fffb7230 */ /* 0x100fe40000004100 */
[----:B------:R-:W-:Y:S02]  /*0ef0*/  HADD2.F32 R178, -RZ, R64.H1_H1 ;  /* 0x30000040ffb27230 */ /* 0x000fe40000004100 */
[--C-:B------:R-:W-:Y:S02]  /*0f00*/  HADD2.F32 R185, -RZ, R67.reuse.H0_H0 ;  /* 0x20000043ffb97230 */ /* 0x100fe40000004100 */
[----:B------:R-:W-:Y:S02]  /*0f10*/  HADD2.F32 R187, -RZ, R67.H1_H1 ;  /* 0x30000043ffbb7230 */ /* 0x000fe40000004100 */
[----:B------:R-:W-:Y:S01]  /*0f20*/  FADD R67, -R146, R183 ;  /* 0x000000b792437221 */ /* 0x000fe20000000100 */
[----:B------:R-:W-:-:S02]  /*0f30*/  HADD2.F32 R64, -RZ, R72.H0_H0 ;  /* 0x20000048ff407230 */ /* 0x000fc40000004100 */
[----:B------:R-:W-:Y:S02]  /*0f40*/  HADD2.F32 R172, -RZ, R72.H1_H1 ;  /* 0x30000048ffac7230 */ /* 0x000fe40000004100 */
[----:B---3--:R-:W-:Y:S01]  /*0f50*/  FMUL R72, R148, R69 ;  /* 0x0000004594487220 */ /* 0x008fe20000400000 */
[--C-:B------:R-:W-:Y:S02]  /*0f60*/  HADD2.F32 R226, -RZ, R77.reuse.H0_H0 ;  /* 0x2000004dffe27230 */ /* 0x100fe40000004100 */
[----:B------:R-:W-:Y:S01]  /*0f70*/  FMUL R69, R125, R174 ;  /* 0x000000ae7d457220 */ /* 0x000fe20000400000 */
[----:B------:R-:W-:Y:S02]  /*0f80*/  HADD2.F32 R227, -RZ, R77.H1_H1 ;  /* 0x3000004dffe37230 */ /* 0x000fe40000004100 */
[----:B------:R-:W-:Y:S01]  /*0f90*/  FADD R82, R82, R71 ;  /* 0x0000004752527221 */ /* 0x000fe20000000000 */
[----:B------:R-:W-:Y:S02]  /*0fa0*/  HADD2.F32 R181, -RZ, R56.H0_H0 ;  /* 0x20000038ffb57230 */ /* 0x000fe40000004100 */
[----:B------:R-:W-:-:S02]  /*0fb0*/  HADD2.F32 R77, -RZ, R81.H0_H0 ;  /* 0x20000051ff4d7230 */ /* 0x000fc40000004100 */
[----:B------:R-:W-:Y:S02]  /*0fc0*/  HADD2.F32 R243, -RZ, R81.H1_H1 ;  /* 0x30000051fff37230 */ /* 0x000fe40000004100 */
[----:B------:R-:W-:Y:S01]  /*0fd0*/  FADD R81, -R146, R186 ;  /* 0x000000ba92517221 */ /* 0x000fe20000000100 */
[----:B------:R-:W-:Y:S02]  /*0fe0*/  HADD2.F32 R190, -RZ, R59.H0_H0 ;  /* 0x2000003bffbe7230 */ /* 0x000fe40000004100 */
[--C-:B------:R-:W-:Y:S02]  /*0ff0*/  HADD2.F32 R209, -RZ, R73.reuse.H0_H0 ;  /* 0x20000049ffd17230 */ /* 0x100fe40000004100 */
[----:B------:R-:W-:Y:S02]  /*1000*/  HADD2.F32 R211, -RZ, R73.H1_H1 ;  /* 0x30000049ffd37230 */ /* 0x000fe40000004100 */
[--C-:B------:R-:W-:Y:S02]  /*1010*/  HADD2.F32 R224, -RZ, R76.reuse.H0_H0 ;  /* 0x2000004cffe07230 */ /* 0x100fe40000004100 */
[----:B------:R-:W-:-:S02]  /*1020*/  HADD2.F32 R225, -RZ, R76.H1_H1 ;  /* 0x3000004cffe17230 */ /* 0x000fc40000004100 */
[----:B------:R-:W-:Y:S01]  /*1030*/  FMUL R76, R148, R67 ;  /* 0x00000043944c7220 */ /* 0x000fe20000400000 */
[----:B------:R-:W-:Y:S02]  /*1040*/  HADD2.F32 R73, -RZ, R90.H0_H0 ;  /* 0x2000005aff497230 */ /* 0x000fe40000004100 */
[----:B------:R-:W-:Y:S01]  /*1050*/  FMUL R67, R126, R170 ;  /* 0x000000aa7e437220 */ /* 0x000fe20000400000 */
[----:B------:R-:W-:Y:S02]  /*1060*/  HADD2.F32 R188, -RZ, R58.H1_H1 ;  /* 0x3000003affbc7230 */ /* 0x000fe40000004100 */
[----:B------:R-:W-:Y:S01]  /*1070*/  FADD R82, R82, R69 ;  /* 0x0000004552527221 */ /* 0x000fe20000000000 */
[----:B------:R-:W-:Y:S02]  /*1080*/  HADD2.F32 R192, -RZ, R59.H1_H1 ;  /* 0x3000003bffc07230 */ /* 0x000fe40000004100 */
[----:B------:R-:W-:Y:S02]  /*1090*/  HADD2.F32 R147, -RZ, R62.H0_H0 ;  /* 0x2000003eff937230 */ /* 0x000fe40000004100 */
[----:B------:R-:W-:-:S02]  /*10a0*/  HADD2.F32 R205, -RZ, R65.H0_H0 ;  /* 0x20000041ffcd7230 */ /* 0x000fc40000004100 */
[----:B------:R-:W-:Y:S02]  /*10b0*/  HADD2.F32 R207, -RZ, R65.H1_H1 ;  /* 0x30000041ffcf7230 */ /* 0x000fe40000004100 */
[----:B------:R-:W-:Y:S01]  /*10c0*/  FADD R65, -R146, R181 ;  /* 0x000000b592417221 */ /* 0x000fe20000000100 */
[--C-:B------:R-:W-:Y:S02]  /*10d0*/  HADD2.F32 R58, -RZ, R68.reuse.H0_H0 ;  /* 0x20000044ff3a7230 */ /* 0x100fe40000004100 */
[----:B------:R-:W-:Y:S02]  /*10e0*/  HADD2.F32 R59, -RZ, R68.H1_H1 ;  /* 0x30000044ff3b7230 */ /* 0x000fe40000004100 */
[----:B------:R-:W-:Y:S01]  /*10f0*/  FMUL R68, R148, R81 ;  /* 0x0000005194447220 */ /* 0x000fe20000400000 */
[----:B------:R-:W-:Y:S02]  /*1100*/  HADD2.F32 R184, -RZ, R57.H1_H1 ;  /* 0x30000039ffb87230 */ /* 0x000fe40000004100 */
[----:B------:R-:W-:Y:S01]  /*1110*/  FADD R181, -R146, R190 ;  /* 0x000000be92b57221 */ /* 0x000fe20000000100 */
[----:B------:R-:W-:-:S02]  /*1120*/  HADD2.F32 R57, -RZ, R62.H1_H1 ;  /* 0x3000003eff397230 */ /* 0x000fc40000004100 */
[----:B------:R-:W-:Y:S01]  /*1130*/  FADD R190, -R146, R73 ;  /* 0x0000004992be7221 */ /* 0x000fe20000000100 */
[--C-:B------:R-:W-:Y:S02]  /*1140*/  HADD2.F32 R193, -RZ, R66.reuse.H0_H0 ;  /* 0x20000042ffc17230 */ /* 0x100fe40000004100 */
[----:B------:R-:W-:Y:S01]  /*1150*/  FADD R73, R82, R67 ;  /* 0x0000004352497221 */ /* 0x000fe20000000000 */
[----:B------:R-:W-:Y:S02]  /*1160*/  HADD2.F32 R195, -RZ, R66.H1_H1 ;  /* 0x30000042ffc37230 */ /* 0x000fe40000004100 */
[----:B------:R-:W-:Y:S01]  /*1170*/  FMUL R66, R127, R147 ;  /* 0x000000937f427220 */ /* 0x000fe20000400000 */
[--C-:B------:R-:W-:Y:S02]  /*1180*/  HADD2.F32 R215, -RZ, R75.reuse.H0_H0 ;  /* 0x2000004bffd77230 */ /* 0x100fe40000004100 */
[----:B------:R-:W-:Y:S01]  /*1190*/  FADD R114, R147, R114 ;  /* 0x0000007293727221 */ /* 0x000fe20000000000 */
[----:B------:R-:W-:-:S02]  /*11a0*/  HADD2.F32 R213, -RZ, R75.H1_H1 ;  /* 0x3000004bffd57230 */ /* 0x000fc40000004100 */
[----:B------:R-:W-:Y:S01]  /*11b0*/  FFMA R115, R68, R147, R115 ;  /* 0x0000009344737223 */ /* 0x000fe20000000073 */
[--C-:B------:R-:W-:Y:S02]  /*11c0*/  HADD2.F32 R228, -RZ, R78.reuse.H0_H0 ;  /* 0x2000004effe47230 */ /* 0x100fe40000004100 */
[C---:B------:R-:W-:Y:S01]  /*11d0*/  FADD R147, -R146.reuse, R251 ;  /* 0x000000fb92937221 */ /* 0x040fe20000000100 */
[----:B------:R-:W-:Y:S02]  /*11e0*/  HADD2.F32 R231, -RZ, R78.H1_H1 ;  /* 0x3000004effe77230 */ /* 0x000fe40000004100 */
[--C-:B------:R-:W-:Y:S02]  /*11f0*/  HADD2.F32 R230, -RZ, R79.reuse.H0_H0 ;  /* 0x2000004fffe67230 */ /* 0x100fe40000004100 */
[----:B------:R-:W-:Y:S02]  /*1200*/  HADD2.F32 R233, -RZ, R79.H1_H1 ;  /* 0x3000004fffe97230 */ /* 0x000fe40000004100 */
[----:B------:R-:W-:Y:S01]  /*1210*/  FADD R79, -R146, R184 ;  /* 0x000000b8924f7221 */ /* 0x000fe20000000100 */
[----:B------:R-:W-:-:S02]  /*1220*/  HADD2.F32 R78, -RZ, R80.H0_H0 ;  /* 0x20000050ff4e7230 */ /* 0x000fc40000004100 */
[----:B------:R-:W-:Y:S01]  /*1230*/  FADD R251, -R146, R64 ;  /* 0x0000004092fb7221 */ /* 0x000fe20000000100 */
[----:B------:R-:W-:Y:S02]  /*1240*/  HADD2.F32 R75, -RZ, R89.H0_H0 ;  /* 0x20000059ff4b7230 */ /* 0x000fe40000004100 */
[----:B------:R-:W-:Y:S01]  /*1250*/  FMUL R64, R128, R57 ;  /* 0x0000003980407220 */ /* 0x000fe20000400000 */
[----:B------:R-:W-:Y:S02]  /*1260*/  HADD2.F32 R56, -RZ, R63.H0_H0 ;  /* 0x2000003fff387230 */ /* 0x000fe40000004100 */
[----:B------:R-:W-:Y:S01]  /*1270*/  FADD R73, R73, R66 ;  /* 0x0000004249497221 */ /* 0x000fe20000000000 */
[--C-:B------:R-:W-:Y:S02]  /*1280*/  HADD2.F32 R62, -RZ, R70.reuse.H0_H0 ;  /* 0x20000046ff3e7230 */ /* 0x100fe40000004100 */
[----:B------:R-:W-:Y:S01]  /*1290*/  FMUL R65, R148, R65 ;  /* 0x0000004194417220 */ /* 0x000fe20000400000 */
[----:B------:R-:W-:-:S02]  /*12a0*/  HADD2.F32 R221, -RZ, R70.H1_H1 ;  /* 0x30000046ffdd7230 */ /* 0x000fc40000004100 */
[----:B------:R-:W-:Y:S01]  /*12b0*/  FADD R149, -R146, R192 ;  /* 0x000000c092957221 */ /* 0x000fe20000000100 */
[----:B------:R-:W-:Y:S02]  /*12c0*/  HADD2.F32 R80, -RZ, R80.H1_H1 ;  /* 0x30000050ff507230 */ /* 0x000fe40000004100 */
[----:B------:R-:W-:Y:S01]  /*12d0*/  FMUL R70, R148, R79 ;  /* 0x0000004f94467220 */ /* 0x000fe20000400000 */
[C---:B------:R-:W-:Y:S01]  /*12e0*/  FADD R81, -R146.reuse, R211 ;  /* 0x000000d392517221 */ /* 0x040fe20000000100 */
[----:B------:R-:W-:Y:S02]  /*12f0*/  HADD2.F32 R63, -RZ, R63.H1_H1 ;  /* 0x3000003fff3f7230 */ /* 0x000fe40000004100 */
[C---:B------:R-:W-:Y:S01]  /*1300*/  FADD R211, -R146.reuse, R78 ;  /* 0x0000004e92d37221 */ /* 0x040fe20000000100 */
[----:B------:R-:W-:Y:S02]  /*1310*/  HADD2.F32 R245, -RZ, R88.H1_H1 ;  /* 0x30000058fff57230 */ /* 0x000fe40000004100 */
[----:B------:R-:W-:Y:S01]  /*1320*/  FADD R192, -R146, R75 ;  /* 0x0000004b92c07221 */ /* 0x000fe20000000100 */
[----:B------:R-:W-:-:S02]  /*1330*/  HADD2.F32 R249, -RZ, R91.H0_H0 ;  /* 0x2000005bfff97230 */ /* 0x000fc40000004100 */
[----:B------:R-:W-:Y:S01]  /*1340*/  FMUL R75, R129, R56 ;  /* 0x00000038814b7220 */ /* 0x000fe20000400000 */
[----:B------:R-:W-:Y:S02]  /*1350*/  HADD2.F32 R229, -RZ, R91.H1_H1 ;  /* 0x3000005bffe57230 */ /* 0x000fe40000004100 */
[C---:B------:R-:W-:Y:S01]  /*1360*/  FADD R91, -R146.reuse, R207 ;  /* 0x000000cf925b7221 */ /* 0x040fe20000000100 */
[----:B------:R-:W-:Y:S01]  /*1370*/  FADD R78, R73, R64 ;  /* 0x00000040494e7221 */ /* 0x000fe20000000000 */
[----:B------:R-:W-:Y:S01]  /*1380*/  FADD R207, -R146, R77 ;  /* 0x0000004d92cf7221 */ /* 0x000fe20000000100 */
[----:B------:R-:W-:Y:S01]  /*1390*/  FADD R116, R170, R116 ;  /* 0x00000074aa747221 */ /* 0x000fe20000000000 */
[----:B------:R-:W-:Y:S01]  /*13a0*/  FFMA R117, R70, R170, R117 ;  /* 0x000000aa46757223 */ /* 0x000fe20000000075 */
[C---:B------:R-:W-:Y:S01]  /*13b0*/  FADD R79, -R146.reuse, R209 ;  /* 0x000000d1924f7221 */ /* 0x040fe20000000100 */
[----:B------:R-:W-:Y:S01]  /*13c0*/  FFMA R77, R65, R74, RZ ;  /* 0x0000004a414d7223 */ /* 0x000fe200000000ff */
[C---:B------:R-:W-:Y:S01]  /*13d0*/  FADD R170, -R146.reuse, R193 ;  /* 0x000000c192aa7221 */ /* 0x040fe20000000100 */
[C---:B------:R-:W-:Y:S01]  /*13e0*/  FADD R209, -R146.reuse, R80 ;  /* 0x0000005092d17221 */ /* 0x040fe20000000100 */
[----:B------:R-:W-:Y:S01]  /*13f0*/  FADD R193, -R146, R245 ;  /* 0x000000f592c17221 */ /* 0x000fe20000000100 */
[----:B------:R-:W-:Y:S01]  /*1400*/  FMUL R73, R130, R63 ;  /* 0x0000003f82497220 */ /* 0x000fe20000400000 */
[----:B------:R-:W-:Y:S01]  /*1410*/  FADD R80, R78, R75 ;  /* 0x0000004b4e507221 */ /* 0x000fe20000000000 */
[----:B------:R-:W-:-:S02]  /*1420*/  HADD2.F32 R236, -RZ, R86.H0_H0 ;  /* 0x20000056ffec7230 */ /* 0x000fc40000004100 */
[----:B------:R-:W-:Y:S02]  /*1430*/  HADD2.F32 R239, -RZ, R86.H1_H1 ;  /* 0x30000056ffef7230 */ /* 0x000fe40000004100 */
[--C-:B------:R-:W-:Y:S02]  /*1440*/  HADD2.F32 R238, -RZ, R93.reuse.H0_H0 ;  /* 0x2000005dffee7230 */ /* 0x100fe40000004100 */
[----:B------:R-:W-:Y:S02]  /*1450*/  HADD2.F32 R245, -RZ, R93.H1_H1 ;  /* 0x3000005dfff57230 */ /* 0x000fe40000004100 */
[----:B------:R-:W-:Y:S01]  /*1460*/  FFMA R93, R76, R71, R77 ;  /* 0x000000474c5d7223 */ /* 0x000fe2000000004d */
[--C-:B------:R-:W-:Y:S02]  /*1470*/  HADD2.F32 R86, -RZ, R87.reuse.H0_H0 ;  /* 0x20000057ff567230 */ /* 0x100fe40000004100 */
[----:B------:R-:W-:Y:S02]  /*1480*/  HADD2.F32 R241, -RZ, R87.H1_H1 ;  /* 0x30000057fff17230 */ /* 0x000fe40000004100 */
[----:B------:R-:W-:Y:S01]  /*1490*/  FADD R87, -R146, R185 ;  /* 0x000000b992577221 */ /* 0x000fe20000000100 */
[----:B------:R-:W-:Y:S01]  /*14a0*/  FMUL R78, R131, R58 ;  /* 0x0000003a834e7220 */ /* 0x000fe20000400000 */
[----:B------:R-:W-:Y:S01]  /*14b0*/  FADD R185, R80, R73 ;  /* 0x0000004950b97221 */ /* 0x000fe20000000000 */
[----:B------:R-:W-:Y:S01]  /*14c0*/  FFMA R93, R72, R69, R93 ;  /* 0x00000045485d7223 */ /* 0x000fe2000000005d */
[----:B------:R-:W-:-:S02]  /*14d0*/  FMUL R77, R132, R59 ;  /* 0x0000003b844d7220 */ /* 0x000fc40000400000 */
[----:B------:R-:W-:Y:S01]  /*14e0*/  FADD R80, R185, R78 ;  /* 0x0000004eb9507221 */ /* 0x000fe20000000000 */
[--C-:B------:R-:W-:Y:S02]  /*14f0*/  HADD2.F32 R234, -RZ, R85.reuse.H0_H0 ;  /* 0x20000055ffea7230 */ /* 0x100fe40000004100 */
[----:B------:R-:W-:Y:S01]  /*1500*/  FADD R183, -R146, R188 ;  /* 0x000000bc92b77221 */ /* 0x000fe20000000100 */
[----:B------:R-:W-:Y:S02]  /*1510*/  HADD2.F32 R237, -RZ, R85.H1_H1 ;  /* 0x30000055ffed7230 */ /* 0x000fe40000004100 */
[----:B------:R-:W-:Y:S01]  /*1520*/  FFMA R93, R70, R67, R93 ;  /* 0x00000043465d7223 */ /* 0x000fe2000000005d */
        /* <DEDUP_REMOVED lines=33> */
[----:B------:R-:W-:Y:S02]  /*1740*/  HADD2.F32 R197, -RZ, R83.H1_H1 ;  /* 0x30000053ffc57230 */ /* 0x000fe40000004100 */
[----:B------:R-:W-:Y:S01]  /*1750*/  FADD R82, R82, R147 ;  /* 0x0000009352527221 */ /* 0x000fe20000000000 */
[----:B------:R-:W-:Y:S01]  /*1760*/  FADD R83, -R146, R172 ;  /* 0x000000ac92537221 */ /* 0x000fe20000000100 */
[----:B------:R-:W-:Y:S01]  /*1770*/  FMUL R172, R148, R91 ;  /* 0x0000005b94ac7220 */ /* 0x000fe20000400000 */
[----:B------:R-:W-:Y:S01]  /*1780*/  FFMA R80, R176, R187, R80 ;  /* 0x000000bbb0507223 */ /* 0x000fe20000000050 */
[----:B------:R-:W-:Y:S02]  /*1790*/  HADD2.F32 R247, -RZ, R88.H0_H0 ;  /* 0x20000058fff77230 */ /* 0x000fe40000004100 */
[----:B------:R-:W-:Y:S01]  /*17a0*/  FADD R118, R174, R118 ;  /* 0x00000076ae767221 */ /* 0x000fe20000000000 */
[----:B------:R-:W-:Y:S01]  /*17b0*/  FFMA R119, R72, R174, R119 ;  /* 0x000000ae48777223 */ /* 0x000fe20000000077 */
[----:B------:R-:W-:Y:S01]  /*17c0*/  FMUL R174, R140, R225 ;  /* 0x000000e18cae7220 */ /* 0x000fe20000400000 */
[----:B------:R-:W-:Y:S01]  /*17d0*/  FADD R82, R82, R93 ;  /* 0x0000005d52527221 */ /* 0x000fe20000000000 */
[----:B------:R-:W-:-:S02]  /*17e0*/  HADD2.F32 R191, -RZ, R89.H1_H1 ;  /* 0x30000059ffbf7230 */ /* 0x000fc40000004100 */
[----:B------:R-:W-:Y:S01]  /*17f0*/  FADD R89, -R146, R195 ;  /* 0x000000c392597221 */ /* 0x000fe20000000100 */
[----:B------:R-:W-:Y:S02]  /*1800*/  HADD2.F32 R189, -RZ, R90.H1_H1 ;  /* 0x3000005affbd7230 */ /* 0x000fe40000004100 */
[----:B------:R-:W-:Y:S01]  /*1810*/  FMUL R170, R148, R170 ;  /* 0x000000aa94aa7220 */ /* 0x000fe20000400000 */
[----:B------:R-:W-:Y:S01]  /*1820*/  FFMA R80, R172, R185, R80 ;  /* 0x000000b9ac507223 */ /* 0x000fe20000000050 */
[----:B------:R-:W-:Y:S01]  /*1830*/  FADD R195, -R146, R247 ;  /* 0x000000f792c37221 */ /* 0x000fe20000000100 */
[----:B------:R-:W-:Y:S01]  /*1840*/  FMUL R91, R141, R226 ;  /* 0x000000e28d5b7220 */ /* 0x000fe20000400000 */
[----:B------:R-:W-:Y:S01]  /*1850*/  FADD R82, R82, R174 ;  /* 0x000000ae52527221 */ /* 0x000fe20000000000 */
[--C-:B------:R-:W-:Y:S02]  /*1860*/  HADD2.F32 R242, -RZ, R94.reuse.H0_H0 ;  /* 0x2000005efff27230 */ /* 0x100fe40000004100 */
[----:B------:R-:W-:Y:S01]  /*1870*/  FFMA R80, R170, R183, R80 ;  /* 0x000000b7aa507223 */ /* 0x000fe20000000050 */
[----:B------:R-:W-:-:S02]  /*1880*/  HADD2.F32 R247, -RZ, R94.H1_H1 ;  /* 0x3000005efff77230 */ /* 0x000fc40000004100 */
[----:B------:R-:W-:Y:S01]  /*1890*/  FMUL R94, R148, R89 ;  /* 0x00000059945e7220 */ /* 0x000fe20000400000 */
        /* <DEDUP_REMOVED lines=15> */
[----:B------:R-:W-:-:S02]  /*1990*/  HADD2.F32 R240, -RZ, R92.H0_H0 ;  /* 0x2000005cfff07230 */ /* 0x000fc40000004100 */
[----:B------:R-:W-:Y:S01]  /*19a0*/  FFMA R80, R94, R181, R80 ;  /* 0x000000b55e507223 */ /* 0x000fe20000000050 */
[----:B------:R-:W-:Y:S02]  /*19b0*/  HADD2.F32 R243, -RZ, R92.H1_H1 ;  /* 0x3000005cfff37230 */ /* 0x000fe40000004100 */
[----:B------:R-:W-:Y:S01]  /*19c0*/  FMUL R92, R148, R87 ;  /* 0x00000057945c7220 */ /* 0x000fe20000400000 */
        /* <DEDUP_REMOVED lines=13> */
[----:B------:R-:W-:Y:S01]  /*1aa0*/  FADD R251, R82, R85 ;  /* 0x0000005552fb7221 */ /* 0x000fe20000000000 */
[----:B------:R-:W-:Y:S02]  /*1ab0*/  HADD2.F32 R235, -RZ, R84.H1_H1 ;  /* 0x30000054ffeb7230 */ /* 0x000fe40000004100 */
[----:B------:R-:W-:Y:S01]  /*1ac0*/  FMUL R84, R150, R233 ;  /* 0x000000e996547220 */ /* 0x000fe20000400000 */
        /* <DEDUP_REMOVED lines=9> */
[C---:B------:R-:W-:Y:S01]  /*1b60*/  FMUL R220, R148.reuse, R219 ;  /* 0x000000db94dc7220 */ /* 0x040fe20000400000 */
[----:B------:R-:W-:Y:S01]  /*1b70*/  FFMA R95, R81, R146, R188 ;  /* 0x00000092515f7223 */ /* 0x000fe200000000bc */
[----:B------:R-:W-:-:S03]  /*1b80*/  FMUL R217, R148, R217 ;  /* 0x000000d994d97220 */ /* 0x000fc60000400000 */
[----:B------:R-:W-:Y:S01]  /*1b90*/  FFMA R188, R220, R89, R95 ;  /* 0x00000059dcbc7223 */ /* 0x000fe2000000005f */
[----:B------:R-:W-:-:S03]  /*1ba0*/  FMUL R216, R148, R215 ;  /* 0x000000d794d87220 */ /* 0x000fc60000400000 */
[----:B------:R-:W-:Y:S01]  /*1bb0*/  FFMA R95, R217, R87, R188 ;  /* 0x00000057d95f7223 */ /* 0x000fe200000000bc */
[----:B------:R-:W-:-:S03]  /*1bc0*/  FMUL R213, R148, R213 ;  /* 0x000000d594d57220 */ /* 0x000fc60000400000 */
[----:B------:R-:W-:Y:S01]  /*1bd0*/  FFMA R188, R216, R85, R95 ;  /* 0x00000055d8bc7223 */ /* 0x000fe2000000005f */
[----:B------:R-:W-:Y:S01]  /*1be0*/  FMUL R212, R148, R211 ;  /* 0x000000d394d47220 */ /* 0x000fe20000400000 */
[----:B------:R-:W-:Y:S02]  /*1bf0*/  FMUL R79, R152, R235 ;  /* 0x000000eb984f7220 */ /* 0x000fe40000400000 */
[----:B------:R-:W-:Y:S01]  /*1c00*/  FFMA R95, R213, R84, R188 ;  /* 0x00000054d55f7223 */ /* 0x000fe200000000bc */
[----:B------:R-:W-:Y:S01]  /*1c10*/  FMUL R209, R148, R209 ;  /* 0x000000d194d17220 */ /* 0x000fe20000400000 */
[----:B------:R-:W-:Y:S02]  /*1c20*/  FADD R194, R194, R79 ;  /* 0x0000004fc2c27221 */ /* 0x000fe40000000000 */
[----:B------:R-:W-:Y:S01]  /*1c30*/  FFMA R188, R212, R82, R95 ;  /* 0x00000052d4bc7223 */ /* 0x000fe2000000005f */
[----:B------:R-:W-:Y:S01]  /*1c40*/  FMUL R219, R153, R234 ;  /* 0x000000ea99db7220 */ /* 0x000fe20000400000 */
[----:B------:R-:W-:-:S02]  /*1c50*/  FMUL R208, R148, R207 ;  /* 0x000000cf94d07220 */ /* 0x000fc40000400000 */
        /* <DEDUP_REMOVED lines=52> */
[----:B------:R-:W-:Y:S02]  /*1fa0*/  FFMA R250, R188, R195, R249 ;  /* 0x000000c3bcfa7223 */ /* 0x000fe400000000f9 */
[----:B------:R-:W-:Y:S02]  /*1fb0*/  FADD R246, R246, R194 ;  /* 0x000000c2f6f67221 */ /* 0x000fe40000000000 */
[----:B------:R-:W-:-:S03]  /*1fc0*/  FFMA R250, R95, R194, R250 ;  /* 0x000000c25ffa7223 */ /* 0x000fc600000000fa */
[----:B------:R-:W0:Y:S04]  /*1fd0*/  SHFL.DOWN PT, R248, R246, 0x10, 0x1f ;  /* 0x0a001f00f6f87f89 */ /* 0x000e2800000e0000 */
[----:B------:R-:W1:Y:S01]  /*1fe0*/  SHFL.DOWN PT, R229, R250, 0x10, 0x1f ;  /* 0x0a001f00fae57f89 */ /* 0x000e6200000e0000 */
        /* <DEDUP_REMOVED lines=104> */
.L_x_2944:
[----:B------:R-:W-:Y:S05]  /*2670*/  BSYNC.RECONVERGENT B0 ;  /* 0x0000000000007941 */ /* 0x000fea0003800200 */
.L_x_2943:
        /* <DEDUP_REMOVED lines=22> */
.L_x_2946:
[----:B------:R-:W-:Y:S05]  /*27e0*/  BSYNC.RECONVERGENT B0 ;  /* 0x0000000000007941 */ /* 0x000fea0003800200 */
.L_x_2945:
[----:B------:R-:W-:Y:S05]  /*27f0*/  @P3 BRA `(.L_x_2947) ;  /* 0x0000000000843947 */ /* 0x000fea0003800000 */
[----:B0-----:R-:W0:Y:S01]  /*2800*/  LDC.64 R56, c[0x0][0x3b0] ;  /* 0x0000ec00ff387b82 */ /* 0x001e220000000a00 */
[C---:B------:R-:W-:Y:S01]  /*2810*/  LOP3.LUT R58, R167.reuse, 0x1, RZ, 0xc0, !PT ;  /* 0x00000001a73a7812 */ /* 0x040fe200078ec0ff */
[----:B------:R-:W1:Y:S01]  /*2820*/  LDCU.64 UR6, c[0x0][0x3b8] ;  /* 0x00007700ff0677ac */ /* 0x000e620008000a00 */
[----:B------:R-:W-:Y:S02]  /*2830*/  LOP3.LUT R59, R167, 0x1, RZ, 0xc0, !PT ;  /* 0x00000001a73b7812 */ /* 0x000fe400078ec0ff */
        /* <DEDUP_REMOVED lines=24> */
.L_x_2948:
[----:B0-----:R-:W2:Y:S04]  /*29c0*/  LDG.E.STRONG.GPU R58, desc[UR4][R56.64] ;  /* 0x00000004383a7981 */ /* 0x001ea8000c1ef900 */
[----:B--2---:R-:W-:Y:S01]  /*29d0*/  CCTL.IVALL ;  /* 0x00000000ff00798f */ /* 0x004fe20002000000 */
[----:B------:R-:W-:Y:S05]  /*29e0*/  YIELD ;  /* 0x0000000000007946 */ /* 0x000fea0003800000 */
[----:B------:R-:W-:-:S13]  /*29f0*/  ISETP.NE.AND P2, PT, R58, R223, PT ;  /* 0x000000df3a00720c */ /* 0x000fda0003f45270 */
[----:B------:R-:W-:Y:S05]  /*2a00*/  @P2 BRA `(.L_x_2948) ;  /* 0xfffffffc00ec2947 */ /* 0x000fea000383ffff */
.L_x_2947:
        /* <DEDUP_REMOVED lines=277> */
.L_x_2942:
        /* <DEDUP_REMOVED lines=38> */
.L_x_2950:
        /* <DEDUP_REMOVED lines=12> */
.L_x_4871:


//--------------------- .text._ZN18transformer_engine13normalization28ln_bwd_finalize_tuned_kernelINS0_22Kernel_traits_finalizeILj25600EffffjLj1024ELj4ENS0_18Kernel_traits_baseILj25600EffffjLj1024EEEEEEEvNS0_20BackwardKernelParamsE --------------------------
	.section	.text._ZN18transformer_engine13normalization28ln_bwd_finalize_tuned_kernelINS0_22Kernel_traits_finalizeILj25600EffffjLj1024ELj4ENS0_18Kernel_traits_baseILj25600EffffjLj1024EEEEEEEvNS0_20BackwardKernelParamsE,"ax",@progbits
	.align	128
        .global         _ZN18transformer_engine13normalization28ln_bwd_finalize_tuned_kernelINS0_22Kernel_traits_finalizeILj25600EffffjLj1024ELj4ENS0_18Kernel_traits_baseILj25600EffffjLj1024EEEEEEEvNS0_20BackwardKernelParamsE
        .type           _ZN18transformer_engine13normalization28ln_bwd_finalize_tuned_kernelINS0_22Kernel_traits_finalizeILj25600EffffjLj1024ELj4ENS0_18Kernel_traits_baseILj25600EffffjLj1024EEEEEEEvNS0_20BackwardKernelParamsE,@function
        .size           _ZN18transformer_engine13normalization28ln_bwd_finalize_tuned_kernelINS0_22Kernel_traits_finalizeILj25600EffffjLj1024ELj4ENS0_18Kernel_traits_baseILj25600EffffjLj1024EEEEEEEvNS0_20BackwardKernelParamsE,(.L_x_4872 - _ZN18transformer_engine13normalization28ln_bwd_finalize_tuned_kernelINS0_22Kernel_traits_finalizeILj25600EffffjLj1024ELj4ENS0_18Kernel_traits_baseILj25600EffffjLj1024EEEEEEEvNS0_20BackwardKernelParamsE)
        .other          _ZN18transformer_engine13normalization28ln_bwd_finalize_tuned_kernelINS0_22Kernel_traits_finalizeILj25600EffffjLj1024ELj4ENS0_18Kernel_traits_baseILj25600EffffjLj1024EEEEEEEvNS0_20BackwardKernelParamsE,@"STO_CUDA_ENTRY STV_DEFAULT"
_ZN18transformer_engine13normalization28ln_bwd_finalize_tuned_kernelINS0_22Kernel_traits_finalizeILj25600EffffjLj1024ELj4ENS0_18Kernel_traits_baseILj25600EffffjLj1024EEEEEEEvNS0_20BackwardKernelParamsE:
.text._ZN18transformer_engine13normalization28ln_bwd_finalize_tuned_kernelINS0_22Kernel_traits_finalizeILj25600EffffjLj1024ELj4ENS0_18Kernel_traits_baseILj25600EffffjLj1024EEEEEEEvNS0_20BackwardKernelParamsE:
        /* <DEDUP_REMOVED lines=35> */
.L_x_2955:
        /* <DEDUP_REMOVED lines=118> */
.L_x_2954:
[----:B------:R-:W-:Y:S05]  /*0990*/  BSYNC.RECONVERGENT B1 ;  /* 0x0000000000017941 */ /* 0x000fea0003800200 */
.L_x_2953:
        /* <DEDUP_REMOVED lines=65> */
.L_x_2957:
[----:B------:R-:W-:Y:S05]  /*0db0*/  BSYNC.RECONVERGENT B1 ;  /* 0x0000000000017941 */ /* 0x000fea0003800200 */
.L_x_2956:
        /* <DEDUP_REMOVED lines=37> */
.L_x_2959:
[----:B------:R-:W-:Y:S05]  /*1010*/  BSYNC.RECONVERGENT B1 ;  /* 0x0000000000017941 */ /* 0x000fea0003800200 */
.L_x_2958:
[----:B------:R-:W-:Y:S05]  /*1020*/  @!P1 BRA `(.L_x_2952) ;  /* 0x00000000003c9947 */ /* 0x000fea0003800000 */
[----:B------:R-:W0:Y:S01]  /*1030*/  LDC.64 R6, c[0x0][0x3d8] ;  /* 0x0000f600ff067b82 */ /* 0x000e220000000a00 */
[----:B------:R-:W-:Y:S01]  /*1040*/  IMAD R2, R15, 0x6400, R11 ;  /* 0x000064000f027824 */ /* 0x000fe200078e020b */
[----:B------:R-:W-:-:S04]  /*1050*/  IADD3 R24, PT, PT, -R24, RZ, RZ ;  /* 0x000000ff18187210 */ /* 0x000fc80007ffe1ff */
[----:B------:R-:W-:Y:S02]  /*1060*/  IADD3 R11, PT, PT, R13, R2, RZ ;  /* 0x000000020d0b7210 */ /* 0x000fe40007ffe0ff */
[----:B------:R-:W1:Y:S05]  /*1070*/  LDC.64 R8, c[0x0][0x3e0] ;  /* 0x0000f800ff087b82 */ /* 0x000e6a0000000a00 */
.L_x_2960:
        /* <DEDUP_REMOVED lines=10> */
.L_x_2952:
[----:B------:R-:W-:Y:S05]  /*1120*/  BSYNC.RECONVERGENT B0 ;  /* 0x0000000000007941 */ /* 0x000fea0003800200 */
.L_x_2951:
        /* <DEDUP_REMOVED lines=53> */
.L_x_2961:
        /* <DEDUP_REMOVED lines=16> */
.L_x_4872:


//--------------------- .text._ZN18transformer_engine13normalization19ln_bwd_tuned_kernelINS0_13Kernel_traitsIffffjLj25600ELj5ELj1ELj4ELj16ENS0_18Kernel_traits_baseILj25600EffffjLj128EEEEEEEvNS0_20BackwardKernelParamsE --------------------------
	.section	.text._ZN18transformer_engine13normalization19ln_bwd_tuned_kernelINS0_13Kernel_traitsIffffjLj25600ELj5ELj1ELj4ELj16ENS0_18Kernel_traits_baseILj25600EffffjLj128EEEEEEEvNS0_20BackwardKernelParamsE,"ax",@progbits
	.align	128
        .global         _ZN18transformer_engine13normalization19ln_bwd_tuned_kernelINS0_13Kernel_traitsIffffjLj25600ELj5ELj1ELj4ELj16ENS0_18Kernel_traits_baseILj25600EffffjLj128EEEEEEEvNS0_20BackwardKernelParamsE
        .type           _ZN18transformer_engine13normalization19ln_bwd_tuned_kernelINS0_13Kernel_traitsIffffjLj25600ELj5ELj1ELj4ELj16ENS0_18Kernel_traits_baseILj25600EffffjLj128EEEEEEEvNS0_20BackwardKernelParamsE,@function
        .size           _ZN18transformer_engine13normalization19ln_bwd_tuned_kernelINS0_13Kernel_traitsIffffjLj25600ELj5ELj1ELj4ELj16ENS0_18Kernel_traits_baseILj25600EffffjLj128EEEEEEEvNS0_20BackwardKernelParamsE,(.L_x_4873 - _ZN18transformer_engine13normalization19ln_bwd_tuned_kernelINS0_13Kernel_traitsIffffjLj25600ELj5ELj1ELj4ELj16ENS0_18Kernel_traits_baseILj25600EffffjLj128EEEEEEEvNS0_20BackwardKernelParamsE)
        .other          _ZN18transformer_engine13normalization19ln_bwd_tuned_kernelINS0_13Kernel_traitsIffffjLj25600ELj5ELj1ELj4ELj16ENS0_18Kernel_traits_baseILj25600EffffjLj128EEEEEEEvNS0_20BackwardKernelParamsE,@"STO_CUDA_ENTRY STV_DEFAULT"
_ZN18transformer_engine13normalization19ln_bwd_tuned_kernelINS0_13Kernel_traitsIffffjLj25600ELj5ELj1ELj4ELj16ENS0_18Kernel_traits_baseILj25600EffffjLj128EEEEEEEvNS0_20BackwardKernelParamsE:
.text._ZN18transformer_engine13normalization19ln_bwd_tuned_kernelINS0_13Kernel_traitsIffffjLj25600ELj5ELj1ELj4ELj16ENS0_18Kernel_traits_baseILj25600EffffjLj128EEEEEEEvNS0_20BackwardKernelParamsE:
[----:B------:R-:W0:Y:S01]  /*0000*/  LDC R1, c[0x0][0x37c] ;  /* 0x0000df00ff017b82 */ /* 0x000e220000000800 */
[----:B------:R-:W1:Y:S01]  /*0010*/  S2R R3, SR_CTAID.X ;  /* 0x0000000000037919 */ /* 0x000e620000002500 */
[----:B------:R-:W2:Y:S01]  /*0020*/  LDCU UR6, c[0x0][0x388] ;  /* 0x00007100ff0677ac */ /* 0x000ea20008000800 */
[----:B0-----:R-:W-:Y:S02]  /*0030*/  IADD3 R1, PT, PT, R1, -0x8, RZ ;  /* 0xfffffff801017810 */ /* 0x001fe40007ffe0ff */
[----:B------:R-:W-:Y:S01]  /*0040*/  CS2R R10, SRZ ;  /* 0x00000000000a7805 */ /* 0x000fe2000001ff00 */
[----:B------:R-:W0:Y:S01]  /*0050*/  S2R R0, SR_TID.X ;  /* 0x0000000000007919 */ /* 0x000e220000002100 */
        /* <DEDUP_REMOVED lines=27> */
[----:B-1----:R-:W-:Y:S01]  /*0210*/  IMAD.HI.U32 R2, R3, 0x66666667, RZ ;  /* 0x6666666703027827 */ /* 0x002fe200078e00ff */
[----:B------:R-:W-:-:S02]  /*0220*/  CS2R R20, SRZ ;  /* 0x0000000000147805 */ /* 0x000fc4000001ff00 */
[----:B------:R-:W-:Y:S02]  /*0230*/  CS2R R86, SRZ ;  /* 0x0000000000567805 */ /* 0x000fe4000001ff00 */
[----:B------:R-:W-:Y:S02]  /*0240*/  CS2R R84, SRZ ;  /* 0x0000000000547805 */ /* 0x000fe4000001ff00 */
[----:B0-----:R-:W-:Y:S02]  /*0250*/  LOP3.LUT R0, R0, 0x7f, RZ, 0xc0, !PT ;  /* 0x0000007f00007812 */ /* 0x001fe400078ec0ff */
[----:B------:R-:W-:Y:S02]  /*0260*/  CS2R R78, SRZ ;  /* 0x00000000004e7805 */ /* 0x000fe4000001ff00 */
[----:B------:R-:W-:Y:S02]  /*0270*/  SHF.R.U32.HI R2, RZ, 0x1, R2 ;  /* 0x00000001ff027819 */ /* 0x000fe40000011602 */
[----:B------:R-:W-:-:S02]  /*0280*/  CS2R R76, SRZ ;  /* 0x00000000004c7805 */ /* 0x000fc4000001ff00 */
[----:B------:R-:W-:Y:S02]  /*0290*/  CS2R R58, SRZ ;  /* 0x00000000003a7805 */ /* 0x000fe4000001ff00 */
[----:B------:R-:W-:Y:S02]  /*02a0*/  CS2R R56, SRZ ;  /* 0x0000000000387805 */ /* 0x000fe4000001ff00 */
[C---:B--2---:R-:W-:Y:S01]  /*02b0*/  ISETP.GE.AND P0, PT, R2.reuse, UR6, PT ;  /* 0x0000000602007c0c */ /* 0x044fe2000bf06270 */
[----:B------:R-:W-:Y:S01]  /*02c0*/  IMAD R4, R2, -0x5, R3 ;  /* 0xfffffffb02047824 */ /* 0x000fe200078e0203 */
[----:B------:R-:W-:Y:S02]  /*02d0*/  CS2R R54, SRZ ;  /* 0x0000000000367805 */ /* 0x000fe4000001ff00 */
[----:B------:R-:W-:Y:S02]  /*02e0*/  CS2R R52, SRZ ;  /* 0x0000000000347805 */ /* 0x000fe4000001ff00 */
[----:B------:R-:W-:-:S02]  /*02f0*/  CS2R R50, SRZ ;  /* 0x0000000000327805 */ /* 0x000fc4000001ff00 */
[----:B------:R-:W-:Y:S02]  /*0300*/  CS2R R48, SRZ ;  /* 0x0000000000307805 */ /* 0x000fe4000001ff00 */
        /* <DEDUP_REMOVED lines=26> */
[----:B0-----:R-:W-:Y:S02]  /*04b0*/  CS2R R4, SRZ ;  /* 0x0000000000047805 */ /* 0x001fe4000001ff00 */
        /* <DEDUP_REMOVED lines=16> */
[----:B------:R-:W-:Y:S01]  /*05c0*/  MOV R179, R2 ;  /* 0x0000000200b37202 */ /* 0x000fe20000000f00 */
        /* <DEDUP_REMOVED lines=39> */
[----:B------:R0:W-:Y:S01]  /*0840*/  STL [R1], R3 ;  /* 0x0000000301007387 */ /* 0x0001e20000100800 */
        /* <DEDUP_REMOVED lines=9> */
[----:B0-----:R-:W-:Y:S02]  /*08e0*/  MOV R3, RZ ;  /* 0x000000ff00037202 */ /* 0x001fe40000000f00 */
        /* <DEDUP_REMOVED lines=10> */
.L_x_2969:
[----:B0-----:R-:W0:Y:S01]  /*0990*/  LDC.64 R46, c[0x0][0x398] ;  /* 0x0000e600ff2e7b82 */ /* 0x001e220000000a00 */
[----:B------:R-:W2:Y:S01]  /*09a0*/  LDL R218, [R1] ;  /* 0x0000000001da7983 */ /* 0x000ea20000100800 */
[----:B------:R-:W-:-:S06]  /*09b0*/  IMAD R194, R179, 0x1900, R0 ;  /* 0x00001900b3c27824 */ /* 0x000fcc00078e0200 */
[----:B------:R-:W1:Y:S08]  /*09c0*/  LDC.64 R80, c[0x0][0x390] ;  /* 0x0000e400ff507b82 */ /* 0x000e700000000a00 */
[----:B------:R-:W3:Y:S08]  /*09d0*/  LDC.64 R86, c[0x0][0x3a0] ;  /* 0x0000e800ff567b82 */ /* 0x000ef00000000a00 */
[----:B------:R-:W4:Y:S01]  /*09e0*/  LDC.64 R120, c[0x0][0x3c8] ;  /* 0x0000f200ff787b82 */ /* 0x000f220000000a00 */
[C---:B------:R-:W-:Y:S01]  /*09f0*/  IADD3 R192, PT, PT, R194.reuse, 0x500, RZ ;  /* 0x00000500c2c07810 */ /* 0x040fe20007ffe0ff */
[----:B0-----:R-:W-:Y:S01]  /*0a00*/  IMAD.WIDE R46, R179, 0x4, R46 ;  /* 0x00000004b32e7825 */ /* 0x001fe200078e022e */
[----:B------:R-:W-:-:S02]  /*0a10*/  IADD3 R193, PT, PT, R194, 0x280, RZ ;  /* 0x00000280c2c17810 */ /* 0x000fc40007ffe0ff */
[C---:B------:R-:W-:Y:S02]  /*0a20*/  IADD3 R191, PT, PT, R194.reuse, 0x780, RZ ;  /* 0x00000780c2bf7810 */ /* 0x040fe40007ffe0ff */
[----:B------:R-:W5:Y:S01]  /*0a30*/  LDG.E R195, desc[UR4][R46.64] ;  /* 0x000000042ec37981 */ /* 0x000f62000c1e1900 */
[----:B-1----:R-:W-:-:S04]  /*0a40*/  IMAD.WIDE.U32 R44, R194, 0x10, R80 ;  /* 0x00000010c22c7825 */ /* 0x002fc800078e0050 */
[----:B------:R-:W-:-:S04]  /*0a50*/  IMAD.WIDE.U32 R52, R192, 0x10, R80 ;  /* 0x00000010c0347825 */ /* 0x000fc800078e0050 */
[----:B---3--:R-:W-:Y:S01]  /*0a60*/  IMAD.WIDE R86, R179, 0x4, R86 ;  /* 0x00000004b3567825 */ /* 0x008fe200078e0256 */
[----:B------:R-:W5:Y:S03]  /*0a70*/  LDG.E.128 R44, desc[UR4][R44.64] ;  /* 0x000000042c2c7981 */ /* 0x000f66000c1e1d00 */
[----:B------:R-:W-:Y:S01]  /*0a80*/  IMAD.WIDE.U32 R48, R193, 0x10, R80 ;  /* 0x00000010c1307825 */ /* 0x000fe200078e0050 */
[----:B------:R-:W3:Y:S03]  /*0a90*/  LDG.E.128 R52, desc[UR4][R52.64] ;  /* 0x0000000434347981 */ /* 0x000ee6000c1e1d00 */
[C---:B----4-:R-:W-:Y:S01]  /*0aa0*/  IMAD.WIDE.U32 R84, R194.reuse, 0x10, R120 ;  /* 0x00000010c2547825 */ /* 0x050fe200078e0078 */
[----:B------:R-:W4:Y:S03]  /*0ab0*/  LDG.E R180, desc[UR4][R86.64] ;  /* 0x0000000456b47981 */ /* 0x000f26000c1e1900 */
[--C-:B------:R-:W-:Y:S01]  /*0ac0*/  IMAD.WIDE.U32 R56, R191, 0x10, R80.reuse ;  /* 0x00000010bf387825 */ /* 0x100fe200078e0050 */
[----:B------:R-:W-:Y:S01]  /*0ad0*/  IADD3 R190, PT, PT, R194, 0xa00, RZ ;  /* 0x00000a00c2be7810 */ /* 0x000fe20007ffe0ff */
[----:B------:R-:W2:Y:S04]  /*0ae0*/  LDG.E.128 R48, desc[UR4][R48.64] ;  /* 0x0000000430307981 */ /* 0x000ea8000c1e1d00 */
[----:B------:R-:W2:Y:S04]  /*0af0*/  LDG.E.128 R56, desc[UR4][R56.64] ;  /* 0x0000000438387981 */ /* 0x000ea8000c1e1d00 */
[----:B------:R-:W2:Y:S01]  /*0b00*/  LDG.E.128 R84, desc[UR4][R84.64] ;  /* 0x0000000454547981 */ /* 0x000ea2000c1e1d00 */
[----:B------:R-:W-:-:S04]  /*0b10*/  IMAD.WIDE.U32 R60, R190, 0x10, R80 ;  /* 0x00000010be3c7825 */ /* 0x000fc800078e0050 */
[----:B------:R-:W-:Y:S02]  /*0b20*/  IMAD.WIDE.U32 R88, R193, 0x10, R120 ;  /* 0x00000010c1587825 */ /* 0x000fe400078e0078 */
[----:B------:R-:W2:Y:S01]  /*0b30*/  LDG.E.128 R60, desc[UR4][R60.64] ;  /* 0x000000043c3c7981 */ /* 0x000ea2000c1e1d00 */
[----:B------:R-:W-:-:S03]  /*0b40*/  IADD3 R189, PT, PT, R194, 0xc80, RZ ;  /* 0x00000c80c2bd7810 */ /* 0x000fc60007ffe0ff */
[----:B------:R-:W2:Y:S02]  /*0b50*/  LDG.E.128 R88, desc[UR4][R88.64] ;  /* 0x0000000458587981 */ /* 0x000ea4000c1e1d00 */
[----:B------:R-:W-:Y:S01]  /*0b60*/  IMAD.WIDE.U32 R64, R189, 0x10, R80 ;  /* 0x00000010bd407825 */ /* 0x000fe200078e0050 */
[----:B------:R-:W-:-:S03]  /*0b70*/  IADD3 R188, PT, PT, R194, 0xf00, RZ ;  /* 0x00000f00c2bc7810 */ /* 0x000fc60007ffe0ff */
[----:B------:R-:W-:Y:S02]  /*0b80*/  IMAD.WIDE.U32 R92, R192, 0x10, R120 ;  /* 0x00000010c05c7825 */ /* 0x000fe400078e0078 */
[----:B------:R-:W2:Y:S02]  /*0b90*/  LDG.E.128 R64, desc[UR4][R64.64] ;  /* 0x0000000440407981 */ /* 0x000ea4000c1e1d00 */
[----:B------:R-:W-:Y:S02]  /*0ba0*/  IMAD.WIDE.U32 R68, R188, 0x10, R80 ;  /* 0x00000010bc447825 */ /* 0x000fe400078e0050 */
[----:B------:R-:W2:Y:S01]  /*0bb0*/  LDG.E.128 R92, desc[UR4][R92.64] ;  /* 0x000000045c5c7981 */ /* 0x000ea2000c1e1d00 */
[----:B------:R-:W-:-:S03]  /*0bc0*/  IADD3 R187, PT, PT, R194, 0x1180, RZ ;  /* 0x00001180c2bb7810 */ /* 0x000fc60007ffe0ff */
[----:B------:R-:W2:Y:S01]  /*0bd0*/  LDG.E.128 R68, desc[UR4][R68.64] ;  /* 0x0000000444447981 */ /* 0x000ea2000c1e1d00 */
[----:B------:R-:W-:-:S04]  /*0be0*/  IMAD.WIDE.U32 R96, R191, 0x10, R120 ;  /* 0x00000010bf607825 */ /* 0x000fc800078e0078 */
[----:B------:R-:W-:Y:S02]  /*0bf0*/  IMAD.WIDE.U32 R72, R187, 0x10, R80 ;  /* 0x00000010bb487825 */ /* 0x000fe400078e0050 */
[----:B------:R-:W2:Y:S01]  /*0c00*/  LDG.E.128 R96, desc[UR4][R96.64] ;  /* 0x0000000460607981 */ /* 0x000ea2000c1e1d00 */
[----:B------:R-:W-:-:S03]  /*0c10*/  IADD3 R186, PT, PT, R194, 0x1400, RZ ;  /* 0x00001400c2ba7810 */ /* 0x000fc60007ffe0ff */
[----:B------:R-:W2:Y:S01]  /*0c20*/  LDG.E.128 R72, desc[UR4][R72.64] ;  /* 0x0000000448487981 */ /* 0x000ea2000c1e1d00 */
[----:B------:R-:W-:-:S04]  /*0c30*/  IMAD.WIDE.U32 R100, R190, 0x10, R120 ;  /* 0x00000010be647825 */ /* 0x000fc800078e0078 */
[----:B------:R-:W-:Y:S02]  /*0c40*/  IMAD.WIDE.U32 R76, R186, 0x10, R80 ;  /* 0x00000010ba4c7825 */ /* 0x000fe400078e0050 */
[----:B------:R-:W2:Y:S04]  /*0c50*/  LDG.E.128 R100, desc[UR4][R100.64] ;  /* 0x0000000464647981 */ /* 0x000ea8000c1e1d00 */
[----:B------:R-:W2:Y:S01]  /*0c60*/  LDG.E.128 R76, desc[UR4][R76.64] ;  /* 0x000000044c4c7981 */ /* 0x000ea2000c1e1d00 */
[----:B------:R-:W-:Y:S01]  /*0c70*/  IADD3 R185, PT, PT, R194, 0x1680, RZ ;  /* 0x00001680c2b97810 */ /* 0x000fe20007ffe0ff */
[----:B------:R-:W-:-:S04]  /*0c80*/  IMAD.WIDE.U32 R104, R189, 0x10, R120 ;  /* 0x00000010bd687825 */ /* 0x000fc800078e0078 */
[----:B------:R-:W-:Y:S02]  /*0c90*/  IMAD.WIDE.U32 R80, R185, 0x10, R80 ;  /* 0x00000010b9507825 */ /* 0x000fe400078e0050 */
[----:B------:R-:W2:Y:S04]  /*0ca0*/  LDG.E.128 R104, desc[UR4][R104.64] ;  /* 0x0000000468687981 */ /* 0x000ea8000c1e1d00 */
[----:B------:R-:W2:Y:S01]  /*0cb0*/  LDG.E.128 R80, desc[UR4][R80.64] ;  /* 0x0000000450507981 */ /* 0x000ea2000c1e1d00 */
[----:B------:R-:W-:-:S06]  /*0cc0*/  IMAD.WIDE.U32 R108, R188, 0x10, R120 ;  /* 0x00000010bc6c7825 */ /* 0x000fcc00078e0078 */
[----:B------:R-:W2:Y:S01]  /*0cd0*/  LDG.E.128 R108, desc[UR4][R108.64] ;  /* 0x000000046c6c7981 */ /* 0x000ea2000c1e1d00 */
[----:B------:R-:W-:-:S06]  /*0ce0*/  IMAD.WIDE.U32 R112, R187, 0x10, R120 ;  /* 0x00000010bb707825 */ /* 0x000fcc00078e0078 */
[----:B------:R-:W2:Y:S01]  /*0cf0*/  LDG.E.128 R112, desc[UR4][R112.64] ;  /* 0x0000000470707981 */ /* 0x000ea2000c1e1d00 */
[----:B------:R-:W-:-:S06]  /*0d00*/  IMAD.WIDE.U32 R116, R186, 0x10, R120 ;  /* 0x00000010ba747825 */ /* 0x000fcc00078e0078 */
[----:B------:R-:W2:Y:S01]  /*0d10*/  LDG.E.128 R116, desc[UR4][R116.64] ;  /* 0x0000000474747981 */ /* 0x000ea2000c1e1d00 */
[----:B------:R-:W-:-:S06]  /*0d20*/  IMAD.WIDE.U32 R120, R185, 0x10, R120 ;  /* 0x00000010b9787825 */ /* 0x000fcc00078e0078 */
[----:B------:R-:W2:Y:S01]  /*0d30*/  LDG.E.128 R120, desc[UR4][R120.64] ;  /* 0x0000000478787981 */ /* 0x000ea2000c1e1d00 */
[C---:B-----5:R-:W-:Y:S01]  /*0d40*/  FADD R216, -R195.reuse, R44 ;  /* 0x0000002cc3d87221 */ /* 0x060fe20000000100 */
[C---:B------:R-:W-:Y:S01]  /*0d50*/  FADD R214, -R195.reuse, R45 ;  /* 0x0000002dc3d67221 */ /* 0x040fe20000000100 */
[C---:B---3--:R-:W-:Y:S01]  /*0d60*/  FADD R200, -R195.reuse, R52 ;  /* 0x00000034c3c87221 */ /* 0x048fe20000000100 */
[C---:B------:R-:W-:Y:S01]  /*0d70*/  FADD R198, -R195.reuse, R53 ;  /* 0x00000035c3c67221 */ /* 0x040fe20000000100 */
[C---:B----4-:R-:W-:Y:S01]  /*0d80*/  FMUL R52, R180.reuse, R216 ;  /* 0x000000d8b4347220 */ /* 0x050fe20000400000 */
[C---:B------:R-:W-:Y:S01]  /*0d90*/  FADD R212, -R195.reuse, R46 ;  /* 0x0000002ec3d47221 */ /* 0x040fe20000000100 */
[C---:B------:R-:W-:Y:S01]  /*0da0*/  FMUL R53, R180.reuse, R214 ;  /* 0x000000d6b4357220 */ /* 0x040fe20000400000 */
[C---:B------:R-:W-:Y:S01]  /*0db0*/  FADD R208, -R195.reuse, R47 ;  /* 0x0000002fc3d07221 */ /* 0x040fe20000000100 */
[C---:B--2---:R-:W-:Y:S01]  /*0dc0*/  FADD R202, -R195.reuse, R51 ;  /* 0x00000033c3ca7221 */ /* 0x044fe20000000100 */
[C---:B------:R-:W-:Y:S01]  /*0dd0*/  FADD R51, -R195.reuse, R54 ;  /* 0x00000036c3337221 */ /* 0x040fe20000000100 */
[----:B------:R-:W-:Y:S01]  /*0de0*/  FMUL R54, R180, R212 ;  /* 0x000000d4b4367220 */ /* 0x000fe20000400000 */
[----:B------:R-:W-:Y:S01]  /*0df0*/  FADD R47, -R195, R58 ;  /* 0x0000003ac32f7221 */ /* 0x000fe20000000100 */
[C---:B------:R-:W-:Y:S01]  /*0e00*/  FADD R161, R84.reuse, R161 ;  /* 0x000000a154a17221 */ /* 0x040fe20000000000 */
[----:B------:R-:W-:Y:S01]  /*0e10*/  FFMA R178, R84, R52, R178 ;  /* 0x0000003454b27223 */ /* 0x000fe200000000b2 */
[----:B------:R-:W-:Y:S01]  /*0e20*/  FMUL R84, R218, R84 ;  /* 0x00000054da547220 */ /* 0x000fe20000400000 */
[C---:B------:R-:W-:Y:S01]  /*0e30*/  FADD R159, R85.reuse, R159 ;  /* 0x0000009f559f7221 */ /* 0x040fe20000000000 */
[----:B------:R-:W-:Y:S01]  /*0e40*/  FFMA R160, R85, R53, R160 ;  /* 0x0000003555a07223 */ /* 0x000fe200000000a0 */
[----:B------:R-:W-:Y:S01]  /*0e50*/  FMUL R85, R252, R85 ;  /* 0x00000055fc557220 */ /* 0x000fe20000400000 */
[----:B------:R-:W-:Y:S01]  /*0e60*/  FADD R58, RZ, R84 ;  /* 0x00000054ff3a7221 */ /* 0x000fe20000000000 */
[C---:B------:R-:W-:Y:S01]  /*0e70*/  FADD R204, -R195.reuse, R49 ;  /* 0x00000031c3cc7221 */ /* 0x040fe20000000100 */
[C---:B------:R-:W-:Y:S01]  /*0e80*/  FADD R210, -R195.reuse, R48 ;  /* 0x00000030c3d27221 */ /* 0x040fe20000000100 */
[C---:B------:R-:W-:Y:S01]  /*0e90*/  FADD R49, -R195.reuse, R56 ;  /* 0x00000038c3317221 */ /* 0x040fe20000000100 */
[----:B------:R-:W-:Y:S01]  /*0ea0*/  FADD R48, -R195, R57 ;  /* 0x00000039c3307221 */ /* 0x000fe20000000100 */
[C---:B------:R-:W-:Y:S01]  /*0eb0*/  FADD R157, R86.reuse, R157 ;  /* 0x0000009d569d7221 */ /* 0x040fe20000000000 */
[----:B------:R-:W-:Y:S01]  /*0ec0*/  FFMA R158, R86, R54, R158 ;  /* 0x00000036569e7223 */ /* 0x000fe2000000009e */
[----:B------:R-:W-:Y:S01]  /*0ed0*/  FMUL R56, R180, R208 ;  /* 0x000000d0b4387220 */ /* 0x000fe20000400000 */
[----:B------:R-:W-:Y:S01]  /*0ee0*/  FMUL R86, R251, R86 ;  /* 0x00000056fb567220 */ /* 0x000fe20000400000 */
[----:B------:R-:W-:Y:S01]  /*0ef0*/  FADD R57, R58, R85 ;  /* 0x000000553a397221 */ /* 0x000fe20000000000 */
[C---:B------:R-:W-:Y:S01]  /*0f00*/  FADD R206, -R195.reuse, R50 ;  /* 0x00000032c3ce7221 */ /* 0x040fe20000000100 */
[C---:B------:R-:W-:Y:S01]  /*0f10*/  FADD R50, -R195.reuse, R55 ;  /* 0x00000037c3327221 */ /* 0x040fe20000000100 */
[----:B------:R-:W-:Y:S01]  /*0f20*/  FADD R45, -R195, R60 ;  /* 0x0000003cc32d7221 */ /* 0x000fe20000000100 */
[C---:B------:R-:W-:Y:S01]  /*0f30*/  FADD R155, R87.reuse, R155 ;  /* 0x0000009b579b7221 */ /* 0x040fe20000000000 */
[----:B------:R-:W-:Y:S01]  /*0f40*/  FMUL R55, R180, R210 ;  /* 0x000000d2b4377220 */ /* 0x000fe20000400000 */
[----:B------:R-:W-:Y:S01]  /*0f50*/  FFMA R156, R87, R56, R156 ;  /* 0x00000038579c7223 */ /* 0x000fe2000000009c */
[----:B------:R-:W-:Y:S01]  /*0f60*/  FMUL R87, R250, R87 ;  /* 0x00000057fa577220 */ /* 0x000fe20000400000 */
[----:B------:R-:W-:Y:S01]  /*0f70*/  FADD R60, R57, R86 ;  /* 0x00000056393c7221 */ /* 0x000fe20000000000 */
[----:B------:R-:W-:Y:S01]  /*0f80*/  FADD R46, -R195, R59 ;  /* 0x0000003bc32e7221 */ /* 0x000fe20000000100 */
[C---:B------:R-:W-:Y:S01]  /*0f90*/  FADD R153, R88.reuse, R153 ;  /* 0x0000009958997221 */ /* 0x040fe20000000000 */
[----:B------:R-:W-:Y:S01]  /*0fa0*/  FFMA R154, R88, R55, R154 ;  /* 0x00000037589a7223 */ /* 0x000fe2000000009a */
[----:B------:R-:W-:Y:S01]  /*0fb0*/  FMUL R58, R180, R204 ;  /* 0x000000ccb43a7220 */ /* 0x000fe20000400000 */
[----:B------:R-:W-:Y:S01]  /*0fc0*/  FMUL R88, R249, R88 ;  /* 0x00000058f9587220 */ /* 0x000fe20000400000 */
[----:B------:R-:W-:Y:S01]  /*0fd0*/  FADD R59, R60, R87 ;  /* 0x000000573c3b7221 */ /* 0x000fe20000000000 */
[C---:B------:R-:W-:Y:S01]  /*0fe0*/  FADD R151, R89.reuse, R151 ;  /* 0x0000009759977221 */ /* 0x040fe20000000000 */
[----:B------:R-:W-:Y:S01]  /*0ff0*/  FMUL R57, R180, R206 ;  /* 0x000000ceb4397220 */ /* 0x000fe20000400000 */
[----:B------:R-:W-:Y:S01]  /*1000*/  FFMA R152, R89, R58, R152 ;  /* 0x0000003a59987223 */ /* 0x000fe20000000098 */
[----:B------:R-:W-:Y:S01]  /*1010*/  FMUL R89, R248, R89 ;  /* 0x00000059f8597220 */ /* 0x000fe20000400000 */
[----:B------:R-:W-:Y:S01]  /*1020*/  FADD R60, R59, R88 ;  /* 0x000000583b3c7221 */ /* 0x000fe20000000000 */
[C---:B------:R-:W-:Y:S01]  /*1030*/  FADD R149, R90.reuse, R149 ;  /* 0x000000955a957221 */ /* 0x040fe20000000000 */
[----:B------:R-:W-:Y:S01]  /*1040*/  FFMA R150, R90, R57, R150 ;  /* 0x000000395a967223 */ /* 0x000fe20000000096 */
[----:B------:R-:W-:Y:S01]  /*1050*/  FMUL R90, R247, R90 ;  /* 0x0000005af75a7220 */ /* 0x000fe20000400000 */
[----:B------:R-:W-:Y:S01]  /*1060*/  FADD R59, R60, R89 ;  /* 0x000000593c3b7221 */ /* 0x000fe20000000000 */
[C---:B------:R-:W-:Y:S01]  /*1070*/  FADD R196, -R195.reuse, R62 ;  /* 0x0000003ec3c47221 */ /* 0x040fe20000000100 */
[C---:B------:R-:W-:Y:S01]  /*1080*/  FADD R44, -R195.reuse, R61 ;  /* 0x0000003dc32c7221 */ /* 0x040fe20000000100 */
[----:B------:R-:W-:Y:S01]  /*1090*/  FADD R199, -R195, R64 ;  /* 0x00000040c3c77221 */ /* 0x000fe20000000100 */
[----:B------:R-:W-:Y:S01]  /*10a0*/  FFMA R62, R52, R84, RZ ;  /* 0x00000054343e7223 */ /* 0x000fe200000000ff */
[----:B------:R-:W-:Y:S01]  /*10b0*/  FMUL R61, R246, R91 ;  /* 0x0000005bf63d7220 */ /* 0x000fe20000400000 */
[----:B------:R-:W-:Y:S01]  /*10c0*/  FADD R64, R59, R90 ;  /* 0x0000005a3b407221 */ /* 0x000fe20000000000 */
[----:B------:R-:W-:Y:S01]  /*10d0*/  FADD R197, -R195, R63 ;  /* 0x0000003fc3c57221 */ /* 0x000fe20000000100 */
[----:B------:R-:W-:Y:S01]  /*10e0*/  FFMA R63, R53, R85, R62 ;  /* 0x00000055353f7223 */ /* 0x000fe2000000003e */
[----:B------:R-:W-:Y:S01]  /*10f0*/  FMUL R59, R245, R92 ;  /* 0x0000005cf53b7220 */ /* 0x000fe20000400000 */
[----:B------:R-:W-:Y:S01]  /*1100*/  FADD R64, R64, R61 ;  /* 0x0000003d40407221 */ /* 0x000fe20000000000 */
[C---:B------:R-:W-:Y:S01]  /*1110*/  FADD R201, -R195.reuse, R65 ;  /* 0x00000041c3c97221 */ /* 0x040fe20000000100 */
[----:B------:R-:W-:Y:S01]  /*1120*/  FFMA R63, R54, R86, R63 ;  /* 0x00000056363f7223 */ /* 0x000fe2000000003f */
[----:B------:R-:W-:Y:S01]  /*1130*/  FMUL R65, R244, R93 ;  /* 0x0000005df4417220 */ /* 0x000fe20000400000 */
[----:B------:R-:W-:Y:S01]  /*1140*/  FADD R62, R64, R59 ;  /* 0x0000003b403e7221 */ /* 0x000fe20000000000 */
[C---:B------:R-:W-:Y:S01]  /*1150*/  FADD R203, -R195.reuse, R66 ;  /* 0x00000042c3cb7221 */ /* 0x040fe20000000100 */
[----:B------:R-:W-:Y:S01]  /*1160*/  FADD R209, -R195, R69 ;  /* 0x00000045c3d17221 */ /* 0x000fe20000000100 */
        /* <DEDUP_REMOVED lines=8> */
[----:B------:R-:W-:Y:S01]  /*11f0*/  FADD R211, -R195, R70 ;  /* 0x00000046c3d37221 */ /* 0x000fe20000000100 */
        /* <DEDUP_REMOVED lines=19> */
[C---:B------:R-:W-:Y:S01]  /*1330*/  FMUL R72, R180.reuse, R51 ;  /* 0x00000033b4487220 */ /* 0x040fe20000400000 */
[----:B------:R-:W-:Y:S01]  /*1340*/  FADD R223, -R195, R76 ;  /* 0x0000004cc3df7221 */ /* 0x000fe20000000100 */
[----:B------:R-:W-:Y:S01]  /*1350*/  FFMA R51, R67, R65, R74 ;  /* 0x0000004143337223 */ /* 0x000fe2000000004a */
        /* <DEDUP_REMOVED lines=12> */
[C---:B------:R-:W-:Y:S01]  /*1420*/  FADD R225, -R195.reuse, R77 ;  /* 0x0000004dc3e17221 */ /* 0x040fe20000000100 */
        /* <DEDUP_REMOVED lines=16> */
[C---:B------:R-:W-:Y:S01]  /*1530*/  FADD R147, R91.reuse, R147 ;  /* 0x000000935b937221 */ /* 0x040fe20000000000 */
[----:B------:R-:W-:Y:S01]  /*1540*/  FFMA R148, R91, R60, R148 ;  /* 0x0000003c5b947223 */ /* 0x000fe20000000094 */
[----:B------:R-:W-:Y:S01]  /*1550*/  FADD R232, -R195, R83 ;  /* 0x00000053c3e87221 */ /* 0x000fe20000000100 */
[----:B------:R-:W-:Y:S01]  /*1560*/  FMUL R91, R180, R45 ;  /* 0x0000002db45b7220 */ /* 0x000fe20000400000 */
[----:B------:R-:W-:Y:S01]  /*1570*/  FFMA R46, R82, R70, R51 ;  /* 0x00000046522e7223 */ /* 0x000fe20000000033 */
[----:B------:R-:W-:Y:S01]  /*1580*/  FMUL R83, R183, R106 ;  /* 0x0000006ab7537220 */ /* 0x000fe20000400000 */
[----:B------:R-:W-:Y:S01]  /*1590*/  FADD R50, R50, R81 ;  /* 0x0000005132327221 */ /* 0x000fe20000000000 */
[C---:B------:R-:W-:Y:S01]  /*15a0*/  FADD R143, R93.reuse, R143 ;  /* 0x0000008f5d8f7221 */ /* 0x040fe20000000000 */
[----:B------:R-:W-:Y:S01]  /*15b0*/  FFMA R144, R93, R67, R144 ;  /* 0x000000435d907223 */ /* 0x000fe20000000090 */
[C---:B------:R-:W-:Y:S01]  /*15c0*/  FADD R145, R92.reuse, R145 ;  /* 0x000000915c917221 */ /* 0x040fe20000000000 */
[----:B------:R-:W-:Y:S01]  /*15d0*/  FFMA R146, R92, R63, R146 ;  /* 0x0000003f5c927223 */ /* 0x000fe20000000092 */
        /* <DEDUP_REMOVED lines=67> */
[----:B------:R-:W-:-:S02]  /*1a10*/  FADD R45, R45, R224 ;  /* 0x000000e02d2d7221 */ /* 0x000fc40000000000 */
[----:B------:R-:W-:Y:S01]  /*1a20*/  FFMA R46, R225, R214, R44 ;  /* 0x000000d6e12e7223 */ /* 0x000fe2000000002c */
[C---:B------:R-:W-:Y:S01]  /*1a30*/  FMUL R227, R180.reuse, R227 ;  /* 0x000000e3b4e37220 */ /* 0x040fe20000400000 */
[----:B------:R-:W-:Y:S01]  /*1a40*/  FADD R44, R45, R226 ;  /* 0x000000e22d2c7221 */ /* 0x000fe20000000000 */
[C---:B------:R-:W-:Y:S02]  /*1a50*/  FMUL R228, R180.reuse, R228 ;  /* 0x000000e4b4e47220 */ /* 0x040fe40000400000 */
[----:B------:R-:W-:Y:S02]  /*1a60*/  FFMA R47, R227, R216, R46 ;  /* 0x000000d8e32f7223 */ /* 0x000fe4000000002e */
        /* <DEDUP_REMOVED lines=13> */
[----:B0-----:R-:W-:-:S05]  /*1b40*/  FADD R44, R47, R44 ;  /* 0x0000002c2f2c7221 */ /* 0x001fca0000000000 */
[----:B------:R-:W0:Y:S01]  /*1b50*/  SHFL.DOWN PT, R49, R44, 0x8, 0x1f ;  /* 0x09001f002c317f89 */ /* 0x000e2200000e0000 */
[----:B-1----:R-:W-:-:S05]  /*1b60*/  FADD R46, R45, R46 ;  /* 0x0000002e2d2e7221 */ /* 0x002fca0000000000 */
        /* <DEDUP_REMOVED lines=12> */
[----:B------:R-:W1:Y:S01]  /*1c30*/  SHFL.DOWN PT, R47, R44, 0x1, 0x1f ;  /* 0x08201f002c2f7f89 */ /* 0x000e6200000e0000 */
[----:B------:R-:W-:Y:S01]  /*1c40*/  ISETP.GT.U32.AND P1, PT, R46, 0x4, PT ;  /* 0x000000042e00780c */ /* 0x000fe20003f24070 */
[C---:B------:R-:W-:Y:S01]  /*1c50*/  FADD R139, R95.reuse, R139 ;  /* 0x0000008b5f8b7221 */ /* 0x040fe20000000000 */
[----:B------:R-:W-:Y:S02]  /*1c60*/  FFMA R140, R95, R74, R140 ;  /* 0x0000004a5f8c7223 */ /* 0x000fe4000000008c */
[----:B------:R-:W2:Y:S01]  /*1c70*/  LDC R95, c[0x0][0x380] ;  /* 0x0000e000ff5f7b82 */ /* 0x000ea20000000800 */
[----:B0-----:R-:W-:-:S05]  /*1c80*/  FADD R45, R48, R45 ;  /* 0x0000002d302d7221 */ /* 0x001fca0000000000 */
[----:B------:R-:W0:Y:S01]  /*1c90*/  SHFL.DOWN PT, R46, R45, 0x1, 0x1f ;  /* 0x08201f002d2e7f89 */ /* 0x000e2200000e0000 */
        /* <DEDUP_REMOVED lines=59> */
[----:B-1----:R-:W-:Y:S01]  /*2050*/  FADD R44, R44, R47 ;  /* 0x0000002f2c2c7221 */ /* 0x002fe20000000000 */
        /* <DEDUP_REMOVED lines=10> */
.L_x_2964:
[----:B------:R-:W-:Y:S05]  /*2100*/  BSYNC.RECONVERGENT B0 ;  /* 0x0000000000007941 */ /* 0x000fea0003800200 */
.L_x_2963:
        /* <DEDUP_REMOVED lines=22> */
.L_x_2966:
[----:B------:R-:W-:Y:S05]  /*2270*/  BSYNC.RECONVERGENT B0 ;  /* 0x0000000000007941 */ /* 0x000fea0003800200 */
.L_x_2965:
[----:B------:R-:W-:Y:S05]  /*2280*/  @P3 BRA `(.L_x_2967) ;  /* 0x00000000008c3947 */ /* 0x000fea0003800000 */
[----:B0-----:R-:W0:Y:S01]  /*2290*/  LDC.64 R44, c[0x0][0x3b0] ;  /* 0x0000ec00ff2c7b82 */ /* 0x001e220000000a00 */
[----:B------:R-:W1:Y:S01]  /*22a0*/  S2R R99, SR_CTAID.X ;  /* 0x0000000000637919 */ /* 0x000e620000002500 */
[C---:B------:R-:W-:Y:S01]  /*22b0*/  LOP3.LUT R46, R177.reuse, 0x1, RZ, 0xc0, !PT ;  /* 0x00000001b12e7812 */ /* 0x040fe200078ec0ff */
[----:B------:R-:W2:Y:S01]  /*22c0*/  LDCU.64 UR6, c[0x0][0x3b8] ;  /* 0x00007700ff0677ac */ /* 0x000ea20008000a00 */
[----:B------:R-:W-:Y:S02]  /*22d0*/  LOP3.LUT R48, R177, 0x1, RZ, 0xc0, !PT ;  /* 0x00000001b1307812 */ /* 0x000fe400078ec0ff */
[----:B------:R-:W-:Y:S02]  /*22e0*/  IADD3 R47, PT, PT, -R46, RZ, RZ ;  /* 0x000000ff2e2f7210 */ /* 0x000fe40007ffe1ff */
[----:B------:R-:W-:Y:S02]  /*22f0*/  LEA R97, R2, R2, 0x2 ;  /* 0x0000000202617211 */ /* 0x000fe400078e10ff */
[----:B------:R-:W-:-:S02]  /*2300*/  IADD3 R48, PT, PT, -R48, RZ, RZ ;  /* 0x000000ff30307210 */ /* 0x000fc40007ffe1ff */
[----:B------:R-:W-:Y:S02]  /*2310*/  LOP3.LUT R46, R47, R96, RZ, 0xc0, !PT ;  /* 0x000000602f2e7212 */ /* 0x000fe400078ec0ff */
[----:B------:R-:W-:Y:S02]  /*2320*/  LOP3.LUT R47, R48, R95, RZ, 0xc0, !PT ;  /* 0x0000005f302f7212 */ /* 0x000fe400078ec0ff */
[----:B------:R-:W-:Y:S02]  /*2330*/  IADD3 R97, P2, PT, R97, R46, RZ ;  /* 0x0000002e61617210 */ /* 0x000fe40007f5e0ff */
[----:B------:R-:W-:Y:S02]  /*2340*/  IADD3 R48, P3, PT, R2, R47, RZ ;  /* 0x0000002f02307210 */ /* 0x000fe40007f7e0ff */
[----:B------:R-:W-:Y:S02]  /*2350*/  IADD3.X R98, PT, PT, RZ, RZ, RZ, P2, !PT ;  /* 0x000000ffff627210 */ /* 0x000fe400017fe4ff */
[----:B------:R-:W-:-:S02]  /*2360*/  LEA.HI.X.SX32 R49, R47, RZ, 0x1, P3 ;  /* 0x000000ff2f317211 */ /* 0x000fc400018f0eff */
[C---:B0-----:R-:W-:Y:S02]  /*2370*/  LEA R46, P2, R97.reuse, R44, 0x3 ;  /* 0x0000002c612e7211 */ /* 0x041fe400078418ff */
[C---:B--2---:R-:W-:Y:S02]  /*2380*/  LEA R44, P3, R48.reuse, UR6, 0x2 ;  /* 0x00000006302c7c11 */ /* 0x044fe4000f8610ff */
[----:B------:R-:W-:Y:S01]  /*2390*/  LEA.HI.X R47, R97, R45, R98, 0x3, P2 ;  /* 0x0000002d612f7211 */ /* 0x000fe200010f1c62 */
[----:B------:R-:W-:Y:S01]  /*23a0*/  HFMA2 R97, -RZ, RZ, 0, 5.9604644775390625e-08 ;  /* 0x00000001ff617431 */ /* 0x000fe200000001ff */
[----:B------:R-:W-:Y:S02]  /*23b0*/  ISETP.GT.U32.AND P2, PT, R177, 0x1, PT ;  /* 0x00000001b100780c */ /* 0x000fe40003f44070 */
[----:B------:R-:W-:Y:S01]  /*23c0*/  LEA.HI.X R45, R48, UR7, R49, 0x2, P3 ;  /* 0x00000007302d7c11 */ /* 0x000fe200098f1431 */
[----:B-1----:R-:W-:-:S04]  /*23d0*/  IMAD R99, R2, -0x5, R99 ;  /* 0xfffffffb02637824 */ /* 0x002fc800078e0263 */
        /* <DEDUP_REMOVED lines=9> */
.L_x_2968:
[----:B0-----:R-:W2:Y:S04]  /*2470*/  LDG.E.STRONG.GPU R46, desc[UR4][R44.64] ;  /* 0x000000042c2e7981 */ /* 0x001ea8000c1ef900 */
[----:B--2---:R-:W-:Y:S01]  /*2480*/  CCTL.IVALL ;  /* 0x00000000ff00798f */ /* 0x004fe20002000000 */
[----:B------:R-:W-:Y:S05]  /*2490*/  YIELD ;  /* 0x0000000000007946 */ /* 0x000fea0003800000 */
[----:B------:R-:W-:-:S13]  /*24a0*/  ISETP.NE.AND P2, PT, R46, R97, PT ;  /* 0x000000612e00720c */ /* 0x000fda0003f45270 */
[----:B------:R-:W-:Y:S05]  /*24b0*/  @P2 BRA `(.L_x_2968) ;  /* 0xfffffffc00ec2947 */ /* 0x000fea000383ffff */
.L_x_2967:
        /* <DEDUP_REMOVED lines=147> */
[C---:B------:R-:W-:Y:S01]  /*2df0*/  FMUL R44, R180.reuse, R47 ;  /* 0x0000002fb42c7220 */ /* 0x040fe20000400000 */
[C---:B------:R-:W-:Y:S01]  /*2e00*/  FMUL R45, R180.reuse, R85 ;  /* 0x00000055b42d7220 */ /* 0x040fe20000400000 */
[----:B------:R-:W-:Y:S01]  /*2e10*/  FMUL R47, R180, R87 ;  /* 0x00000057b42f7220 */ /* 0x000fe20000400000 */
[----:B------:R-:W-:Y:S01]  /*2e20*/  FADD R227, R216, -R227 ;  /* 0x800000e3d8e37221 */ /* 0x000fe20000000000 */
[----:B------:R-:W-:Y:S01]  /*2e30*/  FADD R101, R218, -R101 ;  /* 0x80000065da657221 */ /* 0x000fe20000000000 */
[----:B------:R-:W-:Y:S01]  /*2e40*/  FADD R229, R220, -R229 ;  /* 0x800000e5dce57221 */ /* 0x000fe20000000000 */
[----:B------:R-:W-:Y:S01]  /*2e50*/  FADD R105, R222, -R105 ;  /* 0x80000069de697221 */ /* 0x000fe20000000000 */
[----:B------:R0:W-:Y:S01]  /*2e60*/  STG.E.128 desc[UR4][R74.64], R44 ;  /* 0x0000002c4a007986 */ /* 0x0001e2000c101d04 */
[----:B------:R-:W-:Y:S01]  /*2e70*/  FADD R231, R224, -R231 ;  /* 0x800000e7e0e77221 */ /* 0x000fe20000000000 */
[----:B------:R-:W-:Y:S02]  /*2e80*/  FADD R113, R226, -R113 ;  /* 0x80000071e2717221 */ /* 0x000fe40000000000 */
        /* <DEDUP_REMOVED lines=57> */
[----:B0-----:R-:W-:Y:S02]  /*3220*/  MOV R44, R178 ;  /* 0x000000b2002c7202 */ /* 0x001fe40000000f00 */
        /* <DEDUP_REMOVED lines=51> */
.L_x_2962:
        /* <DEDUP_REMOVED lines=22> */
[--C-:B------:R-:W-:Y:S01]  /*36c0*/  IMAD.WIDE.U32 R30, R35, 0x10, R114.reuse ;  /* 0x00000010231e7825 */ /* 0x100fe200078e0072 */
[----:B------:R-:W-:Y:S03]  /*36d0*/  STG.E.128 desc[UR4][R2.64], R48 ;  /* 0x0000003002007986 */ /* 0x000fe6000c101d04 */
[----:B------:R-:W-:Y:S01]  /*36e0*/  IMAD.WIDE.U32 R34, R99, 0x10, R114 ;  /* 0x0000001063227825 */ /* 0x000fe200078e0072 */
[----:B------:R-:W-:Y:S03]  /*36f0*/  STG.E.128 desc[UR4][R28.64], R68 ;  /* 0x000000441c007986 */ /* 0x000fe6000c101d04 */
[C---:B------:R-:W-:Y:S01]  /*3700*/  IMAD.WIDE.U32 R60, R103.reuse, 0x10, R112 ;  /* 0x00000010673c7825 */ /* 0x040fe200078e0070 */
        /* <DEDUP_REMOVED lines=26> */
.L_x_2970:
        /* <DEDUP_REMOVED lines=13> */
.L_x_4873:


//--------------------- .text._ZN18transformer_engine13normalization28ln_bwd_finalize_tuned_kernelINS0_22Kernel_traits_finalizeILj24576E13__nv_bfloat16fS3_fjLj1024ELj4ENS0_18Kernel_traits_baseILj24576ES3_fS3_fjLj1024EEEEEEEvNS0_20BackwardKernelParamsE --------------------------
	.section	.text._ZN18transformer_engine13normalization28ln_bwd_finalize_tuned_kernelINS0_22Kernel_traits_finalizeILj24576E13__nv_bfloat16fS3_fjLj1024ELj4ENS0_18Kernel_traits_baseILj24576ES3_fS3_fjLj1024EEEEEEEvNS0_20BackwardKernelParamsE,"ax",@progbits
	.align	128
        .global         _ZN18transformer_engine13normalization28ln_bwd_finalize_tuned_kernelINS0_22Kernel_traits_finalizeILj24576E13__nv_bfloat16fS3_fjLj1024ELj4ENS0_18Kernel_traits_baseILj24576ES3_fS3_fjLj1024EEEEEEEvNS0_20BackwardKernelParamsE
        .type           _ZN18transformer_engine13normalization28ln_bwd_finalize_tuned_kernelINS0_22Kernel_traits_finalizeILj24576E13__nv_bfloat16fS3_fjLj1024ELj4ENS0_18Kernel_traits_baseILj24576ES3_fS3_fjLj1024EEEEEEEvNS0_20BackwardKernelParamsE,@function
        .size           _ZN18transformer_engine13normalization28ln_bwd_finalize_tuned_kernelINS0_22Kernel_traits_finalizeILj24576E13__nv_bfloat16fS3_fjLj1024ELj4ENS0_18Kernel_traits_baseILj24576ES3_fS3_fjLj1024EEEEEEEvNS0_20BackwardKernelParamsE,(.L_x_4874 - _ZN18transformer_engine13normalization28ln_bwd_finalize_tuned_kernelINS0_22Kernel_traits_finalizeILj24576E13__nv_bfloat16fS3_fjLj1024ELj4ENS0_18Kernel_traits_baseILj24576ES3_fS3_fjLj1024EEEEEEEvNS0_20BackwardKernelParamsE)
        .other          _ZN18transformer_engine13normalization28ln_bwd_finalize_tuned_kernelINS0_22Kernel_traits_finalizeILj24576E13__nv_bfloat16fS3_fjLj1024ELj4ENS0_18Kernel_traits_baseILj24576ES3_fS3_fjLj1024EEEEEEEvNS0_20BackwardKernelParamsE,@"STO_CUDA_ENTRY STV_DEFAULT"
_ZN18transformer_engine13normalization28ln_bwd_finalize_tuned_kernelINS0_22Kernel_traits_finalizeILj24576E13__nv_bfloat16fS3_fjLj1024ELj4ENS0_18Kernel_traits_baseILj24576ES3_fS3_fjLj1024EEEEEEEvNS0_20BackwardKernelParamsE:
.text._ZN18transformer_engine13normalization28ln_bwd_finalize_tuned_kernelINS0_22Kernel_traits_finalizeILj24576E13__nv_bfloat16fS3_fjLj1024ELj4ENS0_18Kernel_traits_baseILj24576ES3_fS3_fjLj1024EEEEEEEvNS0_20BackwardKernelParamsE:
        /* <DEDUP_REMOVED lines=35> */
.L_x_2975:
        /* <DEDUP_REMOVED lines=118> */
.L_x_2974:
[----:B------:R-:W-:Y:S05]  /*0990*/  BSYNC.RECONVERGENT B1 ;  /* 0x0000000000017941 */ /* 0x000fea0003800200 */
.L_x_2973:
        /* <DEDUP_REMOVED lines=65> */
.L_x_2977:
[----:B------:R-:W-:Y:S05]  /*0db0*/  BSYNC.RECONVERGENT B1 ;  /* 0x0000000000017941 */ /* 0x000fea0003800200 */
.L_x_2976:
        /* <DEDUP_REMOVED lines=37> */
.L_x_2979:
[----:B------:R-:W-:Y:S05]  /*1010*/  BSYNC.RECONVERGENT B1 ;  /* 0x0000000000017941 */ /* 0x000fea0003800200 */
.L_x_2978:
[----:B------:R-:W-:Y:S05]  /*1020*/  @!P1 BRA `(.L_x_2972) ;  /* 0x00000000003c9947 */ /* 0x000fea0003800000 */
[----:B------:R-:W0:Y:S01]  /*1030*/  LDC.64 R6, c[0x0][0x3d8] ;  /* 0x0000f600ff067b82 */ /* 0x000e220000000a00 */
[----:B------:R-:W-:Y:S01]  /*1040*/  IMAD R2, R15, 0x6000, R11 ;  /* 0x000060000f027824 */ /* 0x000fe200078e020b */
[----:B------:R-:W-:-:S04]  /*1050*/  IADD3 R24, PT, PT, -R24, RZ, RZ ;  /* 0x000000ff18187210 */ /* 0x000fc80007ffe1ff */
[----:B------:R-:W-:Y:S02]  /*1060*/  IADD3 R11, PT, PT, R13, R2, RZ ;  /* 0x000000020d0b7210 */ /* 0x000fe40007ffe0ff */
[----:B------:R-:W1:Y:S05]  /*1070*/  LDC.64 R8, c[0x0][0x3e0] ;  /* 0x0000f800ff087b82 */ /* 0x000e6a0000000a00 */
.L_x_2980:
        /* <DEDUP_REMOVED lines=10> */
.L_x_2972:
[----:B------:R-:W-:Y:S05]  /*1120*/  BSYNC.RECONVERGENT B0 ;  /* 0x0000000000007941 */ /* 0x000fea0003800200 */
.L_x_2971:
        /* <DEDUP_REMOVED lines=55> */
.L_x_2981:
        /* <DEDUP_REMOVED lines=14> */
.L_x_4874:


//--------------------- .text._ZN18transformer_engine13normalization19ln_bwd_tuned_kernelINS0_13Kernel_traitsI13__nv_bfloat16fS3_fjLj24576ELj4ELj1ELj8ELj16ENS0_18Kernel_traits_baseILj24576ES3_fS3_fjLj256EEEEEEEvNS0_20BackwardKernelParamsE --------------------------
	.section	.text._ZN18transformer_engine13normalization19ln_bwd_tuned_kernelINS0_13Kernel_traitsI13__nv_bfloat16fS3_fjLj24576ELj4ELj1ELj8ELj16ENS0_18Kernel_traits_baseILj24576ES3_fS3_fjLj256EEEEEEEvNS0_20BackwardKernelParamsE,"ax",@progbits
	.align	128
        .global         _ZN18transformer_engine13normalization19ln_bwd_tuned_kernelINS0_13Kernel_traitsI13__nv_bfloat16fS3_fjLj24576ELj4ELj1ELj8ELj16ENS0_18Kernel_traits_baseILj24576ES3_fS3_fjLj256EEEEEEEvNS0_20BackwardKernelParamsE
        .type           _ZN18transformer_engine13normalization19ln_bwd_tuned_kernelINS0_13Kernel_traitsI13__nv_bfloat16fS3_fjLj24576ELj4ELj1ELj8ELj16ENS0_18Kernel_traits_baseILj24576ES3_fS3_fjLj256EEEEEEEvNS0_20BackwardKernelParamsE,@function
        .size           _ZN18transformer_engine13normalization19ln_bwd_tuned_kernelINS0_13Kernel_traitsI13__nv_bfloat16fS3_fjLj24576ELj4ELj1ELj8ELj16ENS0_18Kernel_traits_baseILj24576ES3_fS3_fjLj256EEEEEEEvNS0_20BackwardKernelParamsE,(.L_x_4875 - _ZN18transformer_engine13normalization19ln_bwd_tuned_kernelINS0_13Kernel_traitsI13__nv_bfloat16fS3_fjLj24576ELj4ELj1ELj8ELj16ENS0_18Kernel_traits_baseILj24576ES3_fS3_fjLj256EEEEEEEvNS0_20BackwardKernelParamsE)
        .other          _ZN18transformer_engine13normalization19ln_bwd_tuned_kernelINS0_13Kernel_traitsI13__nv_bfloat16fS3_fjLj24576ELj4ELj1ELj8ELj16ENS0_18Kernel_traits_baseILj24576ES3_fS3_fjLj256EEEEEEEvNS0_20BackwardKernelParamsE,@"STO_CUDA_ENTRY STV_DEFAULT"
_ZN18transformer_engine13normalization19ln_bwd_tuned_kernelINS0_13Kernel_traitsI13__nv_bfloat16fS3_fjLj24576ELj4ELj1ELj8ELj16ENS0_18Kernel_traits_baseILj24576ES3_fS3_fjLj256EEEEEEEvNS0_20BackwardKernelParamsE:
.text._ZN18transformer_engine13normalization19ln_bwd_tuned_kernelINS0_13Kernel_traitsI13__nv_bfloat16fS3_fjLj24576ELj4ELj1ELj8ELj16ENS0_18Kernel_traits_baseILj24576ES3_fS3_fjLj256EEEEEEEvNS0_20BackwardKernelParamsE:
        /* <DEDUP_REMOVED lines=134> */
.L_x_2989:
        /* <DEDUP_REMOVED lines=279> */
.L_x_2984:
[----:B------:R-:W-:Y:S05]  /*19d0*/  BSYNC.RECONVERGENT B0 ;  /* 0x0000000000007941 */ /* 0x000fea0003800200 */
.L_x_2983:
        /* <DEDUP_REMOVED lines=36> */
.L_x_2986:
[----:B------:R-:W-:Y:S05]  /*1c20*/  BSYNC.RECONVERGENT B0 ;  /* 0x0000000000007941 */ /* 0x000fea0003800200 */
.L_x_2985:
        /* <DEDUP_REMOVED lines=32> */
.L_x_2988:
[----:B0-----:R-:W2:Y:S04]  /*1e30*/  LDG.E.STRONG.GPU R4, desc[UR4][R2.64] ;  /* 0x0000000402047981 */ /* 0x001ea8000c1ef900 */
[----:B--2---:R-:W-:Y:S01]  /*1e40*/  CCTL.IVALL ;  /* 0x00000000ff00798f */ /* 0x004fe20002000000 */
[----:B------:R-:W-:Y:S05]  /*1e50*/  YIELD ;  /* 0x0000000000007946 */ /* 0x000fea0003800000 */
[----:B------:R-:W-:-:S13]  /*1e60*/  ISETP.NE.AND P2, PT, R4, R9, PT ;  /* 0x000000090400720c */ /* 0x000fda0003f45270 */
[----:B------:R-:W-:Y:S05]  /*1e70*/  @P2 BRA `(.L_x_2988) ;  /* 0xfffffffc00ec2947 */ /* 0x000fea000383ffff */
.L_x_2987:
        /* <DEDUP_REMOVED lines=43> */
[----:B------:R-:W-:Y:S01]  /*2130*/  FMUL R6, R5, 4.0690105379326269031e-05 ;  /* 0x382aaaab05067820 */ /* 0x000fe20000400000 */
[----:B------:R-:W0:Y:S01]  /*2140*/  LDC.64 R2, c[0x0][0x3e8] ;  /* 0x0000fa00ff027b82 */ /* 0x000e220000000a00 */
[----:B------:R-:W-:-:S04]  /*2150*/  FMUL R5, R4, 4.0690105379326269031e-05 ;  /* 0x382aaaab04057820 */ /* 0x000fc80000400000 */
        /* <DEDUP_REMOVED lines=132> */
.L_x_2982:
        /* <DEDUP_REMOVED lines=31> */
.L_x_2990:
        /* <DEDUP_REMOVED lines=15> */
.L_x_4875:


//--------------------- .text._ZN18transformer_engine13normalization28ln_bwd_finalize_tuned_kernelINS0_22Kernel_traits_finalizeILj24576E13__nv_bfloat16S3_S3_fjLj1024ELj4ENS0_18Kernel_traits_baseILj24576ES3_S3_S3_fjLj1024EEEEEEEvNS0_20BackwardKernelParamsE --------------------------
	.section	.text._ZN18transformer_engine13normalization28ln_bwd_finalize_tuned_kernelINS0_22Kernel_traits_finalizeILj24576E13__nv_bfloat16S3_S3_fjLj1024ELj4ENS0_18Kernel_traits_baseILj24576ES3_S3_S3_fjLj1024EEEEEEEvNS0_20BackwardKernelParamsE,"ax",@progbits
	.align	128
        .global         _ZN18transformer_engine13normalization28ln_bwd_finalize_tuned_kernelINS0_22Kernel_traits_finalizeILj24576E13__nv_bfloat16S3_S3_fjLj1024ELj4ENS0_18Kernel_traits_baseILj24576ES3_S3_S3_fjLj1024EEEEEEEvNS0_20BackwardKernelParamsE
        .type           _ZN18transformer_engine13normalization28ln_bwd_finalize_tuned_kernelINS0_22Kernel_traits_finalizeILj24576E13__nv_bfloat16S3_S3_fjLj1024ELj4ENS0_18Kernel_traits_baseILj24576ES3_S3_S3_fjLj1024EEEEEEEvNS0_20BackwardKernelParamsE,@function
        .size           _ZN18transformer_engine13normalization28ln_bwd_finalize_tuned_kernelINS0_22Kernel_traits_finalizeILj24576E13__nv_bfloat16S3_S3_fjLj1024ELj4ENS0_18Kernel_traits_baseILj24576ES3_S3_S3_fjLj1024EEEEEEEvNS0_20BackwardKernelParamsE,(.L_x_4876 - _ZN18transformer_engine13normalization28ln_bwd_finalize_tuned_kernelINS0_22Kernel_traits_finalizeILj24576E13__nv_bfloat16S3_S3_fjLj1024ELj4ENS0_18Kernel_traits_baseILj24576ES3_S3_S3_fjLj1024EEEEEEEvNS0_20BackwardKernelParamsE)
        .other          _ZN18transformer_engine13normalization28ln_bwd_finalize_tuned_kernelINS0_22Kernel_traits_finalizeILj24576E13__nv_bfloat16S3_S3_fjLj1024ELj4ENS0_18Kernel_traits_baseILj24576ES3_S3_S3_fjLj1024EEEEEEEvNS0_20BackwardKernelParamsE,@"STO_CUDA_ENTRY STV_DEFAULT"
_ZN18transformer_engine13normalization28ln_bwd_finalize_tuned_kernelINS0_22Kernel_traits_finalizeILj24576E13__nv_bfloat16S3_S3_fjLj1024ELj4ENS0_18Kernel_traits_baseILj24576ES3_S3_S3_fjLj1024EEEEEEEvNS0_20BackwardKernelParamsE:
.text._ZN18transformer_engine13normalization28ln_bwd_finalize_tuned_kernelINS0_22Kernel_traits_finalizeILj24576E13__nv_bfloat16S3_S3_fjLj1024ELj4ENS0_18Kernel_traits_baseILj24576ES3_S3_S3_fjLj1024EEEEEEEvNS0_20BackwardKernelParamsE:
        /* <DEDUP_REMOVED lines=35> */
.L_x_2995:
        /* <DEDUP_REMOVED lines=118> */
.L_x_2994:
[----:B------:R-:W-:Y:S05]  /*0990*/  BSYNC.RECONVERGENT B1 ;  /* 0x0000000000017941 */ /* 0x000fea0003800200 */
.L_x_2993:
        /* <DEDUP_REMOVED lines=65> */
.L_x_2997:
[----:B------:R-:W-:Y:S05]  /*0db0*/  BSYNC.RECONVERGENT B1 ;  /* 0x0000000000017941 */ /* 0x000fea0003800200 */
.L_x_2996:
        /* <DEDUP_REMOVED lines=37> */
.L_x_2999:
[----:B------:R-:W-:Y:S05]  /*1010*/  BSYNC.RECONVERGENT B1 ;  /* 0x0000000000017941 */ /* 0x000fea0003800200 */
.L_x_2998:
[----:B------:R-:W-:Y:S05]  /*1020*/  @!P1 BRA `(.L_x_2992) ;  /* 0x00000000003c9947 */ /* 0x000fea0003800000 */
[----:B------:R-:W0:Y:S01]  /*1030*/  LDC.64 R6, c[0x0][0x3d8] ;  /* 0x0000f600ff067b82 */ /* 0x000e220000000a00 */
[----:B------:R-:W-:Y:S01]  /*1040*/  IMAD R2, R15, 0x6000, R11 ;  /* 0x000060000f027824 */ /* 0x000fe200078e020b */
[----:B------:R-:W-:-:S04]  /*1050*/  IADD3 R24, PT, PT, -R24, RZ, RZ ;  /* 0x000000ff18187210 */ /* 0x000fc80007ffe1ff */
[----:B------:R-:W-:Y:S02]  /*1060*/  IADD3 R11, PT, PT, R13, R2, RZ ;  /* 0x000000020d0b7210 */ /* 0x000fe40007ffe0ff */
[----:B------:R-:W1:Y:S05]  /*1070*/  LDC.64 R8, c[0x0][0x3e0] ;  /* 0x0000f800ff087b82 */ /* 0x000e6a0000000a00 */
.L_x_3000:
        /* <DEDUP_REMOVED lines=10> */
.L_x_2992:
[----:B------:R-:W-:Y:S05]  /*1120*/  BSYNC.RECONVERGENT B0 ;  /* 0x0000000000007941 */ /* 0x000fea0003800200 */
.L_x_2991:
        /* <DEDUP_REMOVED lines=55> */
.L_x_3001:
        /* <DEDUP_REMOVED lines=14> */
.L_x_4876:


//--------------------- .text._ZN18transformer_engine13normalization19ln_bwd_tuned_kernelINS0_13Kernel_traitsI13__nv_bfloat16S3_S3_fjLj24576ELj4ELj1ELj8ELj16ENS0_18Kernel_traits_baseILj24576ES3_S3_S3_fjLj256EEEEEEEvNS0_20BackwardKernelParamsE --------------------------
	.section	.text._ZN18transformer_engine13normalization19ln_bwd_tuned_kernelINS0_13Kernel_traitsI13__nv_bfloat16S3_S3_fjLj24576ELj4ELj1ELj8ELj16ENS0_18Kernel_traits_baseILj24576ES3_S3_S3_fjLj256EEEEEEEvNS0_20BackwardKernelParamsE,"ax",@progbits
	.align	128
        .global         _ZN18transformer_engine13normalization19ln_bwd_tuned_kernelINS0_13Kernel_traitsI13__nv_bfloat16S3_S3_fjLj24576ELj4ELj1ELj8ELj16ENS0_18Kernel_traits_baseILj24576ES3_S3_S3_fjLj256EEEEEEEvNS0_20BackwardKernelParamsE
        .type           _ZN18transformer_engine13normalization19ln_bwd_tuned_kernelINS0_13Kernel_traitsI13__nv_bfloat16S3_S3_fjLj24576ELj4ELj1ELj8ELj16ENS0_18Kernel_traits_baseILj24576ES3_S3_S3_fjLj256EEEEEEEvNS0_20BackwardKernelParamsE,@function
        .size           _ZN18transformer_engine13normalization19ln_bwd_tuned_kernelINS0_13Kernel_traitsI13__nv_bfloat16S3_S3_fjLj24576ELj4ELj1ELj8ELj16ENS0_18Kernel_traits_baseILj24576ES3_S3_S3_fjLj256EEEEEEEvNS0_20BackwardKernelParamsE,(.L_x_4877 - _ZN18transformer_engine13normalization19ln_bwd_tuned_kernelINS0_13Kernel_traitsI13__nv_bfloat16S3_S3_fjLj24576ELj4ELj1ELj8ELj16ENS0_18Kernel_traits_baseILj24576ES3_S3_S3_fjLj256EEEEEEEvNS0_20BackwardKernelParamsE)
        .other          _ZN18transformer_engine13normalization19ln_bwd_tuned_kernelINS0_13Kernel_traitsI13__nv_bfloat16S3_S3_fjLj24576ELj4ELj1ELj8ELj16ENS0_18Kernel_traits_baseILj24576ES3_S3_S3_fjLj256EEEEEEEvNS0_20BackwardKernelParamsE,@"STO_CUDA_ENTRY STV_DEFAULT"
_ZN18transformer_engine13normalization19ln_bwd_tuned_kernelINS0_13Kernel_traitsI13__nv_bfloat16S3_S3_fjLj24576ELj4ELj1ELj8ELj16ENS0_18Kernel_traits_baseILj24576ES3_S3_S3_fjLj256EEEEEEEvNS0_20BackwardKernelParamsE:
.text._ZN18transformer_engine13normalization19ln_bwd_tuned_kernelINS0_13Kernel_traitsI13__nv_bfloat16S3_S3_fjLj24576ELj4ELj1ELj8ELj16ENS0_18Kernel_traits_baseILj24576ES3_S3_S3_fjLj256EEEEEEEvNS0_20BackwardKernelParamsE:
        /* <DEDUP_REMOVED lines=134> */
.L_x_3009:
        /* <DEDUP_REMOVED lines=303> */
.L_x_3004:
[----:B------:R-:W-:Y:S05]  /*1b50*/  BSYNC.RECONVERGENT B0 ;  /* 0x0000000000007941 */ /* 0x000fea0003800200 */
.L_x_3003:
        /* <DEDUP_REMOVED lines=36> */
.L_x_3006:
[----:B------:R-:W-:Y:S05]  /*1da0*/  BSYNC.RECONVERGENT B0 ;  /* 0x0000000000007941 */ /* 0x000fea0003800200 */
.L_x_3005:
        /* <DEDUP_REMOVED lines=32> */
.L_x_3008:
[----:B0-----:R-:W2:Y:S04]  /*1fb0*/  LDG.E.STRONG.GPU R4, desc[UR4][R2.64] ;  /* 0x0000000402047981 */ /* 0x001ea8000c1ef900 */
[----:B--2---:R-:W-:Y:S01]  /*1fc0*/  CCTL.IVALL ;  /* 0x00000000ff00798f */ /* 0x004fe20002000000 */
[----:B------:R-:W-:Y:S05]  /*1fd0*/  YIELD ;  /* 0x0000000000007946 */ /* 0x000fea0003800000 */
[----:B------:R-:W-:-:S13]  /*1fe0*/  ISETP.NE.AND P2, PT, R4, R9, PT ;  /* 0x000000090400720c */ /* 0x000fda0003f45270 */
[----:B------:R-:W-:Y:S05]  /*1ff0*/  @P2 BRA `(.L_x_3008) ;  /* 0xfffffffc00ec2947 */ /* 0x000fea000383ffff */
.L_x_3007:
        /* <DEDUP_REMOVED lines=44> */
[----:B------:R-:W-:-:S04]  /*22c0*/  FMUL R4, R4, 4.0690105379326269031e-05 ;  /* 0x382aaaab04047820 */ /* 0x000fc80000400000 */
        /* <DEDUP_REMOVED lines=138> */
.L_x_3002:
        /* <DEDUP_REMOVED lines=25> */
.L_x_3010:
        /* <DEDUP_REMOVED lines=16> */
.L_x_4877:


//--------------------- .text._ZN18transformer_engine13normalization28ln_bwd_finalize_tuned_kernelINS0_22Kernel_traits_finalizeILj24576E6__halffS3_fjLj1024ELj4ENS0_18Kernel_traits_baseILj24576ES3_fS3_fjLj1024EEEEEEEvNS0_20BackwardKernelParamsE --------------------------
	.section	.text._ZN18transformer_engine13normalization28ln_bwd_finalize_tuned_kernelINS0_22Kernel_traits_finalizeILj24576E6__halffS3_fjLj1024ELj4ENS0_18Kernel_traits_baseILj24576ES3_fS3_fjLj1024EEEEEEEvNS0_20BackwardKernelParamsE,"ax",@progbits
	.align	128
        .global         _ZN18transformer_engine13normalization28ln_bwd_finalize_tuned_kernelINS0_22Kernel_traits_finalizeILj24576E6__halffS3_fjLj1024ELj4ENS0_18Kernel_traits_baseILj24576ES3_fS3_fjLj1024EEEEEEEvNS0_20BackwardKernelParamsE
        .type           _ZN18transformer_engine13normalization28ln_bwd_finalize_tuned_kernelINS0_22Kernel_traits_finalizeILj24576E6__halffS3_fjLj1024ELj4ENS0_18Kernel_traits_baseILj24576ES3_fS3_fjLj1024EEEEEEEvNS0_20BackwardKernelParamsE,@function
        .size           _ZN18transformer_engine13normalization28ln_bwd_finalize_tuned_kernelINS0_22Kernel_traits_finalizeILj24576E6__halffS3_fjLj1024ELj4ENS0_18Kernel_traits_baseILj24576ES3_fS3_fjLj1024EEEEEEEvNS0_20BackwardKernelParamsE,(.L_x_4878 - _ZN18transformer_engine13normalization28ln_bwd_finalize_tuned_kernelINS0_22Kernel_traits_finalizeILj24576E6__halffS3_fjLj1024ELj4ENS0_18Kernel_traits_baseILj24576ES3_fS3_fjLj1024EEEEEEEvNS0_20BackwardKernelParamsE)
        .other          _ZN18transformer_engine13normalization28ln_bwd_finalize_tuned_kernelINS0_22Kernel_traits_finalizeILj24576E6__halffS3_fjLj1024ELj4ENS0_18Kernel_traits_baseILj24576ES3_fS3_fjLj1024EEEEEEEvNS0_20BackwardKernelParamsE,@"STO_CUDA_ENTRY STV_DEFAULT"
_ZN18transformer_engine13normalization28ln_bwd_finalize_tuned_kernelINS0_22Kernel_traits_finalizeILj24576E6__halffS3_fjLj1024ELj4ENS0_18Kernel_traits_baseILj24576ES3_fS3_fjLj1024EEEEEEEvNS0_20BackwardKernelParamsE:
.text._ZN18transformer_engine13normalization28ln_bwd_finalize_tuned_kernelINS0_22Kernel_traits_finalizeILj24576E6__halffS3_fjLj1024ELj4ENS0_18Kernel_traits_baseILj24576ES3_fS3_fjLj1024EEEEEEEvNS0_20BackwardKernelParamsE:
        /* <DEDUP_REMOVED lines=35> */
.L_x_3015:
        /* <DEDUP_REMOVED lines=118> */
.L_x_3014:
[----:B------:R-:W-:Y:S05]  /*0990*/  BSYNC.RECONVERGENT B1 ;  /* 0x0000000000017941 */ /* 0x000fea0003800200 */
.L_x_3013:
        /* <DEDUP_REMOVED lines=65> */
.L_x_3017:
[----:B------:R-:W-:Y:S05]  /*0db0*/  BSYNC.RECONVERGENT B1 ;  /* 0x0000000000017941 */ /* 0x000fea0003800200 */
.L_x_3016:
        /* <DEDUP_REMOVED lines=37> */
.L_x_3019:
[----:B------:R-:W-:Y:S05]  /*1010*/  BSYNC.RECONVERGENT B1 ;  /* 0x0000000000017941 */ /* 0x000fea0003800200 */
.L_x_3018:
[----:B------:R-:W-:Y:S05]  /*1020*/  @!P1 BRA `(.L_x_3012) ;  /* 0x00000000003c9947 */ /* 0x000fea0003800000 */
[----:B------:R-:W0:Y:S01]  /*1030*/  LDC.64 R6, c[0x0][0x3d8] ;  /* 0x0000f600ff067b82 */ /* 0x000e220000000a00 */
[----:B------:R-:W-:Y:S01]  /*1040*/  IMAD R2, R15, 0x6000, R11 ;  /* 0x000060000f027824 */ /* 0x000fe200078e020b */
[----:B------:R-:W-:-:S04]  /*1050*/  IADD3 R24, PT, PT, -R24, RZ, RZ ;  /* 0x000000ff18187210 */ /* 0x000fc80007ffe1ff */
[----:B------:R-:W-:Y:S02]  /*1060*/  IADD3 R11, PT, PT, R13, R2, RZ ;  /* 0x000000020d0b7210 */ /* 0x000fe40007ffe0ff */
[----:B------:R-:W1:Y:S05]  /*1070*/  LDC.64 R8, c[0x0][0x3e0] ;  /* 0x0000f800ff087b82 */ /* 0x000e6a0000000a00 */
.L_x_3020:
        /* <DEDUP_REMOVED lines=10> */
.L_x_3012:
[----:B------:R-:W-:Y:S05]  /*1120*/  BSYNC.RECONVERGENT B0 ;  /* 0x0000000000007941 */ /* 0x000fea0003800200 */
.L_x_3011:
        /* <DEDUP_REMOVED lines=55> */
.L_x_3021:
        /* <DEDUP_REMOVED lines=14> */
.L_x_4878:


//--------------------- .text._ZN18transformer_engine13normalization19ln_bwd_tuned_kernelINS0_13Kernel_traitsI6__halffS3_fjLj24576ELj4ELj1ELj8ELj16ENS0_18Kernel_traits_baseILj24576ES3_fS3_fjLj256EEEEEEEvNS0_20BackwardKernelParamsE --------------------------
	.section	.text._ZN18transformer_engine13normalization19ln_bwd_tuned_kernelINS0_13Kernel_traitsI6__halffS3_fjLj24576ELj4ELj1ELj8ELj16ENS0_18Kernel_traits_baseILj24576ES3_fS3_fjLj256EEEEEEEvNS0_20BackwardKernelParamsE,"ax",@progbits
	.align	128
        .global         _ZN18transformer_engine13normalization19ln_bwd_tuned_kernelINS0_13Kernel_traitsI6__halffS3_fjLj24576ELj4ELj1ELj8ELj16ENS0_18Kernel_traits_baseILj24576ES3_fS3_fjLj256EEEEEEEvNS0_20BackwardKernelParamsE
        .type           _ZN18transformer_engine13normalization19ln_bwd_tuned_kernelINS0_13Kernel_traitsI6__halffS3_fjLj24576ELj4ELj1ELj8ELj16ENS0_18Kernel_traits_baseILj24576ES3_fS3_fjLj256EEEEEEEvNS0_20BackwardKernelParamsE,@function
        .size           _ZN18transformer_engine13normalization19ln_bwd_tuned_kernelINS0_13Kernel_traitsI6__halffS3_fjLj24576ELj4ELj1ELj8ELj16ENS0_18Kernel_traits_baseILj24576ES3_fS3_fjLj256EEEEEEEvNS0_20BackwardKernelParamsE,(.L_x_4879 - _ZN18transformer_engine13normalization19ln_bwd_tuned_kernelINS0_13Kernel_traitsI6__halffS3_fjLj24576ELj4ELj1ELj8ELj16ENS0_18Kernel_traits_baseILj24576ES3_fS3_fjLj256EEEEEEEvNS0_20BackwardKernelParamsE)
        .other          _ZN18transformer_engine13normalization19ln_bwd_tuned_kernelINS0_13Kernel_traitsI6__halffS3_fjLj24576ELj4ELj1ELj8ELj16ENS0_18Kernel_traits_baseILj24576ES3_fS3_fjLj256EEEEEEEvNS0_20BackwardKernelParamsE,@"STO_CUDA_ENTRY STV_DEFAULT"
_ZN18transformer_engine13normalization19ln_bwd_tuned_kernelINS0_13Kernel_traitsI6__halffS3_fjLj24576ELj4ELj1ELj8ELj16ENS0_18Kernel_traits_baseILj24576ES3_fS3_fjLj256EEEEEEEvNS0_20BackwardKernelParamsE:
.text._ZN18transformer_engine13normalization19ln_bwd_tuned_kernelINS0_13Kernel_traitsI6__halffS3_fjLj24576ELj4ELj1ELj8ELj16ENS0_18Kernel_traits_baseILj24576ES3_fS3_fjLj256EEEEEEEvNS0_20BackwardKernelParamsE:
        /* <DEDUP_REMOVED lines=134> */
.L_x_3029:
        /* <DEDUP_REMOVED lines=279> */
.L_x_3024:
[----:B------:R-:W-:Y:S05]  /*19d0*/  BSYNC.RECONVERGENT B0 ;  /* 0x0000000000007941 */ /* 0x000fea0003800200 */
.L_x_3023:
        /* <DEDUP_REMOVED lines=36> */
.L_x_3026:
[----:B------:R-:W-:Y:S05]  /*1c20*/  BSYNC.RECONVERGENT B0 ;  /* 0x0000000000007941 */ /* 0x000fea0003800200 */
.L_x_3025:
        /* <DEDUP_REMOVED lines=32> */
.L_x_3028:
[----:B0-----:R-:W2:Y:S04]  /*1e30*/  LDG.E.STRONG.GPU R4, desc[UR4][R2.64] ;  /* 0x0000000402047981 */ /* 0x001ea8000c1ef900 */
[----:B--2---:R-:W-:Y:S01]  /*1e40*/  CCTL.IVALL ;  /* 0x00000000ff00798f */ /* 0x004fe20002000000 */
[----:B------:R-:W-:Y:S05]  /*1e50*/  YIELD ;  /* 0x0000000000007946 */ /* 0x000fea0003800000 */
[----:B------:R-:W-:-:S13]  /*1e60*/  ISETP.NE.AND P2, PT, R4, R9, PT ;  /* 0x000000090400720c */ /* 0x000fda0003f45270 */
[----:B------:R-:W-:Y:S05]  /*1e70*/  @P2 BRA `(.L_x_3028) ;  /* 0xfffffffc00ec2947 */ /* 0x000fea000383ffff */
.L_x_3027:
        /* <DEDUP_REMOVED lines=178> */
.L_x_3022:
        /* <DEDUP_REMOVED lines=31> */
.L_x_3030:
        /* <DEDUP_REMOVED lines=15> */
.L_x_4879:


//--------------------- .text._ZN18transformer_engine13normalization28ln_bwd_finalize_tuned_kernelINS0_22Kernel_traits_finalizeILj24576E6__halfS3_S3_fjLj1024ELj4ENS0_18Kernel_traits_baseILj24576ES3_S3_S3_fjLj1024EEEEEEEvNS0_20BackwardKernelParamsE --------------------------
	.section	.text._ZN18transformer_engine13normalization28ln_bwd_finalize_tuned_kernelINS0_22Kernel_traits_finalizeILj24576E6__halfS3_S3_fjLj1024ELj4ENS0_18Kernel_traits_baseILj24576ES3_S3_S3_fjLj1024EEEEEEEvNS0_20BackwardKernelParamsE,"ax",@progbits
	.align	128
        .global         _ZN18transformer_engine13normalization28ln_bwd_finalize_tuned_kernelINS0_22Kernel_traits_finalizeILj24576E6__halfS3_S3_fjLj1024ELj4ENS0_18Kernel_traits_baseILj24576ES3_S3_S3_fjLj1024EEEEEEEvNS0_20BackwardKernelParamsE
        .type           _ZN18transformer_engine13normalization28ln_bwd_finalize_tuned_kernelINS0_22Kernel_traits_finalizeILj24576E6__halfS3_S3_fjLj1024ELj4ENS0_18Kernel_traits_baseILj24576ES3_S3_S3_fjLj1024EEEEEEEvNS0_20BackwardKernelParamsE,@function
        .size           _ZN18transformer_engine13normalization28ln_bwd_finalize_tuned_kernelINS0_22Kernel_traits_finalizeILj24576E6__halfS3_S3_fjLj1024ELj4ENS0_18Kernel_traits_baseILj24576ES3_S3_S3_fjLj1024EEEEEEEvNS0_20BackwardKernelParamsE,(.L_x_4880 - _ZN18transformer_engine13normalization28ln_bwd_finalize_tuned_kernelINS0_22Kernel_traits_finalizeILj24576E6__halfS3_S3_fjLj1024ELj4ENS0_18Kernel_traits_baseILj24576ES3_S3_S3_fjLj1024EEEEEEEvNS0_20BackwardKernelParamsE)
        .other          _ZN18transformer_engine13normalization28ln_bwd_finalize_tuned_kernelINS0_22Kernel_traits_finalizeILj24576E6__halfS3_S3_fjLj1024ELj4ENS0_18Kernel_traits_baseILj24576ES3_S3_S3_fjLj1024EEEEEEEvNS0_20BackwardKernelParamsE,@"STO_CUDA_ENTRY STV_DEFAULT"
_ZN18transformer_engine13normalization28ln_bwd_finalize_tuned_kernelINS0_22Kernel_traits_finalizeILj24576E6__halfS3_S3_fjLj1024ELj4ENS0_18Kernel_traits_baseILj24576ES3_S3_S3_fjLj1024EEEEEEEvNS0_20BackwardKernelParamsE:
.text._ZN18transformer_engine13normalization28ln_bwd_finalize_tuned_kernelINS0_22Kernel_traits_finalizeILj24576E6__halfS3_S3_fjLj1024ELj4ENS0_18Kernel_traits_baseILj24576ES3_S3_S3_fjLj1024EEEEEEEvNS0_20BackwardKernelParamsE:
        /* <DEDUP_REMOVED lines=35> */
.L_x_3035:
        /* <DEDUP_REMOVED lines=118> */
.L_x_3034:
[----:B------:R-:W-:Y:S05]  /*0990*/  BSYNC.RECONVERGENT B1 ;  /* 0x0000000000017941 */ /* 0x000fea0003800200 */
.L_x_3033:
        /* <DEDUP_REMOVED lines=65> */
.L_x_3037:
[----:B------:R-:W-:Y:S05]  /*0db0*/  BSYNC.RECONVERGENT B1 ;  /* 0x0000000000017941 */ /* 0x000fea0003800200 */
.L_x_3036:
        /* <DEDUP_REMOVED lines=37> */
.L_x_3039:
[----:B------:R-:W-:Y:S05]  /*1010*/  BSYNC.RECONVERGENT B1 ;  /* 0x0000000000017941 */ /* 0x000fea0003800200 */
.L_x_3038:
[----:B------:R-:W-:Y:S05]  /*1020*/  @!P1 BRA `(.L_x_3032) ;  /* 0x00000000003c9947 */ /* 0x000fea0003800000 */
[----:B------:R-:W0:Y:S01]  /*1030*/  LDC.64 R6, c[0x0][0x3d8] ;  /* 0x0000f600ff067b82 */ /* 0x000e220000000a00 */
[----:B------:R-:W-:Y:S01]  /*1040*/  IMAD R2, R15, 0x6000, R11 ;  /* 0x000060000f027824 */ /* 0x000fe200078e020b */
[----:B------:R-:W-:-:S04]  /*1050*/  IADD3 R24, PT, PT, -R24, RZ, RZ ;  /* 0x000000ff18187210 */ /* 0x000fc80007ffe1ff */
[----:B------:R-:W-:Y:S02]  /*1060*/  IADD3 R11, PT, PT, R13, R2, RZ ;  /* 0x000000020d0b7210 */ /* 0x000fe40007ffe0ff */
[----:B------:R-:W1:Y:S05]  /*1070*/  LDC.64 R8, c[0x0][0x3e0] ;  /* 0x0000f800ff087b82 */ /* 0x000e6a0000000a00 */
.L_x_3040:
        /* <DEDUP_REMOVED lines=10> */
.L_x_3032:
[----:B------:R-:W-:Y:S05]  /*1120*/  BSYNC.RECONVERGENT B0 ;  /* 0x0000000000007941 */ /* 0x000fea0003800200 */
.L_x_3031:
        /* <DEDUP_REMOVED lines=55> */
.L_x_3041:
        /* <DEDUP_REMOVED lines=14> */
.L_x_4880:


//--------------------- .text._ZN18transformer_engine13normalization19ln_bwd_tuned_kernelINS0_13Kernel_traitsI6__halfS3_S3_fjLj24576ELj4ELj1ELj8ELj16ENS0_18Kernel_traits_baseILj24576ES3_S3_S3_fjLj256EEEEEEEvNS0_20BackwardKernelParamsE --------------------------
	.section	.text._ZN18transformer_engine13normalization19ln_bwd_tuned_kernelINS0_13Kernel_traitsI6__halfS3_S3_fjLj24576ELj4ELj1ELj8ELj16ENS0_18Kernel_traits_baseILj24576ES3_S3_S3_fjLj256EEEEEEEvNS0_20BackwardKernelParamsE,"ax",@progbits
	.align	128
        .global         _ZN18transformer_engine13normalization19ln_bwd_tuned_kernelINS0_13Kernel_traitsI6__halfS3_S3_fjLj24576ELj4ELj1ELj8ELj16ENS0_18Kernel_traits_baseILj24576ES3_S3_S3_fjLj256EEEEEEEvNS0_20BackwardKernelParamsE
        .type           _ZN18transformer_engine13normalization19ln_bwd_tuned_kernelINS0_13Kernel_traitsI6__halfS3_S3_fjLj24576ELj4ELj1ELj8ELj16ENS0_18Kernel_traits_baseILj24576ES3_S3_S3_fjLj256EEEEEEEvNS0_20BackwardKernelParamsE,@function
        .size           _ZN18transformer_engine13normalization19ln_bwd_tuned_kernelINS0_13Kernel_traitsI6__halfS3_S3_fjLj24576ELj4ELj1ELj8ELj16ENS0_18Kernel_traits_baseILj24576ES3_S3_S3_fjLj256EEEEEEEvNS0_20BackwardKernelParamsE,(.L_x_4881 - _ZN18transformer_engine13normalization19ln_bwd_tuned_kernelINS0_13Kernel_traitsI6__halfS3_S3_fjLj24576ELj4ELj1ELj8ELj16ENS0_18Kernel_traits_baseILj24576ES3_S3_S3_fjLj256EEEEEEEvNS0_20BackwardKernelParamsE)
        .other          _ZN18transformer_engine13normalization19ln_bwd_tuned_kernelINS0_13Kernel_traitsI6__halfS3_S3_fjLj24576ELj4ELj1ELj8ELj16ENS0_18Kernel_traits_baseILj24576ES3_S3_S3_fjLj256EEEEEEEvNS0_20BackwardKernelParamsE,@"STO_CUDA_ENTRY STV_DEFAULT"
_ZN18transformer_engine13normalization19ln_bwd_tuned_kernelINS0_13Kernel_traitsI6__halfS3_S3_fjLj24576ELj4ELj1ELj8ELj16ENS0_18Kernel_traits_baseILj24576ES3_S3_S3_fjLj256EEEEEEEvNS0_20BackwardKernelParamsE:
.text._ZN18transformer_engine13normalization19ln_bwd_tuned_kernelINS0_13Kernel_traitsI6__halfS3_S3_fjLj24576ELj4ELj1ELj8ELj16ENS0_18Kernel_traits_baseILj24576ES3_S3_S3_fjLj256EEEEEEEvNS0_20BackwardKernelParamsE:
        /* <DEDUP_REMOVED lines=120> */
.L_x_3049:
        /* <DEDUP_REMOVED lines=279> */
.L_x_3044:
[----:B------:R-:W-:Y:S05]  /*18f0*/  BSYNC.RECONVERGENT B0 ;  /* 0x0000000000007941 */ /* 0x000fea0003800200 */
.L_x_3043:
        /* <DEDUP_REMOVED lines=36> */
.L_x_3046:
[----:B------:R-:W-:Y:S05]  /*1b40*/  BSYNC.RECONVERGENT B0 ;  /* 0x0000000000007941 */ /* 0x000fea0003800200 */
.L_x_3045:
        /* <DEDUP_REMOVED lines=32> */
.L_x_3048:
[----:B0-----:R-:W2:Y:S04]  /*1d50*/  LDG.E.STRONG.GPU R4, desc[UR4][R2.64] ;  /* 0x0000000402047981 */ /* 0x001ea8000c1ef900 */
[----:B--2---:R-:W-:Y:S01]  /*1d60*/  CCTL.IVALL ;  /* 0x00000000ff00798f */ /* 0x004fe20002000000 */
[----:B------:R-:W-:Y:S05]  /*1d70*/  YIELD ;  /* 0x0000000000007946 */ /* 0x000fea0003800000 */
[----:B------:R-:W-:-:S13]  /*1d80*/  ISETP.NE.AND P2, PT, R4, R9, PT ;  /* 0x000000090400720c */ /* 0x000fda0003f45270 */
[----:B------:R-:W-:Y:S05]  /*1d90*/  @P2 BRA `(.L_x_3048) ;  /* 0xfffffffc00ec2947 */ /* 0x000fea000383ffff */
.L_x_3047:
        /* <DEDUP_REMOVED lines=184> */
.L_x_3042:
        /* <DEDUP_REMOVED lines=25> */
.L_x_3050:
        /* <DEDUP_REMOVED lines=13> */
.L_x_4881:


//--------------------- .text._ZN18transformer_engine13normalization28ln_bwd_finalize_tuned_kernelINS0_22Kernel_traits_finalizeILj24576EffffjLj1024ELj4ENS0_18Kernel_traits_baseILj24576EffffjLj1024EEEEEEEvNS0_20BackwardKernelParamsE --------------------------
	.section	.text._ZN18transformer_engine13normalization28ln_bwd_finalize_tuned_kernelINS0_22Kernel_traits_finalizeILj24576EffffjLj1024ELj4ENS0_18Kernel_traits_baseILj24576EffffjLj1024EEEEEEEvNS0_20BackwardKernelParamsE,"ax",@progbits
	.align	128
        .global         _ZN18transformer_engine13normalization28ln_bwd_finalize_tuned_kernelINS0_22Kernel_traits_finalizeILj24576EffffjLj1024ELj4ENS0_18Kernel_traits_baseILj24576EffffjLj1024EEEEEEEvNS0_20BackwardKernelParamsE
        .type           _ZN18transformer_engine13normalization28ln_bwd_finalize_tuned_kernelINS0_22Kernel_traits_finalizeILj24576EffffjLj1024ELj4ENS0_18Kernel_traits_baseILj24576EffffjLj1024EEEEEEEvNS0_20BackwardKernelParamsE,@function
        .size           _ZN18transformer_engine13normalization28ln_bwd_finalize_tuned_kernelINS0_22Kernel_traits_finalizeILj24576EffffjLj1024ELj4ENS0_18Kernel_traits_baseILj24576EffffjLj1024EEEEEEEvNS0_20BackwardKernelParamsE,(.L_x_4882 - _ZN18transformer_engine13normalization28ln_bwd_finalize_tuned_kernelINS0_22Kernel_traits_finalizeILj24576EffffjLj1024ELj4ENS0_18Kernel_traits_baseILj24576EffffjLj1024EEEEEEEvNS0_20BackwardKernelParamsE)
        .other          _ZN18transformer_engine13normalization28ln_bwd_finalize_tuned_kernelINS0_22Kernel_traits_finalizeILj24576EffffjLj1024ELj4ENS0_18Kernel_traits_baseILj24576EffffjLj1024EEEEEEEvNS0_20BackwardKernelParamsE,@"STO_CUDA_ENTRY STV_DEFAULT"
_ZN18transformer_engine13normalization28ln_bwd_finalize_tuned_kernelINS0_22Kernel_traits_finalizeILj24576EffffjLj1024ELj4ENS0_18Kernel_traits_baseILj24576EffffjLj1024EEEEEEEvNS0_20BackwardKernelParamsE:
.text._ZN18transformer_engine13normalization28ln_bwd_finalize_tuned_kernelINS0_22Kernel_traits_finalizeILj24576EffffjLj1024ELj4ENS0_18Kernel_traits_baseILj24576EffffjLj1024EEEEEEEvNS0_20BackwardKernelParamsE:
        /* <DEDUP_REMOVED lines=35> */
.L_x_3055:
        /* <DEDUP_REMOVED lines=118> */
.L_x_3054:
[----:B------:R-:W-:Y:S05]  /*0990*/  BSYNC.RECONVERGENT B1 ;  /* 0x0000000000017941 */ /* 0x000fea0003800200 */
.L_x_3053:
        /* <DEDUP_REMOVED lines=65> */
.L_x_3057:
[----:B------:R-:W-:Y:S05]  /*0db0*/  BSYNC.RECONVERGENT B1 ;  /* 0x0000000000017941 */ /* 0x000fea0003800200 */
.L_x_3056:
        /* <DEDUP_REMOVED lines=37> */
.L_x_3059:
[----:B------:R-:W-:Y:S05]  /*1010*/  BSYNC.RECONVERGENT B1 ;  /* 0x0000000000017941 */ /* 0x000fea0003800200 */
.L_x_3058:
[----:B------:R-:W-:Y:S05]  /*1020*/  @!P1 BRA `(.L_x_3052) ;  /* 0x00000000003c9947 */ /* 0x000fea0003800000 */
[----:B------:R-:W0:Y:S01]  /*1030*/  LDC.64 R6, c[0x0][0x3d8] ;  /* 0x0000f600ff067b82 */ /* 0x000e220000000a00 */
[----:B------:R-:W-:Y:S01]  /*1040*/  IMAD R2, R15, 0x6000, R11 ;  /* 0x000060000f027824 */ /* 0x000fe200078e020b */
[----:B------:R-:W-:-:S04]  /*1050*/  IADD3 R24, PT, PT, -R24, RZ, RZ ;  /* 0x000000ff18187210 */ /* 0x000fc80007ffe1ff */
[----:B------:R-:W-:Y:S02]  /*1060*/  IADD3 R11, PT, PT, R13, R2, RZ ;  /* 0x000000020d0b7210 */ /* 0x000fe40007ffe0ff */
[----:B------:R-:W1:Y:S05]  /*1070*/  LDC.64 R8, c[0x0][0x3e0] ;  /* 0x0000f800ff087b82 */ /* 0x000e6a0000000a00 */
.L_x_3060:
        /* <DEDUP_REMOVED lines=10> */
.L_x_3052:
[----:B------:R-:W-:Y:S05]  /*1120*/  BSYNC.RECONVERGENT B0 ;  /* 0x0000000000007941 */ /* 0x000fea0003800200 */
.L_x_3051:
        /* <DEDUP_REMOVED lines=53> */
.L_x_3061:
        /* <DEDUP_REMOVED lines=16> */
.L_x_4882:


//--------------------- .text._ZN18transformer_engine13normalization19ln_bwd_tuned_kernelINS0_13Kernel_traitsIffffjLj24576ELj4ELj1ELj8ELj16ENS0_18Kernel_traits_baseILj24576EffffjLj256EEEEEEEvNS0_20BackwardKernelParamsE --------------------------
	.section	.text._ZN18transformer_engine13normalization19ln_bwd_tuned_kernelINS0_13Kernel_traitsIffffjLj24576ELj4ELj1ELj8ELj16ENS0_18Kernel_traits_baseILj24576EffffjLj256EEEEEEEvNS0_20BackwardKernelParamsE,"ax",@progbits
	.align	128
        .global         _ZN18transformer_engine13normalization19ln_bwd_tuned_kernelINS0_13Kernel_traitsIffffjLj24576ELj4ELj1ELj8ELj16ENS0_18Kernel_traits_baseILj24576EffffjLj256EEEEEEEvNS0_20BackwardKernelParamsE
        .type           _ZN18transformer_engine13normalization19ln_bwd_tuned_kernelINS0_13Kernel_traitsIffffjLj24576ELj4ELj1ELj8ELj16ENS0_18Kernel_traits_baseILj24576EffffjLj256EEEEEEEvNS0_20BackwardKernelParamsE,@function
        .size           _ZN18transformer_engine13normalization19ln_bwd_tuned_kernelINS0_13Kernel_traitsIffffjLj24576ELj4ELj1ELj8ELj16ENS0_18Kernel_traits_baseILj24576EffffjLj256EEEEEEEvNS0_20BackwardKernelParamsE,(.L_x_4883 - _ZN18transformer_engine13normalization19ln_bwd_tuned_kernelINS0_13Kernel_traitsIffffjLj24576ELj4ELj1ELj8ELj16ENS0_18Kernel_traits_baseILj24576EffffjLj256EEEEEEEvNS0_20BackwardKernelParamsE)
        .other          _ZN18transformer_engine13normalization19ln_bwd_tuned_kernelINS0_13Kernel_traitsIffffjLj24576ELj4ELj1ELj8ELj16ENS0_18Kernel_traits_baseILj24576EffffjLj256EEEEEEEvNS0_20BackwardKernelParamsE,@"STO_CUDA_ENTRY STV_DEFAULT"
_ZN18transformer_engine13normalization19ln_bwd_tuned_kernelINS0_13Kernel_traitsIffffjLj24576ELj4ELj1ELj8ELj16ENS0_18Kernel_traits_baseILj24576EffffjLj256EEEEEEEvNS0_20BackwardKernelParamsE:
.text._ZN18transformer_engine13normalization19ln_bwd_tuned_kernelINS0_13Kernel_traitsIffffjLj24576ELj4ELj1ELj8ELj16ENS0_18Kernel_traits_baseILj24576EffffjLj256EEEEEEEvNS0_20BackwardKernelParamsE:
        /* <DEDUP_REMOVED lines=99> */
.L_x_3069:
        /* <DEDUP_REMOVED lines=243> */
.L_x_3064:
[----:B------:R-:W-:Y:S05]  /*1560*/  BSYNC.RECONVERGENT B0 ;  /* 0x0000000000007941 */ /* 0x000fea0003800200 */
.L_x_3063:
        /* <DEDUP_REMOVED lines=36> */
.L_x_3066:
[----:B------:R-:W-:Y:S05]  /*17b0*/  BSYNC.RECONVERGENT B0 ;  /* 0x0000000000007941 */ /* 0x000fea0003800200 */
.L_x_3065:
        /* <DEDUP_REMOVED lines=32> */
.L_x_3068:
[----:B0-----:R-:W2:Y:S04]  /*19c0*/  LDG.E.STRONG.GPU R6, desc[UR4][R4.64] ;  /* 0x0000000404067981 */ /* 0x001ea8000c1ef900 */
[----:B--2---:R-:W-:Y:S01]  /*19d0*/  CCTL.IVALL ;  /* 0x00000000ff00798f */ /* 0x004fe20002000000 */
[----:B------:R-:W-:Y:S05]  /*19e0*/  YIELD ;  /* 0x0000000000007946 */ /* 0x000fea0003800000 */
[----:B------:R-:W-:-:S13]  /*19f0*/  ISETP.NE.AND P2, PT, R6, R11, PT ;  /* 0x0000000b0600720c */ /* 0x000fda0003f45270 */
[----:B------:R-:W-:Y:S05]  /*1a00*/  @P2 BRA `(.L_x_3068) ;  /* 0xfffffffc00ec2947 */ /* 0x000fea000383ffff */
.L_x_3067:
        /* <DEDUP_REMOVED lines=178> */
.L_x_3062:
        /* <DEDUP_REMOVED lines=31> */
.L_x_3070:
        /* <DEDUP_REMOVED lines=14> */
.L_x_4883:


//--------------------- .text._ZN18transformer_engine13normalization28ln_bwd_finalize_tuned_kernelINS0_22Kernel_traits_finalizeILj20480E13__nv_bfloat16fS3_fjLj1024ELj4ENS0_18Kernel_traits_baseILj20480ES3_fS3_fjLj1024EEEEEEEvNS0_20BackwardKernelParamsE --------------------------
	.section	.text._ZN18transformer_engine13normalization28ln_bwd_finalize_tuned_kernelINS0_22Kernel_traits_finalizeILj20480E13__nv_bfloat16fS3_fjLj1024ELj4ENS0_18Kernel_traits_baseILj20480ES3_fS3_fjLj1024EEEEEEEvNS0_20BackwardKernelParamsE,"ax",@progbits
	.align	128
        .global         _ZN18transformer_engine13normalization28ln_bwd_finalize_tuned_kernelINS0_22Kernel_traits_finalizeILj20480E13__nv_bfloat16fS3_fjLj1024ELj4ENS0_18Kernel_traits_baseILj20480ES3_fS3_fjLj1024EEEEEEEvNS0_20BackwardKernelParamsE
        .type           _ZN18transformer_engine13normalization28ln_bwd_finalize_tuned_kernelINS0_22Kernel_traits_finalizeILj20480E13__nv_bfloat16fS3_fjLj1024ELj4ENS0_18Kernel_traits_baseILj20480ES3_fS3_fjLj1024EEEEEEEvNS0_20BackwardKernelParamsE,@function
        .size           _ZN18transformer_engine13normalization28ln_bwd_finalize_tuned_kernelINS0_22Kernel_traits_finalizeILj20480E13__nv_bfloat16fS3_fjLj1024ELj4ENS0_18Kernel_traits_baseILj20480ES3_fS3_fjLj1024EEEEEEEvNS0_20BackwardKernelParamsE,(.L_x_4884 - _ZN18transformer_engine13normalization28ln_bwd_finalize_tuned_kernelINS0_22Kernel_traits_finalizeILj20480E13__nv_bfloat16fS3_fjLj1024ELj4ENS0_18Kernel_traits_baseILj20480ES3_fS3_fjLj1024EEEEEEEvNS0_20BackwardKernelParamsE)
        .other          _ZN18transformer_engine13normalization28ln_bwd_finalize_tuned_kernelINS0_22Kernel_traits_finalizeILj20480E13__nv_bfloat16fS3_fjLj1024ELj4ENS0_18Kernel_traits_baseILj20480ES3_fS3_fjLj1024EEEEEEEvNS0_20BackwardKernelParamsE,@"STO_CUDA_ENTRY STV_DEFAULT"
_ZN18transformer_engine13normalization28ln_bwd_finalize_tuned_kernelINS0_22Kernel_traits_finalizeILj20480E13__nv_bfloat16fS3_fjLj1024ELj4ENS0_18Kernel_traits_baseILj20480ES3_fS3_fjLj1024EEEEEEEvNS0_20BackwardKernelParamsE:
.text._ZN18transformer_engine13normalization28ln_bwd_finalize_tuned_kernelINS0_22Kernel_traits_finalizeILj20480E13__nv_bfloat16fS3_fjLj1024ELj4ENS0_18Kernel_traits_baseILj20480ES3_fS3_fjLj1024EEEEEEEvNS0_20BackwardKernelParamsE:
        /* <DEDUP_REMOVED lines=35> */
.L_x_3075:
        /* <DEDUP_REMOVED lines=118> */
.L_x_3074:
[----:B------:R-:W-:Y:S05]  /*0990*/  BSYNC.RECONVERGENT B1 ;  /* 0x0000000000017941 */ /* 0x000fea0003800200 */
.L_x_3073:
        /* <DEDUP_REMOVED lines=65> */
.L_x_3077:
[----:B------:R-:W-:Y:S05]  /*0db0*/  BSYNC.RECONVERGENT B1 ;  /* 0x0000000000017941 */ /* 0x000fea0003800200 */
.L_x_3076:
        /* <DEDUP_REMOVED lines=37> */
.L_x_3079:
[----:B------:R-:W-:Y:S05]  /*1010*/  BSYNC.RECONVERGENT B1 ;  /* 0x0000000000017941 */ /* 0x000fea0003800200 */
.L_x_3078:
[----:B------:R-:W-:Y:S05]  /*1020*/  @!P1 BRA `(.L_x_3072) ;  /* 0x00000000003c9947 */ /* 0x000fea0003800000 */
[----:B------:R-:W0:Y:S01]  /*1030*/  LDC.64 R6, c[0x0][0x3d8] ;  /* 0x0000f600ff067b82 */ /* 0x000e220000000a00 */
[----:B------:R-:W-:Y:S01]  /*1040*/  IMAD R2, R15, 0x5000, R11 ;  /* 0x000050000f027824 */ /* 0x000fe200078e020b */
[----:B------:R-:W-:-:S04]  /*1050*/  IADD3 R24, PT, PT, -R24, RZ, RZ ;  /* 0x000000ff18187210 */ /* 0x000fc80007ffe1ff */
[----:B------:R-:W-:Y:S02]  /*1060*/  IADD3 R11, PT, PT, R13, R2, RZ ;  /* 0x000000020d0b7210 */ /* 0x000fe40007ffe0ff */
[----:B------:R-:W1:Y:S05]  /*1070*/  LDC.64 R8, c[0x0][0x3e0] ;  /* 0x0000f800ff087b82 */ /* 0x000e6a0000000a00 */
.L_x_3080:
        /* <DEDUP_REMOVED lines=10> */
.L_x_3072:
[----:B------:R-:W-:Y:S05]  /*1120*/  BSYNC.RECONVERGENT B0 ;  /* 0x0000000000007941 */ /* 0x000fea0003800200 */
.L_x_3071:
        /* <DEDUP_REMOVED lines=55> */
.L_x_3081:
        /* <DEDUP_REMOVED lines=14> */
.L_x_4884:


//--------------------- .text._ZN18transformer_engine13normalization19ln_bwd_tuned_kernelINS0_13Kernel_traitsI13__nv_bfloat16fS3_fjLj20480ELj4ELj1ELj4ELj16ENS0_18Kernel_traits_baseILj20480ES3_fS3_fjLj128EEEEEEEvNS0_20BackwardKernelParamsE --------------------------
	.section	.text._ZN18transformer_engine13normalization19ln_bwd_tuned_kernelINS0_13Kernel_traitsI13__nv_bfloat16fS3_fjLj20480ELj4ELj1ELj4ELj16ENS0_18Kernel_traits_baseILj20480ES3_fS3_fjLj128EEEEEEEvNS0_20BackwardKernelParamsE,"ax",@progbits
	.align	128
        .global         _ZN18transformer_engine13normalization19ln_bwd_tuned_kernelINS0_13Kernel_traitsI13__nv_bfloat16fS3_fjLj20480ELj4ELj1ELj4ELj16ENS0_18Kernel_traits_baseILj20480ES3_fS3_fjLj128EEEEEEEvNS0_20BackwardKernelParamsE
        .type           _ZN18transformer_engine13normalization19ln_bwd_tuned_kernelINS0_13Kernel_traitsI13__nv_bfloat16fS3_fjLj20480ELj4ELj1ELj4ELj16ENS0_18Kernel_traits_baseILj20480ES3_fS3_fjLj128EEEEEEEvNS0_20BackwardKernelParamsE,@function
        .size           _ZN18transformer_engine13normalization19ln_bwd_tuned_kernelINS0_13Kernel_traitsI13__nv_bfloat16fS3_fjLj20480ELj4ELj1ELj4ELj16ENS0_18Kernel_traits_baseILj20480ES3_fS3_fjLj128EEEEEEEvNS0_20BackwardKernelParamsE,(.L_x_4885 - _ZN18transformer_engine13normalization19ln_bwd_tuned_kernelINS0_13Kernel_traitsI13__nv_bfloat16fS3_fjLj20480ELj4ELj1ELj4ELj16ENS0_18Kernel_traits_baseILj20480ES3_fS3_fjLj128EEEEEEEvNS0_20BackwardKernelParamsE)
        .other          _ZN18transformer_engine13normalization19ln_bwd_tuned_kernelINS0_13Kernel_traitsI13__nv_bfloat16fS3_fjLj20480ELj4ELj1ELj4ELj16ENS0_18Kernel_traits_baseILj20480ES3_fS3_fjLj128EEEEEEEvNS0_20BackwardKernelParamsE,@"STO_CUDA_ENTRY STV_DEFAULT"
_ZN18transformer_engine13normalization19ln_bwd_tuned_kernelINS0_13Kernel_traitsI13__nv_bfloat16fS3_fjLj20480ELj4ELj1ELj4ELj16ENS0_18Kernel_traits_baseILj20480ES3_fS3_fjLj128EEEEEEEvNS0_20BackwardKernelParamsE:
.text._ZN18transformer_engine13normalization19ln_bwd_tuned_kernelINS0_13Kernel_traitsI13__nv_bfloat16fS3_fjLj20480ELj4ELj1ELj4ELj16ENS0_18Kernel_traits_baseILj20480ES3_fS3_fjLj128EEEEEEEvNS0_20BackwardKernelParamsE:
        /* <DEDUP_REMOVED lines=209> */
.L_x_3089:
[----:B------:R-:W0:Y:S01]  /*0d10*/  S2R R196, SR_TID.X ;  /* 0x0000000000c47919 */ /* 0x000e220000002100 */
[----:B------:R-:W1:Y:S01]  /*0d20*/  LDC.64 R200, c[0x0][0x398] ;  /* 0x0000e600ffc87b82 */ /* 0x000e620000000a00 */
[----:B------:R-:W2:Y:S07]  /*0d30*/  S2R R3, SR_CTAID.X ;  /* 0x0000000000037919 */ /* 0x000eae0000002500 */
[----:B---3--:R-:W3:Y:S08]  /*0d40*/  LDC.64 R92, c[0x0][0x390] ;  /* 0x0000e400ff5c7b82 */ /* 0x008ef00000000a00 */
[----:B------:R-:W4:Y:S08]  /*0d50*/  LDC.64 R156, c[0x0][0x3c8] ;  /* 0x0000f200ff9c7b82 */ /* 0x000f300000000a00 */
[----:B------:R-:W5:Y:S01]  /*0d60*/  LDC.64 R198, c[0x0][0x3a0] ;  /* 0x0000e800ffc67b82 */ /* 0x000f620000000a00 */
[----:B-1----:R-:W-:Y:S01]  /*0d70*/  IMAD.WIDE R200, R125, 0x4, R200 ;  /* 0x000000047dc87825 */ /* 0x002fe200078e02c8 */
[----:B0-----:R-:W-:-:S05]  /*0d80*/  LOP3.LUT R2, R196, 0x7f, RZ, 0xc0, !PT ;  /* 0x0000007fc4027812 */ /* 0x001fca00078ec0ff */
[----:B------:R-:W5:Y:S01]  /*0d90*/  LDG.E R200, desc[UR4][R200.64] ;  /* 0x00000004c8c87981 */ /* 0x000f62000c1e1900 */
[----:B--2---:R-:W-:-:S04]  /*0da0*/  SHF.L.U32 R57, R3, 0x7, RZ ;  /* 0x0000000703397819 */ /* 0x004fc800000006ff */
[----:B------:R-:W-:-:S05]  /*0db0*/  LOP3.LUT R2, R2, 0x180, R57, 0xf8, !PT ;  /* 0x0000018002027812 */ /* 0x000fca00078ef839 */
[----:B------:R-:W-:-:S04]  /*0dc0*/  IMAD R195, R125, 0x1400, R2 ;  /* 0x000014007dc37824 */ /* 0x000fc800078e0202 */
[C---:B---3--:R-:W-:Y:S01]  /*0dd0*/  IMAD.WIDE.U32 R78, R195.reuse, 0x10, R92 ;  /* 0x00000010c34e7825 */ /* 0x048fe200078e005c */
[C---:B------:R-:W-:Y:S02]  /*0de0*/  IADD3 R191, PT, PT, R195.reuse, 0xa00, RZ ;  /* 0x00000a00c3bf7810 */ /* 0x040fe40007ffe0ff */
[C---:B------:R-:W-:Y:S01]  /*0df0*/  IADD3 R194, PT, PT, R195.reuse, 0x400, RZ ;  /* 0x00000400c3c27810 */ /* 0x040fe20007ffe0ff */
[C---:B----4-:R-:W-:Y:S01]  /*0e00*/  IMAD.WIDE.U32 R154, R195.reuse, 0x8, R156 ;  /* 0x00000008c39a7825 */ /* 0x050fe200078e009c */
[C---:B------:R-:W-:Y:S01]  /*0e10*/  IADD3 R189, PT, PT, R195.reuse, 0xe00, RZ ;  /* 0x00000e00c3bd7810 */ /* 0x040fe20007ffe0ff */
[----:B------:R-:W2:Y:S01]  /*0e20*/  LDG.E.128 R56, desc[UR4][R78.64] ;  /* 0x000000044e387981 */ /* 0x000ea2000c1e1d00 */
[----:B------:R-:W-:Y:S01]  /*0e30*/  IADD3 R193, PT, PT, R195, 0x600, RZ ;  /* 0x00000600c3c17810 */ /* 0x000fe20007ffe0ff */
[----:B------:R-:W-:Y:S01]  /*0e40*/  IMAD.WIDE.U32 R76, R191, 0x10, R92 ;  /* 0x00000010bf4c7825 */ /* 0x000fe200078e005c */
[C---:B------:R-:W-:Y:S01]  /*0e50*/  IADD3 R192, PT, PT, R195.reuse, 0x800, RZ ;  /* 0x00000800c3c07810 */ /* 0x040fe20007ffe0ff */
[----:B------:R-:W3:Y:S01]  /*0e60*/  LDG.E.128 R60, desc[UR4][R78.64+0x2000] ;  /* 0x002000044e3c7981 */ /* 0x000ee2000c1e1d00 */
[----:B------:R-:W-:-:S02]  /*0e70*/  IADD3 R190, PT, PT, R195, 0xc00, RZ ;  /* 0x00000c00c3be7810 */ /* 0x000fc40007ffe0ff */
[C---:B------:R-:W-:Y:S02]  /*0e80*/  IADD3 R188, PT, PT, R195.reuse, 0x1000, RZ ;  /* 0x00001000c3bc7810 */ /* 0x040fe40007ffe0ff */
[----:B------:R-:W-:Y:S01]  /*0e90*/  IADD3 R187, PT, PT, R195, 0x1200, RZ ;  /* 0x00001200c3bb7810 */ /* 0x000fe20007ffe0ff */
[C-C-:B------:R-:W-:Y:S01]  /*0ea0*/  IMAD.WIDE.U32 R64, R194.reuse, 0x10, R92.reuse ;  /* 0x00000010c2407825 */ /* 0x140fe200078e005c */
[----:B------:R-:W4:Y:S03]  /*0eb0*/  LDG.E.64 R138, desc[UR4][R154.64] ;  /* 0x000000049a8a7981 */ /* 0x000f26000c1e1b00 */
[----:B------:R-:W-:Y:S01]  /*0ec0*/  IMAD.WIDE.U32 R84, R189, 0x10, R92 ;  /* 0x00000010bd547825 */ /* 0x000fe200078e005c */
[----:B------:R0:W4:Y:S03]  /*0ed0*/  LDG.E.64 R140, desc[UR4][R154.64+0x1000] ;  /* 0x001000049a8c7981 */ /* 0x000126000c1e1b00 */
[--C-:B------:R-:W-:Y:S01]  /*0ee0*/  IMAD.WIDE.U32 R148, R191, 0x8, R156.reuse ;  /* 0x00000008bf947825 */ /* 0x100fe200078e009c */
[----:B------:R-:W4:Y:S03]  /*0ef0*/  LDG.E.128 R76, desc[UR4][R76.64] ;  /* 0x000000044c4c7981 */ /* 0x000f26000c1e1d00 */
[--C-:B------:R-:W-:Y:S01]  /*0f00*/  IMAD.WIDE.U32 R142, R194, 0x8, R156.reuse ;  /* 0x00000008c28e7825 */ /* 0x100fe200078e009c */
[----:B------:R-:W4:Y:S03]  /*0f10*/  LDG.E.128 R64, desc[UR4][R64.64] ;  /* 0x0000000440407981 */ /* 0x000f26000c1e1d00 */
[--C-:B------:R-:W-:Y:S01]  /*0f20*/  IMAD.WIDE.U32 R144, R193, 0x8, R156.reuse ;  /* 0x00000008c1907825 */ /* 0x100fe200078e009c */
[----:B------:R-:W4:Y:S03]  /*0f30*/  LDG.E.128 R84, desc[UR4][R84.64] ;  /* 0x0000000454547981 */ /* 0x000f26000c1e1d00 */
[--C-:B------:R-:W-:Y:S01]  /*0f40*/  IMAD.WIDE.U32 R146, R192, 0x8, R156.reuse ;  /* 0x00000008c0927825 */ /* 0x100fe200078e009c */
[----:B------:R-:W4:Y:S03]  /*0f50*/  LDG.E.64 R148, desc[UR4][R148.64] ;  /* 0x0000000494947981 */ /* 0x000f26000c1e1b00 */
[--C-:B------:R-:W-:Y:S01]  /*0f60*/  IMAD.WIDE.U32 R150, R190, 0x8, R156.reuse ;  /* 0x00000008be967825 */ /* 0x100fe200078e009c */
[----:B------:R-:W4:Y:S03]  /*0f70*/  LDG.E.64 R144, desc[UR4][R144.64] ;  /* 0x0000000490907981 */ /* 0x000f26000c1e1b00 */
[--C-:B------:R-:W-:Y:S01]  /*0f80*/  IMAD.WIDE.U32 R152, R189, 0x8, R156.reuse ;  /* 0x00000008bd987825 */ /* 0x100fe200078e009c */
[----:B------:R-:W4:Y:S03]  /*0f90*/  LDG.E.64 R146, desc[UR4][R146.64] ;  /* 0x0000000492927981 */ /* 0x000f26000c1e1b00 */
[--C-:B0-----:R-:W-:Y:S01]  /*0fa0*/  IMAD.WIDE.U32 R154, R188, 0x8, R156.reuse ;  /* 0x00000008bc9a7825 */ /* 0x101fe200078e009c */
[----:B------:R-:W4:Y:S03]  /*0fb0*/  LDG.E.64 R150, desc[UR4][R150.64] ;  /* 0x0000000496967981 */ /* 0x000f26000c1e1b00 */
[----:B------:R-:W-:Y:S01]  /*0fc0*/  IMAD.WIDE.U32 R156, R187, 0x8, R156 ;  /* 0x00000008bb9c7825 */ /* 0x000fe200078e009c */
[----:B------:R-:W4:Y:S03]  /*0fd0*/  LDG.E.64 R152, desc[UR4][R152.64] ;  /* 0x0000000498987981 */ /* 0x000f26000c1e1b00 */
[----:B-----5:R-:W-:Y:S01]  /*0fe0*/  IMAD.WIDE R198, R125, 0x4, R198 ;  /* 0x000000047dc67825 */ /* 0x020fe200078e02c6 */
[----:B------:R-:W5:Y:S03]  /*0ff0*/  LDG.E.64 R154, desc[UR4][R154.64] ;  /* 0x000000049a9a7981 */ /* 0x000f66000c1e1b00 */
[--C-:B------:R-:W-:Y:S01]  /*1000*/  IMAD.WIDE.U32 R72, R192, 0x10, R92.reuse ;  /* 0x00000010c0487825 */ /* 0x100fe200078e005c */
[----:B------:R-:W5:Y:S03]  /*1010*/  LDG.E.64 R156, desc[UR4][R156.64] ;  /* 0x000000049c9c7981 */ /* 0x000f66000c1e1b00 */
[--C-:B------:R-:W-:Y:S01]  /*1020*/  IMAD.WIDE.U32 R80, R190, 0x10, R92.reuse ;  /* 0x00000010be507825 */ /* 0x100fe200078e005c */
[----:B------:R-:W5:Y:S03]  /*1030*/  LDG.E R186, desc[UR4][R198.64] ;  /* 0x00000004c6ba7981 */ /* 0x000f66000c1e1900 */
[--C-:B------:R-:W-:Y:S01]  /*1040*/  IMAD.WIDE.U32 R68, R193, 0x10, R92.reuse ;  /* 0x00000010c1447825 */ /* 0x100fe200078e005c */
[----:B------:R-:W5:Y:S04]  /*1050*/  LDG.E.128 R72, desc[UR4][R72.64] ;  /* 0x0000000448487981 */ /* 0x000f68000c1e1d00 */
[----:B------:R-:W5:Y:S04]  /*1060*/  LDG.E.128 R80, desc[UR4][R80.64] ;  /* 0x0000000450507981 */ /* 0x000f68000c1e1d00 */
[----:B------:R-:W5:Y:S01]  /*1070*/  LDG.E.128 R68, desc[UR4][R68.64] ;  /* 0x0000000444447981 */ /* 0x000f62000c1e1d00 */
[----:B------:R-:W-:-:S03]  /*1080*/  IMAD.WIDE.U32 R88, R188, 0x10, R92 ;  /* 0x00000010bc587825 */ /* 0x000fc600078e005c */
[----:B------:R-:W5:Y:S01]  /*1090*/  LDG.E.64 R142, desc[UR4][R142.64] ;  /* 0x000000048e8e7981 */ /* 0x000f62000c1e1b00 */
[----:B------:R-:W-:-:S03]  /*10a0*/  IMAD.WIDE.U32 R92, R187, 0x10, R92 ;  /* 0x00000010bb5c7825 */ /* 0x000fc600078e005c */
[----:B------:R-:W5:Y:S04]  /*10b0*/  LDG.E.128 R88, desc[UR4][R88.64] ;  /* 0x0000000458587981 */ /* 0x000f68000c1e1d00 */
[----:B------:R-:W5:Y:S01]  /*10c0*/  LDG.E.128 R92, desc[UR4][R92.64] ;  /* 0x000000045c5c7981 */ /* 0x000f62000c1e1d00 */
[C---:B--2---:R-:W-:Y:S01]  /*10d0*/  FADD R0, -R200.reuse, R56 ;  /* 0x00000038c8007221 */ /* 0x044fe20000000100 */
[C---:B------:R-:W-:Y:S01]  /*10e0*/  FADD R214, -R200.reuse, R57 ;  /* 0x00000039c8d67221 */ /* 0x040fe20000000100 */
[C---:B---3--:R-:W-:Y:S01]  /*10f0*/  FADD R251, -R200.reuse, R61 ;  /* 0x0000003dc8fb7221 */ /* 0x048fe20000000100 */
[C---:B------:R-:W-:Y:S01]  /*1100*/  FADD R210, -R200.reuse, R59 ;  /* 0x0000003bc8d27221 */ /* 0x040fe20000000100 */
[C---:B------:R-:W-:Y:S01]  /*1110*/  FADD R208, -R200.reuse, R60 ;  /* 0x0000003cc8d07221 */ /* 0x040fe20000000100 */
[----:B----4-:R-:W-:Y:S01]  /*1120*/  FADD R197, -R200, R78 ;  /* 0x0000004ec8c57221 */ /* 0x010fe20000000100 */
[----:B------:R-:W-:-:S02]  /*1130*/  SHF.L.U32 R78, R138, 0x10, RZ ;  /* 0x000000108a4e7819 */ /* 0x000fc400000006ff */
[----:B------:R-:W-:Y:S01]  /*1140*/  SHF.R.U64 R138, R138, 0x10, R139 ;  /* 0x000000108a8a7819 */ /* 0x000fe2000000128b */
[C---:B------:R-:W-:Y:S01]  /*1150*/  FADD R245, -R200.reuse, R64 ;  /* 0x00000040c8f57221 */ /* 0x040fe20000000100 */
[C---:B------:R-:W-:Y:S01]  /*1160*/  FADD R241, -R200.reuse, R66 ;  /* 0x00000042c8f17221 */ /* 0x040fe20000000100 */
[----:B------:R-:W-:Y:S01]  /*1170*/  FADD R61, -R200, R84 ;  /* 0x00000054c83d7221 */ /* 0x000fe20000000100 */
[--C-:B------:R-:W-:Y:S02]  /*1180*/  SHF.R.U64 R66, R148, 0x10, R149.reuse ;  /* 0x0000001094427819 */ /* 0x100fe40000001295 */
[----:B------:R-:W-:Y:S02]  /*1190*/  SHF.L.U32 R84, R149, 0x10, RZ ;  /* 0x0000001095547819 */ /* 0x000fe400000006ff */
[----:B------:R-:W-:Y:S02]  /*11a0*/  SHF.R.U32.HI R64, RZ, 0x10, R149 ;  /* 0x00000010ff407819 */ /* 0x000fe40000011695 */
[----:B------:R-:W-:Y:S01]  /*11b0*/  SHF.L.U32 R149, R138, 0x10, RZ ;  /* 0x000000108a957819 */ /* 0x000fe200000006ff */
[----:B------:R-:W-:Y:S01]  /*11c0*/  FADD R122, R78, R122 ;  /* 0x0000007a4e7a7221 */ /* 0x000fe20000000000 */
[----:B------:R-:W-:-:S03]  /*11d0*/  SHF.L.U32 R60, R147, 0x10, RZ ;  /* 0x00000010933c7819 */ /* 0x000fc600000006ff */
[----:B------:R-:W-:Y:S01]  /*11e0*/  FADD R120, R149, R120 ;  /* 0x0000007895787221 */ /* 0x000fe20000000000 */
[--C-:B-----5:R-:W-:Y:S02]  /*11f0*/  SHF.R.U64 R224, R156, 0x10, R157.reuse ;  /* 0x000000109ce07819 */ /* 0x120fe4000000129d */
[----:B------:R-:W-:Y:S02]  /*1200*/  SHF.L.U32 R233, R157, 0x10, RZ ;  /* 0x000000109de97819 */ /* 0x000fe400000006ff */
[----:B------:R-:W-:Y:S01]  /*1210*/  SHF.R.U32.HI R225, RZ, 0x10, R157 ;  /* 0x00000010ffe17819 */ /* 0x000fe2000001169d */
[C---:B------:R-:W-:Y:S01]  /*1220*/  FMUL R0, R186.reuse, R0 ;  /* 0x00000000ba007220 */ /* 0x040fe20000400000 */
[----:B------:R-:W-:Y:S01]  /*1230*/  FMUL R214, R186, R214 ;  /* 0x000000d6bad67220 */ /* 0x000fe20000400000 */
[-C--:B------:R-:W-:Y:S01]  /*1240*/  FMUL R157, R167, R78.reuse ;  /* 0x0000004ea79d7220 */ /* 0x080fe20000400000 */
[C---:B------:R-:W-:Y:S01]  /*1250*/  FADD R203, -R200.reuse, R73 ;  /* 0x00000049c8cb7221 */ /* 0x040fe20000000100 */
[C---:B------:R-:W-:Y:S01]  /*1260*/  FADD R73, -R200.reuse, R79 ;  /* 0x0000004fc8497221 */ /* 0x040fe20000000100 */
[----:B------:R-:W-:Y:S01]  /*1270*/  SHF.L.U32 R79, R139, 0x10, RZ ;  /* 0x000000108b4f7819 */ /* 0x000fe200000006ff */
[----:B------:R-:W-:Y:S01]  /*1280*/  FADD R59, -R200, R82 ;  /* 0x00000052c83b7221 */ /* 0x000fe20000000100 */
[----:B------:R-:W-:Y:S01]  /*1290*/  SHF.R.U32.HI R82, RZ, 0x10, R139 ;  /* 0x00000010ff527819 */ /* 0x000fe2000001168b */
[----:B------:R-:W-:Y:S01]  /*12a0*/  FFMA R123, R0, R78, R123 ;  /* 0x0000004e007b7223 */ /* 0x000fe2000000007b */
[-C--:B------:R-:W-:Y:S01]  /*12b0*/  FFMA R121, R214, R149.reuse, R121 ;  /* 0x00000095d6797223 */ /* 0x080fe20000000079 */
[C---:B------:R-:W-:Y:S01]  /*12c0*/  FADD R239, -R200.reuse, R68 ;  /* 0x00000044c8ef7221 */ /* 0x040fe20000000100 */
[----:B------:R-:W-:Y:S01]  /*12d0*/  FADD R223, -R200, R70 ;  /* 0x00000046c8df7221 */ /* 0x000fe20000000100 */
[----:B------:R-:W-:Y:S01]  /*12e0*/  FMUL R149, R127, R149 ;  /* 0x000000957f957220 */ /* 0x000fe20000400000 */
[----:B------:R-:W-:Y:S01]  /*12f0*/  FADD R78, RZ, R157 ;  /* 0x0000009dff4e7221 */ /* 0x000fe20000000000 */
[----:B------:R-:W-:-:S02]  /*1300*/  SHF.R.U64 R70, R146, 0x10, R147 ;  /* 0x0000001092467819 */ /* 0x000fc40000001293 */
[----:B------:R-:W-:Y:S01]  /*1310*/  SHF.R.U32.HI R68, RZ, 0x10, R147 ;  /* 0x00000010ff447819 */ /* 0x000fe20000011693 */
[----:B------:R-:W-:Y:S01]  /*1320*/  FMUL R210, R186, R210 ;  /* 0x000000d2bad27220 */ /* 0x000fe20000400000 */
[----:B------:R-:W-:Y:S01]  /*1330*/  SHF.L.U32 R147, R82, 0x10, RZ ;  /* 0x0000001052937819 */ /* 0x000fe200000006ff */
[----:B------:R-:W-:Y:S01]  /*1340*/  FADD R57, -R200, R80 ;  /* 0x00000050c8397221 */ /* 0x000fe20000000100 */
[----:B------:R-:W-:Y:S01]  /*1350*/  SHF.R.U64 R219, R154, 0x10, R155 ;  /* 0x000000109adb7819 */ /* 0x000fe2000000129b */
[----:B------:R-:W-:Y:S01]  /*1360*/  FADD R78, R78, R149 ;  /* 0x000000954e4e7221 */ /* 0x000fe20000000000 */
[----:B------:R-:W-:Y:S02]  /*1370*/  SHF.L.U32 R231, R155, 0x10, RZ ;  /* 0x000000109be77819 */ /* 0x000fe400000006ff */
[----:B------:R-:W-:Y:S01]  /*1380*/  SHF.R.U32.HI R217, RZ, 0x10, R155 ;  /* 0x00000010ffd97819 */ /* 0x000fe2000001169b */
[----:B------:R-:W-:Y:S01]  /*1390*/  FMUL R155, R166, R79 ;  /* 0x0000004fa69b7220 */ /* 0x000fe20000400000 */
[----:B------:R-:W-:Y:S01]  /*13a0*/  SHF.L.U32 R80, R140, 0x10, RZ ;  /* 0x000000108c507819 */ /* 0x000fe200000006ff */
[-C--:B------:R-:W-:Y:S01]  /*13b0*/  FFMA R117, R210, R147.reuse, R117 ;  /* 0x00000093d2757223 */ /* 0x080fe20000000075 */
[----:B------:R-:W-:Y:S01]  /*13c0*/  SHF.R.U64 R140, R140, 0x10, R141 ;  /* 0x000000108c8c7819 */ /* 0x000fe2000000128d */
[----:B------:R-:W-:Y:S01]  /*13d0*/  FADD R116, R147, R116 ;  /* 0x0000007493747221 */ /* 0x000fe20000000000 */
[----:B------:R-:W-:Y:S01]  /*13e0*/  FADD R211, -R200, R72 ;  /* 0x00000048c8d37221 */ /* 0x000fe20000000100 */
[----:B------:R-:W-:Y:S01]  /*13f0*/  FMUL R147, R126, R147 ;  /* 0x000000937e937220 */ /* 0x000fe20000400000 */
[----:B------:R-:W-:Y:S01]  /*1400*/  FADD R78, R78, R155 ;  /* 0x0000009b4e4e7221 */ /* 0x000fe20000000000 */
[----:B------:R-:W-:-:S02]  /*1410*/  SHF.R.U64 R242, R144, 0x10, R145 ;  /* 0x0000001090f27819 */ /* 0x000fc40000001291 */
[----:B------:R-:W-:Y:S02]  /*1420*/  SHF.L.U32 R215, R145, 0x10, RZ ;  /* 0x0000001091d77819 */ /* 0x000fe400000006ff */
[----:B------:R-:W-:Y:S01]  /*1430*/  SHF.R.U32.HI R72, RZ, 0x10, R145 ;  /* 0x00000010ff487819 */ /* 0x000fe20000011691 */
[----:B------:R-:W-:Y:S01]  /*1440*/  FMUL R206, R186, R251 ;  /* 0x000000fbbace7220 */ /* 0x000fe20000400000 */
[----:B------:R-:W-:Y:S01]  /*1450*/  SHF.L.U32 R145, R140, 0x10, RZ ;  /* 0x000000108c917819 */ /* 0x000fe200000006ff */
[----:B------:R-:W-:Y:S01]  /*1460*/  FADD R78, R78, R147 ;  /* 0x000000934e4e7221 */ /* 0x000fe20000000000 */
[--C-:B------:R-:W-:Y:S02]  /*1470*/  SHF.R.U64 R209, R152, 0x10, R153.reuse ;  /* 0x0000001098d17819 */ /* 0x100fe40000001299 */
[----:B------:R-:W-:Y:S02]  /*1480*/  SHF.L.U32 R229, R153, 0x10, RZ ;  /* 0x0000001099e57819 */ /* 0x000fe400000006ff */
[----:B------:R-:W-:Y:S01]  /*1490*/  SHF.R.U32.HI R207, RZ, 0x10, R153 ;  /* 0x00000010ffcf7819 */ /* 0x000fe20000011699 */
[----:B------:R-:W-:Y:S01]  /*14a0*/  FMUL R153, R169, R80 ;  /* 0x00000050a9997220 */ /* 0x000fe20000400000 */
[C---:B------:R-:W-:Y:S01]  /*14b0*/  FADD R212, -R200.reuse, R58 ;  /* 0x0000003ac8d47221 */ /* 0x040fe20000000100 */
[----:B------:R-:W-:Y:S01]  /*14c0*/  SHF.L.U32 R139, R141, 0x10, RZ ;  /* 0x000000108d8b7819 */ /* 0x000fe200000006ff */
[----:B------:R-:W-:Y:S01]  /*14d0*/  FADD R247, -R200, R62 ;  /* 0x0000003ec8f77221 */ /* 0x000fe20000000100 */
[----:B------:R-:W-:Y:S01]  /*14e0*/  SHF.R.U32.HI R141, RZ, 0x10, R141 ;  /* 0x00000010ff8d7819 */ /* 0x000fe2000001168d */
[-C--:B------:R-:W-:Y:S01]  /*14f0*/  FFMA R113, R206, R145.reuse, R113 ;  /* 0x00000091ce717223 */ /* 0x080fe20000000071 */
[----:B------:R-:W-:Y:S01]  /*1500*/  FADD R112, R145, R112 ;  /* 0x0000007091707221 */ /* 0x000fe20000000000 */
[----:B------:R-:W-:Y:S01]  /*1510*/  FMUL R145, R129, R145 ;  /* 0x0000009181917220 */ /* 0x000fe20000400000 */
[----:B------:R-:W-:Y:S01]  /*1520*/  FADD R78, R78, R153 ;  /* 0x000000994e4e7221 */ /* 0x000fe20000000000 */
[----:B------:R-:W-:Y:S01]  /*1530*/  FMUL R212, R186, R212 ;  /* 0x000000d4bad47220 */ /* 0x000fe20000400000 */
[----:B------:R-:W-:Y:S01]  /*1540*/  SHF.R.U64 R246, R150, 0x10, R151 ;  /* 0x0000001096f67819 */ /* 0x000fe20000001297 */
[----:B------:R-:W-:Y:S01]  /*1550*/  FMUL R204, R186, R247 ;  /* 0x000000f7bacc7220 */ /* 0x000fe20000400000 */
[----:B------:R-:W-:Y:S01]  /*1560*/  SHF.L.U32 R227, R151, 0x10, RZ ;  /* 0x0000001097e37819 */ /* 0x000fe200000006ff */
[----:B------:R-:W-:Y:S01]  /*1570*/  FADD R199, -R200, R75 ;  /* 0x0000004bc8c77221 */ /* 0x000fe20000000100 */
[----:B------:R-:W-:Y:S01]  /*1580*/  SHF.R.U32.HI R213, RZ, 0x10, R151 ;  /* 0x00000010ffd57819 */ /* 0x000fe20000011697 */
[----:B------:R-:W-:Y:S01]  /*1590*/  FMUL R151, R168, R139 ;  /* 0x0000008ba8977220 */ /* 0x000fe20000400000 */
[----:B------:R-:W-:Y:S01]  /*15a0*/  SHF.L.U32 R141, R141, 0x10, RZ ;  /* 0x000000108d8d7819 */ /* 0x000fe200000006ff */
        /* <DEDUP_REMOVED lines=23> */
[----:B------:R-:W-:Y:S01]  /*1720*/  FADD R118, R79, R118 ;  /* 0x000000764f767221 */ /* 0x000fe20000000000 */
[----:B------:R-:W-:Y:S01]  /*1730*/  FFMA R119, R212, R79, R119 ;  /* 0x0000004fd4777223 */ /* 0x000fe20000000077 */
[----:B------:R-:W-:Y:S01]  /*1740*/  SHF.R.U64 R244, R142, 0x10, R143 ;  /* 0x000000108ef47819 */ /* 0x000fe2000000128f */
[----:B------:R-:W-:Y:S01]  /*1750*/  FADD R110, R139, R110 ;  /* 0x0000006e8b6e7221 */ /* 0x000fe20000000000 */
[----:B------:R-:W-:Y:S01]  /*1760*/  SHF.L.U32 R56, R144, 0x10, RZ ;  /* 0x0000001090387819 */ /* 0x000fe200000006ff */
[----:B------:R-:W-:Y:S01]  /*1770*/  FFMA R111, R204, R139, R111 ;  /* 0x0000008bcc6f7223 */ /* 0x000fe2000000006f */
[----:B------:R-:W-:Y:S01]  /*1780*/  FMUL R200, R186, R245 ;  /* 0x000000f5bac87220 */ /* 0x000fe20000400000 */
[----:B------:R-:W-:Y:S01]  /*1790*/  FFMA R79, R0, R157, RZ ;  /* 0x0000009d004f7223 */ /* 0x000fe200000000ff */
[----:B------:R-:W-:Y:S01]  /*17a0*/  FMUL R144, R128, R141 ;  /* 0x0000008d80907220 */ /* 0x000fe20000400000 */
[----:B------:R-:W-:Y:S01]  /*17b0*/  FADD R139, R78, R151 ;  /* 0x000000974e8b7221 */ /* 0x000fe20000000000 */
[----:B------:R-:W-:Y:S01]  /*17c0*/  SHF.L.U32 R205, R143, 0x10, RZ ;  /* 0x000000108fcd7819 */ /* 0x000fe200000006ff */
[----:B------:R-:W-:Y:S01]  /*17d0*/  FADD R106, R76, R106 ;  /* 0x0000006a4c6a7221 */ /* 0x000fe20000000000 */
[----:B------:R-:W-:Y:S01]  /*17e0*/  SHF.R.U32.HI R74, RZ, 0x10, R143 ;  /* 0x00000010ff4a7819 */ /* 0x000fe2000001168f */
[-C--:B------:R-:W-:Y:S01]  /*17f0*/  FFMA R107, R200, R76.reuse, R107 ;  /* 0x0000004cc86b7223 */ /* 0x080fe2000000006b */
[----:B------:R-:W-:Y:S01]  /*1800*/  SHF.L.U32 R244, R244, 0x10, RZ ;  /* 0x00000010f4f47819 */ /* 0x000fe200000006ff */
[----:B------:R-:W-:Y:S01]  /*1810*/  FMUL R143, R171, R76 ;  /* 0x0000004cab8f7220 */ /* 0x000fe20000400000 */
[----:B------:R-:W-:Y:S01]  /*1820*/  FFMA R79, R214, R149, R79 ;  /* 0x00000095d64f7223 */ /* 0x000fe2000000004f */
[----:B------:R-:W-:-:S02]  /*1830*/  FADD R76, R139, R144 ;  /* 0x000000908b4c7221 */ /* 0x000fc40000000000 */
[----:B------:R-:W-:Y:S01]  /*1840*/  FMUL R140, R131, R244 ;  /* 0x000000f4838c7220 */ /* 0x000fe20000400000 */
[----:B------:R-:W-:Y:S01]  /*1850*/  FFMA R79, R212, R155, R79 ;  /* 0x0000009bd44f7223 */ /* 0x000fe2000000004f */
[----:B------:R-:W-:Y:S01]  /*1860*/  FADD R139, R76, R143 ;  /* 0x0000008f4c8b7221 */ /* 0x000fe20000000000 */
        /* <DEDUP_REMOVED lines=17> */
[C---:B------:R-:W-:Y:S01]  /*1980*/  FMUL R146, R186.reuse, R235 ;  /* 0x000000ebba927220 */ /* 0x040fe20000400000 */
[----:B------:R-:W-:Y:S01]  /*1990*/  FMUL R90, R186, R201 ;  /* 0x000000c9ba5a7220 */ /* 0x000fe20000400000 */
[----:B------:R-:W-:Y:S01]  /*19a0*/  SHF.L.U32 R235, R72, 0x10, RZ ;  /* 0x0000001048eb7819 */ /* 0x000fe200000006ff */
[----:B------:R-:W-:Y:S01]  /*19b0*/  FFMA R79, R202, R144, R79 ;  /* 0x00000090ca4f7223 */ /* 0x000fe2000000004f */
[----:B------:R-:W-:Y:S01]  /*19c0*/  FMUL R86, R172, R215 ;  /* 0x000000d7ac567220 */ /* 0x000fe20000400000 */
[----:B------:R-:W-:Y:S01]  /*19d0*/  FADD R201, R139, R88 ;  /* 0x000000588bc97221 */ /* 0x000fe20000000000 */
[C---:B------:R-:W-:Y:S01]  /*19e0*/  FMUL R139, R186.reuse, R199 ;  /* 0x000000c7ba8b7220 */ /* 0x040fe20000400000 */
[----:B------:R-:W-:Y:S01]  /*19f0*/  FMUL R198, R186, R243 ;  /* 0x000000f3bac67220 */ /* 0x000fe20000400000 */
[----:B------:R-:W-:Y:S01]  /*1a00*/  FFMA R199, R200, R143, R79 ;  /* 0x0000008fc8c77223 */ /* 0x000fe2000000004f */
[----:B------:R-:W-:Y:S01]  /*1a10*/  FMUL R82, R132, R235 ;  /* 0x000000eb84527220 */ /* 0x000fe20000400000 */
[----:B------:R-:W-:Y:S01]  /*1a20*/  FADD R201, R201, R86 ;  /* 0x00000056c9c97221 */ /* 0x000fe20000000000 */
[----:B------:R-:W-:Y:S01]  /*1a30*/  SHF.L.U32 R236, R154, 0x10, RZ ;  /* 0x000000109aec7819 */ /* 0x000fe200000006ff */
[----:B------:R-:W-:Y:S01]  /*1a40*/  FMUL R154, R186, R237 ;  /* 0x000000edba9a7220 */ /* 0x000fe20000400000 */
        /* <DEDUP_REMOVED lines=24> */
[----:B------:R-:W-:Y:S01]  /*1bd0*/  FMUL R148, R186, R223 ;  /* 0x000000dfba947220 */ /* 0x000fe20000400000 */
[----:B------:R-:W-:Y:S01]  /*1be0*/  SHF.L.U32 R241, R66, 0x10, RZ ;  /* 0x0000001042f17819 */ /* 0x000fe200000006ff */
[----:B------:R-:W-:Y:S01]  /*1bf0*/  FFMA R199, R150, R88, R199 ;  /* 0x0000005896c77223 */ /* 0x000fe200000000c7 */
[----:B------:R-:W-:Y:S01]  /*1c00*/  FMUL R74, R177, R62 ;  /* 0x0000003eb14a7220 */ /* 0x000fe20000400000 */
[----:B------:R-:W-:-:S02]  /*1c10*/  FADD R201, R68, R75 ;  /* 0x0000004b44c97221 */ /* 0x000fc40000000000 */
[----:B------:R-:W-:Y:S01]  /*1c20*/  FFMA R199, R148, R86, R199 ;  /* 0x0000005694c77223 */ /* 0x000fe200000000c7 */
        /* <DEDUP_REMOVED lines=14> */
[----:B------:R-:W-:Y:S01]  /*1d10*/  FFMA R199, R141, R78, R216 ;  /* 0x0000004e8dc77223 */ /* 0x000fe200000000d8 */
[----:B------:R-:W-:Y:S01]  /*1d20*/  FMUL R64, R179, R230 ;  /* 0x000000e6b3407220 */ /* 0x000fe20000400000 */
        /* <DEDUP_REMOVED lines=33> */
[----:B------:R-:W-:Y:S01]  /*1f40*/  SHF.L.U32 R247, R219, 0x10, RZ ;  /* 0x00000010dbf77819 */ /* 0x000fe200000006ff */
        /* <DEDUP_REMOVED lines=21> */
[----:B------:R-:W-:Y:S02]  /*20a0*/  FFMA R228, R222, R207, R249 ;  /* 0x000000cfdee47223 */ /* 0x000fe400000000f9 */
[----:B------:R-:W-:Y:S01]  /*20b0*/  FADD R65, R224, R87 ;  /* 0x00000057e0417221 */ /* 0x000fe20000000000 */
[----:B------:R-:W-:Y:S01]  /*20c0*/  FMUL R224, R165, R248 ;  /* 0x000000f8a5e07220 */ /* 0x000fe20000400000 */
[----:B------:R-:W-:Y:S01]  /*20d0*/  FFMA R251, R223, R211, R228 ;  /* 0x000000d3dffb7223 */ /* 0x000fe200000000e4 */
[----:B------:R-:W-:-:S02]  /*20e0*/  SHF.L.U32 R249, R225, 0x10, RZ ;  /* 0x00000010e1f97819 */ /* 0x000fc400000006ff */
[----:B------:R-:W-:Y:S01]  /*20f0*/  FADD R228, R65, R224 ;  /* 0x000000e041e47221 */ /* 0x000fe20000000000 */
[----:B------:R-:W-:Y:S01]  /*2100*/  FMUL R65, R184, R233 ;  /* 0x000000e9b8417220 */ /* 0x000fe20000400000 */
[----:B------:R-:W-:Y:S01]  /*2110*/  FMUL R225, R186, R89 ;  /* 0x00000059bae17220 */ /* 0x000fe20000400000 */
[----:B------:R-:W-:Y:S01]  /*2120*/  FMUL R89, R164, R249 ;  /* 0x000000f9a4597220 */ /* 0x000fe20000400000 */
[----:B------:R-:W-:Y:S01]  /*2130*/  FFMA R234, R226, R85, R251 ;  /* 0x00000055e2ea7223 */ /* 0x000fe200000000fb */
[----:B------:R-:W-:Y:S01]  /*2140*/  FADD R238, R228, R65 ;  /* 0x00000041e4ee7221 */ /* 0x000fe20000000000 */
[----:B------:R-:W-:Y:S02]  /*2150*/  FMUL R228, R186, R67 ;  /* 0x00000043bae47220 */ /* 0x000fe40000400000 */
[----:B------:R-:W-:Y:S01]  /*2160*/  FFMA R251, R225, R219, R234 ;  /* 0x000000dbe1fb7223 */ /* 0x000fe200000000ea */
[----:B------:R-:W-:Y:S01]  /*2170*/  FADD R67, R238, R89 ;  /* 0x00000059ee437221 */ /* 0x000fe20000000000 */
[----:B------:R-:W-:-:S02]  /*2180*/  FMUL R91, R186, R91 ;  /* 0x0000005bba5b7220 */ /* 0x000fc40000400000 */
        /* <DEDUP_REMOVED lines=107> */
.L_x_3084:
[----:B------:R-:W-:Y:S05]  /*2840*/  BSYNC.RECONVERGENT B0 ;  /* 0x0000000000007941 */ /* 0x000fea0003800200 */
.L_x_3083:
        /* <DEDUP_REMOVED lines=22> */
.L_x_3086:
[----:B------:R-:W-:Y:S05]  /*29b0*/  BSYNC.RECONVERGENT B0 ;  /* 0x0000000000007941 */ /* 0x000fea0003800200 */
.L_x_3085:
        /* <DEDUP_REMOVED lines=32> */
.L_x_3088:
[----:B0-----:R-:W2:Y:S04]  /*2bc0*/  LDG.E.STRONG.GPU R58, desc[UR4][R56.64] ;  /* 0x00000004383a7981 */ /* 0x001ea8000c1ef900 */
[----:B--2---:R-:W-:Y:S01]  /*2bd0*/  CCTL.IVALL ;  /* 0x00000000ff00798f */ /* 0x004fe20002000000 */
[----:B------:R-:W-:Y:S05]  /*2be0*/  YIELD ;  /* 0x0000000000007946 */ /* 0x000fea0003800000 */
[----:B------:R-:W-:-:S13]  /*2bf0*/  ISETP.NE.AND P2, PT, R58, R69, PT ;  /* 0x000000453a00720c */ /* 0x000fda0003f45270 */
[----:B------:R-:W-:Y:S05]  /*2c00*/  @P2 BRA `(.L_x_3088) ;  /* 0xfffffffc00ec2947 */ /* 0x000fea000383ffff */
.L_x_3087:
        /* <DEDUP_REMOVED lines=43> */
[----:B------:R-:W-:Y:S01]  /*2ec0*/  FMUL R57, R57, 4.8828125727595761418e-05 ;  /* 0x384ccccd39397820 */ /* 0x000fe20000400000 */
[----:B------:R-:W-:-:S04]  /*2ed0*/  FMUL R56, R56, 4.8828125727595761418e-05 ;  /* 0x384ccccd38387820 */ /* 0x000fc80000400000 */
        /* <DEDUP_REMOVED lines=100> */
[----:B------:R-:W-:Y:S01]  /*3520*/  FADD R211, R211, -R80 ;  /* 0x80000050d3d37221 */ /* 0x000fe20000000000 */
[C---:B------:R-:W-:Y:S01]  /*3530*/  FMUL R70, R186.reuse, R205 ;  /* 0x000000cdba467220 */ /* 0x040fe20000400000 */
[C---:B------:R-:W-:Y:S01]  /*3540*/  FMUL R71, R186.reuse, R215 ;  /* 0x000000d7ba477220 */ /* 0x040fe20000400000 */
[----:B------:R-:W-:Y:S01]  /*3550*/  FADD R85, R85, -R226 ;  /* 0x800000e255557221 */ /* 0x000fe20000000000 */
[----:B------:R-:W-:Y:S01]  /*3560*/  FADD R217, R217, -R228 ;  /* 0x800000e4d9d97221 */ /* 0x000fe20000000000 */
[----:B------:R-:W-:Y:S01]  /*3570*/  FADD R221, R221, -R146 ;  /* 0x80000092dddd7221 */ /* 0x000fe20000000000 */
        /* <DEDUP_REMOVED lines=115> */
.L_x_3082:
        /* <DEDUP_REMOVED lines=51> */
.L_x_3090:
        /* <DEDUP_REMOVED lines=10> */
.L_x_4885:


//--------------------- .text._ZN18transformer_engine13normalization28ln_bwd_finalize_tuned_kernelINS0_22Kernel_traits_finalizeILj20480E13__nv_bfloat16S3_S3_fjLj1024ELj4ENS0_18Kernel_traits_baseILj20480ES3_S3_S3_fjLj1024EEEEEEEvNS0_20BackwardKernelParamsE --------------------------
	.section	.text._ZN18transformer_engine13normalization28ln_bwd_finalize_tuned_kernelINS0_22Kernel_traits_finalizeILj20480E13__nv_bfloat16S3_S3_fjLj1024ELj4ENS0_18Kernel_traits_baseILj20480ES3_S3_S3_fjLj1024EEEEEEEvNS0_20BackwardKernelParamsE,"ax",@progbits
	.align	128
        .global         _ZN18transformer_engine13normalization28ln_bwd_finalize_tuned_kernelINS0_22Kernel_traits_finalizeILj20480E13__nv_bfloat16S3_S3_fjLj1024ELj4ENS0_18Kernel_traits_baseILj20480ES3_S3_S3_fjLj1024EEEEEEEvNS0_20BackwardKernelParamsE
        .type           _ZN18transformer_engine13normalization28ln_bwd_finalize_tuned_kernelINS0_22Kernel_traits_finalizeILj20480E13__nv_bfloat16S3_S3_fjLj1024ELj4ENS0_18Kernel_traits_baseILj20480ES3_S3_S3_fjLj1024EEEEEEEvNS0_20BackwardKernelParamsE,@function
        .size           _ZN18transformer_engine13normalization28ln_bwd_finalize_tuned_kernelINS0_22Kernel_traits_finalizeILj20480E13__nv_bfloat16S3_S3_fjLj1024ELj4ENS0_18Kernel_traits_baseILj20480ES3_S3_S3_fjLj1024EEEEEEEvNS0_20BackwardKernelParamsE,(.L_x_4886 - _ZN18transformer_engine13normalization28ln_bwd_finalize_tuned_kernelINS0_22Kernel_traits_finalizeILj20480E13__nv_bfloat16S3_S3_fjLj1024ELj4ENS0_18Kernel_traits_baseILj20480ES3_S3_S3_fjLj1024EEEEEEEvNS0_20BackwardKernelParamsE)
        .other          _ZN18transformer_engine13normalization28ln_bwd_finalize_tuned_kernelINS0_22Kernel_traits_finalizeILj20480E13__nv_bfloat16S3_S3_fjLj1024ELj4ENS0_18Kernel_traits_baseILj20480ES3_S3_S3_fjLj1024EEEEEEEvNS0_20BackwardKernelParamsE,@"STO_CUDA_ENTRY STV_DEFAULT"
_ZN18transformer_engine13normalization28ln_bwd_finalize_tuned_kernelINS0_22Kernel_traits_finalizeILj20480E13__nv_bfloat16S3_S3_fjLj1024ELj4ENS0_18Kernel_traits_baseILj20480ES3_S3_S3_fjLj1024EEEEEEEvNS0_20BackwardKernelParamsE:
.text._ZN18transformer_engine13normalization28ln_bwd_finalize_tuned_kernelINS0_22Kernel_traits_finalizeILj20480E13__nv_bfloat16S3_S3_fjLj1024ELj4ENS0_18Kernel_traits_baseILj20480ES3_S3_S3_fjLj1024EEEEEEEvNS0_20BackwardKernelParamsE:
        /* <DEDUP_REMOVED lines=35> */
.L_x_3095:
        /* <DEDUP_REMOVED lines=118> */
.L_x_3094:
[----:B------:R-:W-:Y:S05]  /*0990*/  BSYNC.RECONVERGENT B1 ;  /* 0x0000000000017941 */ /* 0x000fea0003800200 */
.L_x_3093:
        /* <DEDUP_REMOVED lines=65> */
.L_x_3097:
[----:B------:R-:W-:Y:S05]  /*0db0*/  BSYNC.RECONVERGENT B1 ;  /* 0x0000000000017941 */ /* 0x000fea0003800200 */
.L_x_3096:
        /* <DEDUP_REMOVED lines=37> */
.L_x_3099:
[----:B------:R-:W-:Y:S05]  /*1010*/  BSYNC.RECONVERGENT B1 ;  /* 0x0000000000017941 */ /* 0x000fea0003800200 */
.L_x_3098:
[----:B------:R-:W-:Y:S05]  /*1020*/  @!P1 BRA `(.L_x_3092) ;  /* 0x00000000003c9947 */ /* 0x000fea0003800000 */
[----:B------:R-:W0:Y:S01]  /*1030*/  LDC.64 R6, c[0x0][0x3d8] ;  /* 0x0000f600ff067b82 */ /* 0x000e220000000a00 */
[----:B------:R-:W-:Y:S01]  /*1040*/  IMAD R2, R15, 0x5000, R11 ;  /* 0x000050000f027824 */ /* 0x000fe200078e020b */
[----:B------:R-:W-:-:S04]  /*1050*/  IADD3 R24, PT, PT, -R24, RZ, RZ ;  /* 0x000000ff18187210 */ /* 0x000fc80007ffe1ff */
[----:B------:R-:W-:Y:S02]  /*1060*/  IADD3 R11, PT, PT, R13, R2, RZ ;  /* 0x000000020d0b7210 */ /* 0x000fe40007ffe0ff */
[----:B------:R-:W1:Y:S05]  /*1070*/  LDC.64 R8, c[0x0][0x3e0] ;  /* 0x0000f800ff087b82 */ /* 0x000e6a0000000a00 */
.L_x_3100:
        /* <DEDUP_REMOVED lines=10> */
.L_x_3092:
[----:B------:R-:W-:Y:S05]  /*1120*/  BSYNC.RECONVERGENT B0 ;  /* 0x0000000000007941 */ /* 0x000fea0003800200 */
.L_x_3091:
        /* <DEDUP_REMOVED lines=55> */
.L_x_3101:
        /* <DEDUP_REMOVED lines=14> */
.L_x_4886:


//--------------------- .text._ZN18transformer_engine13normalization19ln_bwd_tuned_kernelINS0_13Kernel_traitsI13__nv_bfloat16S3_S3_fjLj20480ELj4ELj1ELj4ELj16ENS0_18Kernel_traits_baseILj20480ES3_S3_S3_fjLj128EEEEEEEvNS0_20BackwardKernelParamsE --------------------------
	.section	.text._ZN18transformer_engine13normalization19ln_bwd_tuned_kernelINS0_13Kernel_traitsI13__nv_bfloat16S3_S3_fjLj20480ELj4ELj1ELj4ELj16ENS0_18Kernel_traits_baseILj20480ES3_S3_S3_fjLj128EEEEEEEvNS0_20BackwardKernelParamsE,"ax",@progbits
	.align	128
        .global         _ZN18transformer_engine13normalization19ln_bwd_tuned_kernelINS0_13Kernel_traitsI13__nv_bfloat16S3_S3_fjLj20480ELj4ELj1ELj4ELj16ENS0_18Kernel_traits_baseILj20480ES3_S3_S3_fjLj128EEEEEEEvNS0_20BackwardKernelParamsE
        .type           _ZN18transformer_engine13normalization19ln_bwd_tuned_kernelINS0_13Kernel_traitsI13__nv_bfloat16S3_S3_fjLj20480ELj4ELj1ELj4ELj16ENS0_18Kernel_traits_baseILj20480ES3_S3_S3_fjLj128EEEEEEEvNS0_20BackwardKernelParamsE,@function
        .size           _ZN18transformer_engine13normalization19ln_bwd_tuned_kernelINS0_13Kernel_traitsI13__nv_bfloat16S3_S3_fjLj20480ELj4ELj1ELj4ELj16ENS0_18Kernel_traits_baseILj20480ES3_S3_S3_fjLj128EEEEEEEvNS0_20BackwardKernelParamsE,(.L_x_4887 - _ZN18transformer_engine13normalization19ln_bwd_tuned_kernelINS0_13Kernel_traitsI13__nv_bfloat16S3_S3_fjLj20480ELj4ELj1ELj4ELj16ENS0_18Kernel_traits_baseILj20480ES3_S3_S3_fjLj128EEEEEEEvNS0_20BackwardKernelParamsE)
        .other          _ZN18transformer_engine13normalization19ln_bwd_tuned_kernelINS0_13Kernel_traitsI13__nv_bfloat16S3_S3_fjLj20480ELj4ELj1ELj4ELj16ENS0_18Kernel_traits_baseILj20480ES3_S3_S3_fjLj128EEEEEEEvNS0_20BackwardKernelParamsE,@"STO_CUDA_ENTRY STV_DEFAULT"
_ZN18transformer_engine13normalization19ln_bwd_tuned_kernelINS0_13Kernel_traitsI13__nv_bfloat16S3_S3_fjLj20480ELj4ELj1ELj4ELj16ENS0_18Kernel_traits_baseILj20480ES3_S3_S3_fjLj128EEEEEEEvNS0_20BackwardKernelParamsE:
.text._ZN18transformer_engine13normalization19ln_bwd_tuned_kernelINS0_13Kernel_traitsI13__nv_bfloat16S3_S3_fjLj20480ELj4ELj1ELj4ELj16ENS0_18Kernel_traits_baseILj20480ES3_S3_S3_fjLj128EEEEEEEvNS0_20BackwardKernelParamsE:
        /* <DEDUP_REMOVED lines=104> */
[----:B--2---:R-:W-:-:S02]  /*0680*/  PRMT R0, R20, 0x7632, R0 ;  /* 0x0000763214007816 */ /* 0x004fc40000000000 */
        /* <DEDUP_REMOVED lines=99> */
.L_x_3109:
        /* <DEDUP_REMOVED lines=11> */
[----:B------:R-:W-:-:S03]  /*0d70*/  IADD3 R173, PT, PT, R175, 0x200, RZ ;  /* 0x00000200afad7810 */ /* 0x000fc60007ffe0ff */
[----:B---3--:R-:W-:Y:S02]  /*0d80*/  IMAD.WIDE R104, R171, 0x4, R40 ;  /* 0x00000004ab687825 */ /* 0x008fe400078e0228 */
[----:B------:R-:W2:Y:S02]  /*0d90*/  LDG.E.128 R4, desc[UR4][R4.64] ;  /* 0x0000000404047981 */ /* 0x000ea4000c1e1d00 */
[----:B------:R-:W-:Y:S01]  /*0da0*/  IMAD.WIDE.U32 R12, R173, 0x10, R36 ;  /* 0x00000010ad0c7825 */ /* 0x000fe200078e0024 */
[C---:B------:R-:W-:Y:S01]  /*0db0*/  IADD3 R181, PT, PT, R175.reuse, 0x800, RZ ;  /* 0x00000800afb57810 */ /* 0x040fe20007ffe0ff */
[----:B------:R-:W3:Y:S02]  /*0dc0*/  LDG.E R104, desc[UR4][R104.64] ;  /* 0x0000000468687981 */ /* 0x000ee4000c1e1900 */
[----:B----4-:R-:W-:Y:S02]  /*0dd0*/  IMAD.WIDE.U32 R8, R175, 0x10, R2 ;  /* 0x00000010af087825 */ /* 0x010fe400078e0002 */
[----:B------:R-:W4:Y:S02]  /*0de0*/  LDG.E.128 R12, desc[UR4][R12.64] ;  /* 0x000000040c0c7981 */ /* 0x000f24000c1e1d00 */
[----:B-----5:R-:W-:-:S02]  /*0df0*/  IMAD.WIDE R100, R171, 0x4, R100 ;  /* 0x00000004ab647825 */ /* 0x020fc400078e0264 */
[----:B------:R-:W5:Y:S02]  /*0e00*/  LDG.E.128 R8, desc[UR4][R8.64] ;  /* 0x0000000408087981 */ /* 0x000f64000c1e1d00 */
[--C-:B------:R-:W-:Y:S02]  /*0e10*/  IMAD.WIDE.U32 R40, R181, 0x10, R2.reuse ;  /* 0x00000010b5287825 */ /* 0x100fe400078e0002 */
[----:B------:R4:W5:Y:S01]  /*0e20*/  LDG.E R100, desc[UR4][R100.64] ;  /* 0x0000000464647981 */ /* 0x000962000c1e1900 */
[----:B------:R-:W-:Y:S01]  /*0e30*/  IADD3 R177, PT, PT, R175, 0x400, RZ ;  /* 0x00000400afb17810 */ /* 0x000fe20007ffe0ff */
[----:B------:R-:W-:Y:S02]  /*0e40*/  IMAD.WIDE.U32 R16, R173, 0x10, R2 ;  /* 0x00000010ad107825 */ /* 0x000fe400078e0002 */
[----:B------:R-:W5:Y:S02]  /*0e50*/  LDG.E.128 R40, desc[UR4][R40.64] ;  /* 0x0000000428287981 */ /* 0x000f64000c1e1d00 */
[----:B------:R-:W-:-:S02]  /*0e60*/  IMAD.WIDE.U32 R20, R177, 0x10, R36 ;  /* 0x00000010b1147825 */ /* 0x000fc400078e0024 */
[----:B------:R-:W5:Y:S02]  /*0e70*/  LDG.E.128 R16, desc[UR4][R16.64] ;  /* 0x0000000410107981 */ /* 0x000f64000c1e1d00 */
[----:B------:R-:W-:Y:S02]  /*0e80*/  IMAD.WIDE.U32 R24, R177, 0x10, R2 ;  /* 0x00000010b1187825 */ /* 0x000fe400078e0002 */
[----:B------:R-:W5:Y:S04]  /*0e90*/  LDG.E.128 R20, desc[UR4][R20.64] ;  /* 0x0000000414147981 */ /* 0x000f68000c1e1d00 */
[----:B------:R-:W5:Y:S01]  /*0ea0*/  LDG.E.128 R24, desc[UR4][R24.64] ;  /* 0x0000000418187981 */ /* 0x000f62000c1e1d00 */
[----:B------:R-:W-:-:S05]  /*0eb0*/  IADD3 R179, PT, PT, R175, 0x600, RZ ;  /* 0x00000600afb37810 */ /* 0x000fca0007ffe0ff */
[----:B------:R-:W-:-:S04]  /*0ec0*/  IMAD.WIDE.U32 R28, R179, 0x10, R36 ;  /* 0x00000010b31c7825 */ /* 0x000fc800078e0024 */
[----:B------:R-:W-:Y:S02]  /*0ed0*/  IMAD.WIDE.U32 R36, R181, 0x10, R36 ;  /* 0x00000010b5247825 */ /* 0x000fe400078e0024 */
[----:B------:R-:W5:Y:S02]  /*0ee0*/  LDG.E.128 R28, desc[UR4][R28.64] ;  /* 0x000000041c1c7981 */ /* 0x000f64000c1e1d00 */
[----:B------:R-:W-:Y:S02]  /*0ef0*/  IMAD.WIDE.U32 R32, R179, 0x10, R2 ;  /* 0x00000010b3207825 */ /* 0x000fe400078e0002 */
[----:B------:R-:W5:Y:S04]  /*0f00*/  LDG.E.128 R36, desc[UR4][R36.64] ;  /* 0x0000000424247981 */ /* 0x000f68000c1e1d00 */
[----:B------:R-:W5:Y:S01]  /*0f10*/  LDG.E.128 R32, desc[UR4][R32.64] ;  /* 0x0000000420207981 */ /* 0x000f62000c1e1d00 */
[----:B--2---:R-:W-:-:S02]  /*0f20*/  SHF.L.U32 R189, R4, 0x10, RZ ;  /* 0x0000001004bd7819 */ /* 0x004fc400000006ff */
[----:B------:R-:W-:-:S03]  /*0f30*/  SHF.L.U32 R221, R5, 0x10, RZ ;  /* 0x0000001005dd7819 */ /* 0x000fc600000006ff */
[----:B---3--:R-:W-:Y:S01]  /*0f40*/  FADD R189, -R104, R189 ;  /* 0x000000bd68bd7221 */ /* 0x008fe20000000100 */
[C---:B----4-:R-:W-:Y:S02]  /*0f50*/  PRMT R101, R12.reuse, 0x7632, R101 ;  /* 0x000076320c657816 */ /* 0x050fe40000000065 */
[----:B------:R-:W-:Y:S02]  /*0f60*/  SHF.L.U32 R207, R12, 0x10, RZ ;  /* 0x000000100ccf7819 */ /* 0x000fe400000006ff */
[----:B------:R-:W-:Y:S02]  /*0f70*/  PRMT R12, R13, 0x7632, R12 ;  /* 0x000076320d0c7816 */ /* 0x000fe4000000000c */
[----:B-----5:R-:W-:Y:S02]  /*0f80*/  SHF.L.U32 R223, R8, 0x10, RZ ;  /* 0x0000001008df7819 */ /* 0x020fe400000006ff */
[----:B------:R-:W-:Y:S01]  /*0f90*/  SHF.L.U32 R199, R12, 0x10, RZ ;  /* 0x000000100cc77819 */ /* 0x000fe200000006ff */
[----:B------:R-:W-:Y:S01]  /*0fa0*/  FMUL R12, R100, R189 ;  /* 0x000000bd640c7220 */ /* 0x000fe20000400000 */
[----:B------:R-:W-:Y:S01]  /*0fb0*/  PRMT R174, R8, 0x7632, R174 ;  /* 0x0000763208ae7816 */ /* 0x000fe200000000ae */
[----:B------:R-:W-:Y:S01]  /*0fc0*/  FADD R221, -R104, R221 ;  /* 0x000000dd68dd7221 */ /* 0x000fe20000000100 */
[----:B------:R-:W-:Y:S01]  /*0fd0*/  FADD R126, R223, R126 ;  /* 0x0000007edf7e7221 */ /* 0x000fe20000000000 */
[-C--:B------:R-:W-:Y:S01]  /*0fe0*/  FFMA R169, R12, R223.reuse, R169 ;  /* 0x000000df0ca97223 */ /* 0x080fe200000000a9 */
[----:B------:R-:W-:Y:S01]  /*0ff0*/  SHF.L.U32 R174, R174, 0x10, RZ ;  /* 0x00000010aeae7819 */ /* 0x000fe200000006ff */
[----:B------:R-:W-:Y:S01]  /*1000*/  FMUL R223, R128, R223 ;  /* 0x000000df80df7220 */ /* 0x000fe20000400000 */
[----:B------:R-:W-:Y:S01]  /*1010*/  SHF.L.U32 R219, R6, 0x10, RZ ;  /* 0x0000001006db7819 */ /* 0x000fe200000006ff */
[----:B------:R-:W-:Y:S01]  /*1020*/  FMUL R221, R100, R221 ;  /* 0x000000dd64dd7220 */ /* 0x000fe20000400000 */
[C---:B------:R-:W-:Y:S01]  /*1030*/  SHF.L.U32 R218, R9.reuse, 0x10, RZ ;  /* 0x0000001009da7819 */ /* 0x040fe200000006ff */
[----:B------:R-:W-:Y:S01]  /*1040*/  FMUL R214, R148, R174 ;  /* 0x000000ae94d67220 */ /* 0x000fe20000400000 */
[----:B------:R-:W-:-:S02]  /*1050*/  PRMT R234, R9, 0x7632, R234 ;  /* 0x0000763209ea7816 */ /* 0x000fc400000000ea */
[C---:B------:R-:W-:Y:S02]  /*1060*/  PRMT R228, R41.reuse, 0x7632, R228 ;  /* 0x0000763229e47816 */ /* 0x040fe400000000e4 */
[----:B------:R-:W-:Y:S01]  /*1070*/  SHF.L.U32 R222, R41, 0x10, RZ ;  /* 0x0000001029de7819 */ /* 0x000fe200000006ff */
[----:B------:R-:W-:Y:S01]  /*1080*/  FADD R41, RZ, R223 ;  /* 0x000000dfff297221 */ /* 0x000fe20000000000 */
        /* <DEDUP_REMOVED lines=8> */
[----:B------:R-:W-:-:S02]  /*1110*/  SHF.L.U32 R217, R10, 0x10, RZ ;  /* 0x000000100ad97819 */ /* 0x000fc400000006ff */
[C---:B------:R-:W-:Y:S02]  /*1120*/  PRMT R237, R16.reuse, 0x7632, R237 ;  /* 0x0000763210ed7816 */ /* 0x040fe400000000ed */
[----:B------:R-:W-:Y:S01]  /*1130*/  SHF.L.U32 R2, R16, 0x10, RZ ;  /* 0x0000001010027819 */ /* 0x000fe200000006ff */
[----:B------:R-:W-:Y:S01]  /*1140*/  FMUL R210, R149, R234 ;  /* 0x000000ea95d27220 */ /* 0x000fe20000400000 */
[----:B------:R-:W-:Y:S01]  /*1150*/  PRMT R235, R10, 0x7632, R235 ;  /* 0x000076320aeb7816 */ /* 0x000fe200000000eb */
[----:B------:R-:W-:Y:S01]  /*1160*/  FADD R41, R41, R218 ;  /* 0x000000da29297221 */ /* 0x000fe20000000000 */
[----:B------:R-:W-:Y:S02]  /*1170*/  PRMT R16, R21, 0x7632, R16 ;  /* 0x0000763215107816 */ /* 0x000fe40000000010 */
[----:B------:R-:W-:Y:S01]  /*1180*/  PRMT R105, R7, 0x7632, R105 ;  /* 0x0000763207697816 */ /* 0x000fe20000000069 */
[----:B------:R-:W-:Y:S01]  /*1190*/  FADD R215, -R104, R215 ;  /* 0x000000d768d77221 */ /* 0x000fe20000000100 */
[----:B------:R-:W-:Y:S01]  /*11a0*/  PRMT R172, R4, 0x7632, R172 ;  /* 0x0000763204ac7816 */ /* 0x000fe200000000ac */
[----:B------:R-:W-:Y:S01]  /*11b0*/  FADD R119, R217, R119 ;  /* 0x00000077d9777221 */ /* 0x000fe20000000000 */
[----:B------:R-:W-:Y:S01]  /*11c0*/  PRMT R242, R25, 0x7632, R242 ;  /* 0x0000763219f27816 */ /* 0x000fe200000000f2 */
[-C--:B------:R-:W-:Y:S01]  /*11d0*/  FFMA R120, R219, R217.reuse, R120 ;  /* 0x000000d9db787223 */ /* 0x080fe20000000078 */
[----:B------:R-:W-:Y:S01]  /*11e0*/  SHF.L.U32 R7, R25, 0x10, RZ ;  /* 0x0000001019077819 */ /* 0x000fe200000006ff */
[----:B------:R-:W-:Y:S01]  /*11f0*/  FMUL R217, R130, R217 ;  /* 0x000000d982d97220 */ /* 0x000fe20000400000 */
[----:B------:R-:W-:Y:S01]  /*1200*/  SHF.L.U32 R25, R16, 0x10, RZ ;  /* 0x0000001010197819 */ /* 0x000fe200000006ff */
[----:B------:R-:W-:Y:S01]  /*1210*/  FADD R16, R41, R210 ;  /* 0x000000d229107221 */ /* 0x000fe20000000000 */
[----:B------:R-:W-:Y:S01]  /*1220*/  SHF.L.U32 R235, R235, 0x10, RZ ;  /* 0x00000010ebeb7819 */ /* 0x000fe200000006ff */
[----:B------:R-:W-:Y:S01]  /*1230*/  FMUL R215, R100, R215 ;  /* 0x000000d764d77220 */ /* 0x000fe20000400000 */
[----:B------:R-:W-:-:S02]  /*1240*/  SHF.L.U32 R212, R11, 0x10, RZ ;  /* 0x000000100bd47819 */ /* 0x000fc400000006ff */
[----:B------:R-:W-:Y:S01]  /*1250*/  SHF.L.U32 R183, R172, 0x10, RZ ;  /* 0x00000010acb77819 */ /* 0x000fe200000006ff */
[----:B------:R-:W-:Y:S01]  /*1260*/  FMUL R208, R150, R235 ;  /* 0x000000eb96d07220 */ /* 0x000fe20000400000 */
[----:B------:R-:W-:Y:S01]  /*1270*/  PRMT R236, R11, 0x7632, R236 ;  /* 0x000076320bec7816 */ /* 0x000fe200000000ec */
[----:B------:R-:W-:Y:S01]  /*1280*/  FADD R41, R16, R217 ;  /* 0x000000d910297221 */ /* 0x000fe20000000000 */
[----:B------:R-:W-:Y:S01]  /*1290*/  PRMT R176, R5, 0x7632, R176 ;  /* 0x0000763205b07816 */ /* 0x000fe200000000b0 */
[----:B------:R-:W-:Y:S01]  /*12a0*/  FADD R183, -R104, R183 ;  /* 0x000000b768b77221 */ /* 0x000fe20000000100 */
[C---:B------:R-:W-:Y:S01]  /*12b0*/  PRMT R232, R43.reuse, 0x7632, R232 ;  /* 0x000076322be87816 */ /* 0x040fe200000000e8 */
[----:B------:R-:W-:Y:S01]  /*12c0*/  FADD R115, R212, R115 ;  /* 0x00000073d4737221 */ /* 0x000fe20000000000 */
[----:B------:R-:W-:Y:S01]  /*12d0*/  SHF.L.U32 R224, R43, 0x10, RZ ;  /* 0x000000102be07819 */ /* 0x000fe200000006ff */
[-C--:B------:R-:W-:Y:S01]  /*12e0*/  FFMA R116, R215, R212.reuse, R116 ;  /* 0x000000d4d7747223 */ /* 0x080fe20000000074 */
[----:B------:R-:W-:Y:S01]  /*12f0*/  SHF.L.U32 R236, R236, 0x10, RZ ;  /* 0x00000010ecec7819 */ /* 0x000fe200000006ff */
[----:B------:R-:W-:Y:S01]  /*1300*/  FMUL R212, R131, R212 ;  /* 0x000000d483d47220 */ /* 0x000fe20000400000 */
[----:B------:R-:W-:Y:S01]  /*1310*/  FADD R43, R41, R208 ;  /* 0x000000d0292b7221 */ /* 0x000fe20000000000 */
[----:B------:R-:W-:Y:S01]  /*1320*/  SHF.L.U32 R213, R176, 0x10, RZ ;  /* 0x00000010b0d57819 */ /* 0x000fe200000006ff */
[----:B------:R-:W-:Y:S01]  /*1330*/  FMUL R216, R100, R183 ;  /* 0x000000b764d87220 */ /* 0x000fe20000400000 */
[----:B------:R-:W-:Y:S01]  /*1340*/  FFMA R41, R12, R223, RZ ;  /* 0x000000df0c297223 */ /* 0x000fe200000000ff */
[----:B------:R-:W-:Y:S01]  /*1350*/  FMUL R206, R151, R236 ;  /* 0x000000ec97ce7220 */ /* 0x000fe20000400000 */
[----:B------:R-:W-:Y:S01]  /*1360*/  FADD R43, R43, R212 ;  /* 0x000000d42b2b7221 */ /* 0x000fe20000000000 */
[----:B------:R-:W-:Y:S01]  /*1370*/  PRMT R178, R6, 0x7632, R178 ;  /* 0x0000763206b27816 */ /* 0x000fe200000000b2 */
        /* <DEDUP_REMOVED lines=21> */
[C---:B------:R-:W-:Y:S01]  /*14d0*/  PRMT R239, R18.reuse, 0x7632, R239 ;  /* 0x0000763212ef7816 */ /* 0x040fe200000000ef */
[----:B------:R-:W-:Y:S01]  /*14e0*/  FMUL R188, R153, R238 ;  /* 0x000000ee99bc7220 */ /* 0x000fe20000400000 */
[----:B------:R-:W-:Y:S01]  /*14f0*/  SHF.L.U32 R3, R18, 0x10, RZ ;  /* 0x0000001012037819 */ /* 0x000fe200000006ff */
[----:B------:R-:W-:Y:S01]  /*1500*/  FADD R43, R43, R202 ;  /* 0x000000ca2b2b7221 */ /* 0x000fe20000000000 */
[----:B------:R-:W-:-:S02]  /*1510*/  PRMT R13, R14, 0x7632, R13 ;  /* 0x000076320e0d7816 */ /* 0x000fc4000000000d */
[----:B------:R-:W-:Y:S02]  /*1520*/  SHF.L.U32 R197, R14, 0x10, RZ ;  /* 0x000000100ec57819 */ /* 0x000fe400000006ff */
[C---:B------:R-:W-:Y:S02]  /*1530*/  PRMT R14, R15.reuse, 0x7632, R14 ;  /* 0x000076320f0e7816 */ /* 0x040fe4000000000e */
[----:B------:R-:W-:Y:S01]  /*1540*/  SHF.L.U32 R191, R15, 0x10, RZ ;  /* 0x000000100fbf7819 */ /* 0x000fe200000006ff */
[----:B------:R-:W-:Y:S01]  /*1550*/  FADD R209, -R104, R105 ;  /* 0x0000006968d17221 */ /* 0x000fe20000000100 */
[C---:B------:R-:W-:Y:S01]  /*1560*/  PRMT R15, R20.reuse, 0x7632, R15 ;  /* 0x00007632140f7816 */ /* 0x040fe2000000000f */
[----:B------:R-:W-:Y:S01]  /*1570*/  FFMA R16, R211, R208, R16 ;  /* 0x000000d0d3107223 */ /* 0x000fe20000000010 */
[----:B------:R-:W-:Y:S01]  /*1580*/  SHF.L.U32 R185, R20, 0x10, RZ ;  /* 0x0000001014b97819 */ /* 0x000fe200000006ff */
[----:B------:R-:W-:Y:S01]  /*1590*/  FMUL R200, R134, R3 ;  /* 0x0000000386c87220 */ /* 0x000fe20000400000 */
[----:B------:R-:W-:Y:S01]  /*15a0*/  PRMT R20, R23, 0x7632, R20 ;  /* 0x0000763217147816 */ /* 0x000fe20000000014 */
[----:B------:R-:W-:Y:S01]  /*15b0*/  FADD R43, R43, R188 ;  /* 0x000000bc2b2b7221 */ /* 0x000fe20000000000 */
[----:B------:R-:W-:-:S02]  /*15c0*/  SHF.L.U32 R239, R239, 0x10, RZ ;  /* 0x00000010efef7819 */ /* 0x000fc400000006ff */
[----:B------:R-:W-:Y:S02]  /*15d0*/  SHF.L.U32 R23, R23, 0x10, RZ ;  /* 0x0000001017177819 */ /* 0x000fe400000006ff */
[C---:B------:R-:W-:Y:S02]  /*15e0*/  PRMT R243, R26.reuse, 0x7632, R243 ;  /* 0x000076321af37816 */ /* 0x040fe400000000f3 */
[----:B------:R-:W-:Y:S02]  /*15f0*/  SHF.L.U32 R9, R26, 0x10, RZ ;  /* 0x000000101a097819 */ /* 0x000fe400000006ff */
[C---:B------:R-:W-:Y:S02]  /*1600*/  PRMT R26, R30.reuse, 0x7632, R26 ;  /* 0x000076321e1a7816 */ /* 0x040fe4000000001a */
[----:B------:R-:W-:Y:S02]  /*1610*/  SHF.L.U32 R201, R30, 0x10, RZ ;  /* 0x000000101ec97819 */ /* 0x000fe400000006ff */
[----:B------:R-:W-:Y:S01]  /*1620*/  SHF.L.U32 R205, R31, 0x10, RZ ;  /* 0x000000101fcd7819 */ /* 0x000fe200000006ff */
[----:B------:R-:W-:Y:S01]  /*1630*/  FADD R207, -R104, R207 ;  /* 0x000000cf68cf7221 */ /* 0x000fe20000000100 */
[----:B------:R-:W-:Y:S01]  /*1640*/  PRMT R30, R36, 0x7632, R30 ;  /* 0x00007632241e7816 */ /* 0x000fe2000000001e */
[----:B------:R-:W-:Y:S01]  /*1650*/  FMUL R209, R100, R209 ;  /* 0x000000d164d17220 */ /* 0x000fe20000400000 */
[----:B------:R-:W-:Y:S01]  /*1660*/  SHF.L.U32 R229, R36, 0x10, RZ ;  /* 0x0000001024e57819 */ /* 0x000fe200000006ff */
[----:B------:R-:W-:Y:S01]  /*1670*/  FFMA R16, R215, R212, R16 ;  /* 0x000000d4d7107223 */ /* 0x000fe20000000010 */
[----:B------:R-:W-:Y:S01]  /*1680*/  SHF.L.U32 R101, R101, 0x10, RZ ;  /* 0x0000001065657819 */ /* 0x000fe200000006ff */
[----:B------:R-:W-:Y:S01]  /*1690*/  FMUL R184, R154, R239 ;  /* 0x000000ef9ab87220 */ /* 0x000fe20000400000 */
[----:B------:R-:W-:Y:S01]  /*16a0*/  PRMT R240, R19, 0x7632, R240 ;  /* 0x0000763213f07816 */ /* 0x000fe200000000f0 */
[----:B------:R-:W-:Y:S01]  /*16b0*/  FADD R43, R43, R200 ;  /* 0x000000c82b2b7221 */ /* 0x000fe20000000000 */
[----:B------:R-:W-:-:S02]  /*16c0*/  SHF.L.U32 R6, R19, 0x10, RZ ;  /* 0x0000001013067819 */ /* 0x000fc400000006ff */
[C---:B------:R-:W-:Y:S02]  /*16d0*/  PRMT R36, R38.reuse, 0x7632, R36 ;  /* 0x0000763226247816 */ /* 0x040fe40000000024 */
[----:B------:R-:W-:Y:S02]  /*16e0*/  SHF.L.U32 R233, R38, 0x10, RZ ;  /* 0x0000001026e97819 */ /* 0x000fe400000006ff */
[C---:B------:R-:W-:Y:S02]  /*16f0*/  PRMT R38, R39.reuse, 0x7632, R38 ;  /* 0x0000763227267816 */ /* 0x040fe40000000026 */
[----:B------:R-:W-:Y:S01]  /*1700*/  SHF.L.U32 R180, R39, 0x10, RZ ;  /* 0x0000001027b47819 */ /* 0x000fe200000006ff */
[C---:B------:R-:W-:Y:S01]  /*1710*/  FADD R39, -R104.reuse, R23 ;  /* 0x0000001768277221 */ /* 0x040fe20000000100 */
[C---:B------:R-:W-:Y:S01]  /*1720*/  PRMT R244, R27.reuse, 0x7632, R244 ;  /* 0x000076321bf47816 */ /* 0x040fe200000000f4 */
[C---:B------:R-:W-:Y:S01]  /*1730*/  FADD R23, -R104.reuse, R205 ;  /* 0x000000cd68177221 */ /* 0x040fe20000000100 */
[----:B------:R-:W-:Y:S01]  /*1740*/  SHF.L.U32 R8, R27, 0x10, RZ ;  /* 0x000000101b087819 */ /* 0x000fe200000006ff */
[----:B------:R-:W-:Y:S01]  /*1750*/  FADD R205, -R104, R101 ;  /* 0x0000006568cd7221 */ /* 0x000fe20000000100 */
[----:B------:R-:W-:Y:S01]  /*1760*/  SHF.L.U32 R27, R28, 0x10, RZ ;  /* 0x000000101c1b7819 */ /* 0x000fe200000006ff */
[----:B------:R-:W-:Y:S01]  /*1770*/  FMUL R207, R100, R207 ;  /* 0x000000cf64cf7220 */ /* 0x000fe20000400000 */
[----:B------:R-:W-:Y:S01]  /*1780*/  SHF.L.U32 R240, R240, 0x10, RZ ;  /* 0x00000010f0f07819 */ /* 0x000fe200000006ff */
[----:B------:R-:W-:Y:S01]  /*1790*/  FFMA R16, R209, R206, R16 ;  /* 0x000000ced1107223 */ /* 0x000fe20000000010 */
[----:B------:R-:W-:Y:S01]  /*17a0*/  FMUL R198, R135, R6 ;  /* 0x0000000687c67220 */ /* 0x000fe20000400000 */
[----:B------:R-:W-:Y:S01]  /*17b0*/  FADD R43, R43, R184 ;  /* 0x000000b82b2b7221 */ /* 0x000fe20000000000 */
[----:B------:R-:W-:Y:S01]  /*17c0*/  PRMT R245, R32, 0x7632, R245 ;  /* 0x0000763220f57816 */ /* 0x000fe200000000f5 */
[----:B------:R-:W-:Y:S01]  /*17d0*/  FADD R203, -R104, R203 ;  /* 0x000000cb68cb7221 */ /* 0x000fe20000000100 */
[----:B------:R-:W-:Y:S01]  /*17e0*/  SHF.L.U32 R11, R32, 0x10, RZ ;  /* 0x00000010200b7819 */ /* 0x000fe200000006ff */
[----:B------:R-:W-:Y:S01]  /*17f0*/  FMUL R205, R100, R205 ;  /* 0x000000cd64cd7220 */ /* 0x000fe20000400000 */
[C---:B------:R-:W-:Y:S01]  /*1800*/  PRMT R241, R24.reuse, 0x7632, R241 ;  /* 0x0000763218f17816 */ /* 0x040fe200000000f1 */
[----:B------:R-:W-:Y:S01]  /*1810*/  FFMA R16, R207, R204, R16 ;  /* 0x000000cccf107223 */ /* 0x000fe20000000010 */
[----:B------:R-:W-:Y:S01]  /*1820*/  SHF.L.U32 R5, R24, 0x10, RZ ;  /* 0x0000001018057819 */ /* 0x000fe200000006ff */
[----:B------:R-:W-:Y:S01]  /*1830*/  FMUL R182, R155, R240 ;  /* 0x000000f09bb67220 */ /* 0x000fe20000400000 */
[----:B------:R-:W-:Y:S01]  /*1840*/  PRMT R248, R35, 0x7632, R248 ;  /* 0x0000763223f87816 */ /* 0x000fe200000000f8 */
[----:B------:R-:W-:Y:S01]  /*1850*/  FADD R43, R43, R198 ;  /* 0x000000c62b2b7221 */ /* 0x000fe20000000000 */
[----:B------:R-:W-:Y:S01]  /*1860*/  SHF.L.U32 R32, R35, 0x10, RZ ;  /* 0x0000001023207819 */ /* 0x000fe200000006ff */
[C---:B------:R-:W-:Y:S01]  /*1870*/  FADD R35, -R104.reuse, R27 ;  /* 0x0000001b68237221 */ /* 0x040fe20000000100 */
[----:B------:R-:W-:Y:S01]  /*1880*/  FADD R27, -R104, R201 ;  /* 0x000000c9681b7221 */ /* 0x000fe20000000100 */
        /* <DEDUP_REMOVED lines=8> */
[----:B------:R-:W-:Y:S01]  /*1910*/  FADD R43, R43, R182 ;  /* 0x000000b62b2b7221 */ /* 0x000fe20000000000 */
[----:B------:R-:W-:Y:S01]  /*1920*/  SHF.L.U32 R19, R22, 0x10, RZ ;  /* 0x0000001016137819 */ /* 0x000fe200000006ff */
[C---:B------:R-:W-:Y:S01]  /*1930*/  FADD R101, -R104.reuse, R25 ;  /* 0x0000001968657221 */ /* 0x040fe20000000100 */
[----:B------:R-:W-:Y:S01]  /*1940*/  PRMT R24, R29, 0x7632, R24 ;  /* 0x000076321d187816 */ /* 0x000fe20000000018 */
[C---:B------:R-:W-:Y:S01]  /*1950*/  FADD R197, -R104.reuse, R197 ;  /* 0x000000c568c57221 */ /* 0x040fe20000000100 */
[----:B------:R-:W-:Y:S01]  /*1960*/  SHF.L.U32 R193, R13, 0x10, RZ ;  /* 0x000000100dc17819 */ /* 0x000fe200000006ff */
[----:B------:R-:W-:Y:S01]  /*1970*/  FADD R25, -R104, R201 ;  /* 0x000000c968197221 */ /* 0x000fe20000000100 */
[----:B------:R-:W-:Y:S01]  /*1980*/  PRMT R22, R28, 0x7632, R22 ;  /* 0x000076321c167816 */ /* 0x000fe20000000016 */
[----:B------:R-:W-:Y:S01]  /*1990*/  FMUL R199, R100, R199 ;  /* 0x000000c764c77220 */ /* 0x000fe20000400000 */
[----:B------:R-:W-:Y:S01]  /*19a0*/  SHF.L.U32 R29, R18, 0x10, RZ ;  /* 0x00000010121d7819 */ /* 0x000fe200000006ff */
[----:B------:R-:W-:Y:S01]  /*19b0*/  FFMA R16, R203, R202, R16 ;  /* 0x000000cacb107223 */ /* 0x000fe20000000010 */
[----:B------:R-:W-:Y:S01]  /*19c0*/  PRMT R28, R31, 0x7632, R28 ;  /* 0x000076321f1c7816 */ /* 0x000fe2000000001c */
[----:B------:R-:W-:Y:S01]  /*19d0*/  FMUL R201, R156, R241 ;  /* 0x000000f19cc97220 */ /* 0x000fe20000400000 */
[----:B------:R-:W-:Y:S01]  /*19e0*/  FADD R18, R43, R196 ;  /* 0x000000c42b127221 */ /* 0x000fe20000000000 */
[----:B------:R-:W-:Y:S01]  /*19f0*/  FADD R31, -R104, R195 ;  /* 0x000000c3681f7221 */ /* 0x000fe20000000100 */
        /* <DEDUP_REMOVED lines=8> */
[C---:B------:R-:W-:Y:S01]  /*1a80*/  FADD R172, -R104.reuse, R29 ;  /* 0x0000001d68ac7221 */ /* 0x040fe20000000100 */
[C---:B------:R-:W-:Y:S01]  /*1a90*/  FADD R191, -R104.reuse, R191 ;  /* 0x000000bf68bf7221 */ /* 0x040fe20000000100 */
        /* <DEDUP_REMOVED lines=39> */
[----:B------:R-:W-:Y:S01]  /*1d10*/  PRMT R246, R33, 0x7632, R246 ;  /* 0x0000763221f67816 */ /* 0x000fe200000000f6 */
[----:B------:R-:W-:Y:S01]  /*1d20*/  FADD R16, R43, R180 ;  /* 0x000000b42b107221 */ /* 0x000fe20000000000 */
[----:B------:R-:W-:Y:S01]  /*1d30*/  FMUL R101, R160, R245 ;  /* 0x000000f5a0657220 */ /* 0x000fe20000400000 */
[----:B------:R-:W-:Y:S01]  /*1d40*/  PRMT R247, R34, 0x7632, R247 ;  /* 0x0000763222f77816 */ /* 0x000fe200000000f7 */
[----:B------:R-:W-:Y:S01]  /*1d50*/  FMUL R43, R100, R14 ;  /* 0x0000000e642b7220 */ /* 0x000fe20000400000 */
[----:B------:R-:W-:Y:S01]  /*1d60*/  SHF.L.U32 R225, R34, 0x10, RZ ;  /* 0x0000001022e17819 */ /* 0x000fe200000006ff */
[----:B------:R-:W-:Y:S01]  /*1d70*/  FADD R125, R174, R125 ;  /* 0x0000007dae7d7221 */ /* 0x000fe20000000000 */
[----:B------:R-:W-:Y:S01]  /*1d80*/  PRMT R34, R37, 0x7632, R34 ;  /* 0x0000763225227816 */ /* 0x000fe20000000022 */
[----:B------:R-:W-:Y:S01]  /*1d90*/  FFMA R127, R216, R174, R127 ;  /* 0x000000aed87f7223 */ /* 0x000fe2000000007f */
[----:B------:R-:W-:Y:S01]  /*1da0*/  FFMA R14, R176, R195, R41 ;  /* 0x000000c3b00e7223 */ /* 0x000fe20000000029 */
[----:B------:R-:W-:Y:S01]  /*1db0*/  SHF.L.U32 R246, R246, 0x10, RZ ;  /* 0x00000010f6f67819 */ /* 0x000fe200000006ff */
[----:B------:R-:W-:Y:S01]  /*1dc0*/  FADD R41, R16, R101 ;  /* 0x0000006510297221 */ /* 0x000fe20000000000 */
[----:B------:R-:W-:Y:S01]  /*1dd0*/  FMUL R174, R141, R10 ;  /* 0x0000000a8dae7220 */ /* 0x000fe20000400000 */
[----:B------:R-:W-:Y:S01]  /*1de0*/  SHF.L.U32 R231, R37, 0x10, RZ ;  /* 0x0000001025e77819 */ /* 0x000fe200000006ff */
[----:B------:R-:W-:Y:S01]  /*1df0*/  FADD R19, -R104, R229 ;  /* 0x000000e568137221 */ /* 0x000fe20000000100 */
[----:B------:R-:W-:Y:S01]  /*1e00*/  SHF.L.U32 R227, R28, 0x10, RZ ;  /* 0x000000101ce37819 */ /* 0x000fe200000006ff */
[----:B------:R-:W-:Y:S01]  /*1e10*/  FADD R15, -R104, R233 ;  /* 0x000000e9680f7221 */ /* 0x000fe20000000100 */
[----:B------:R-:W-:Y:S01]  /*1e20*/  SHF.L.U32 R37, R20, 0x10, RZ ;  /* 0x0000001014257819 */ /* 0x000fe200000006ff */
[----:B------:R-:W-:Y:S01]  /*1e30*/  FADD R16, R41, R174 ;  /* 0x000000ae29107221 */ /* 0x000fe20000000000 */
[----:B------:R-:W-:-:S02]  /*1e40*/  SHF.L.U32 R33, R22, 0x10, RZ ;  /* 0x0000001016217819 */ /* 0x000fc400000006ff */
[----:B------:R-:W-:Y:S02]  /*1e50*/  SHF.L.U32 R251, R30, 0x10, RZ ;  /* 0x000000101efb7819 */ /* 0x000fe400000006ff */
[----:B------:R-:W-:Y:S02]  /*1e60*/  SHF.L.U32 R249, R34, 0x10, RZ ;  /* 0x0000001022f97819 */ /* 0x000fe400000006ff */
[----:B------:R-:W-:Y:S02]  /*1e70*/  SHF.L.U32 R233, R36, 0x10, RZ ;  /* 0x0000001024e97819 */ /* 0x000fe400000006ff */
        /* <DEDUP_REMOVED lines=23> */
[C---:B------:R-:W-:Y:S02]  /*1ff0*/  PRMT R226, R40.reuse, 0x7632, R226 ;  /* 0x0000763228e27816 */ /* 0x040fe400000000e2 */
[----:B------:R-:W-:Y:S01]  /*2000*/  SHF.L.U32 R229, R40, 0x10, RZ ;  /* 0x0000001028e57819 */ /* 0x000fe200000006ff */
[----:B------:R-:W-:Y:S01]  /*2010*/  FADD R16, R16, R37 ;  /* 0x0000002510107221 */ /* 0x000fe20000000000 */
[----:B------:R-:W-:Y:S01]  /*2020*/  SHF.L.U32 R248, R248, 0x10, RZ ;  /* 0x00000010f8f87819 */ /* 0x000fe200000006ff */
        /* <DEDUP_REMOVED lines=162> */
.L_x_3104:
[----:B------:R-:W-:Y:S05]  /*2a50*/  BSYNC.RECONVERGENT B0 ;  /* 0x0000000000007941 */ /* 0x000fea0003800200 */
.L_x_3103:
        /* <DEDUP_REMOVED lines=22> */
.L_x_3106:
[----:B------:R-:W-:Y:S05]  /*2bc0*/  BSYNC.RECONVERGENT B0 ;  /* 0x0000000000007941 */ /* 0x000fea0003800200 */
.L_x_3105:
        /* <DEDUP_REMOVED lines=32> */
.L_x_3108:
[----:B0-----:R-:W2:Y:S04]  /*2dd0*/  LDG.E.STRONG.GPU R4, desc[UR4][R2.64] ;  /* 0x0000000402047981 */ /* 0x001ea8000c1ef900 */
[----:B--2---:R-:W-:Y:S01]  /*2de0*/  CCTL.IVALL ;  /* 0x00000000ff00798f */ /* 0x004fe20002000000 */
[----:B------:R-:W-:Y:S05]  /*2df0*/  YIELD ;  /* 0x0000000000007946 */ /* 0x000fea0003800000 */
[----:B------:R-:W-:-:S13]  /*2e00*/  ISETP.NE.AND P2, PT, R4, R9, PT ;  /* 0x000000090400720c */ /* 0x000fda0003f45270 */
[----:B------:R-:W-:Y:S05]  /*2e10*/  @P2 BRA `(.L_x_3108) ;  /* 0xfffffffc00ec2947 */ /* 0x000fea000383ffff */
.L_x_3107:
        /* <DEDUP_REMOVED lines=197> */
[----:B------:R-:W-:Y:S02]  /*3a70*/  MOV R34, R95 ;  /* 0x0000005f00227202 */ /* 0x000fe40000000f00 */
[----:B0-----:R-:W-:Y:S02]  /*3a80*/  MOV R19, R94 ;  /* 0x0000005e00137202 */ /* 0x001fe40000000f00 */
        /* <DEDUP_REMOVED lines=70> */
.L_x_3102:
        /* <DEDUP_REMOVED lines=39> */
.L_x_3110:
        /* <DEDUP_REMOVED lines=10> */
.L_x_4887:


//--------------------- .text._ZN18transformer_engine13normalization28ln_bwd_finalize_tuned_kernelINS0_22Kernel_traits_finalizeILj20480E6__halffS3_fjLj1024ELj4ENS0_18Kernel_traits_baseILj20480ES3_fS3_fjLj1024EEEEEEEvNS0_20BackwardKernelParamsE --------------------------
	.section	.text._ZN18transformer_engine13normalization28ln_bwd_finalize_tuned_kernelINS0_22Kernel_traits_finalizeILj20480E6__halffS3_fjLj1024ELj4ENS0_18Kernel_traits_baseILj20480ES3_fS3_fjLj1024EEEEEEEvNS0_20BackwardKernelParamsE,"ax",@progbits
	.align	128
        .global         _ZN18transformer_engine13normalization28ln_bwd_finalize_tuned_kernelINS0_22Kernel_traits_finalizeILj20480E6__halffS3_fjLj1024ELj4ENS0_18Kernel_traits_baseILj20480ES3_fS3_fjLj1024EEEEEEEvNS0_20BackwardKernelParamsE
        .type           _ZN18transformer_engine13normalization28ln_bwd_finalize_tuned_kernelINS0_22Kernel_traits_finalizeILj20480E6__halffS3_fjLj1024ELj4ENS0_18Kernel_traits_baseILj20480ES3_fS3_fjLj1024EEEEEEEvNS0_20BackwardKernelParamsE,@function
        .size           _ZN18transformer_engine13normalization28ln_bwd_finalize_tuned_kernelINS0_22Kernel_traits_finalizeILj20480E6__halffS3_fjLj1024ELj4ENS0_18Kernel_traits_baseILj20480ES3_fS3_fjLj1024EEEEEEEvNS0_20BackwardKernelParamsE,(.L_x_4888 - _ZN18transformer_engine13normalization28ln_bwd_finalize_tuned_kernelINS0_22Kernel_traits_finalizeILj20480E6__halffS3_fjLj1024ELj4ENS0_18Kernel_traits_baseILj20480ES3_fS3_fjLj1024EEEEEEEvNS0_20BackwardKernelParamsE)
        .other          _ZN18transformer_engine13normalization28ln_bwd_finalize_tuned_kernelINS0_22Kernel_traits_finalizeILj20480E6__halffS3_fjLj1024ELj4ENS0_18Kernel_traits_baseILj20480ES3_fS3_fjLj1024EEEEEEEvNS0_20BackwardKernelParamsE,@"STO_CUDA_ENTRY STV_DEFAULT"
_ZN18transformer_engine13normalization28ln_bwd_finalize_tuned_kernelINS0_22Kernel_traits_finalizeILj20480E6__halffS3_fjLj1024ELj4ENS0_18Kernel_traits_baseILj20480ES3_fS3_fjLj1024EEEEEEEvNS0_20BackwardKernelParamsE:
.text._ZN18transformer_engine13normalization28ln_bwd_finalize_tuned_kernelINS0_22Kernel_traits_finalizeILj20480E6__halffS3_fjLj1024ELj4ENS0_18Kernel_traits_baseILj20480ES3_fS3_fjLj1024EEEEEEEvNS0_20BackwardKernelParamsE:
        /* <DEDUP_REMOVED lines=35> */
.L_x_3115:
        /* <DEDUP_REMOVED lines=118> */
.L_x_3114:
[----:B------:R-:W-:Y:S05]  /*0990*/  BSYNC.RECONVERGENT B1 ;  /* 0x0000000000017941 */ /* 0x000fea0003800200 */
.L_x_3113:
        /* <DEDUP_REMOVED lines=65> */
.L_x_3117:
[----:B------:R-:W-:Y:S05]  /*0db0*/  BSYNC.RECONVERGENT B1 ;  /* 0x0000000000017941 */ /* 0x000fea0003800200 */
.L_x_3116:
        /* <DEDUP_REMOVED lines=37> */
.L_x_3119:
[----:B------:R-:W-:Y:S05]  /*1010*/  BSYNC.RECONVERGENT B1 ;  /* 0x0000000000017941 */ /* 0x000fea0003800200 */
.L_x_3118:
[----:B------:R-:W-:Y:S05]  /*1020*/  @!P1 BRA `(.L_x_3112) ;  /* 0x00000000003c9947 */ /* 0x000fea0003800000 */
[----:B------:R-:W0:Y:S01]  /*1030*/  LDC.64 R6, c[0x0][0x3d8] ;  /* 0x0000f600ff067b82 */ /* 0x000e220000000a00 */
[----:B------:R-:W-:Y:S01]  /*1040*/  IMAD R2, R15, 0x5000, R11 ;  /* 0x000050000f027824 */ /* 0x000fe200078e020b */
[----:B------:R-:W-:-:S04]  /*1050*/  IADD3 R24, PT, PT, -R24, RZ, RZ ;  /* 0x000000ff18187210 */ /* 0x000fc80007ffe1ff */
[----:B------:R-:W-:Y:S02]  /*1060*/  IADD3 R11, PT, PT, R13, R2, RZ ;  /* 0x000000020d0b7210 */ /* 0x000fe40007ffe0ff */
[----:B------:R-:W1:Y:S05]  /*1070*/  LDC.64 R8, c[0x0][0x3e0] ;  /* 0x0000f800ff087b82 */ /* 0x000e6a0000000a00 */
.L_x_3120:
        /* <DEDUP_REMOVED lines=10> */
.L_x_3112:
[----:B------:R-:W-:Y:S05]  /*1120*/  BSYNC.RECONVERGENT B0 ;  /* 0x0000000000007941 */ /* 0x000fea0003800200 */
.L_x_3111:
        /* <DEDUP_REMOVED lines=55> */
.L_x_3121:
        /* <DEDUP_REMOVED lines=14> */
.L_x_4888:


//--------------------- .text._ZN18transformer_engine13normalization19ln_bwd_tuned_kernelINS0_13Kernel_traitsI6__halffS3_fjLj20480ELj4ELj1ELj4ELj16ENS0_18Kernel_traits_baseILj20480ES3_fS3_fjLj128EEEEEEEvNS0_20BackwardKernelParamsE --------------------------
	.section	.text._ZN18transformer_engine13normalization19ln_bwd_tuned_kernelINS0_13Kernel_traitsI6__halffS3_fjLj20480ELj4ELj1ELj4ELj16ENS0_18Kernel_traits_baseILj20480ES3_fS3_fjLj128EEEEEEEvNS0_20BackwardKernelParamsE,"ax",@progbits
	.align	128
        .global         _ZN18transformer_engine13normalization19ln_bwd_tuned_kernelINS0_13Kernel_traitsI6__halffS3_fjLj20480ELj4ELj1ELj4ELj16ENS0_18Kernel_traits_baseILj20480ES3_fS3_fjLj128EEEEEEEvNS0_20BackwardKernelParamsE
        .type           _ZN18transformer_engine13normalization19ln_bwd_tuned_kernelINS0_13Kernel_traitsI6__halffS3_fjLj20480ELj4ELj1ELj4ELj16ENS0_18Kernel_traits_baseILj20480ES3_fS3_fjLj128EEEEEEEvNS0_20BackwardKernelParamsE,@function
        .size           _ZN18transformer_engine13normalization19ln_bwd_tuned_kernelINS0_13Kernel_traitsI6__halffS3_fjLj20480ELj4ELj1ELj4ELj16ENS0_18Kernel_traits_baseILj20480ES3_fS3_fjLj128EEEEEEEvNS0_20BackwardKernelParamsE,(.L_x_4889 - _ZN18transformer_engine13normalization19ln_bwd_tuned_kernelINS0_13Kernel_traitsI6__halffS3_fjLj20480ELj4ELj1ELj4ELj16ENS0_18Kernel_traits_baseILj20480ES3_fS3_fjLj128EEEEEEEvNS0_20BackwardKernelParamsE)
        .other          _ZN18transformer_engine13normalization19ln_bwd_tuned_kernelINS0_13Kernel_traitsI6__halffS3_fjLj20480ELj4ELj1ELj4ELj16ENS0_18Kernel_traits_baseILj20480ES3_fS3_fjLj128EEEEEEEvNS0_20BackwardKernelParamsE,@"STO_CUDA_ENTRY STV_DEFAULT"
_ZN18transformer_engine13normalization19ln_bwd_tuned_kernelINS0_13Kernel_traitsI6__halffS3_fjLj20480ELj4ELj1ELj4ELj16ENS0_18Kernel_traits_baseILj20480ES3_fS3_fjLj128EEEEEEEvNS0_20BackwardKernelParamsE:
.text._ZN18transformer_engine13normalization19ln_bwd_tuned_kernelINS0_13Kernel_traitsI6__halffS3_fjLj20480ELj4ELj1ELj4ELj16ENS0_18Kernel_traits_baseILj20480ES3_fS3_fjLj128EEEEEEEvNS0_20BackwardKernelParamsE:
        /* <DEDUP_REMOVED lines=209> */
.L_x_3129:
        /* <DEDUP_REMOVED lines=18> */
[----:B------:R-:W-:Y:S01]  /*0e30*/  IMAD.WIDE.U32 R76, R191, 0x10, R92 ;  /* 0x00000010bf4c7825 */ /* 0x000fe200078e005c */
[C---:B------:R-:W-:Y:S01]  /*0e40*/  IADD3 R193, PT, PT, R195.reuse, 0x600, RZ ;  /* 0x00000600c3c17810 */ /* 0x040fe20007ffe0ff */
[----:B------:R-:W3:Y:S01]  /*0e50*/  LDG.E.128 R60, desc[UR4][R78.64+0x2000] ;  /* 0x002000044e3c7981 */ /* 0x000ee2000c1e1d00 */
[----:B------:R-:W-:-:S02]  /*0e60*/  IADD3 R192, PT, PT, R195, 0x800, RZ ;  /* 0x00000800c3c07810 */ /* 0x000fc40007ffe0ff */
[C---:B------:R-:W-:Y:S02]  /*0e70*/  IADD3 R190, PT, PT, R195.reuse, 0xc00, RZ ;  /* 0x00000c00c3be7810 */ /* 0x040fe40007ffe0ff */
[C---:B------:R-:W-:Y:S02]  /*0e80*/  IADD3 R188, PT, PT, R195.reuse, 0x1000, RZ ;  /* 0x00001000c3bc7810 */ /* 0x040fe40007ffe0ff */
[----:B------:R-:W-:Y:S01]  /*0e90*/  IADD3 R187, PT, PT, R195, 0x1200, RZ ;  /* 0x00001200c3bb7810 */ /* 0x000fe20007ffe0ff */
[C-C-:B------:R-:W-:Y:S01]  /*0ea0*/  IMAD.WIDE.U32 R64, R194.reuse, 0x10, R92.reuse ;  /* 0x00000010c2407825 */ /* 0x140fe200078e005c */
[----:B------:R-:W4:Y:S03]  /*0eb0*/  LDG.E.64 R138, desc[UR4][R154.64] ;  /* 0x000000049a8a7981 */ /* 0x000f26000c1e1b00 */
[----:B------:R-:W-:Y:S01]  /*0ec0*/  IMAD.WIDE.U32 R84, R189, 0x10, R92 ;  /* 0x00000010bd547825 */ /* 0x000fe200078e005c */
[----:B------:R-:W4:Y:S03]  /*0ed0*/  LDG.E.128 R76, desc[UR4][R76.64] ;  /* 0x000000044c4c7981 */ /* 0x000f26000c1e1d00 */
[--C-:B------:R-:W-:Y:S01]  /*0ee0*/  IMAD.WIDE.U32 R148, R191, 0x8, R156.reuse ;  /* 0x00000008bf947825 */ /* 0x100fe200078e009c */
[----:B------:R0:W4:Y:S03]  /*0ef0*/  LDG.E.64 R140, desc[UR4][R154.64+0x1000] ;  /* 0x001000049a8c7981 */ /* 0x000126000c1e1b00 */
        /* <DEDUP_REMOVED lines=14> */
[----:B------:R-:W-:Y:S01]  /*0fe0*/  IMAD.WIDE.U32 R80, R190, 0x10, R92 ;  /* 0x00000010be507825 */ /* 0x000fe200078e005c */
[----:B------:R-:W4:Y:S03]  /*0ff0*/  LDG.E.64 R154, desc[UR4][R154.64] ;  /* 0x000000049a9a7981 */ /* 0x000f26000c1e1b00 */
[----:B-----5:R-:W-:Y:S01]  /*1000*/  IMAD.WIDE R198, R125, 0x4, R198 ;  /* 0x000000047dc67825 */ /* 0x020fe200078e02c6 */
        /* <DEDUP_REMOVED lines=16> */
[----:B----4-:R-:W-:Y:S01]  /*1110*/  FADD R197, -R200, R78 ;  /* 0x0000004ec8c57221 */ /* 0x010fe20000000100 */
[----:B------:R-:W-:Y:S01]  /*1120*/  HADD2.F32 R78, -RZ, R138.H0_H0 ;  /* 0x2000008aff4e7230 */ /* 0x000fe20000004100 */
[----:B------:R-:W-:Y:S01]  /*1130*/  SHF.R.U64 R138, R138, 0x10, R139 ;  /* 0x000000108a8a7819 */ /* 0x000fe2000000128b */
[C---:B------:R-:W-:Y:S01]  /*1140*/  FADD R245, -R200.reuse, R64 ;  /* 0x00000040c8f57221 */ /* 0x040fe20000000100 */
[C---:B------:R-:W-:Y:S01]  /*1150*/  FADD R241, -R200.reuse, R66 ;  /* 0x00000042c8f17221 */ /* 0x040fe20000000100 */
[----:B------:R-:W-:Y:S01]  /*1160*/  FADD R61, -R200, R84 ;  /* 0x00000054c83d7221 */ /* 0x000fe20000000100 */
[--C-:B------:R-:W-:Y:S01]  /*1170*/  SHF.R.U64 R66, R148, 0x10, R149.reuse ;  /* 0x0000001094427819 */ /* 0x100fe20000001295 */
[----:B------:R-:W-:Y:S01]  /*1180*/  HADD2.F32 R84, -RZ, R149.H0_H0 ;  /* 0x20000095ff547230 */ /* 0x000fe20000004100 */
[----:B------:R-:W-:Y:S01]  /*1190*/  SHF.R.U32.HI R64, RZ, 0x10, R149 ;  /* 0x00000010ff407819 */ /* 0x000fe20000011695 */
[----:B------:R-:W-:-:S02]  /*11a0*/  HADD2.F32 R149, -RZ, R138.H0_H0 ;  /* 0x2000008aff957230 */ /* 0x000fc40000004100 */
[----:B------:R-:W-:Y:S01]  /*11b0*/  FADD R122, R78, R122 ;  /* 0x0000007a4e7a7221 */ /* 0x000fe20000000000 */
[----:B------:R-:W-:Y:S02]  /*11c0*/  FADD R208, -R200, R60 ;  /* 0x0000003cc8d07221 */ /* 0x000fe40000000100 */
[----:B------:R-:W-:Y:S01]  /*11d0*/  FADD R120, R149, R120 ;  /* 0x0000007895787221 */ /* 0x000fe20000000000 */
[----:B------:R-:W-:Y:S01]  /*11e0*/  HADD2.F32 R60, -RZ, R147.H0_H0 ;  /* 0x20000093ff3c7230 */ /* 0x000fe20000004100 */
[----:B------:R-:W-:Y:S02]  /*11f0*/  SHF.R.U64 R242, R144, 0x10, R145 ;  /* 0x0000001090f27819 */ /* 0x000fe40000001291 */
[--C-:B-----5:R-:W-:Y:S01]  /*1200*/  SHF.R.U64 R224, R156, 0x10, R157.reuse ;  /* 0x000000109ce07819 */ /* 0x120fe2000000129d */
[----:B------:R-:W-:Y:S01]  /*1210*/  HADD2.F32 R233, -RZ, R157.H0_H0 ;  /* 0x2000009dffe97230 */ /* 0x000fe20000004100 */
[----:B------:R-:W-:Y:S01]  /*1220*/  SHF.R.U32.HI R225, RZ, 0x10, R157 ;  /* 0x00000010ffe17819 */ /* 0x000fe2000001169d */
[----:B------:R-:W-:Y:S01]  /*1230*/  FMUL R157, R167, R78 ;  /* 0x0000004ea79d7220 */ /* 0x000fe20000400000 */
[C---:B------:R-:W-:Y:S01]  /*1240*/  FMUL R0, R186.reuse, R0 ;  /* 0x00000000ba007220 */ /* 0x040fe20000400000 */
[----:B------:R-:W-:Y:S01]  /*1250*/  FMUL R214, R186, R214 ;  /* 0x000000d6bad67220 */ /* 0x000fe20000400000 */
[----:B------:R-:W-:Y:S01]  /*1260*/  FADD R59, -R200, R82 ;  /* 0x00000052c83b7221 */ /* 0x000fe20000000100 */
[----:B------:R-:W-:Y:S01]  /*1270*/  SHF.R.U32.HI R82, RZ, 0x10, R139 ;  /* 0x00000010ff527819 */ /* 0x000fe2000001168b */
[----:B------:R-:W-:Y:S01]  /*1280*/  FFMA R123, R0, R78, R123 ;  /* 0x0000004e007b7223 */ /* 0x000fe2000000007b */
[C---:B------:R-:W-:Y:S01]  /*1290*/  FADD R203, -R200.reuse, R73 ;  /* 0x00000049c8cb7221 */ /* 0x040fe20000000100 */
[----:B------:R-:W-:Y:S01]  /*12a0*/  FADD R73, -R200, R79 ;  /* 0x0000004fc8497221 */ /* 0x000fe20000000100 */
[----:B------:R-:W-:-:S02]  /*12b0*/  HADD2.F32 R79, -RZ, R139.H0_H0 ;  /* 0x2000008bff4f7230 */ /* 0x000fc40000004100 */
[-C--:B------:R-:W-:Y:S01]  /*12c0*/  FFMA R121, R214, R149.reuse, R121 ;  /* 0x00000095d6797223 */ /* 0x080fe20000000079 */
[C---:B------:R-:W-:Y:S01]  /*12d0*/  FADD R239, -R200.reuse, R68 ;  /* 0x00000044c8ef7221 */ /* 0x040fe20000000100 */
[----:B------:R-:W-:Y:S01]  /*12e0*/  FADD R223, -R200, R70 ;  /* 0x00000046c8df7221 */ /* 0x000fe20000000100 */
[----:B------:R-:W-:Y:S01]  /*12f0*/  FMUL R149, R127, R149 ;  /* 0x000000957f957220 */ /* 0x000fe20000400000 */
[----:B------:R-:W-:Y:S01]  /*1300*/  FADD R78, RZ, R157 ;  /* 0x0000009dff4e7221 */ /* 0x000fe20000000000 */
[--C-:B------:R-:W-:Y:S02]  /*1310*/  SHF.R.U64 R70, R146, 0x10, R147.reuse ;  /* 0x0000001092467819 */ /* 0x100fe40000001293 */
[----:B------:R-:W-:Y:S01]  /*1320*/  SHF.R.U32.HI R68, RZ, 0x10, R147 ;  /* 0x00000010ff447819 */ /* 0x000fe20000011693 */
[----:B------:R-:W-:Y:S02]  /*1330*/  HADD2.F32 R147, -RZ, R82.H0_H0 ;  /* 0x20000052ff937230 */ /* 0x000fe40000004100 */
[----:B------:R-:W-:Y:S01]  /*1340*/  FADD R57, -R200, R80 ;  /* 0x00000050c8397221 */ /* 0x000fe20000000100 */
[--C-:B------:R-:W-:Y:S01]  /*1350*/  SHF.R.U64 R219, R154, 0x10, R155.reuse ;  /* 0x000000109adb7819 */ /* 0x100fe2000000129b */
[----:B------:R-:W-:Y:S01]  /*1360*/  HADD2.F32 R231, -RZ, R155.H0_H0 ;  /* 0x2000009bffe77230 */ /* 0x000fe20000004100 */
[----:B------:R-:W-:Y:S01]  /*1370*/  SHF.R.U32.HI R217, RZ, 0x10, R155 ;  /* 0x00000010ffd97819 */ /* 0x000fe2000001169b */
[----:B------:R-:W-:Y:S01]  /*1380*/  FMUL R210, R186, R210 ;  /* 0x000000d2bad27220 */ /* 0x000fe20000400000 */
[----:B------:R-:W-:-:S02]  /*1390*/  HADD2.F32 R80, -RZ, R140.H0_H0 ;  /* 0x2000008cff507230 */ /* 0x000fc40000004100 */
[----:B------:R-:W-:Y:S01]  /*13a0*/  FMUL R155, R166, R79 ;  /* 0x0000004fa69b7220 */ /* 0x000fe20000400000 */
[----:B------:R-:W-:Y:S01]  /*13b0*/  FADD R78, R78, R149 ;  /* 0x000000954e4e7221 */ /* 0x000fe20000000000 */
[----:B------:R-:W-:Y:S01]  /*13c0*/  SHF.R.U64 R140, R140, 0x10, R141 ;  /* 0x000000108c8c7819 */ /* 0x000fe2000000128d */
[-C--:B------:R-:W-:Y:S01]  /*13d0*/  FFMA R117, R210, R147.reuse, R117 ;  /* 0x00000093d2757223 */ /* 0x080fe20000000075 */
[----:B------:R-:W-:Y:S01]  /*13e0*/  FADD R116, R147, R116 ;  /* 0x0000007493747221 */ /* 0x000fe20000000000 */
[----:B------:R-:W-:Y:S01]  /*13f0*/  FADD R211, -R200, R72 ;  /* 0x00000048c8d37221 */ /* 0x000fe20000000100 */
[----:B------:R-:W-:Y:S01]  /*1400*/  FMUL R147, R126, R147 ;  /* 0x000000937e937220 */ /* 0x000fe20000400000 */
[----:B------:R-:W-:Y:S01]  /*1410*/  FADD R78, R78, R155 ;  /* 0x0000009b4e4e7221 */ /* 0x000fe20000000000 */
[----:B------:R-:W-:Y:S01]  /*1420*/  HADD2.F32 R215, -RZ, R145.H0_H0 ;  /* 0x20000091ffd77230 */ /* 0x000fe20000004100 */
[----:B------:R-:W-:Y:S01]  /*1430*/  SHF.R.U32.HI R72, RZ, 0x10, R145 ;  /* 0x00000010ff487819 */ /* 0x000fe20000011691 */
[----:B------:R-:W-:Y:S01]  /*1440*/  HADD2.F32 R145, -RZ, R140.H0_H0 ;  /* 0x2000008cff917230 */ /* 0x000fe20000004100 */
[--C-:B------:R-:W-:Y:S01]  /*1450*/  SHF.R.U64 R209, R152, 0x10, R153.reuse ;  /* 0x0000001098d17819 */ /* 0x100fe20000001299 */
[----:B------:R-:W-:Y:S01]  /*1460*/  HADD2.F32 R229, -RZ, R153.H0_H0 ;  /* 0x20000099ffe57230 */ /* 0x000fe20000004100 */
[----:B------:R-:W-:Y:S01]  /*1470*/  SHF.R.U32.HI R207, RZ, 0x10, R153 ;  /* 0x00000010ffcf7819 */ /* 0x000fe20000011699 */
[----:B------:R-:W-:Y:S01]  /*1480*/  FMUL R206, R186, R251 ;  /* 0x000000fbbace7220 */ /* 0x000fe20000400000 */
[----:B------:R-:W-:Y:S01]  /*1490*/  FMUL R153, R169, R80 ;  /* 0x00000050a9997220 */ /* 0x000fe20000400000 */
[----:B------:R-:W-:Y:S01]  /*14a0*/  FADD R78, R78, R147 ;  /* 0x000000934e4e7221 */ /* 0x000fe20000000000 */
[----:B------:R-:W-:-:S02]  /*14b0*/  HADD2.F32 R139, -RZ, R141.H0_H0 ;  /* 0x2000008dff8b7230 */ /* 0x000fc40000004100 */
[C---:B------:R-:W-:Y:S01]  /*14c0*/  FADD R212, -R200.reuse, R58 ;  /* 0x0000003ac8d47221 */ /* 0x040fe20000000100 */
[----:B------:R-:W-:Y:S01]  /*14d0*/  SHF.R.U32.HI R141, RZ, 0x10, R141 ;  /* 0x00000010ff8d7819 */ /* 0x000fe2000001168d */
[----:B------:R-:W-:Y:S01]  /*14e0*/  FADD R247, -R200, R62 ;  /* 0x0000003ec8f77221 */ /* 0x000fe20000000100 */
[-C--:B------:R-:W-:Y:S01]  /*14f0*/  FFMA R113, R206, R145.reuse, R113 ;  /* 0x00000091ce717223 */ /* 0x080fe20000000071 */
[----:B------:R-:W-:Y:S01]  /*1500*/  FADD R112, R145, R112 ;  /* 0x0000007091707221 */ /* 0x000fe20000000000 */
[----:B------:R-:W-:Y:S01]  /*1510*/  FMUL R145, R129, R145 ;  /* 0x0000009181917220 */ /* 0x000fe20000400000 */
[----:B------:R-:W-:Y:S01]  /*1520*/  FADD R78, R78, R153 ;  /* 0x000000994e4e7221 */ /* 0x000fe20000000000 */
[----:B------:R-:W-:Y:S01]  /*1530*/  FMUL R212, R186, R212 ;  /* 0x000000d4bad47220 */ /* 0x000fe20000400000 */
[--C-:B------:R-:W-:Y:S01]  /*1540*/  SHF.R.U64 R246, R150, 0x10, R151.reuse ;  /* 0x0000001096f67819 */ /* 0x100fe20000001297 */
[----:B------:R-:W-:Y:S01]  /*1550*/  HADD2.F32 R227, -RZ, R151.H0_H0 ;  /* 0x20000097ffe37230 */ /* 0x000fe20000004100 */
[----:B------:R-:W-:Y:S01]  /*1560*/  SHF.R.U32.HI R213, RZ, 0x10, R151 ;  /* 0x00000010ffd57819 */ /* 0x000fe20000011697 */
[----:B------:R-:W-:Y:S01]  /*1570*/  FMUL R204, R186, R247 ;  /* 0x000000f7bacc7220 */ /* 0x000fe20000400000 */
[----:B------:R-:W-:-:S02]  /*1580*/  HADD2.F32 R141, -RZ, R141.H0_H0 ;  /* 0x2000008dff8d7230 */ /* 0x000fc40000004100 */
[----:B------:R-:W-:Y:S01]  /*1590*/  FADD R199, -R200, R75 ;  /* 0x0000004bc8c77221 */ /* 0x000fe20000000100 */
        /* <DEDUP_REMOVED lines=23> */
[----:B------:R-:W-:Y:S01]  /*1710*/  HADD2.F32 R76, -RZ, R142.H0_H0 ;  /* 0x2000008eff4c7230 */ /* 0x000fe20000004100 */
[----:B------:R-:W-:Y:S01]  /*1720*/  SHF.R.U64 R244, R142, 0x10, R143 ;  /* 0x000000108ef47819 */ /* 0x000fe2000000128f */
[----:B------:R-:W-:Y:S01]  /*1730*/  FADD R118, R79, R118 ;  /* 0x000000764f767221 */ /* 0x000fe20000000000 */
[----:B------:R-:W-:Y:S01]  /*1740*/  FFMA R119, R212, R79, R119 ;  /* 0x0000004fd4777223 */ /* 0x000fe20000000077 */
[----:B------:R-:W-:-:S02]  /*1750*/  HADD2.F32 R56, -RZ, R144.H0_H0 ;  /* 0x20000090ff387230 */ /* 0x000fc40000004100 */
[----:B------:R-:W-:Y:S01]  /*1760*/  FADD R110, R139, R110 ;  /* 0x0000006e8b6e7221 */ /* 0x000fe20000000000 */
[----:B------:R-:W-:Y:S01]  /*1770*/  FFMA R111, R204, R139, R111 ;  /* 0x0000008bcc6f7223 */ /* 0x000fe2000000006f */
[----:B------:R-:W-:Y:S01]  /*1780*/  FMUL R200, R186, R245 ;  /* 0x000000f5bac87220 */ /* 0x000fe20000400000 */
[----:B------:R-:W-:Y:S01]  /*1790*/  FFMA R79, R0, R157, RZ ;  /* 0x0000009d004f7223 */ /* 0x000fe200000000ff */
[----:B------:R-:W-:Y:S01]  /*17a0*/  FMUL R144, R128, R141 ;  /* 0x0000008d80907220 */ /* 0x000fe20000400000 */
[----:B------:R-:W-:Y:S01]  /*17b0*/  FADD R139, R78, R151 ;  /* 0x000000974e8b7221 */ /* 0x000fe20000000000 */
[----:B------:R-:W-:Y:S01]  /*17c0*/  HADD2.F32 R205, -RZ, R143.H0_H0 ;  /* 0x2000008fffcd7230 */ /* 0x000fe20000004100 */
[----:B------:R-:W-:Y:S01]  /*17d0*/  SHF.R.U32.HI R74, RZ, 0x10, R143 ;  /* 0x00000010ff4a7819 */ /* 0x000fe2000001168f */
[----:B------:R-:W-:Y:S02]  /*17e0*/  HADD2.F32 R244, -RZ, R244.H0_H0 ;  /* 0x200000f4fff47230 */ /* 0x000fe40000004100 */
[----:B------:R-:W-:Y:S01]  /*17f0*/  FADD R106, R76, R106 ;  /* 0x0000006a4c6a7221 */ /* 0x000fe20000000000 */
[-C--:B------:R-:W-:Y:S01]  /*1800*/  FFMA R107, R200, R76.reuse, R107 ;  /* 0x0000004cc86b7223 */ /* 0x080fe2000000006b */
[----:B------:R-:W-:Y:S01]  /*1810*/  FMUL R143, R171, R76 ;  /* 0x0000004cab8f7220 */ /* 0x000fe20000400000 */
[----:B------:R-:W-:Y:S01]  /*1820*/  FFMA R79, R214, R149, R79 ;  /* 0x00000095d64f7223 */ /* 0x000fe2000000004f */
[----:B------:R-:W-:Y:S01]  /*1830*/  FADD R76, R139, R144 ;  /* 0x000000908b4c7221 */ /* 0x000fe20000000000 */
[----:B------:R-:W-:-:S02]  /*1840*/  FMUL R140, R131, R244 ;  /* 0x000000f4838c7220 */ /* 0x000fc40000400000 */
[----:B------:R-:W-:Y:S01]  /*1850*/  FFMA R79, R212, R155, R79 ;  /* 0x0000009bd44f7223 */ /* 0x000fe2000000004f */
[----:B------:R-:W-:Y:S01]  /*1860*/  FADD R139, R76, R143 ;  /* 0x0000008f4c8b7221 */ /* 0x000fe20000000000 */
[----:B------:R-:W-:Y:S01]  /*1870*/  FMUL R208, R186, R208 ;  /* 0x000000d0bad07220 */ /* 0x000fe20000400000 */
[----:B------:R-:W-:Y:S02]  /*1880*/  HADD2.F32 R245, -RZ, R74.H0_H0 ;  /* 0x2000004afff57230 */ /* 0x000fe40000004100 */
[----:B------:R-:W-:Y:S01]  /*1890*/  FFMA R79, R210, R147, R79 ;  /* 0x00000093d24f7223 */ /* 0x000fe2000000004f */
[----:B------:R-:W-:Y:S01]  /*18a0*/  FMUL R138, R170, R205 ;  /* 0x000000cdaa8a7220 */ /* 0x000fe20000400000 */
[----:B------:R-:W-:Y:S02]  /*18b0*/  FADD R139, R139, R140 ;  /* 0x0000008c8b8b7221 */ /* 0x000fe40000000000 */
[----:B------:R-:W-:Y:S01]  /*18c0*/  FFMA R79, R208, R153, R79 ;  /* 0x00000099d04f7223 */ /* 0x000fe2000000004f */
[----:B------:R-:W-:Y:S01]  /*18d0*/  FMUL R94, R130, R245 ;  /* 0x000000f5825e7220 */ /* 0x000fe20000400000 */
[----:B------:R-:W-:Y:S01]  /*18e0*/  FADD R139, R139, R138 ;  /* 0x0000008a8b8b7221 */ /* 0x000fe20000000000 */
        /* <DEDUP_REMOVED lines=9> */
[C---:B------:R-:W-:Y:S01]  /*1980*/  FMUL R146, R186.reuse, R235 ;  /* 0x000000ebba927220 */ /* 0x040fe20000400000 */
[----:B------:R-:W-:Y:S01]  /*1990*/  FMUL R90, R186, R201 ;  /* 0x000000c9ba5a7220 */ /* 0x000fe20000400000 */
[----:B------:R-:W-:-:S02]  /*19a0*/  HADD2.F32 R235, -RZ, R72.H0_H0 ;  /* 0x20000048ffeb7230 */ /* 0x000fc40000004100 */
        /* <DEDUP_REMOVED lines=8> */
[----:B------:R-:W-:Y:S02]  /*1a30*/  HADD2.F32 R236, -RZ, R154.H0_H0 ;  /* 0x2000009affec7230 */ /* 0x000fe40000004100 */
[----:B------:R-:W-:Y:S01]  /*1a40*/  FMUL R154, R186, R237 ;  /* 0x000000edba9a7220 */ /* 0x000fe20000400000 */
[----:B------:R-:W-:-:S02]  /*1a50*/  HADD2.F32 R240, -RZ, R156.H0_H0 ;  /* 0x2000009cfff07230 */ /* 0x000fc40000004100 */
[----:B------:R-:W-:Y:S01]  /*1a60*/  FMUL R156, R186, R241 ;  /* 0x000000f1ba9c7220 */ /* 0x000fe20000400000 */
[----:B------:R-:W-:Y:S02]  /*1a70*/  HADD2.F32 R237, -RZ, R70.H0_H0 ;  /* 0x20000046ffed7230 */ /* 0x000fe40000004100 */
        /* <DEDUP_REMOVED lines=15> */
[----:B------:R-:W-:Y:S02]  /*1b70*/  HADD2.F32 R230, -RZ, R150.H0_H0 ;  /* 0x20000096ffe67230 */ /* 0x000fe40000004100 */
[----:B------:R-:W-:Y:S01]  /*1b80*/  FMUL R150, R186, R221 ;  /* 0x000000ddba967220 */ /* 0x000fe20000400000 */
[----:B------:R-:W-:Y:S02]  /*1b90*/  HADD2.F32 R62, -RZ, R148.H0_H0 ;  /* 0x20000094ff3e7230 */ /* 0x000fe40000004100 */
[----:B------:R-:W-:Y:S01]  /*1ba0*/  FFMA R199, R152, R92, R199 ;  /* 0x0000005c98c77223 */ /* 0x000fe200000000c7 */
[----:B------:R-:W-:Y:S01]  /*1bb0*/  FMUL R75, R134, R239 ;  /* 0x000000ef864b7220 */ /* 0x000fe20000400000 */
[----:B------:R-:W-:Y:S01]  /*1bc0*/  FADD R68, R201, R76 ;  /* 0x0000004cc9447221 */ /* 0x000fe20000000000 */
        /* <DEDUP_REMOVED lines=38> */
[----:B------:R-:W-:Y:S02]  /*1e30*/  HADD2.F32 R59, -RZ, R209.H0_H0 ;  /* 0x200000d1ff3b7230 */ /* 0x000fe40000004100 */
        /* <DEDUP_REMOVED lines=16> */
[----:B------:R-:W-:Y:S02]  /*1f40*/  HADD2.F32 R247, -RZ, R219.H0_H0 ;  /* 0x200000dbfff77230 */ /* 0x000fe40000004100 */
        /* <DEDUP_REMOVED lines=8> */
[----:B------:R-:W-:Y:S02]  /*1fd0*/  HADD2.F32 R63, -RZ, R217.H0_H0 ;  /* 0x200000d9ff3f7230 */ /* 0x000fe40000004100 */
        /* <DEDUP_REMOVED lines=16> */
[----:B------:R-:W-:Y:S02]  /*20e0*/  HADD2.F32 R249, -RZ, R225.H0_H0 ;  /* 0x200000e1fff97230 */ /* 0x000fe40000004100 */
        /* <DEDUP_REMOVED lines=117> */
.L_x_3124:
[----:B------:R-:W-:Y:S05]  /*2840*/  BSYNC.RECONVERGENT B0 ;  /* 0x0000000000007941 */ /* 0x000fea0003800200 */
.L_x_3123:
        /* <DEDUP_REMOVED lines=22> */
.L_x_3126:
[----:B------:R-:W-:Y:S05]  /*29b0*/  BSYNC.RECONVERGENT B0 ;  /* 0x0000000000007941 */ /* 0x000fea0003800200 */
.L_x_3125:
        /* <DEDUP_REMOVED lines=32> */
.L_x_3128:
[----:B0-----:R-:W2:Y:S04]  /*2bc0*/  LDG.E.STRONG.GPU R58, desc[UR4][R56.64] ;  /* 0x00000004383a7981 */ /* 0x001ea8000c1ef900 */
[----:B--2---:R-:W-:Y:S01]  /*2bd0*/  CCTL.IVALL ;  /* 0x00000000ff00798f */ /* 0x004fe20002000000 */
[----:B------:R-:W-:Y:S05]  /*2be0*/  YIELD ;  /* 0x0000000000007946 */ /* 0x000fea0003800000 */
[----:B------:R-:W-:-:S13]  /*2bf0*/  ISETP.NE.AND P2, PT, R58, R69, PT ;  /* 0x000000453a00720c */ /* 0x000fda0003f45270 */
[----:B------:R-:W-:Y:S05]  /*2c00*/  @P2 BRA `(.L_x_3128) ;  /* 0xfffffffc00ec2947 */ /* 0x000fea000383ffff */
.L_x_3127:
        /* <DEDUP_REMOVED lines=266> */
.L_x_3122:
        /* <DEDUP_REMOVED lines=51> */
.L_x_3130:
        /* <DEDUP_REMOVED lines=10> */
.L_x_4889:


//--------------------- .text._ZN18transformer_engine13normalization28ln_bwd_finalize_tuned_kernelINS0_22Kernel_traits_finalizeILj20480E6__halfS3_S3_fjLj1024ELj4ENS0_18Kernel_traits_baseILj20480ES3_S3_S3_fjLj1024EEEEEEEvNS0_20BackwardKernelParamsE --------------------------
	.section	.text._ZN18transformer_engine13normalization28ln_bwd_finalize_tuned_kernelINS0_22Kernel_traits_finalizeILj20480E6__halfS3_S3_fjLj1024ELj4ENS0_18Kernel_traits_baseILj20480ES3_S3_S3_fjLj1024EEEEEEEvNS0_20BackwardKernelParamsE,"ax",@progbits
	.align	128
        .global         _ZN18transformer_engine13normalization28ln_bwd_finalize_tuned_kernelINS0_22Kernel_traits_finalizeILj20480E6__halfS3_S3_fjLj1024ELj4ENS0_18Kernel_traits_baseILj20480ES3_S3_S3_fjLj1024EEEEEEEvNS0_20BackwardKernelParamsE
        .type           _ZN18transformer_engine13normalization28ln_bwd_finalize_tuned_kernelINS0_22Kernel_traits_finalizeILj20480E6__halfS3_S3_fjLj1024ELj4ENS0_18Kernel_traits_baseILj20480ES3_S3_S3_fjLj1024EEEEEEEvNS0_20BackwardKernelParamsE,@function
        .size           _ZN18transformer_engine13normalization28ln_bwd_finalize_tuned_kernelINS0_22Kernel_traits_finalizeILj20480E6__halfS3_S3_fjLj1024ELj4ENS0_18Kernel_traits_baseILj20480ES3_S3_S3_fjLj1024EEEEEEEvNS0_20BackwardKernelParamsE,(.L_x_4890 - _ZN18transformer_engine13normalization28ln_bwd_finalize_tuned_kernelINS0_22Kernel_traits_finalizeILj20480E6__halfS3_S3_fjLj1024ELj4ENS0_18Kernel_traits_baseILj20480ES3_S3_S3_fjLj1024EEEEEEEvNS0_20BackwardKernelParamsE)
        .other          _ZN18transformer_engine13normalization28ln_bwd_finalize_tuned_kernelINS0_22Kernel_traits_finalizeILj20480E6__halfS3_S3_fjLj1024ELj4ENS0_18Kernel_traits_baseILj20480ES3_S3_S3_fjLj1024EEEEEEEvNS0_20BackwardKernelParamsE,@"STO_CUDA_ENTRY STV_DEFAULT"
_ZN18transformer_engine13normalization28ln_bwd_finalize_tuned_kernelINS0_22Kernel_traits_finalizeILj20480E6__halfS3_S3_fjLj1024ELj4ENS0_18Kernel_traits_baseILj20480ES3_S3_S3_fjLj1024EEEEEEEvNS0_20BackwardKernelParamsE:
.text._ZN18transformer_engine13normalization28ln_bwd_finalize_tuned_kernelINS0_22Kernel_traits_finalizeILj20480E6__halfS3_S3_fjLj1024ELj4ENS0_18Kernel_traits_baseILj20480ES3_S3_S3_fjLj1024EEEEEEEvNS0_20BackwardKernelParamsE:
        /* <DEDUP_REMOVED lines=35> */
.L_x_3135:
        /* <DEDUP_REMOVED lines=118> */
.L_x_3134:
[----:B------:R-:W-:Y:S05]  /*0990*/  BSYNC.RECONVERGENT B1 ;  /* 0x0000000000017941 */ /* 0x000fea0003800200 */
.L_x_3133:
        /* <DEDUP_REMOVED lines=65> */
.L_x_3137:
[----:B------:R-:W-:Y:S05]  /*0db0*/  BSYNC.RECONVERGENT B1 ;  /* 0x0000000000017941 */ /* 0x000fea0003800200 */
.L_x_3136:
        /* <DEDUP_REMOVED lines=37> */
.L_x_3139:
[----:B------:R-:W-:Y:S05]  /*1010*/  BSYNC.RECONVERGENT B1 ;  /* 0x0000000000017941 */ /* 0x000fea0003800200 */
.L_x_3138:
[----:B------:R-:W-:Y:S05]  /*1020*/  @!P1 BRA `(.L_x_3132) ;  /* 0x00000000003c9947 */ /* 0x000fea0003800000 */
[----:B------:R-:W0:Y:S01]  /*1030*/  LDC.64 R6, c[0x0][0x3d8] ;  /* 0x0000f600ff067b82 */ /* 0x000e220000000a00 */
[----:B------:R-:W-:Y:S01]  /*1040*/  IMAD R2, R15, 0x5000, R11 ;  /* 0x000050000f027824 */ /* 0x000fe200078e020b */
[----:B------:R-:W-:-:S04]  /*1050*/  IADD3 R24, PT, PT, -R24, RZ, RZ ;  /* 0x000000ff18187210 */ /* 0x000fc80007ffe1ff */
[----:B------:R-:W-:Y:S02]  /*1060*/  IADD3 R11, PT, PT, R13, R2, RZ ;  /* 0x000000020d0b7210 */ /* 0x000fe40007ffe0ff */
[----:B------:R-:W1:Y:S05]  /*1070*/  LDC.64 R8, c[0x0][0x3e0] ;  /* 0x0000f800ff087b82 */ /* 0x000e6a0000000a00 */
.L_x_3140:
        /* <DEDUP_REMOVED lines=10> */
.L_x_3132:
[----:B------:R-:W-:Y:S05]  /*1120*/  BSYNC.RECONVERGENT B0 ;  /* 0x0000000000007941 */ /* 0x000fea0003800200 */
.L_x_3131:
        /* <DEDUP_REMOVED lines=55> */
.L_x_3141:
        /* <DEDUP_REMOVED lines=14> */
.L_x_4890:


//--------------------- .text._ZN18transformer_engine13normalization19ln_bwd_tuned_kernelINS0_13Kernel_traitsI6__halfS3_S3_fjLj20480ELj4ELj1ELj4ELj16ENS0_18Kernel_traits_baseILj20480ES3_S3_S3_fjLj128EEEEEEEvNS0_20BackwardKernelParamsE --------------------------
	.section	.text._ZN18transformer_engine13normalization19ln_bwd_tuned_kernelINS0_13Kernel_traitsI6__halfS3_S3_fjLj20480ELj4ELj1ELj4ELj16ENS0_18Kernel_traits_baseILj20480ES3_S3_S3_fjLj128EEEEEEEvNS0_20BackwardKernelParamsE,"ax",@progbits
	.align	128
        .global         _ZN18transformer_engine13normalization19ln_bwd_tuned_kernelINS0_13Kernel_traitsI6__halfS3_S3_fjLj20480ELj4ELj1ELj4ELj16ENS0_18Kernel_traits_baseILj20480ES3_S3_S3_fjLj128EEEEEEEvNS0_20BackwardKernelParamsE
        .type           _ZN18transformer_engine13normalization19ln_bwd_tuned_kernelINS0_13Kernel_traitsI6__halfS3_S3_fjLj20480ELj4ELj1ELj4ELj16ENS0_18Kernel_traits_baseILj20480ES3_S3_S3_fjLj128EEEEEEEvNS0_20BackwardKernelParamsE,@function
        .size           _ZN18transformer_engine13normalization19ln_bwd_tuned_kernelINS0_13Kernel_traitsI6__halfS3_S3_fjLj20480ELj4ELj1ELj4ELj16ENS0_18Kernel_traits_baseILj20480ES3_S3_S3_fjLj128EEEEEEEvNS0_20BackwardKernelParamsE,(.L_x_4891 - _ZN18transformer_engine13normalization19ln_bwd_tuned_kernelINS0_13Kernel_traitsI6__halfS3_S3_fjLj20480ELj4ELj1ELj4ELj16ENS0_18Kernel_traits_baseILj20480ES3_S3_S3_fjLj128EEEEEEEvNS0_20BackwardKernelParamsE)
        .other          _ZN18transformer_engine13normalization19ln_bwd_tuned_kernelINS0_13Kernel_traitsI6__halfS3_S3_fjLj20480ELj4ELj1ELj4ELj16ENS0_18Kernel_traits_baseILj20480ES3_S3_S3_fjLj128EEEEEEEvNS0_20BackwardKernelParamsE,@"STO_CUDA_ENTRY STV_DEFAULT"
_ZN18transformer_engine13normalization19ln_bwd_tuned_kernelINS0_13Kernel_traitsI6__halfS3_S3_fjLj20480ELj4ELj1ELj4ELj16ENS0_18Kernel_traits_baseILj20480ES3_S3_S3_fjLj128EEEEEEEvNS0_20BackwardKernelParamsE:
.text._ZN18transformer_engine13normalization19ln_bwd_tuned_kernelINS0_13Kernel_traitsI6__halfS3_S3_fjLj20480ELj4ELj1ELj4ELj16ENS0_18Kernel_traits_baseILj20480ES3_S3_S3_fjLj128EEEEEEEvNS0_20BackwardKernelParamsE:
        /* <DEDUP_REMOVED lines=103> */
[----:B------:R-:W-:Y:S01]  /*0670*/  CS2R R90, SRZ ;  /* 0x00000000005a7805 */ /* 0x000fe2000001ff00 */
[----:B--2---:R-:W-:Y:S02]  /*0680*/  HADD2.F32 R128, -RZ, R20.H0_H0 ;  /* 0x20000014ff807230 */ /* 0x004fe40000004100 */
[----:B------:R-:W-:-:S02]  /*0690*/  HADD2.F32 R132, -RZ, R22.H0_H0 ;  /* 0x20000016ff847230 */ /* 0x000fc40000004100 */
[----:B---3--:R-:W-:Y:S02]  /*06a0*/  HADD2.F32 R136, -RZ, R16.H0_H0 ;  /* 0x20000010ff887230 */ /* 0x008fe40000004100 */
[C---:B------:R-:W-:Y:S01]  /*06b0*/  FADD R128, R167.reuse, R128 ;  /* 0x00000080a7807221 */ /* 0x040fe20000000000 */
[----:B------:R-:W-:Y:S02]  /*06c0*/  HADD2.F32 R140, -RZ, R18.H0_H0 ;  /* 0x20000012ff8c7230 */ /* 0x000fe40000004100 */
[C---:B------:R-:W-:Y:S01]  /*06d0*/  FADD R132, R167.reuse, R132 ;  /* 0x00000084a7847221 */ /* 0x040fe20000000000 */
[----:B----4-:R-:W-:Y:S02]  /*06e0*/  HADD2.F32 R144, -RZ, R12.H0_H0 ;  /* 0x2000000cff907230 */ /* 0x010fe40000004100 */
[C---:B------:R-:W-:Y:S01]  /*06f0*/  FADD R136, R167.reuse, R136 ;  /* 0x00000088a7887221 */ /* 0x040fe20000000000 */
[----:B------:R-:W-:Y:S02]  /*0700*/  HADD2.F32 R148, -RZ, R14.H0_H0 ;  /* 0x2000000eff947230 */ /* 0x000fe40000004100 */
[----:B------:R-:W-:Y:S01]  /*0710*/  FADD R140, R167, R140 ;  /* 0x0000008ca78c7221 */ /* 0x000fe20000000000 */
[----:B-----5:R-:W-:-:S02]  /*0720*/  HADD2.F32 R152, -RZ, R8.H0_H0 ;  /* 0x20000008ff987230 */ /* 0x020fc40000004100 */
[C---:B------:R-:W-:Y:S01]  /*0730*/  FADD R144, R167.reuse, R144 ;  /* 0x00000090a7907221 */ /* 0x040fe20000000000 */
[----:B------:R-:W-:Y:S02]  /*0740*/  HADD2.F32 R156, -RZ, R10.H0_H0 ;  /* 0x2000000aff9c7230 */ /* 0x000fe40000004100 */
[C---:B------:R-:W-:Y:S01]  /*0750*/  FADD R148, R167.reuse, R148 ;  /* 0x00000094a7947221 */ /* 0x040fe20000000000 */
[----:B------:R-:W-:Y:S02]  /*0760*/  HADD2.F32 R160, -RZ, R4.H0_H0 ;  /* 0x20000004ffa07230 */ /* 0x000fe40000004100 */
[C---:B------:R-:W-:Y:S01]  /*0770*/  FADD R152, R167.reuse, R152 ;  /* 0x00000098a7987221 */ /* 0x040fe20000000000 */
[----:B------:R-:W-:Y:S02]  /*0780*/  HADD2.F32 R164, -RZ, R6.H0_H0 ;  /* 0x20000006ffa47230 */ /* 0x000fe40000004100 */
        /* <DEDUP_REMOVED lines=63> */
.L_x_3149:
        /* <DEDUP_REMOVED lines=16> */
[--C-:B------:R-:W-:Y:S01]  /*0c80*/  IMAD.WIDE.U32 R20, R177, 0x10, R36.reuse ;  /* 0x00000010b1147825 */ /* 0x100fe200078e0024 */
[----:B------:R-:W-:Y:S01]  /*0c90*/  IADD3 R181, PT, PT, R175, 0x800, RZ ;  /* 0x00000800afb57810 */ /* 0x000fe20007ffe0ff */
[----:B------:R-:W3:Y:S02]  /*0ca0*/  LDG.E.128 R4, desc[UR4][R4.64] ;  /* 0x0000000404047981 */ /* 0x000ee4000c1e1d00 */
[----:B------:R-:W-:-:S02]  /*0cb0*/  IMAD.WIDE.U32 R12, R173, 0x10, R36 ;  /* 0x00000010ad0c7825 */ /* 0x000fc400078e0024 */
[----:B------:R-:W3:Y:S02]  /*0cc0*/  LDG.E.128 R20, desc[UR4][R20.64] ;  /* 0x0000000414147981 */ /* 0x000ee4000c1e1d00 */
[--C-:B------:R-:W-:Y:S02]  /*0cd0*/  IMAD.WIDE.U32 R16, R173, 0x10, R2.reuse ;  /* 0x00000010ad107825 */ /* 0x100fe400078e0002 */
        /* <DEDUP_REMOVED lines=10> */
[----:B------:R0:W4:Y:S02]  /*0d80*/  LDG.E R102, desc[UR4][R102.64] ;  /* 0x0000000466667981 */ /* 0x000124000c1e1900 */
[----:B-----5:R-:W-:Y:S02]  /*0d90*/  IMAD.WIDE R104, R171, 0x4, R42 ;  /* 0x00000004ab687825 */ /* 0x020fe400078e022a */
[----:B------:R-:W5:Y:S04]  /*0da0*/  LDG.E.128 R32, desc[UR4][R32.64] ;  /* 0x0000000420207981 */ /* 0x000f68000c1e1d00 */
[----:B------:R-:W5:Y:S01]  /*0db0*/  LDG.E R104, desc[UR4][R104.64] ;  /* 0x0000000468687981 */ /* 0x000f62000c1e1900 */
[----:B------:R-:W-:-:S06]  /*0dc0*/  IMAD.WIDE.U32 R40, R181, 0x10, R2 ;  /* 0x00000010b5287825 */ /* 0x000fcc00078e0002 */
[----:B------:R-:W5:Y:S01]  /*0dd0*/  LDG.E.128 R40, desc[UR4][R40.64] ;  /* 0x0000000428287981 */ /* 0x000f62000c1e1d00 */
[--C-:B--2---:R-:W-:Y:S02]  /*0de0*/  HADD2.F32 R178, -RZ, R8.reuse.H0_H0 ;  /* 0x20000008ffb27230 */ /* 0x104fe40000004100 */
[----:B------:R-:W-:Y:S02]  /*0df0*/  HADD2.F32 R180, -RZ, R8.H1_H1 ;  /* 0x30000008ffb47230 */ /* 0x000fe40000004100 */
[----:B---3--:R-:W-:Y:S02]  /*0e00*/  HADD2.F32 R195, -RZ, R4.H1_H1 ;  /* 0x30000004ffc37230 */ /* 0x008fe40000004100 */
[--C-:B------:R-:W-:Y:S02]  /*0e10*/  HADD2.F32 R225, -RZ, R23.reuse.H0_H0 ;  /* 0x20000017ffe17230 */ /* 0x100fe40000004100 */
[----:B------:R-:W-:Y:S02]  /*0e20*/  HADD2.F32 R223, -RZ, R23.H1_H1 ;  /* 0x30000017ffdf7230 */ /* 0x000fe40000004100 */
[----:B------:R-:W-:Y:S01]  /*0e30*/  FMUL R23, R128, R178 ;  /* 0x000000b280177220 */ /* 0x000fe20000400000 */
[----:B------:R-:W-:-:S02]  /*0e40*/  HADD2.F32 R188, -RZ, R7.H0_H0 ;  /* 0x20000007ffbc7230 */ /* 0x000fc40000004100 */
[----:B------:R-:W-:Y:S02]  /*0e50*/  HADD2.F32 R190, -RZ, R7.H1_H1 ;  /* 0x30000007ffbe7230 */ /* 0x000fe40000004100 */
[--C-:B------:R-:W-:Y:S02]  /*0e60*/  HADD2.F32 R3, -RZ, R11.reuse.H0_H0 ;  /* 0x2000000bff037230 */ /* 0x100fe40000004100 */
[----:B------:R-:W-:Y:S02]  /*0e70*/  HADD2.F32 R2, -RZ, R11.H1_H1 ;  /* 0x3000000bff027230 */ /* 0x000fe40000004100 */
[----:B0-----:R-:W-:Y:S02]  /*0e80*/  HADD2.F32 R103, -RZ, R15.H0_H0 ;  /* 0x2000000fff677230 */ /* 0x001fe40000004100 */
[----:B------:R-:W-:Y:S02]  /*0e90*/  HADD2.F32 R176, -RZ, R9.H0_H0 ;  /* 0x20000009ffb07230 */ /* 0x000fe40000004100 */
[----:B------:R-:W-:-:S02]  /*0ea0*/  HADD2.F32 R7, -RZ, R18.H0_H0 ;  /* 0x20000012ff077230 */ /* 0x000fc40000004100 */
[----:B------:R-:W-:Y:S02]  /*0eb0*/  HADD2.F32 R216, -RZ, R18.H1_H1 ;  /* 0x30000012ffd87230 */ /* 0x000fe40000004100 */
[----:B------:R-:W-:Y:S01]  /*0ec0*/  FMUL R18, R129, R180 ;  /* 0x000000b481127220 */ /* 0x000fe20000400000 */
[--C-:B------:R-:W-:Y:S02]  /*0ed0*/  HADD2.F32 R11, -RZ, R24.reuse.H0_H0 ;  /* 0x20000018ff0b7230 */ /* 0x100fe40000004100 */
[----:B------:R-:W-:Y:S02]  /*0ee0*/  HADD2.F32 R220, -RZ, R24.H1_H1 ;  /* 0x30000018ffdc7230 */ /* 0x000fe40000004100 */
[----:B------:R-:W-:Y:S01]  /*0ef0*/  FADD R24, RZ, R23 ;  /* 0x00000017ff187221 */ /* 0x000fe20000000000 */
[--C-:B------:R-:W-:Y:S02]  /*0f00*/  HADD2.F32 R187, -RZ, R13.reuse.H0_H0 ;  /* 0x2000000dffbb7230 */ /* 0x100fe40000004100 */
[----:B------:R-:W-:-:S02]  /*0f10*/  HADD2.F32 R183, -RZ, R13.H1_H1 ;  /* 0x3000000dffb77230 */ /* 0x000fc40000004100 */
[----:B------:R-:W-:Y:S02]  /*0f20*/  HADD2.F32 R221, -RZ, R20.H1_H1 ;  /* 0x30000014ffdd7230 */ /* 0x000fe40000004100 */
[--C-:B------:R-:W-:Y:S02]  /*0f30*/  HADD2.F32 R229, -RZ, R22.reuse.H0_H0 ;  /* 0x20000016ffe57230 */ /* 0x100fe40000004100 */
[----:B------:R-:W-:Y:S02]  /*0f40*/  HADD2.F32 R227, -RZ, R22.H1_H1 ;  /* 0x30000016ffe37230 */ /* 0x000fe40000004100 */
[----:B------:R-:W-:Y:S02]  /*0f50*/  HADD2.F32 R193, -RZ, R4.H0_H0 ;  /* 0x20000004ffc17230 */ /* 0x000fe40000004100 */
[--C-:B------:R-:W-:Y:S02]  /*0f60*/  HADD2.F32 R184, -RZ, R6.reuse.H0_H0 ;  /* 0x20000006ffb87230 */ /* 0x100fe40000004100 */
[----:B------:R-:W-:-:S02]  /*0f70*/  HADD2.F32 R186, -RZ, R6.H1_H1 ;  /* 0x30000006ffba7230 */ /* 0x000fc40000004100 */
[----:B------:R-:W-:Y:S02]  /*0f80*/  HADD2.F32 R185, -RZ, R15.H1_H1 ;  /* 0x3000000fffb97230 */ /* 0x000fe40000004100 */
[C---:B----4-:R-:W-:Y:S01]  /*0f90*/  FADD R15, -R102.reuse, R195 ;  /* 0x000000c3660f7221 */ /* 0x050fe20000000100 */
[----:B------:R-:W-:Y:S02]  /*0fa0*/  HADD2.F32 R22, -RZ, R28.H0_H0 ;  /* 0x2000001cff167230 */ /* 0x000fe40000004100 */
        /* <DEDUP_REMOVED lines=10> */
[----:B-----5:R-:W-:-:S02]  /*1050*/  HADD2.F32 R241, -RZ, R34.H0_H0 ;  /* 0x20000022fff17230 */ /* 0x020fc40000004100 */
[----:B------:R-:W-:Y:S02]  /*1060*/  HADD2.F32 R230, -RZ, R34.H1_H1 ;  /* 0x30000022ffe67230 */ /* 0x000fe40000004100 */
[----:B------:R-:W-:Y:S01]  /*1070*/  FADD R34, -R102, R221 ;  /* 0x000000dd66227221 */ /* 0x000fe20000000100 */
[----:B------:R-:W-:Y:S02]  /*1080*/  HADD2.F32 R219, -RZ, R20.H0_H0 ;  /* 0x20000014ffdb7230 */ /* 0x000fe40000004100 */
[----:B------:R-:W-:Y:S01]  /*1090*/  FMUL R20, R104, R15 ;  /* 0x0000000f68147220 */ /* 0x000fe20000400000 */
[----:B------:R-:W-:Y:S02]  /*10a0*/  HADD2.F32 R25, -RZ, R38.H1_H1 ;  /* 0x30000026ff197230 */ /* 0x000fe40000004100 */
[----:B------:R-:W-:Y:S01]  /*10b0*/  FADD R221, -R102, R22 ;  /* 0x0000001666dd7221 */ /* 0x000fe20000000100 */
[----:B------:R-:W-:Y:S02]  /*10c0*/  HADD2.F32 R172, -RZ, R10.H0_H0 ;  /* 0x2000000affac7230 */ /* 0x000fe40000004100 */
[----:B------:R-:W-:Y:S01]  /*10d0*/  FMUL R15, R131, R174 ;  /* 0x000000ae830f7220 */ /* 0x000fe20000400000 */
[----:B------:R-:W-:-:S02]  /*10e0*/  HADD2.F32 R197, -RZ, R5.H0_H0 ;  /* 0x20000005ffc57230 */ /* 0x000fc40000004100 */
[----:B------:R-:W-:Y:S01]  /*10f0*/  FADD R22, R103, R16 ;  /* 0x0000001067167221 */ /* 0x000fe20000000000 */
[----:B------:R-:W-:Y:S02]  /*1100*/  HADD2.F32 R182, -RZ, R5.H1_H1 ;  /* 0x30000005ffb67230 */ /* 0x000fe40000004100 */
[--C-:B------:R-:W-:Y:S02]  /*1110*/  HADD2.F32 R5, -RZ, R17.reuse.H0_H0 ;  /* 0x20000011ff057230 */ /* 0x100fe40000004100 */
[----:B------:R-:W-:Y:S02]  /*1120*/  HADD2.F32 R8, -RZ, R17.H1_H1 ;  /* 0x30000011ff087230 */ /* 0x000fe40000004100 */
[C---:B------:R-:W-:Y:S01]  /*1130*/  FADD R17, -R102.reuse, R184 ;  /* 0x000000b866117221 */ /* 0x040fe20000000100 */
[----:B------:R-:W-:Y:S02]  /*1140*/  HADD2.F32 R10, -RZ, R10.H1_H1 ;  /* 0x3000000aff0a7230 */ /* 0x000fe40000004100 */
[----:B------:R-:W-:Y:S01]  /*1150*/  FADD R184, -R102, R25 ;  /* 0x0000001966b87221 */ /* 0x000fe20000000100 */
[----:B------:R-:W-:-:S02]  /*1160*/  HADD2.F32 R105, -RZ, R14.H0_H0 ;  /* 0x2000000eff697230 */ /* 0x000fc40000004100 */
[----:B------:R-:W-:Y:S01]  /*1170*/  FADD R25, R22, R15 ;  /* 0x0000000f16197221 */ /* 0x000fe20000000000 */
[----:B------:R-:W-:Y:S02]  /*1180*/  HADD2.F32 R201, -RZ, R14.H1_H1 ;  /* 0x3000000effc97230 */ /* 0x000fe40000004100 */
[----:B------:R-:W-:Y:S01]  /*1190*/  FMUL R14, R132, R172 ;  /* 0x000000ac840e7220 */ /* 0x000fe20000400000 */
[--C-:B------:R-:W-:Y:S02]  /*11a0*/  HADD2.F32 R9, -RZ, R19.reuse.H0_H0 ;  /* 0x20000013ff097230 */ /* 0x100fe40000004100 */
[----:B------:R-:W-:Y:S02]  /*11b0*/  HADD2.F32 R218, -RZ, R19.H1_H1 ;  /* 0x30000013ffda7230 */ /* 0x000fe40000004100 */
[----:B------:R-:W-:Y:S01]  /*11c0*/  FADD R19, -R102, R182 ;  /* 0x000000b666137221 */ /* 0x000fe20000000100 */
[--C-:B------:R-:W-:Y:S02]  /*11d0*/  HADD2.F32 R243, -RZ, R35.reuse.H0_H0 ;  /* 0x20000023fff37230 */ /* 0x100fe40000004100 */
[----:B------:R-:W-:-:S02]  /*11e0*/  HADD2.F32 R232, -RZ, R35.H1_H1 ;  /* 0x30000023ffe87230 */ /* 0x000fc40000004100 */
[C---:B------:R-:W-:Y:S01]  /*11f0*/  FADD R182, -R102.reuse, R13 ;  /* 0x0000000d66b67221 */ /* 0x040fe20000000100 */
[----:B------:R-:W-:Y:S02]  /*1200*/  HADD2.F32 R35, -RZ, R37.H1_H1 ;  /* 0x30000025ff237230 */ /* 0x000fe40000004100 */
[C---:B------:R-:W-:Y:S01]  /*1210*/  FADD R193, -R102.reuse, R193 ;  /* 0x000000c166c17221 */ /* 0x040fe20000000100 */
[--C-:B------:R-:W-:Y:S02]  /*1220*/  HADD2.F32 R203, -RZ, R21.reuse.H0_H0 ;  /* 0x20000015ffcb7230 */ /* 0x100fe40000004100 */
[----:B------:R-:W-:Y:S01]  /*1230*/  FMUL R13, R133, R10 ;  /* 0x0000000a850d7220 */ /* 0x000fe20000400000 */
[----:B------:R-:W-:Y:S02]  /*1240*/  HADD2.F32 R205, -RZ, R21.H1_H1 ;  /* 0x30000015ffcd7230 */ /* 0x000fe40000004100 */
[----:B------:R-:W-:Y:S01]  /*1250*/  FADD R22, R25, R14 ;  /* 0x0000000e19167221 */ /* 0x000fe20000000000 */
[C---:B------:R-:W-:Y:S01]  /*1260*/  FADD R21, -R102.reuse, R197 ;  /* 0x000000c566157221 */ /* 0x040fe20000000100 */
[----:B------:R-:W-:Y:S01]  /*1270*/  FADD R197, -R102, R186 ;  /* 0x000000ba66c57221 */ /* 0x000fe20000000100 */
[----:B------:R-:W-:-:S02]  /*1280*/  HADD2.F32 R191, -RZ, R12.H0_H0 ;  /* 0x2000000cffbf7230 */ /* 0x000fc40000004100 */
[----:B------:R-:W-:Y:S01]  /*1290*/  FADD R186, -R102, R35 ;  /* 0x0000002366ba7221 */ /* 0x000fe20000000100 */
[----:B------:R-:W-:Y:S02]  /*12a0*/  HADD2.F32 R189, -RZ, R12.H1_H1 ;  /* 0x3000000cffbd7230 */ /* 0x000fe40000004100 */
[----:B------:R-:W-:Y:S01]  /*12b0*/  FMUL R12, R104, R193 ;  /* 0x000000c1680c7220 */ /* 0x000fe20000400000 */
[----:B------:R-:W-:Y:S01]  /*12c0*/  FMUL R24, R134, R3 ;  /* 0x0000000386187220 */ /* 0x000fe20000400000 */
[----:B------:R-:W-:Y:S01]  /*12d0*/  FADD R35, R22, R13 ;  /* 0x0000000d16237221 */ /* 0x000fe20000000000 */
[----:B------:R-:W-:Y:S02]  /*12e0*/  HADD2.F32 R28, -RZ, R28.H1_H1 ;  /* 0x3000001cff1c7230 */ /* 0x000fe40000004100 */
[----:B------:R-:W-:Y:S01]  /*12f0*/  FMUL R22, R135, R2 ;  /* 0x0000000287167220 */ /* 0x000fe20000400000 */
[----:B------:R-:W-:Y:S01]  /*1300*/  FFMA R25, R12, R23, RZ ;  /* 0x000000170c197223 */ /* 0x000fe200000000ff */
[----:B------:R-:W-:Y:S01]  /*1310*/  FADD R35, R35, R24 ;  /* 0x0000001823237221 */ /* 0x000fe20000000000 */
[----:B------:R-:W-:-:S02]  /*1320*/  HADD2.F32 R239, -RZ, R33.H0_H0 ;  /* 0x20000021ffef7230 */ /* 0x000fc40000004100 */
[----:B------:R-:W-:Y:S02]  /*1330*/  HADD2.F32 R228, -RZ, R33.H1_H1 ;  /* 0x30000021ffe47230 */ /* 0x000fe40000004100 */
[C---:B------:R-:W-:Y:S01]  /*1340*/  FADD R33, -R102.reuse, R219 ;  /* 0x000000db66217221 */ /* 0x040fe20000000100 */
[--C-:B------:R-:W-:Y:S02]  /*1350*/  HADD2.F32 R233, -RZ, R26.reuse.H0_H0 ;  /* 0x2000001affe97230 */ /* 0x100fe40000004100 */
[----:B------:R-:W-:Y:S01]  /*1360*/  FADD R219, -R102, R28 ;  /* 0x0000001c66db7221 */ /* 0x000fe20000000100 */
[----:B------:R-:W-:Y:S02]  /*1370*/  HADD2.F32 R224, -RZ, R26.H1_H1 ;  /* 0x3000001affe07230 */ /* 0x000fe40000004100 */
[----:B------:R-:W-:Y:S01]  /*1380*/  FMUL R21, R104, R21 ;  /* 0x0000001568157220 */ /* 0x000fe20000400000 */
[----:B------:R-:W-:Y:S01]  /*1390*/  FMUL R26, R136, R4 ;  /* 0x00000004881a7220 */ /* 0x000fe20000400000 */
[----:B------:R-:W-:Y:S01]  /*13a0*/  FFMA R28, R20, R18, R25 ;  /* 0x00000012141c7223 */ /* 0x000fe20000000019 */
[----:B------:R-:W-:Y:S01]  /*13b0*/  FADD R35, R35, R22 ;  /* 0x0000001623237221 */ /* 0x000fe20000000000 */
[----:B------:R-:W-:-:S02]  /*13c0*/  HADD2.F32 R213, -RZ, R30.H0_H0 ;  /* 0x2000001effd57230 */ /* 0x000fc40000004100 */
[----:B------:R-:W-:Y:S01]  /*13d0*/  FMUL R19, R104, R19 ;  /* 0x0000001368137220 */ /* 0x000fe20000400000 */
[----:B------:R-:W-:Y:S02]  /*13e0*/  HADD2.F32 R211, -RZ, R30.H1_H1 ;  /* 0x3000001effd37230 */ /* 0x000fe40000004100 */
[----:B------:R-:W-:Y:S01]  /*13f0*/  FMUL R25, R137, R6 ;  /* 0x0000000689197220 */ /* 0x000fe20000400000 */
[----:B------:R-:W-:Y:S01]  /*1400*/  FFMA R28, R21, R16, R28 ;  /* 0x00000010151c7223 */ /* 0x000fe2000000001c */
[----:B------:R-:W-:Y:S01]  /*1410*/  FADD R30, R35, R26 ;  /* 0x0000001a231e7221 */ /* 0x000fe20000000000 */
[----:B------:R-:W-:Y:S01]  /*1420*/  FADD R125, R180, R125 ;  /* 0x0000007db47d7221 */ /* 0x000fe20000000000 */
[----:B------:R-:W-:Y:S01]  /*1430*/  FFMA R127, R20, R180, R127 ;  /* 0x000000b4147f7223 */ /* 0x000fe2000000007f */
[----:B------:R-:W-:Y:S01]  /*1440*/  FMUL R17, R104, R17 ;  /* 0x0000001168117220 */ /* 0x000fe20000400000 */
[----:B------:R-:W-:Y:S01]  /*1450*/  FMUL R180, R138, R5 ;  /* 0x000000058ab47220 */ /* 0x000fe20000400000 */
[----:B------:R-:W-:Y:S01]  /*1460*/  FFMA R28, R19, R15, R28 ;  /* 0x0000000f131c7223 */ /* 0x000fe2000000001c */
[----:B------:R-:W-:Y:S01]  /*1470*/  FADD R35, R30, R25 ;  /* 0x000000191e237221 */ /* 0x000fe20000000000 */
[----:B------:R-:W-:Y:S01]  /*1480*/  FADD R126, R178, R126 ;  /* 0x0000007eb27e7221 */ /* 0x000fe20000000000 */
[----:B------:R-:W-:Y:S01]  /*1490*/  FFMA R169, R12, R178, R169 ;  /* 0x000000b20ca97223 */ /* 0x000fe200000000a9 */
[----:B------:R-:W-:Y:S01]  /*14a0*/  FADD R195, -R102, R188 ;  /* 0x000000bc66c37221 */ /* 0x000fe20000000100 */
        /* <DEDUP_REMOVED lines=18> */
[----:B------:R-:W-:-:S02]  /*15d0*/  HADD2.F32 R217, -RZ, R29.H0_H0 ;  /* 0x2000001dffd97230 */ /* 0x000fc40000004100 */
[----:B------:R-:W-:Y:S01]  /*15e0*/  FADD R119, R172, R119 ;  /* 0x00000077ac777221 */ /* 0x000fe20000000000 */
[----:B------:R-:W-:Y:S02]  /*15f0*/  HADD2.F32 R215, -RZ, R29.H1_H1 ;  /* 0x3000001dffd77230 */ /* 0x000fe40000004100 */
[----:B------:R-:W-:Y:S01]  /*1600*/  FFMA R120, R17, R172, R120 ;  /* 0x000000ac11787223 */ /* 0x000fe20000000078 */
[--C-:B------:R-:W-:Y:S02]  /*1610*/  HADD2.F32 R209, -RZ, R31.reuse.H0_H0 ;  /* 0x2000001fffd17230 */ /* 0x100fe40000004100 */
[----:B------:R-:W-:Y:S02]  /*1620*/  HADD2.F32 R207, -RZ, R31.H1_H1 ;  /* 0x3000001fffcf7230 */ /* 0x000fe40000004100 */
[--C-:B------:R-:W-:Y:S02]  /*1630*/  HADD2.F32 R251, -RZ, R36.reuse.H0_H0 ;  /* 0x20000024fffb7230 */ /* 0x100fe40000004100 */
[----:B------:R-:W-:-:S02]  /*1640*/  HADD2.F32 R247, -RZ, R36.H1_H1 ;  /* 0x30000024fff77230 */ /* 0x000fc40000004100 */
[----:B------:R-:W-:Y:S02]  /*1650*/  HADD2.F32 R245, -RZ, R37.H0_H0 ;  /* 0x20000025fff57230 */ /* 0x000fe40000004100 */
[----:B------:R-:W-:Y:S02]  /*1660*/  HADD2.F32 R199, -RZ, R38.H0_H0 ;  /* 0x20000026ffc77230 */ /* 0x000fe40000004100 */
[----:B------:R-:W-:Y:S01]  /*1670*/  FADD R189, -R102, R189 ;  /* 0x000000bd66bd7221 */ /* 0x000fe20000000100 */
[----:B------:R-:W-:Y:S01]  /*1680*/  FMUL R172, R142, R9 ;  /* 0x000000098eac7220 */ /* 0x000fe20000400000 */
[----:B------:R-:W-:Y:S01]  /*1690*/  FMUL R191, R104, R191 ;  /* 0x000000bf68bf7220 */ /* 0x000fe20000400000 */
[----:B------:R-:W-:Y:S01]  /*16a0*/  FFMA R28, R193, R22, R28 ;  /* 0x00000016c11c7223 */ /* 0x000fe2000000001c */
[----:B------:R-:W-:Y:S01]  /*16b0*/  FADD R35, R35, R174 ;  /* 0x000000ae23237221 */ /* 0x000fe20000000000 */
[--C-:B------:R-:W-:Y:S02]  /*16c0*/  HADD2.F32 R235, -RZ, R27.reuse.H0_H0 ;  /* 0x2000001bffeb7230 */ /* 0x100fe40000004100 */
[----:B------:R-:W-:Y:S01]  /*16d0*/  FADD R31, -R102, R201 ;  /* 0x000000c9661f7221 */ /* 0x000fe20000000100 */
[----:B------:R-:W-:-:S02]  /*16e0*/  HADD2.F32 R226, -RZ, R27.H1_H1 ;  /* 0x3000001bffe27230 */ /* 0x000fc40000004100 */
        /* <DEDUP_REMOVED lines=41> */
[--C-:B------:R-:W-:Y:S02]  /*1980*/  HADD2.F32 R245, -RZ, R41.reuse.H0_H0 ;  /* 0x20000029fff57230 */ /* 0x100fe40000004100 */
        /* <DEDUP_REMOVED lines=19> */
[----:B------:R-:W-:Y:S01]  /*1ac0*/  FMUL R34, R104, R34 ;  /* 0x0000002268227220 */ /* 0x000fe20000400000 */
[----:B------:R-:W-:Y:S01]  /*1ad0*/  FFMA R28, R33, R42, R28 ;  /* 0x0000002a211c7223 */ /* 0x000fe2000000001c */
[----:B------:R-:W-:Y:S01]  /*1ae0*/  FADD R190, R30, R35 ;  /* 0x000000231ebe7221 */ /* 0x000fe20000000000 */
[----:B------:R-:W-:Y:S02]  /*1af0*/  HADD2.F32 R32, -RZ, R32.H1_H1 ;  /* 0x30000020ff207230 */ /* 0x000fe40000004100 */
        /* <DEDUP_REMOVED lines=185> */
.L_x_3144:
[----:B------:R-:W-:Y:S05]  /*2690*/  BSYNC.RECONVERGENT B0 ;  /* 0x0000000000007941 */ /* 0x000fea0003800200 */
.L_x_3143:
        /* <DEDUP_REMOVED lines=22> */
.L_x_3146:
[----:B------:R-:W-:Y:S05]  /*2800*/  BSYNC.RECONVERGENT B0 ;  /* 0x0000000000007941 */ /* 0x000fea0003800200 */
.L_x_3145:
        /* <DEDUP_REMOVED lines=32> */
.L_x_3148:
[----:B0-----:R-:W2:Y:S04]  /*2a10*/  LDG.E.STRONG.GPU R4, desc[UR4][R2.64] ;  /* 0x0000000402047981 */ /* 0x001ea8000c1ef900 */
[----:B--2---:R-:W-:Y:S01]  /*2a20*/  CCTL.IVALL ;  /* 0x00000000ff00798f */ /* 0x004fe20002000000 */
[----:B------:R-:W-:Y:S05]  /*2a30*/  YIELD ;  /* 0x0000000000007946 */ /* 0x000fea0003800000 */
[----:B------:R-:W-:-:S13]  /*2a40*/  ISETP.NE.AND P2, PT, R4, R9, PT ;  /* 0x000000090400720c */ /* 0x000fda0003f45270 */
[----:B------:R-:W-:Y:S05]  /*2a50*/  @P2 BRA `(.L_x_3148) ;  /* 0xfffffffc00ec2947 */ /* 0x000fea000383ffff */
.L_x_3147:
        /* <DEDUP_REMOVED lines=269> */
.L_x_3142:
        /* <DEDUP_REMOVED lines=39> */
.L_x_3150:
        /* <DEDUP_REMOVED lines=14> */
.L_x_4891:


//--------------------- .text._ZN18transformer_engine13normalization28ln_bwd_finalize_tuned_kernelINS0_22Kernel_traits_finalizeILj20480EffffjLj1024ELj4ENS0_18Kernel_traits_baseILj20480EffffjLj1024EEEEEEEvNS0_20BackwardKernelParamsE --------------------------
	.section	.text._ZN18transformer_engine13normalization28ln_bwd_finalize_tuned_kernelINS0_22Kernel_traits_finalizeILj20480EffffjLj1024ELj4ENS0_18Kernel_traits_baseILj20480EffffjLj1024EEEEEEEvNS0_20BackwardKernelParamsE,"ax",@progbits
	.align	128
        .global         _ZN18transformer_engine13normalization28ln_bwd_finalize_tuned_kernelINS0_22Kernel_traits_finalizeILj20480EffffjLj1024ELj4ENS0_18Kernel_traits_baseILj20480EffffjLj1024EEEEEEEvNS0_20BackwardKernelParamsE
        .type           _ZN18transformer_engine13normalization28ln_bwd_finalize_tuned_kernelINS0_22Kernel_traits_finalizeILj20480EffffjLj1024ELj4ENS0_18Kernel_traits_baseILj20480EffffjLj1024EEEEEEEvNS0_20BackwardKernelParamsE,@function
        .size           _ZN18transformer_engine13normalization28ln_bwd_finalize_tuned_kernelINS0_22Kernel_traits_finalizeILj20480EffffjLj1024ELj4ENS0_18Kernel_traits_baseILj20480EffffjLj1024EEEEEEEvNS0_20BackwardKernelParamsE,(.L_x_4892 - _ZN18transformer_engine13normalization28ln_bwd_finalize_tuned_kernelINS0_22Kernel_traits_finalizeILj20480EffffjLj1024ELj4ENS0_18Kernel_traits_baseILj20480EffffjLj1024EEEEEEEvNS0_20BackwardKernelParamsE)
        .other          _ZN18transformer_engine13normalization28ln_bwd_finalize_tuned_kernelINS0_22Kernel_traits_finalizeILj20480EffffjLj1024ELj4ENS0_18Kernel_traits_baseILj20480EffffjLj1024EEEEEEEvNS0_20BackwardKernelParamsE,@"STO_CUDA_ENTRY STV_DEFAULT"
_ZN18transformer_engine13normalization28ln_bwd_finalize_tuned_kernelINS0_22Kernel_traits_finalizeILj20480EffffjLj1024ELj4ENS0_18Kernel_traits_baseILj20480EffffjLj1024EEEEEEEvNS0_20BackwardKernelParamsE:
.text._ZN18transformer_engine13normalization28ln_bwd_finalize_tuned_kernelINS0_22Kernel_traits_finalizeILj20480EffffjLj1024ELj4ENS0_18Kernel_traits_baseILj20480EffffjLj1024EEEEEEEvNS0_20BackwardKernelParamsE:
        /* <DEDUP_REMOVED lines=35> */
.L_x_3155:
        /* <DEDUP_REMOVED lines=118> */
.L_x_3154:
[----:B------:R-:W-:Y:S05]  /*0990*/  BSYNC.RECONVERGENT B1 ;  /* 0x0000000000017941 */ /* 0x000fea0003800200 */
.L_x_3153:
        /* <DEDUP_REMOVED lines=65> */
.L_x_3157:
[----:B------:R-:W-:Y:S05]  /*0db0*/  BSYNC.RECONVERGENT B1 ;  /* 0x0000000000017941 */ /* 0x000fea0003800200 */
.L_x_3156:
        /* <DEDUP_REMOVED lines=37> */
.L_x_3159:
[----:B------:R-:W-:Y:S05]  /*1010*/  BSYNC.RECONVERGENT B1 ;  /* 0x0000000000017941 */ /* 0x000fea0003800200 */
.L_x_3158:
[----:B------:R-:W-:Y:S05]  /*1020*/  @!P1 BRA `(.L_x_3152) ;  /* 0x00000000003c9947 */ /* 0x000fea0003800000 */
[----:B------:R-:W0:Y:S01]  /*1030*/  LDC.64 R6, c[0x0][0x3d8] ;  /* 0x0000f600ff067b82 */ /* 0x000e220000000a00 */
[----:B------:R-:W-:Y:S01]  /*1040*/  IMAD R2, R15, 0x5000, R11 ;  /* 0x000050000f027824 */ /* 0x000fe200078e020b */
[----:B------:R-:W-:-:S04]  /*1050*/  IADD3 R24, PT, PT, -R24, RZ, RZ ;  /* 0x000000ff18187210 */ /* 0x000fc80007ffe1ff */
[----:B------:R-:W-:Y:S02]  /*1060*/  IADD3 R11, PT, PT, R13, R2, RZ ;  /* 0x000000020d0b7210 */ /* 0x000fe40007ffe0ff */
[----:B------:R-:W1:Y:S05]  /*1070*/  LDC.64 R8, c[0x0][0x3e0] ;  /* 0x0000f800ff087b82 */ /* 0x000e6a0000000a00 */
.L_x_3160:
        /* <DEDUP_REMOVED lines=10> */
.L_x_3152:
[----:B------:R-:W-:Y:S05]  /*1120*/  BSYNC.RECONVERGENT B0 ;  /* 0x0000000000007941 */ /* 0x000fea0003800200 */
.L_x_3151:
        /* <DEDUP_REMOVED lines=53> */
.L_x_3161:
        /* <DEDUP_REMOVED lines=16> */
.L_x_4892:


//--------------------- .text._ZN18transformer_engine13normalization19ln_bwd_tuned_kernelINS0_13Kernel_traitsIffffjLj20480ELj4ELj1ELj4ELj16ENS0_18Kernel_traits_baseILj20480EffffjLj128EEEEEEEvNS0_20BackwardKernelParamsE --------------------------
	.section	.text._ZN18transformer_engine13normalization19ln_bwd_tuned_kernelINS0_13Kernel_traitsIffffjLj20480ELj4ELj1ELj4ELj16ENS0_18Kernel_traits_baseILj20480EffffjLj128EEEEEEEvNS0_20BackwardKernelParamsE,"ax",@progbits
	.align	128
        .global         _ZN18transformer_engine13normalization19ln_bwd_tuned_kernelINS0_13Kernel_traitsIffffjLj20480ELj4ELj1ELj4ELj16ENS0_18Kernel_traits_baseILj20480EffffjLj128EEEEEEEvNS0_20BackwardKernelParamsE
        .type           _ZN18transformer_engine13normalization19ln_bwd_tuned_kernelINS0_13Kernel_traitsIffffjLj20480ELj4ELj1ELj4ELj16ENS0_18Kernel_traits_baseILj20480EffffjLj128EEEEEEEvNS0_20BackwardKernelParamsE,@function
        .size           _ZN18transformer_engine13normalization19ln_bwd_tuned_kernelINS0_13Kernel_traitsIffffjLj20480ELj4ELj1ELj4ELj16ENS0_18Kernel_traits_baseILj20480EffffjLj128EEEEEEEvNS0_20BackwardKernelParamsE,(.L_x_4893 - _ZN18transformer_engine13normalization19ln_bwd_tuned_kernelINS0_13Kernel_traitsIffffjLj20480ELj4ELj1ELj4ELj16ENS0_18Kernel_traits_baseILj20480EffffjLj128EEEEEEEvNS0_20BackwardKernelParamsE)
        .other          _ZN18transformer_engine13normalization19ln_bwd_tuned_kernelINS0_13Kernel_traitsIffffjLj20480ELj4ELj1ELj4ELj16ENS0_18Kernel_traits_baseILj20480EffffjLj128EEEEEEEvNS0_20BackwardKernelParamsE,@"STO_CUDA_ENTRY STV_DEFAULT"
_ZN18transformer_engine13normalization19ln_bwd_tuned_kernelINS0_13Kernel_traitsIffffjLj20480ELj4ELj1ELj4ELj16ENS0_18Kernel_traits_baseILj20480EffffjLj128EEEEEEEvNS0_20BackwardKernelParamsE:
.text._ZN18transformer_engine13normalization19ln_bwd_tuned_kernelINS0_13Kernel_traitsIffffjLj20480ELj4ELj1ELj4ELj16ENS0_18Kernel_traits_baseILj20480EffffjLj128EEEEEEEvNS0_20BackwardKernelParamsE:
        /* <DEDUP_REMOVED lines=75> */
[----:B0-----:R-:W-:Y:S02]  /*04b0*/  MOV R3, RZ ;  /* 0x000000ff00037202 */ /* 0x001fe40000000f00 */
        /* <DEDUP_REMOVED lines=15> */
[--C-:B--2---:R-:W-:Y:S01]  /*05b0*/  FADD R0, R40, R176.reuse ;  /* 0x000000b028007221 */ /* 0x104fe20000000000 */
[--C-:B------:R-:W-:Y:S01]  /*05c0*/  FADD R252, R41, R176.reuse ;  /* 0x000000b029fc7221 */ /* 0x100fe20000000000 */
[--C-:B------:R-:W-:Y:S01]  /*05d0*/  FADD R251, R42, R176.reuse ;  /* 0x000000b02afb7221 */ /* 0x100fe20000000000 */
[--C-:B------:R-:W-:Y:S01]  /*05e0*/  FADD R250, R43, R176.reuse ;  /* 0x000000b02bfa7221 */ /* 0x100fe20000000000 */
[--C-:B---3--:R-:W-:Y:S01]  /*05f0*/  FADD R249, R36, R176.reuse ;  /* 0x000000b024f97221 */ /* 0x108fe20000000000 */
[----:B------:R0:W-:Y:S01]  /*0600*/  STL [R1], R0 ;  /* 0x0000000001007387 */ /* 0x0001e20000100800 */
        /* <DEDUP_REMOVED lines=54> */
[----:B0-----:R-:W-:-:S07]  /*0970*/  CS2R R42, SRZ ;  /* 0x00000000002a7805 */ /* 0x001fce000001ff00 */
.L_x_3169:
[----:B------:R-:W0:Y:S01]  /*0980*/  S2R R0, SR_TID.X ;  /* 0x0000000000007919 */ /* 0x000e220000002100 */
[----:B-1----:R-:W1:Y:S01]  /*0990*/  LDC.64 R44, c[0x0][0x398] ;  /* 0x0000e600ff2c7b82 */ /* 0x002e620000000a00 */
[----:B------:R-:W2:Y:S01]  /*09a0*/  S2R R2, SR_CTAID.X ;  /* 0x0000000000027919 */ /* 0x000ea20000002500 */
[----:B------:R-:W3:Y:S06]  /*09b0*/  LDL R216, [R1] ;  /* 0x0000000001d87983 */ /* 0x000eec0000100800 */
[----:B------:R-:W4:Y:S08]  /*09c0*/  LDC.64 R80, c[0x0][0x390] ;  /* 0x0000e400ff507b82 */ /* 0x000f300000000a00 */
[----:B------:R-:W5:Y:S08]  /*09d0*/  LDC.64 R84, c[0x0][0x3a0] ;  /* 0x0000e800ff547b82 */ /* 0x000f700000000a00 */
[----:B------:R-:W5:Y:S01]  /*09e0*/  LDC.64 R120, c[0x0][0x3c8] ;  /* 0x0000f200ff787b82 */ /* 0x000f620000000a00 */
[----:B0-----:R-:W-:-:S02]  /*09f0*/  LOP3.LUT R0, R0, 0x7f, RZ, 0xc0, !PT ;  /* 0x0000007f00007812 */ /* 0x001fc400078ec0ff */
[----:B--2---:R-:W-:-:S04]  /*0a00*/  SHF.L.U32 R47, R2, 0x7, RZ ;  /* 0x00000007022f7819 */ /* 0x004fc800000006ff */
[----:B------:R-:W-:-:S05]  /*0a10*/  LOP3.LUT R0, R0, 0x180, R47, 0xf8, !PT ;  /* 0x0000018000007812 */ /* 0x000fca00078ef82f */
[C---:B------:R-:W-:Y:S02]  /*0a20*/  IMAD R195, R179.reuse, 0x1400, R0 ;  /* 0x00001400b3c37824 */ /* 0x040fe400078e0200 */
[----:B-1----:R-:W-:-:S03]  /*0a30*/  IMAD.WIDE R44, R179, 0x4, R44 ;  /* 0x00000004b32c7825 */ /* 0x002fc600078e022c */
[C---:B------:R-:W-:Y:S01]  /*0a40*/  IADD3 R194, PT, PT, R195.reuse, 0x400, RZ ;  /* 0x00000400c3c27810 */ /* 0x040fe20007ffe0ff */
[C-C-:B----4-:R-:W-:Y:S01]  /*0a50*/  IMAD.WIDE.U32 R48, R195.reuse, 0x10, R80.reuse ;  /* 0x00000010c3307825 */ /* 0x150fe200078e0050 */
[----:B------:R-:W2:Y:S03]  /*0a60*/  LDG.E R234, desc[UR4][R44.64] ;  /* 0x000000042cea7981 */ /* 0x000ea6000c1e1900 */
[----:B------:R-:W-:Y:S01]  /*0a70*/  IMAD.WIDE.U32 R52, R194, 0x10, R80 ;  /* 0x00000010c2347825 */ /* 0x000fe200078e0050 */
[----:B------:R-:W-:-:S03]  /*0a80*/  IADD3 R193, PT, PT, R195, 0x600, RZ ;  /* 0x00000600c3c17810 */ /* 0x000fc60007ffe0ff */
[----:B-----5:R-:W-:Y:S02]  /*0a90*/  IMAD.WIDE R84, R179, 0x4, R84 ;  /* 0x00000004b3547825 */ /* 0x020fe400078e0254 */
[----:B------:R-:W2:Y:S04]  /*0aa0*/  LDG.E.128 R52, desc[UR4][R52.64] ;  /* 0x0000000434347981 */ /* 0x000ea8000c1e1d00 */
[----:B------:R-:W4:Y:S01]  /*0ab0*/  LDG.E.128 R44, desc[UR4][R48.64] ;  /* 0x00000004302c7981 */ /* 0x000f22000c1e1d00 */
[----:B------:R-:W-:-:S03]  /*0ac0*/  IMAD.WIDE.U32 R88, R195, 0x10, R120 ;  /* 0x00000010c3587825 */ /* 0x000fc600078e0078 */
[----:B------:R-:W5:Y:S01]  /*0ad0*/  LDG.E R180, desc[UR4][R84.64] ;  /* 0x0000000454b47981 */ /* 0x000f62000c1e1900 */
[----:B------:R-:W-:-:S03]  /*0ae0*/  IMAD.WIDE.U32 R56, R193, 0x10, R80 ;  /* 0x00000010c1387825 */ /* 0x000fc600078e0050 */
[----:B------:R-:W3:Y:S04]  /*0af0*/  LDG.E.128 R48, desc[UR4][R48.64+0x2000] ;  /* 0x0020000430307981 */ /* 0x000ee8000c1e1d00 */
[----:B------:R-:W3:Y:S04]  /*0b00*/  LDG.E.128 R84, desc[UR4][R88.64] ;  /* 0x0000000458547981 */ /* 0x000ee8000c1e1d00 */
[----:B------:R-:W3:Y:S01]  /*0b10*/  LDG.E.128 R56, desc[UR4][R56.64] ;  /* 0x0000000438387981 */ /* 0x000ee2000c1e1d00 */
[C---:B------:R-:W-:Y:S02]  /*0b20*/  IADD3 R192, PT, PT, R195.reuse, 0x800, RZ ;  /* 0x00000800c3c07810 */ /* 0x040fe40007ffe0ff */
[----:B------:R-:W-:-:S03]  /*0b30*/  IADD3 R191, PT, PT, R195, 0xa00, RZ ;  /* 0x00000a00c3bf7810 */ /* 0x000fc60007ffe0ff */
[--C-:B------:R-:W-:Y:S01]  /*0b40*/  IMAD.WIDE.U32 R60, R192, 0x10, R80.reuse ;  /* 0x00000010c03c7825 */ /* 0x100fe200078e0050 */
[----:B------:R-:W3:Y:S03]  /*0b50*/  LDG.E.128 R88, desc[UR4][R88.64+0x2000] ;  /* 0x0020000458587981 */ /* 0x000ee6000c1e1d00 */
[----:B------:R-:W-:Y:S02]  /*0b60*/  IMAD.WIDE.U32 R64, R191, 0x10, R80 ;  /* 0x00000010bf407825 */ /* 0x000fe400078e0050 */
[----:B------:R-:W3:Y:S01]  /*0b70*/  LDG.E.128 R60, desc[UR4][R60.64] ;  /* 0x000000043c3c7981 */ /* 0x000ee2000c1e1d00 */
[----:B------:R-:W-:-:S03]  /*0b80*/  IADD3 R190, PT, PT, R195, 0xc00, RZ ;  /* 0x00000c00c3be7810 */ /* 0x000fc60007ffe0ff */
[----:B------:R-:W3:Y:S01]  /*0b90*/  LDG.E.128 R64, desc[UR4][R64.64] ;  /* 0x0000000440407981 */ /* 0x000ee2000c1e1d00 */
[----:B------:R-:W-:-:S04]  /*0ba0*/  IMAD.WIDE.U32 R92, R194, 0x10, R120 ;  /* 0x00000010c25c7825 */ /* 0x000fc800078e0078 */
[----:B------:R-:W-:Y:S02]  /*0bb0*/  IMAD.WIDE.U32 R68, R190, 0x10, R80 ;  /* 0x00000010be447825 */ /* 0x000fe400078e0050 */
[----:B------:R-:W3:Y:S01]  /*0bc0*/  LDG.E.128 R92, desc[UR4][R92.64] ;  /* 0x000000045c5c7981 */ /* 0x000ee2000c1e1d00 */
[----:B------:R-:W-:-:S03]  /*0bd0*/  IADD3 R189, PT, PT, R195, 0xe00, RZ ;  /* 0x00000e00c3bd7810 */ /* 0x000fc60007ffe0ff */
[----:B------:R-:W3:Y:S01]  /*0be0*/  LDG.E.128 R68, desc[UR4][R68.64] ;  /* 0x0000000444447981 */ /* 0x000ee2000c1e1d00 */
[----:B------:R-:W-:-:S04]  /*0bf0*/  IMAD.WIDE.U32 R96, R193, 0x10, R120 ;  /* 0x00000010c1607825 */ /* 0x000fc800078e0078 */
[--C-:B------:R-:W-:Y:S01]  /*0c00*/  IMAD.WIDE.U32 R72, R189, 0x10, R80.reuse ;  /* 0x00000010bd487825 */ /* 0x100fe200078e0050 */
[----:B------:R-:W-:Y:S01]  /*0c10*/  IADD3 R188, PT, PT, R195, 0x1000, RZ ;  /* 0x00001000c3bc7810 */ /* 0x000fe20007ffe0ff */
[----:B------:R-:W3:Y:S04]  /*0c20*/  LDG.E.128 R96, desc[UR4][R96.64] ;  /* 0x0000000460607981 */ /* 0x000ee8000c1e1d00 */
[----:B------:R-:W3:Y:S01]  /*0c30*/  LDG.E.128 R72, desc[UR4][R72.64] ;  /* 0x0000000448487981 */ /* 0x000ee2000c1e1d00 */
[----:B------:R-:W-:-:S04]  /*0c40*/  IMAD.WIDE.U32 R76, R188, 0x10, R80 ;  /* 0x00000010bc4c7825 */ /* 0x000fc800078e0050 */
[----:B------:R-:W-:Y:S02]  /*0c50*/  IMAD.WIDE.U32 R100, R192, 0x10, R120 ;  /* 0x00000010c0647825 */ /* 0x000fe400078e0078 */
[----:B------:R-:W3:Y:S01]  /*0c60*/  LDG.E.128 R76, desc[UR4][R76.64] ;  /* 0x000000044c4c7981 */ /* 0x000ee2000c1e1d00 */
[----:B------:R-:W-:-:S03]  /*0c70*/  IADD3 R187, PT, PT, R195, 0x1200, RZ ;  /* 0x00001200c3bb7810 */ /* 0x000fc60007ffe0ff */
[----:B------:R-:W3:Y:S02]  /*0c80*/  LDG.E.128 R100, desc[UR4][R100.64] ;  /* 0x0000000464647981 */ /* 0x000ee4000c1e1d00 */
[----:B------:R-:W-:-:S04]  /*0c90*/  IMAD.WIDE.U32 R80, R187, 0x10, R80 ;  /* 0x00000010bb507825 */ /* 0x000fc800078e0050 */
[--C-:B------:R-:W-:Y:S02]  /*0ca0*/  IMAD.WIDE.U32 R104, R191, 0x10, R120.reuse ;  /* 0x00000010bf687825 */ /* 0x100fe400078e0078 */
[----:B------:R-:W3:Y:S04]  /*0cb0*/  LDG.E.128 R80, desc[UR4][R80.64] ;  /* 0x0000000450507981 */ /* 0x000ee8000c1e1d00 */
[----:B------:R-:W3:Y:S01]  /*0cc0*/  LDG.E.128 R104, desc[UR4][R104.64] ;  /* 0x0000000468687981 */ /* 0x000ee2000c1e1d00 */
[----:B------:R-:W-:-:S06]  /*0cd0*/  IMAD.WIDE.U32 R108, R190, 0x10, R120 ;  /* 0x00000010be6c7825 */ /* 0x000fcc00078e0078 */
[----:B------:R-:W3:Y:S01]  /*0ce0*/  LDG.E.128 R108, desc[UR4][R108.64] ;  /* 0x000000046c6c7981 */ /* 0x000ee2000c1e1d00 */
[----:B------:R-:W-:-:S06]  /*0cf0*/  IMAD.WIDE.U32 R112, R189, 0x10, R120 ;  /* 0x00000010bd707825 */ /* 0x000fcc00078e0078 */
[----:B------:R-:W3:Y:S01]  /*0d00*/  LDG.E.128 R112, desc[UR4][R112.64] ;  /* 0x0000000470707981 */ /* 0x000ee2000c1e1d00 */
[----:B------:R-:W-:-:S06]  /*0d10*/  IMAD.WIDE.U32 R116, R188, 0x10, R120 ;  /* 0x00000010bc747825 */ /* 0x000fcc00078e0078 */
[----:B------:R-:W3:Y:S01]  /*0d20*/  LDG.E.128 R116, desc[UR4][R116.64] ;  /* 0x0000000474747981 */ /* 0x000ee2000c1e1d00 */
[----:B------:R-:W-:-:S06]  /*0d30*/  IMAD.WIDE.U32 R120, R187, 0x10, R120 ;  /* 0x00000010bb787825 */ /* 0x000fcc00078e0078 */
[----:B------:R-:W3:Y:S01]  /*0d40*/  LDG.E.128 R120, desc[UR4][R120.64] ;  /* 0x0000000478787981 */ /* 0x000ee2000c1e1d00 */
[C---:B--2---:R-:W-:Y:S01]  /*0d50*/  FADD R197, -R234.reuse, R52 ;  /* 0x00000034eac57221 */ /* 0x044fe20000000100 */
[C---:B----4-:R-:W-:Y:S01]  /*0d60*/  FADD R214, -R234.reuse, R44 ;  /* 0x0000002cead67221 */ /* 0x050fe20000000100 */
[----:B------:R-:W-:-:S03]  /*0d70*/  FADD R212, -R234, R45 ;  /* 0x0000002dead47221 */ /* 0x000fc60000000100 */
[----:B-----5:R-:W-:Y:S01]  /*0d80*/  FMUL R52, R180, R214 ;  /* 0x000000d6b4347220 */ /* 0x020fe20000400000 */
[C---:B------:R-:W-:Y:S01]  /*0d90*/  FADD R210, -R234.reuse, R46 ;  /* 0x0000002eead27221 */ /* 0x040fe20000000100 */
[C---:B---3--:R-:W-:Y:S01]  /*0da0*/  FADD R200, -R234.reuse, R51 ;  /* 0x00000033eac87221 */ /* 0x048fe20000000100 */
[----:B------:R-:W-:Y:S01]  /*0db0*/  FADD R51, -R234, R53 ;  /* 0x00000035ea337221 */ /* 0x000fe20000000100 */
[----:B------:R-:W-:Y:S01]  /*0dc0*/  FMUL R53, R180, R212 ;  /* 0x000000d4b4357220 */ /* 0x000fe20000400000 */
[C---:B------:R-:W-:Y:S01]  /*0dd0*/  FADD R161, R84.reuse, R161 ;  /* 0x000000a154a17221 */ /* 0x040fe20000000000 */
[----:B------:R-:W-:Y:S01]  /*0de0*/  FFMA R178, R84, R52, R178 ;  /* 0x0000003454b27223 */ /* 0x000fe200000000b2 */
[----:B------:R-:W-:Y:S01]  /*0df0*/  FMUL R84, R216, R84 ;  /* 0x00000054d8547220 */ /* 0x000fe20000400000 */
[C---:B------:R-:W-:Y:S01]  /*0e00*/  FADD R202, -R234.reuse, R50 ;  /* 0x00000032eaca7221 */ /* 0x040fe20000000100 */
[C---:B------:R-:W-:Y:S01]  /*0e10*/  FADD R50, -R234.reuse, R54 ;  /* 0x00000036ea327221 */ /* 0x040fe20000000100 */
[C---:B------:R-:W-:Y:S01]  /*0e20*/  FADD R206, -R234.reuse, R47 ;  /* 0x0000002feace7221 */ /* 0x040fe20000000100 */
[----:B------:R-:W-:Y:S01]  /*0e30*/  FADD R46, -R234, R58 ;  /* 0x0000003aea2e7221 */ /* 0x000fe20000000100 */
[C---:B------:R-:W-:Y:S01]  /*0e40*/  FADD R159, R85.reuse, R159 ;  /* 0x0000009f559f7221 */ /* 0x040fe20000000000 */
[----:B------:R-:W-:Y:S01]  /*0e50*/  FMUL R54, R180, R210 ;  /* 0x000000d2b4367220 */ /* 0x000fe20000400000 */
[----:B------:R-:W-:Y:S01]  /*0e60*/  FFMA R160, R85, R53, R160 ;  /* 0x0000003555a07223 */ /* 0x000fe200000000a0 */
[----:B------:R-:W-:Y:S01]  /*0e70*/  FMUL R85, R252, R85 ;  /* 0x00000055fc557220 */ /* 0x000fe20000400000 */
[----:B------:R-:W-:Y:S01]  /*0e80*/  FADD R58, RZ, R84 ;  /* 0x00000054ff3a7221 */ /* 0x000fe20000000000 */
        /* <DEDUP_REMOVED lines=19> */
[----:B------:R-:W-:Y:S01]  /*0fc0*/  FADD R59, R58, R87 ;  /* 0x000000573a3b7221 */ /* 0x000fe20000000000 */
[----:B------:R-:W-:Y:S01]  /*0fd0*/  FADD R44, -R234, R60 ;  /* 0x0000003cea2c7221 */ /* 0x000fe20000000100 */
[----:B------:R-:W-:-:S02]  /*0fe0*/  FMUL R57, R248, R89 ;  /* 0x00000059f8397220 */ /* 0x000fc40000400000 */
[----:B------:R-:W-:Y:S01]  /*0ff0*/  FADD R60, R59, R88 ;  /* 0x000000583b3c7221 */ /* 0x000fe20000000000 */
[C---:B------:R-:W-:Y:S01]  /*1000*/  FADD R196, -R234.reuse, R61 ;  /* 0x0000003deac47221 */ /* 0x040fe20000000100 */
[----:B------:R-:W-:Y:S01]  /*1010*/  FADD R201, -R234, R64 ;  /* 0x00000040eac97221 */ /* 0x000fe20000000100 */
[----:B------:R-:W-:Y:S01]  /*1020*/  FMUL R61, R247, R90 ;  /* 0x0000005af73d7220 */ /* 0x000fe20000400000 */
[----:B------:R-:W-:Y:S01]  /*1030*/  FADD R64, R60, R57 ;  /* 0x000000393c407221 */ /* 0x000fe20000000000 */
[----:B------:R-:W-:Y:S01]  /*1040*/  FADD R198, -R234, R62 ;  /* 0x0000003eeac67221 */ /* 0x000fe20000000100 */
[----:B------:R-:W-:Y:S01]  /*1050*/  FFMA R62, R52, R84, RZ ;  /* 0x00000054343e7223 */ /* 0x000fe200000000ff */
        /* <DEDUP_REMOVED lines=34> */
[C---:B------:R-:W-:Y:S01]  /*1280*/  FMUL R67, R180.reuse, R197 ;  /* 0x000000c5b4437220 */ /* 0x040fe20000400000 */
[----:B------:R-:W-:Y:S01]  /*1290*/  FFMA R74, R63, R59, R72 ;  /* 0x0000003b3f4a7223 */ /* 0x000fe20000000048 */
[----:B------:R-:W-:Y:S01]  /*12a0*/  FMUL R70, R239, R98 ;  /* 0x00000062ef467220 */ /* 0x000fe20000400000 */
[----:B------:R-:W-:Y:S01]  /*12b0*/  FADD R73, R73, R66 ;  /* 0x0000004249497221 */ /* 0x000fe20000000000 */
[----:B------:R-:W-:Y:S01]  /*12c0*/  FMUL R72, R180, R51 ;  /* 0x00000033b4487220 */ /* 0x000fe20000400000 */
        /* <DEDUP_REMOVED lines=46> */
[C---:B------:R-:W-:Y:S01]  /*15b0*/  FADD R145, R92.reuse, R145 ;  /* 0x000000915c917221 */ /* 0x040fe20000000000 */
[----:B------:R-:W-:Y:S01]  /*15c0*/  FFMA R146, R92, R67, R146 ;  /* 0x000000435c927223 */ /* 0x000fe20000000092 */
        /* <DEDUP_REMOVED lines=180> */
.L_x_3164:
[----:B------:R-:W-:Y:S05]  /*2110*/  BSYNC.RECONVERGENT B0 ;  /* 0x0000000000007941 */ /* 0x000fea0003800200 */
.L_x_3163:
        /* <DEDUP_REMOVED lines=22> */
.L_x_3166:
[----:B------:R-:W-:Y:S05]  /*2280*/  BSYNC.RECONVERGENT B0 ;  /* 0x0000000000007941 */ /* 0x000fea0003800200 */
.L_x_3165:
        /* <DEDUP_REMOVED lines=32> */
.L_x_3168:
[----:B0-----:R-:W2:Y:S04]  /*2490*/  LDG.E.STRONG.GPU R46, desc[UR4][R44.64] ;  /* 0x000000042c2e7981 */ /* 0x001ea8000c1ef900 */
[----:B--2---:R-:W-:Y:S01]  /*24a0*/  CCTL.IVALL ;  /* 0x00000000ff00798f */ /* 0x004fe20002000000 */
[----:B------:R-:W-:Y:S05]  /*24b0*/  YIELD ;  /* 0x0000000000007946 */ /* 0x000fea0003800000 */
[----:B------:R-:W-:-:S13]  /*24c0*/  ISETP.NE.AND P2, PT, R46, R95, PT ;  /* 0x0000005f2e00720c */ /* 0x000fda0003f45270 */
[----:B------:R-:W-:Y:S05]  /*24d0*/  @P2 BRA `(.L_x_3168) ;  /* 0xfffffffc00ec2947 */ /* 0x000fea000383ffff */
.L_x_3167:
        /* <DEDUP_REMOVED lines=108> */
[----:B0-----:R-:W-:-:S04]  /*2ba0*/  IMAD.WIDE.U32 R74, R195, 0x10, R72 ;  /* 0x00000010c34a7825 */ /* 0x001fc800078e0048 */
        /* <DEDUP_REMOVED lines=40> */
[----:B------:R-:W-:Y:S01]  /*2e30*/  FADD R101, R224, -R101 ;  /* 0x80000065e0657221 */ /* 0x000fe20000000000 */
[----:B------:R-:W-:Y:S01]  /*2e40*/  FADD R233, R226, -R233 ;  /* 0x800000e9e2e97221 */ /* 0x000fe20000000000 */
[----:B------:R-:W-:Y:S01]  /*2e50*/  FADD R107, R228, -R107 ;  /* 0x8000006be46b7221 */ /* 0x000fe20000000000 */
[--C-:B------:R-:W-:Y:S01]  /*2e60*/  IMAD.WIDE.U32 R64, R191, 0x10, R72.reuse ;  /* 0x00000010bf407825 */ /* 0x100fe200078e0048 */
[----:B------:R1:W-:Y:S03]  /*2e70*/  STG.E.128 desc[UR4][R74.64+0x2000], R48 ;  /* 0x002000304a007986 */ /* 0x0003e6000c101d04 */
[--C-:B------:R-:W-:Y:S01]  /*2e80*/  IMAD.WIDE.U32 R66, R190, 0x10, R72.reuse ;  /* 0x00000010be427825 */ /* 0x100fe200078e0048 */
[----:B------:R2:W-:Y:S03]  /*2e90*/  STG.E.128 desc[UR4][R76.64], R52 ;  /* 0x000000344c007986 */ /* 0x0005e6000c101d04 */
[--C-:B------:R-:W-:Y:S01]  /*2ea0*/  IMAD.WIDE.U32 R68, R189, 0x10, R72.reuse ;  /* 0x00000010bd447825 */ /* 0x100fe200078e0048 */
[----:B------:R3:W-:Y:S03]  /*2eb0*/  STG.E.128 desc[UR4][R78.64], R56 ;  /* 0x000000384e007986 */ /* 0x0007e6000c101d04 */
[----:B------:R-:W-:-:S04]  /*2ec0*/  IMAD.WIDE.U32 R70, R188, 0x10, R72 ;  /* 0x00000010bc467825 */ /* 0x000fc800078e0048 */
[C---:B0-----:R-:W-:Y:S01]  /*2ed0*/  FMUL R44, R180.reuse, R117 ;  /* 0x00000075b42c7220 */ /* 0x041fe20000400000 */
[C---:B------:R-:W-:Y:S01]  /*2ee0*/  FMUL R45, R180.reuse, R83 ;  /* 0x00000053b42d7220 */ /* 0x040fe20000400000 */
[C---:B------:R-:W-:Y:S01]  /*2ef0*/  FMUL R46, R180.reuse, R205 ;  /* 0x000000cdb42e7220 */ /* 0x040fe20000400000 */
[----:B------:R-:W-:Y:S01]  /*2f00*/  FMUL R47, R180, R207 ;  /* 0x000000cfb42f7220 */ /* 0x000fe20000400000 */
[----:B------:R0:W-:Y:S01]  /*2f10*/  STG.E.128 desc[UR4][R80.64], R60 ;  /* 0x0000003c50007986 */ /* 0x0001e2000c101d04 */
[----:B------:R-:W-:-:S04]  /*2f20*/  IMAD.WIDE.U32 R72, R187, 0x10, R72 ;  /* 0x00000010bb487825 */ /* 0x000fc800078e0048 */
        /* <DEDUP_REMOVED lines=12> */
[----:B------:R1:W-:Y:S01]  /*2ff0*/  STG.E.128 desc[UR4][R64.64], R44 ;  /* 0x0000002c40007986 */ /* 0x0003e2000c101d04 */
[C---:B0-----:R-:W-:Y:S01]  /*3000*/  FMUL R60, R180.reuse, R231 ;  /* 0x000000e7b43c7220 */ /* 0x041fe20000400000 */
[C---:B------:R-:W-:Y:S01]  /*3010*/  FMUL R61, R180.reuse, R101 ;  /* 0x00000065b43d7220 */ /* 0x040fe20000400000 */
[C---:B------:R-:W-:Y:S01]  /*3020*/  FMUL R62, R180.reuse, R233 ;  /* 0x000000e9b43e7220 */ /* 0x040fe20000400000 */
[----:B------:R-:W-:Y:S01]  /*3030*/  FMUL R63, R180, R107 ;  /* 0x0000006bb43f7220 */ /* 0x000fe20000400000 */
        /* <DEDUP_REMOVED lines=25> */
[----:B-1----:R-:W-:Y:S02]  /*31d0*/  MOV R44, R178 ;  /* 0x000000b2002c7202 */ /* 0x002fe40000000f00 */
        /* <DEDUP_REMOVED lines=59> */
.L_x_3162:
        /* <DEDUP_REMOVED lines=51> */
.L_x_3170:
        /* <DEDUP_REMOVED lines=12> */
.L_x_4893:


//--------------------- .text._ZN18transformer_engine13normalization28ln_bwd_finalize_tuned_kernelINS0_22Kernel_traits_finalizeILj18432E13__nv_bfloat16fS3_fjLj1024ELj4ENS0_18Kernel_traits_baseILj18432ES3_fS3_fjLj1024EEEEEEEvNS0_20BackwardKernelParamsE --------------------------
	.section	.text._ZN18transformer_engine13normalization28ln_bwd_finalize_tuned_kernelINS0_22Kernel_traits_finalizeILj18432E13__nv_bfloat16fS3_fjLj1024ELj4ENS0_18Kernel_traits_baseILj18432ES3_fS3_fjLj1024EEEEEEEvNS0_20BackwardKernelParamsE,"ax",@progbits
	.align	128
        .global         _ZN18transformer_engine13normalization28ln_bwd_finalize_tuned_kernelINS0_22Kernel_traits_finalizeILj18432E13__nv_bfloat16fS3_fjLj1024ELj4ENS0_18Kernel_traits_baseILj18432ES3_fS3_fjLj1024EEEEEEEvNS0_20BackwardKernelParamsE
        .type           _ZN18transformer_engine13normalization28ln_bwd_finalize_tuned_kernelINS0_22Kernel_traits_finalizeILj18432E13__nv_bfloat16fS3_fjLj1024ELj4ENS0_18Kernel_traits_baseILj18432ES3_fS3_fjLj1024EEEEEEEvNS0_20BackwardKernelParamsE,@function
        .size           _ZN18transformer_engine13normalization28ln_bwd_finalize_tuned_kernelINS0_22Kernel_traits_finalizeILj18432E13__nv_bfloat16fS3_fjLj1024ELj4ENS0_18Kernel_traits_baseILj18432ES3_fS3_fjLj1024EEEEEEEvNS0_20BackwardKernelParamsE,(.L_x_4894 - _ZN18transformer_engine13normalization28ln_bwd_finalize_tuned_kernelINS0_22Kernel_traits_finalizeILj18432E13__nv_bfloat16fS3_fjLj1024ELj4ENS0_18Kernel_traits_baseILj18432ES3_fS3_fjLj1024EEEEEEEvNS0_20BackwardKernelParamsE)
        .other          _ZN18transformer_engine13normalization28ln_bwd_finalize_tuned_kernelINS0_22Kernel_traits_finalizeILj18432E13__nv_bfloat16fS3_fjLj1024ELj4ENS0_18Kernel_traits_baseILj18432ES3_fS3_fjLj1024EEEEEEEvNS0_20BackwardKernelParamsE,@"STO_CUDA_ENTRY STV_DEFAULT"
_ZN18transformer_engine13normalization28ln_bwd_finalize_tuned_kernelINS0_22Kernel_traits_finalizeILj18432E13__nv_bfloat16fS3_fjLj1024ELj4ENS0_18Kernel_traits_baseILj18432ES3_fS3_fjLj1024EEEEEEEvNS0_20BackwardKernelParamsE:
.text._ZN18transformer_engine13normalization28ln_bwd_finalize_tuned_kernelINS0_22Kernel_traits_finalizeILj18432E13__nv_bfloat16fS3_fjLj1024ELj4ENS0_18Kernel_traits_baseILj18432ES3_fS3_fjLj1024EEEEEEEvNS0_20BackwardKernelParamsE:
        /* <DEDUP_REMOVED lines=35> */
.L_x_3175:
        /* <DEDUP_REMOVED lines=118> */
.L_x_3174:
[----:B------:R-:W-:Y:S05]  /*0990*/  BSYNC.RECONVERGENT B1 ;  /* 0x0000000000017941 */ /* 0x000fea0003800200 */
.L_x_3173:
        /* <DEDUP_REMOVED lines=65> */
.L_x_3177:
[----:B------:R-:W-:Y:S05]  /*0db0*/  BSYNC.RECONVERGENT B1 ;  /* 0x0000000000017941 */ /* 0x000fea0003800200 */
.L_x_3176:
        /* <DEDUP_REMOVED lines=37> */
.L_x_3179:
[----:B------:R-:W-:Y:S05]  /*1010*/  BSYNC.RECONVERGENT B1 ;  /* 0x0000000000017941 */ /* 0x000fea0003800200 */
.L_x_3178:
[----:B------:R-:W-:Y:S05]  /*1020*/  @!P1 BRA `(.L_x_3172) ;  /* 0x00000000003c9947 */ /* 0x000fea0003800000 */
[----:B------:R-:W0:Y:S01]  /*1030*/  LDC.64 R6, c[0x0][0x3d8] ;  /* 0x0000f600ff067b82 */ /* 0x000e220000000a00 */
[----:B------:R-:W-:Y:S01]  /*1040*/  IMAD R2, R15, 0x4800, R11 ;  /* 0x000048000f027824 */ /* 0x000fe200078e020b */
[----:B------:R-:W-:-:S04]  /*1050*/  IADD3 R24, PT, PT, -R24, RZ, RZ ;  /* 0x000000ff18187210 */ /* 0x000fc80007ffe1ff */
[----:B------:R-:W-:Y:S02]  /*1060*/  IADD3 R11, PT, PT, R13, R2, RZ ;  /* 0x000000020d0b7210 */ /* 0x000fe40007ffe0ff */
[----:B------:R-:W1:Y:S05]  /*1070*/  LDC.64 R8, c[0x0][0x3e0] ;  /* 0x0000f800ff087b82 */ /* 0x000e6a0000000a00 */
.L_x_3180:
        /* <DEDUP_REMOVED lines=10> */
.L_x_3172:
[----:B------:R-:W-:Y:S05]  /*1120*/  BSYNC.RECONVERGENT B0 ;  /* 0x0000000000007941 */ /* 0x000fea0003800200 */
.L_x_3171:
        /* <DEDUP_REMOVED lines=55> */
.L_x_3181:
        /* <DEDUP_REMOVED lines=14> */
.L_x_4894:


//--------------------- .text._ZN18transformer_engine13normalization19ln_bwd_tuned_kernelINS0_13Kernel_traitsI13__nv_bfloat16fS3_fjLj18432ELj4ELj1ELj4ELj16ENS0_18Kernel_traits_baseILj18432ES3_fS3_fjLj128EEEEEEEvNS0_20BackwardKernelParamsE --------------------------
	.section	.text._ZN18transformer_engine13normalization19ln_bwd_tuned_kernelINS0_13Kernel_traitsI13__nv_bfloat16fS3_fjLj18432ELj4ELj1ELj4ELj16ENS0_18Kernel_traits_baseILj18432ES3_fS3_fjLj128EEEEEEEvNS0_20BackwardKernelParamsE,"ax",@progbits
	.align	128
        .global         _ZN18transformer_engine13normalization19ln_bwd_tuned_kernelINS0_13Kernel_traitsI13__nv_bfloat16fS3_fjLj18432ELj4ELj1ELj4ELj16ENS0_18Kernel_traits_baseILj18432ES3_fS3_fjLj128EEEEEEEvNS0_20BackwardKernelParamsE
        .type           _ZN18transformer_engine13normalization19ln_bwd_tuned_kernelINS0_13Kernel_traitsI13__nv_bfloat16fS3_fjLj18432ELj4ELj1ELj4ELj16ENS0_18Kernel_traits_baseILj18432ES3_fS3_fjLj128EEEEEEEvNS0_20BackwardKernelParamsE,@function
        .size           _ZN18transformer_engine13normalization19ln_bwd_tuned_kernelINS0_13Kernel_traitsI13__nv_bfloat16fS3_fjLj18432ELj4ELj1ELj4ELj16ENS0_18Kernel_traits_baseILj18432ES3_fS3_fjLj128EEEEEEEvNS0_20BackwardKernelParamsE,(.L_x_4895 - _ZN18transformer_engine13normalization19ln_bwd_tuned_kernelINS0_13Kernel_traitsI13__nv_bfloat16fS3_fjLj18432ELj4ELj1ELj4ELj16ENS0_18Kernel_traits_baseILj18432ES3_fS3_fjLj128EEEEEEEvNS0_20BackwardKernelParamsE)
        .other          _ZN18transformer_engine13normalization19ln_bwd_tuned_kernelINS0_13Kernel_traitsI13__nv_bfloat16fS3_fjLj18432ELj4ELj1ELj4ELj16ENS0_18Kernel_traits_baseILj18432ES3_fS3_fjLj128EEEEEEEvNS0_20BackwardKernelParamsE,@"STO_CUDA_ENTRY STV_DEFAULT"
_ZN18transformer_engine13normalization19ln_bwd_tuned_kernelINS0_13Kernel_traitsI13__nv_bfloat16fS3_fjLj18432ELj4ELj1ELj4ELj16ENS0_18Kernel_traits_baseILj18432ES3_fS3_fjLj128EEEEEEEvNS0_20BackwardKernelParamsE:
.text._ZN18transformer_engine13normalization19ln_bwd_tuned_kernelINS0_13Kernel_traitsI13__nv_bfloat16fS3_fjLj18432ELj4ELj1ELj4ELj16ENS0_18Kernel_traits_baseILj18432ES3_fS3_fjLj128EEEEEEEvNS0_20BackwardKernelParamsE:
        /* <DEDUP_REMOVED lines=59> */
[----:B------:R0:W5:Y:S01]  /*03b0*/  LDG.E.64 R18, desc[UR4][R2.64] ;  /* 0x0000000402127981 */ /* 0x000162000c1e1b00 */
[----:B-1----:R-:W-:-:S04]  /*03c0*/  ISETP.NE.AND P0, PT, RZ, UR6, PT ;  /* 0x00000006ff007c0c */ /* 0x002fc8000bf05270 */
[----:B------:R-:W-:Y:S02]  /*03d0*/  FSEL R165, RZ, 1, !P0 ;  /* 0x3f800000ffa57808 */ /* 0x000fe40004000000 */
[----:B------:R-:W-:Y:S02]  /*03e0*/  CS2R R166, SRZ ;  /* 0x0000000000a67805 */ /* 0x000fe4000001ff00 */
        /* <DEDUP_REMOVED lines=28> */
[C---:B--2---:R-:W-:Y:S02]  /*05b0*/  SHF.L.U32 R110, R4.reuse, 0x10, RZ ;  /* 0x00000010046e7819 */ /* 0x044fe400000006ff */
[----:B------:R-:W-:Y:S02]  /*05c0*/  SHF.R.U64 R128, R4, 0x10, R5 ;  /* 0x0000001004807819 */ /* 0x000fe40000001205 */
[C---:B---3--:R-:W-:Y:S02]  /*05d0*/  SHF.L.U32 R112, R6.reuse, 0x10, RZ ;  /* 0x0000001006707819 */ /* 0x048fe400000006ff */
[----:B------:R-:W-:Y:S02]  /*05e0*/  SHF.R.U64 R130, R6, 0x10, R7 ;  /* 0x0000001006827819 */ /* 0x000fe40000001207 */
[C---:B----4-:R-:W-:Y:S02]  /*05f0*/  SHF.L.U32 R116, R8.reuse, 0x10, RZ ;  /* 0x0000001008747819 */ /* 0x050fe400000006ff */
[----:B------:R-:W-:-:S02]  /*0600*/  SHF.R.U64 R154, R8, 0x10, R9 ;  /* 0x00000010089a7819 */ /* 0x000fc40000001209 */
[----:B------:R-:W-:Y:S02]  /*0610*/  SHF.L.U32 R16, R5, 0x10, RZ ;  /* 0x0000001005107819 */ /* 0x000fe400000006ff */
[----:B------:R-:W-:Y:S02]  /*0620*/  SHF.L.U32 R14, R7, 0x10, RZ ;  /* 0x00000010070e7819 */ /* 0x000fe400000006ff */
[----:B-----5:R-:W-:Y:S02]  /*0630*/  SHF.L.U32 R12, R133, 0x10, RZ ;  /* 0x00000010850c7819 */ /* 0x020fe400000006ff */
[----:B------:R-:W-:Y:S02]  /*0640*/  SHF.L.U32 R10, R9, 0x10, RZ ;  /* 0x00000010090a7819 */ /* 0x000fe400000006ff */
[----:B------:R-:W-:Y:S02]  /*0650*/  SHF.L.U32 R8, R157, 0x10, RZ ;  /* 0x000000109d087819 */ /* 0x000fe400000006ff */
[----:B------:R-:W-:-:S02]  /*0660*/  SHF.L.U32 R6, R159, 0x10, RZ ;  /* 0x000000109f067819 */ /* 0x000fc400000006ff */
[----:B------:R-:W-:Y:S02]  /*0670*/  SHF.L.U32 R4, R161, 0x10, RZ ;  /* 0x00000010a1047819 */ /* 0x000fe400000006ff */
[----:B------:R-:W-:Y:S02]  /*0680*/  SHF.L.U32 R114, R132, 0x10, RZ ;  /* 0x0000001084727819 */ /* 0x000fe400000006ff */
[----:B0-----:R-:W-:Y:S02]  /*0690*/  SHF.L.U32 R2, R163, 0x10, RZ ;  /* 0x00000010a3027819 */ /* 0x001fe400000006ff */
[----:B------:R-:W-:Y:S02]  /*06a0*/  SHF.L.U32 R118, R156, 0x10, RZ ;  /* 0x000000109c767819 */ /* 0x000fe400000006ff */
[----:B------:R-:W-:Y:S02]  /*06b0*/  SHF.L.U32 R120, R158, 0x10, RZ ;  /* 0x000000109e787819 */ /* 0x000fe400000006ff */
[----:B------:R-:W-:-:S02]  /*06c0*/  SHF.L.U32 R122, R160, 0x10, RZ ;  /* 0x00000010a07a7819 */ /* 0x000fc400000006ff */
[----:B------:R-:W-:Y:S02]  /*06d0*/  SHF.L.U32 R124, R162, 0x10, RZ ;  /* 0x00000010a27c7819 */ /* 0x000fe400000006ff */
[----:B------:R-:W-:Y:S02]  /*06e0*/  SHF.L.U32 R0, R19, 0x10, RZ ;  /* 0x0000001013007819 */ /* 0x000fe400000006ff */
[----:B------:R-:W-:Y:S02]  /*06f0*/  SHF.R.U32.HI R5, RZ, 0x10, R5 ;  /* 0x00000010ff057819 */ /* 0x000fe40000011605 */
[----:B------:R-:W-:Y:S02]  /*0700*/  SHF.R.U32.HI R7, RZ, 0x10, R7 ;  /* 0x00000010ff077819 */ /* 0x000fe40000011607 */
[--C-:B------:R-:W-:Y:S02]  /*0710*/  SHF.R.U64 R132, R132, 0x10, R133.reuse ;  /* 0x0000001084847819 */ /* 0x100fe40000001285 */
[----:B------:R-:W-:-:S02]  /*0720*/  SHF.R.U32.HI R3, RZ, 0x10, R133 ;  /* 0x00000010ff037819 */ /* 0x000fc40000011685 */
        /* <DEDUP_REMOVED lines=9> */
[C---:B------:R-:W-:Y:S02]  /*07c0*/  SHF.L.U32 R126, R18.reuse, 0x10, RZ ;  /* 0x00000010127e7819 */ /* 0x040fe400000006ff */
        /* <DEDUP_REMOVED lines=29> */
[----:B------:R-:W-:Y:S02]  /*09a0*/  HFMA2 R3, -RZ, RZ, 0, 0 ;  /* 0x00000000ff037431 */ /* 0x000fe400000001ff */
        /* <DEDUP_REMOVED lines=35> */
.L_x_3189:
        /* <DEDUP_REMOVED lines=19> */
[--C-:B------:R-:W-:Y:S01]  /*0d10*/  IMAD.WIDE.U32 R64, R183, 0x10, R88.reuse ;  /* 0x00000010b7407825 */ /* 0x100fe200078e0058 */
[C---:B------:R-:W-:Y:S01]  /*0d20*/  IADD3 R175, PT, PT, R187.reuse, 0xa00, RZ ;  /* 0x00000a00bbaf7810 */ /* 0x040fe20007ffe0ff */
[----:B------:R-:W3:Y:S01]  /*0d30*/  LDG.E.64 R134, desc[UR4][R134.64] ;  /* 0x0000000486867981 */ /* 0x000ee2000c1e1b00 */
[----:B------:R-:W-:Y:S01]  /*0d40*/  IADD3 R177, PT, PT, R187, 0xc00, RZ ;  /* 0x00000c00bbb17810 */ /* 0x000fe20007ffe0ff */
[----:B------:R-:W-:Y:S01]  /*0d50*/  IMAD.WIDE.U32 R68, R181, 0x10, R88 ;  /* 0x00000010b5447825 */ /* 0x000fe200078e0058 */
[C---:B------:R-:W-:Y:S01]  /*0d60*/  IADD3 R179, PT, PT, R187.reuse, 0xe00, RZ ;  /* 0x00000e00bbb37810 */ /* 0x040fe20007ffe0ff */
[----:B------:R-:W4:Y:S01]  /*0d70*/  LDG.E.128 R64, desc[UR4][R64.64] ;  /* 0x0000000440407981 */ /* 0x000f22000c1e1d00 */
[----:B0-----:R-:W-:Y:S01]  /*0d80*/  IADD3 R171, PT, PT, R187, 0x1000, RZ ;  /* 0x00001000bbab7810 */ /* 0x001fe20007ffe0ff */
[----:B-----5:R-:W-:-:S02]  /*0d90*/  IMAD.WIDE R150, R169, 0x4, R150 ;  /* 0x00000004a9967825 */ /* 0x020fc400078e0296 */
[----:B------:R-:W5:Y:S02]  /*0da0*/  LDG.E.128 R68, desc[UR4][R68.64] ;  /* 0x0000000444447981 */ /* 0x000f64000c1e1d00 */
[--C-:B------:R-:W-:Y:S02]  /*0db0*/  IMAD.WIDE.U32 R138, R185, 0x8, R136.reuse ;  /* 0x00000008b98a7825 */ /* 0x100fe400078e0088 */
[----:B------:R-:W5:Y:S02]  /*0dc0*/  LDG.E R150, desc[UR4][R150.64] ;  /* 0x0000000496967981 */ /* 0x000f64000c1e1900 */
[--C-:B------:R-:W-:Y:S02]  /*0dd0*/  IMAD.WIDE.U32 R142, R183, 0x8, R136.reuse ;  /* 0x00000008b78e7825 */ /* 0x100fe400078e0088 */
[----:B------:R-:W5:Y:S02]  /*0de0*/  LDG.E.64 R138, desc[UR4][R138.64] ;  /* 0x000000048a8a7981 */ /* 0x000f64000c1e1b00 */
        /* <DEDUP_REMOVED lines=13> */
[----:B------:R-:W5:Y:S02]  /*0ec0*/  LDG.E.64 R136, desc[UR4][R136.64] ;  /* 0x0000000488887981 */ /* 0x000f64000c1e1b00 */
[--C-:B------:R-:W-:Y:S02]  /*0ed0*/  IMAD.WIDE.U32 R80, R177, 0x10, R88.reuse ;  /* 0x00000010b1507825 */ /* 0x100fe400078e0058 */
[----:B------:R-:W5:Y:S02]  /*0ee0*/  LDG.E.128 R76, desc[UR4][R76.64] ;  /* 0x000000044c4c7981 */ /* 0x000f64000c1e1d00 */
[--C-:B------:R-:W-:Y:S02]  /*0ef0*/  IMAD.WIDE.U32 R60, R185, 0x10, R88.reuse ;  /* 0x00000010b93c7825 */ /* 0x100fe400078e0058 */
[----:B------:R-:W5:Y:S02]  /*0f00*/  LDG.E.128 R80, desc[UR4][R80.64] ;  /* 0x0000000450507981 */ /* 0x000f64000c1e1d00 */
[----:B------:R-:W-:-:S02]  /*0f10*/  IMAD.WIDE.U32 R72, R173, 0x10, R88 ;  /* 0x00000010ad487825 */ /* 0x000fc400078e0058 */
[----:B------:R-:W5:Y:S02]  /*0f20*/  LDG.E.128 R60, desc[UR4][R60.64] ;  /* 0x000000043c3c7981 */ /* 0x000f64000c1e1d00 */
[--C-:B------:R-:W-:Y:S02]  /*0f30*/  IMAD.WIDE.U32 R84, R179, 0x10, R88.reuse ;  /* 0x00000010b3547825 */ /* 0x100fe400078e0058 */
[----:B------:R-:W5:Y:S02]  /*0f40*/  LDG.E.128 R72, desc[UR4][R72.64] ;  /* 0x0000000448487981 */ /* 0x000f64000c1e1d00 */
[----:B------:R-:W-:Y:S02]  /*0f50*/  IMAD.WIDE.U32 R88, R171, 0x10, R88 ;  /* 0x00000010ab587825 */ /* 0x000fe400078e0058 */
[----:B------:R-:W5:Y:S04]  /*0f60*/  LDG.E.128 R84, desc[UR4][R84.64] ;  /* 0x0000000454547981 */ /* 0x000f68000c1e1d00 */
[----:B------:R-:W5:Y:S01]  /*0f70*/  LDG.E.128 R88, desc[UR4][R88.64] ;  /* 0x0000000458587981 */ /* 0x000f62000c1e1d00 */
[----:B--2---:R-:W-:Y:S01]  /*0f80*/  FADD R191, -R170, R56 ;  /* 0x00000038aabf7221 */ /* 0x004fe20000000100 */
[----:B---3--:R-:W-:-:S02]  /*0f90*/  SHF.L.U32 R56, R134, 0x10, RZ ;  /* 0x0000001086387819 */ /* 0x008fc400000006ff */
[----:B------:R-:W-:Y:S01]  /*0fa0*/  SHF.R.U64 R202, R134, 0x10, R135 ;  /* 0x0000001086ca7819 */ /* 0x000fe20000001287 */
[----:B----4-:R-:W-:-:S03]  /*0fb0*/  FADD R239, -R170, R64 ;  /* 0x00000040aaef7221 */ /* 0x010fc60000000100 */
[----:B------:R-:W-:Y:S01]  /*0fc0*/  SHF.L.U32 R202, R202, 0x10, RZ ;  /* 0x00000010caca7819 */ /* 0x000fe200000006ff */
[C---:B-----5:R-:W-:Y:S01]  /*0fd0*/  FADD R251, -R170.reuse, R70 ;  /* 0x00000046aafb7221 */ /* 0x060fe20000000100 */
[C---:B------:R-:W-:Y:S01]  /*0fe0*/  FADD R70, -R170.reuse, R71 ;  /* 0x00000047aa467221 */ /* 0x040fe20000000100 */
[----:B------:R-:W-:Y:S01]  /*0ff0*/  FADD R197, -R170, R57 ;  /* 0x00000039aac57221 */ /* 0x000fe20000000100 */
[----:B------:R-:W-:Y:S01]  /*1000*/  FMUL R64, R150, R191 ;  /* 0x000000bf96407220 */ /* 0x000fe20000400000 */
[----:B------:R-:W-:Y:S01]  /*1010*/  FMUL R191, R126, R56 ;  /* 0x000000387ebf7220 */ /* 0x000fe20000400000 */
[----:B------:R-:W-:Y:S01]  /*1020*/  FADD R195, -R170, R58 ;  /* 0x0000003aaac37221 */ /* 0x000fe20000000100 */
[----:B------:R-:W-:Y:S02]  /*1030*/  SHF.L.U32 R58, R135, 0x10, RZ ;  /* 0x00000010873a7819 */ /* 0x000fe400000006ff */
[----:B------:R-:W-:Y:S01]  /*1040*/  SHF.R.U32.HI R200, RZ, 0x10, R135 ;  /* 0x00000010ffc87819 */ /* 0x000fe20000011687 */
[----:B------:R-:W-:Y:S01]  /*1050*/  FMUL R197, R150, R197 ;  /* 0x000000c596c57220 */ /* 0x000fe20000400000 */
[----:B------:R-:W-:-:S02]  /*1060*/  FADD R241, -R170, R65 ;  /* 0x00000041aaf17221 */ /* 0x000fc40000000100 */
[----:B------:R-:W-:Y:S01]  /*1070*/  SHF.L.U32 R200, R200, 0x10, RZ ;  /* 0x00000010c8c87819 */ /* 0x000fe200000006ff */
[----:B------:R-:W-:Y:S01]  /*1080*/  FADD R193, -R170, R59 ;  /* 0x0000003baac17221 */ /* 0x000fe20000000100 */
[C---:B------:R-:W-:Y:S02]  /*1090*/  SHF.L.U32 R213, R148.reuse, 0x10, RZ ;  /* 0x0000001094d57819 */ /* 0x040fe400000006ff */
[----:B------:R-:W-:Y:S01]  /*10a0*/  SHF.R.U64 R216, R148, 0x10, R149 ;  /* 0x0000001094d87819 */ /* 0x000fe20000001295 */
[----:B------:R-:W-:Y:S01]  /*10b0*/  FMUL R148, R127, R58 ;  /* 0x0000003a7f947220 */ /* 0x000fe20000400000 */
[----:B------:R-:W-:Y:S01]  /*10c0*/  FMUL R195, R150, R195 ;  /* 0x000000c396c37220 */ /* 0x000fe20000400000 */
[C---:B------:R-:W-:Y:S02]  /*10d0*/  SHF.L.U32 R221, R140.reuse, 0x10, RZ ;  /* 0x000000108cdd7819 */ /* 0x040fe400000006ff */
[----:B------:R-:W-:Y:S01]  /*10e0*/  SHF.R.U64 R180, R140, 0x10, R141 ;  /* 0x000000108cb47819 */ /* 0x000fe2000000128d */
[----:B------:R-:W-:Y:S01]  /*10f0*/  FMUL R140, R150, R70 ;  /* 0x00000046968c7220 */ /* 0x000fe20000400000 */
[----:B------:R-:W-:Y:S01]  /*1100*/  FADD R70, RZ, R191 ;  /* 0x000000bfff467221 */ /* 0x000fe20000000000 */
[----:B------:R-:W-:-:S02]  /*1110*/  SHF.R.U64 R192, R136, 0x10, R137 ;  /* 0x0000001088c07819 */ /* 0x000fc40000001289 */
[----:B------:R-:W-:Y:S02]  /*1120*/  SHF.L.U32 R227, R137, 0x10, RZ ;  /* 0x0000001089e37819 */ /* 0x000fe400000006ff */
[----:B------:R-:W-:Y:S01]  /*1130*/  SHF.R.U32.HI R198, RZ, 0x10, R137 ;  /* 0x00000010ffc67819 */ /* 0x000fe20000011689 */
[----:B------:R-:W-:Y:S01]  /*1140*/  FADD R201, -R170, R76 ;  /* 0x0000004caac97221 */ /* 0x000fe20000000100 */
[----:B------:R-:W-:Y:S01]  /*1150*/  FMUL R137, R164, R202 ;  /* 0x000000caa4897220 */ /* 0x000fe20000400000 */
[----:B------:R-:W-:Y:S01]  /*1160*/  FFMA R76, R64, R191, RZ ;  /* 0x000000bf404c7223 */ /* 0x000fe200000000ff */
[----:B------:R-:W-:Y:S02]  /*1170*/  FADD R65, -R170, R81 ;  /* 0x00000051aa417221 */ /* 0x000fe40000000100 */
[----:B------:R-:W-:Y:S01]  /*1180*/  FADD R81, R70, R137 ;  /* 0x0000008946517221 */ /* 0x000fe20000000000 */
[----:B------:R-:W-:Y:S01]  /*1190*/  FFMA R76, R197, R137, R76 ;  /* 0x00000089c54c7223 */ /* 0x000fe2000000004c */
[----:B------:R-:W-:-:S02]  /*11a0*/  SHF.L.U32 R59, R138, 0x10, RZ ;  /* 0x000000108a3b7819 */ /* 0x000fc400000006ff */
[----:B------:R-:W-:Y:S01]  /*11b0*/  SHF.R.U64 R206, R138, 0x10, R139 ;  /* 0x000000108ace7819 */ /* 0x000fe2000000128b */
[----:B------:R-:W-:Y:S01]  /*11c0*/  FADD R70, R81, R148 ;  /* 0x0000009451467221 */ /* 0x000fe20000000000 */
[----:B------:R-:W-:Y:S01]  /*11d0*/  FADD R189, -R170, R60 ;  /* 0x0000003caabd7221 */ /* 0x000fe20000000100 */
[----:B------:R-:W-:Y:S01]  /*11e0*/  FMUL R193, R150, R193 ;  /* 0x000000c196c17220 */ /* 0x000fe20000400000 */
[----:B------:R-:W-:Y:S01]  /*11f0*/  FFMA R76, R195, R148, R76 ;  /* 0x00000094c34c7223 */ /* 0x000fe2000000004c */
[----:B------:R-:W-:Y:S01]  /*1200*/  FADD R237, -R170, R63 ;  /* 0x0000003faaed7221 */ /* 0x000fe20000000100 */
[----:B------:R-:W-:Y:S01]  /*1210*/  SHF.L.U32 R206, R206, 0x10, RZ ;  /* 0x00000010cece7819 */ /* 0x000fe200000006ff */
[C---:B------:R-:W-:Y:S01]  /*1220*/  FADD R57, -R170.reuse, R91 ;  /* 0x0000005baa397221 */ /* 0x040fe20000000100 */
[----:B------:R-:W-:Y:S01]  /*1230*/  FMUL R91, R165, R200 ;  /* 0x000000c8a55b7220 */ /* 0x000fe20000400000 */
[----:B------:R-:W-:Y:S01]  /*1240*/  FADD R63, -R170, R90 ;  /* 0x0000005aaa3f7221 */ /* 0x000fe20000000100 */
[----:B------:R-:W-:Y:S01]  /*1250*/  FMUL R90, R124, R59 ;  /* 0x0000003b7c5a7220 */ /* 0x000fe20000400000 */
[----:B------:R-:W-:Y:S01]  /*1260*/  FADD R233, -R170, R61 ;  /* 0x0000003daae97221 */ /* 0x000fe20000000100 */
[----:B------:R-:W-:Y:S01]  /*1270*/  FADD R81, R70, R91 ;  /* 0x0000005b46517221 */ /* 0x000fe20000000000 */
[----:B------:R-:W-:Y:S01]  /*1280*/  FMUL R189, R150, R189 ;  /* 0x000000bd96bd7220 */ /* 0x000fe20000400000 */
[----:B------:R-:W-:Y:S01]  /*1290*/  FFMA R76, R193, R91, R76 ;  /* 0x0000005bc14c7223 */ /* 0x000fe2000000004c */
[----:B------:R-:W-:Y:S01]  /*12a0*/  FADD R211, -R170, R88 ;  /* 0x00000058aad37221 */ /* 0x000fe20000000100 */
[----:B------:R-:W-:Y:S01]  /*12b0*/  SHF.L.U32 R60, R139, 0x10, RZ ;  /* 0x000000108b3c7819 */ /* 0x000fe200000006ff */
[----:B------:R-:W-:Y:S01]  /*12c0*/  FMUL R88, R162, R206 ;  /* 0x000000cea2587220 */ /* 0x000fe20000400000 */
[----:B------:R-:W-:Y:S01]  /*12d0*/  SHF.R.U32.HI R208, RZ, 0x10, R139 ;  /* 0x00000010ffd07819 */ /* 0x000fe2000001168b */
[----:B------:R-:W-:Y:S01]  /*12e0*/  FADD R81, R81, R90 ;  /* 0x0000005a51517221 */ /* 0x000fe20000000000 */
[--C-:B------:R-:W-:Y:S01]  /*12f0*/  SHF.R.U64 R174, R152, 0x10, R153.reuse ;  /* 0x0000001098ae7819 */ /* 0x100fe20000001299 */
[----:B------:R-:W-:Y:S01]  /*1300*/  FADD R235, -R170, R62 ;  /* 0x0000003eaaeb7221 */ /* 0x000fe20000000100 */
[----:B------:R-:W-:Y:S01]  /*1310*/  SHF.L.U32 R190, R153, 0x10, RZ ;  /* 0x0000001099be7819 */ /* 0x000fe200000006ff */
[----:B------:R-:W-:Y:S01]  /*1320*/  FFMA R76, R189, R90, R76 ;  /* 0x0000005abd4c7223 */ /* 0x000fe2000000004c */
[----:B------:R-:W-:Y:S01]  /*1330*/  SHF.R.U32.HI R178, RZ, 0x10, R153 ;  /* 0x00000010ffb27819 */ /* 0x000fe20000011699 */
[----:B------:R-:W-:Y:S01]  /*1340*/  FMUL R153, R150, R233 ;  /* 0x000000e996997220 */ /* 0x000fe20000400000 */
[----:B------:R-:W-:Y:S01]  /*1350*/  FADD R205, -R170, R87 ;  /* 0x00000057aacd7221 */ /* 0x000fe20000000100 */
[----:B------:R-:W-:Y:S01]  /*1360*/  SHF.L.U32 R208, R208, 0x10, RZ ;  /* 0x00000010d0d07819 */ /* 0x000fe200000006ff */
        /* <DEDUP_REMOVED lines=8> */
[C---:B------:R-:W-:Y:S01]  /*13f0*/  SHF.L.U32 R61, R142.reuse, 0x10, RZ ;  /* 0x000000108e3d7819 */ /* 0x040fe200000006ff */
[----:B------:R-:W-:Y:S01]  /*1400*/  FMUL R85, R163, R208 ;  /* 0x000000d0a3557220 */ /* 0x000fe20000400000 */
[----:B------:R-:W-:Y:S01]  /*1410*/  SHF.R.U64 R212, R142, 0x10, R143 ;  /* 0x000000108ed47819 */ /* 0x000fe2000000128f */
[----:B------:R-:W-:Y:S01]  /*1420*/  FADD R70, R70, R87 ;  /* 0x0000005746467221 */ /* 0x000fe20000000000 */
[----:B------:R-:W-:Y:S01]  /*1430*/  SHF.L.U32 R138, R149, 0x10, RZ ;  /* 0x00000010958a7819 */ /* 0x000fe200000006ff */
[----:B------:R-:W-:Y:S01]  /*1440*/  FFMA R76, R151, R87, R76 ;  /* 0x00000057974c7223 */ /* 0x000fe2000000004c */
[----:B------:R-:W-:Y:S01]  /*1450*/  SHF.R.U32.HI R68, RZ, 0x10, R149 ;  /* 0x00000010ff447819 */ /* 0x000fe20000011695 */
[----:B------:R-:W-:Y:S01]  /*1460*/  FMUL R149, R150, R237 ;  /* 0x000000ed96957220 */ /* 0x000fe20000400000 */
[C---:B------:R-:W-:Y:S01]  /*1470*/  FADD R209, -R170.reuse, R86 ;  /* 0x00000056aad17221 */ /* 0x040fe20000000100 */
[C---:B------:R-:W-:Y:S01]  /*1480*/  FADD R243, -R170.reuse, R66 ;  /* 0x00000042aaf37221 */ /* 0x040fe20000000100 */
[C---:B------:R-:W-:Y:S01]  /*1490*/  FADD R245, -R170.reuse, R67 ;  /* 0x00000043aaf57221 */ /* 0x040fe20000000100 */
[C---:B------:R-:W-:Y:S01]  /*14a0*/  FADD R176, -R170.reuse, R72 ;  /* 0x00000048aab07221 */ /* 0x040fe20000000100 */
[----:B------:R-:W-:Y:S01]  /*14b0*/  FADD R203, -R170, R84 ;  /* 0x00000054aacb7221 */ /* 0x000fe20000000100 */
[----:B------:R-:W-:Y:S01]  /*14c0*/  FMUL R86, R150, R69 ;  /* 0x0000004596567220 */ /* 0x000fe20000400000 */
[----:B------:R-:W-:Y:S01]  /*14d0*/  SHF.L.U32 R212, R212, 0x10, RZ ;  /* 0x00000010d4d47819 */ /* 0x000fe200000006ff */
[----:B------:R-:W-:Y:S01]  /*14e0*/  FADD R67, -R170, R78 ;  /* 0x0000004eaa437221 */ /* 0x000fe20000000100 */
[----:B------:R-:W-:Y:S01]  /*14f0*/  SHF.R.U64 R66, R146, 0x10, R147 ;  /* 0x0000001092427819 */ /* 0x000fe20000001293 */
[----:B------:R-:W-:Y:S01]  /*1500*/  FMUL R84, R122, R61 ;  /* 0x0000003d7a547220 */ /* 0x000fe20000400000 */
[----:B------:R-:W-:Y:S01]  /*1510*/  SHF.L.U32 R184, R147, 0x10, RZ ;  /* 0x0000001093b87819 */ /* 0x000fe200000006ff */
[----:B------:R-:W-:Y:S01]  /*1520*/  FADD R69, R70, R85 ;  /* 0x0000005546457221 */ /* 0x000fe20000000000 */
[----:B------:R-:W-:Y:S01]  /*1530*/  SHF.R.U32.HI R72, RZ, 0x10, R147 ;  /* 0x00000010ff487819 */ /* 0x000fe20000011693 */
[----:B------:R-:W-:Y:S01]  /*1540*/  FMUL R147, R150, R239 ;  /* 0x000000ef96937220 */ /* 0x000fe20000400000 */
[----:B------:R-:W-:Y:S01]  /*1550*/  FFMA R76, R149, R85, R76 ;  /* 0x00000055954c7223 */ /* 0x000fe2000000004c */
[C---:B------:R-:W-:Y:S01]  /*1560*/  FADD R207, -R170.reuse, R75 ;  /* 0x0000004baacf7221 */ /* 0x040fe20000000100 */
[C---:B------:R-:W-:Y:S01]  /*1570*/  FADD R75, -R170.reuse, R82 ;  /* 0x00000052aa4b7221 */ /* 0x040fe20000000100 */
[----:B------:R-:W-:Y:S01]  /*1580*/  FADD R71, -R170, R83 ;  /* 0x00000053aa477221 */ /* 0x000fe20000000100 */
[----:B------:R-:W-:Y:S01]  /*1590*/  SHF.L.U32 R62, R143, 0x10, RZ ;  /* 0x000000108f3e7819 */ /* 0x000fe200000006ff */
[----:B------:R-:W-:Y:S01]  /*15a0*/  FMUL R83, R150, R67 ;  /* 0x0000004396537220 */ /* 0x000fe20000400000 */
[----:B------:R-:W-:Y:S01]  /*15b0*/  SHF.R.U32.HI R214, RZ, 0x10, R143 ;  /* 0x00000010ffd67819 */ /* 0x000fe2000001168f */
[----:B------:R-:W-:Y:S01]  /*15c0*/  FMUL R82, R160, R212 ;  /* 0x000000d4a0527220 */ /* 0x000fe20000400000 */
[----:B------:R-:W-:Y:S01]  /*15d0*/  SHF.L.U32 R217, R146, 0x10, RZ ;  /* 0x0000001092d97819 */ /* 0x000fe200000006ff */
[----:B------:R-:W-:Y:S01]  /*15e0*/  FADD R69, R69, R84 ;  /* 0x0000005445457221 */ /* 0x000fe20000000000 */
[----:B------:R-:W-:Y:S01]  /*15f0*/  FMUL R146, R150, R241 ;  /* 0x000000f196927220 */ /* 0x000fe20000400000 */
[----:B------:R-:W-:Y:S01]  /*1600*/  FFMA R67, R147, R84, R76 ;  /* 0x0000005493437223 */ /* 0x000fe2000000004c */
[C---:B------:R-:W-:Y:S01]  /*1610*/  FADD R231, -R170.reuse, R73 ;  /* 0x00000049aae77221 */ /* 0x040fe20000000100 */
[C---:B------:R-:W-:Y:S01]  /*1620*/  FADD R229, -R170.reuse, R74 ;  /* 0x0000004aaae57221 */ /* 0x040fe20000000100 */
[----:B------:R-:W-:Y:S01]  /*1630*/  FADD R79, -R170, R79 ;  /* 0x0000004faa4f7221 */ /* 0x000fe20000000100 */
[----:B------:R-:W-:Y:S01]  /*1640*/  SHF.L.U32 R214, R214, 0x10, RZ ;  /* 0x00000010d6d67819 */ /* 0x000fe200000006ff */
[----:B------:R-:W-:Y:S01]  /*1650*/  FMUL R81, R123, R62 ;  /* 0x0000003e7b517220 */ /* 0x000fe20000400000 */
[----:B------:R-:W-:Y:S01]  /*1660*/  SHF.R.U64 R74, R144, 0x10, R145 ;  /* 0x00000010904a7819 */ /* 0x000fe20000001291 */
[----:B------:R-:W-:Y:S01]  /*1670*/  FADD R70, R69, R82 ;  /* 0x0000005245467221 */ /* 0x000fe20000000000 */
[----:B------:R-:W-:Y:S01]  /*1680*/  SHF.L.U32 R186, R145, 0x10, RZ ;  /* 0x0000001091ba7819 */ /* 0x000fe200000006ff */
[----:B------:R-:W-:Y:S01]  /*1690*/  FFMA R76, R146, R82, R67 ;  /* 0x00000052924c7223 */ /* 0x000fe20000000043 */
[----:B------:R-:W-:Y:S01]  /*16a0*/  SHF.R.U32.HI R73, RZ, 0x10, R145 ;  /* 0x00000010ff497819 */ /* 0x000fe20000011691 */
[----:B------:R-:W-:Y:S01]  /*16b0*/  FMUL R145, R150, R243 ;  /* 0x000000f396917220 */ /* 0x000fe20000400000 */
[----:B------:R-:W-:Y:S01]  /*16c0*/  FADD R77, -R170, R80 ;  /* 0x00000050aa4d7221 */ /* 0x000fe20000000100 */
        /* <DEDUP_REMOVED lines=11> */
[----:B------:R-:W-:Y:S01]  /*1780*/  FADD R215, -R170, R89 ;  /* 0x00000059aad77221 */ /* 0x000fe20000000100 */
[----:B------:R-:W-:Y:S01]  /*1790*/  FMUL R89, R150, R201 ;  /* 0x000000c996597220 */ /* 0x000fe20000400000 */
[----:B------:R-:W-:Y:S01]  /*17a0*/  FMUL R70, R158, R216 ;  /* 0x000000d89e467220 */ /* 0x000fe20000400000 */
[----:B------:R-:W-:Y:S01]  /*17b0*/  FADD R67, R69, R78 ;  /* 0x0000004e45437221 */ /* 0x000fe20000000000 */
[----:B------:R-:W-:Y:S01]  /*17c0*/  FMUL R142, R150, R249 ;  /* 0x000000f9968e7220 */ /* 0x000fe20000400000 */
[----:B------:R-:W-:Y:S01]  /*17d0*/  FFMA R201, R143, R78, R76 ;  /* 0x0000004e8fc97223 */ /* 0x000fe2000000004c */
[----:B------:R-:W-:Y:S01]  /*17e0*/  SHF.L.U32 R223, R152, 0x10, RZ ;  /* 0x0000001098df7819 */ /* 0x000fe200000006ff */
[----:B------:R-:W-:Y:S01]  /*17f0*/  FMUL R69, R121, R138 ;  /* 0x0000008a79457220 */ /* 0x000fe20000400000 */
[----:B------:R-:W-:Y:S01]  /*1800*/  SHF.L.U32 R218, R68, 0x10, RZ ;  /* 0x0000001044da7819 */ /* 0x000fe200000006ff */
[----:B------:R-:W-:Y:S01]  /*1810*/  FADD R152, R67, R70 ;  /* 0x0000004643987221 */ /* 0x000fe20000000000 */
[----:B------:R-:W-:Y:S01]  /*1820*/  SHF.L.U32 R188, R141, 0x10, RZ ;  /* 0x000000108dbc7819 */ /* 0x000fe200000006ff */
[----:B------:R-:W-:Y:S01]  /*1830*/  FFMA R170, R142, R70, R201 ;  /* 0x000000468eaa7223 */ /* 0x000fe200000000c9 */
[----:B------:R-:W-:Y:S01]  /*1840*/  SHF.R.U32.HI R172, RZ, 0x10, R141 ;  /* 0x00000010ffac7819 */ /* 0x000fe2000001168d */
[C---:B------:R-:W-:Y:S01]  /*1850*/  FMUL R141, R150.reuse, R251 ;  /* 0x000000fb968d7220 */ /* 0x040fe20000400000 */
        /* <DEDUP_REMOVED lines=21> */
[----:B------:R-:W-:-:S02]  /*19b0*/  FADD R201, R152, R65 ;  /* 0x0000004198c97221 */ /* 0x000fc40000000000 */
[----:B------:R-:W-:Y:S01]  /*19c0*/  FFMA R207, R135, R65, R176 ;  /* 0x0000004187cf7223 */ /* 0x000fe200000000b0 */
[----:B------:R-:W-:Y:S01]  /*19d0*/  FMUL R170, R150, R71 ;  /* 0x0000004796aa7220 */ /* 0x000fe20000400000 */
[----:B------:R-:W-:Y:S01]  /*19e0*/  SHF.L.U32 R224, R74, 0x10, RZ ;  /* 0x000000104ae07819 */ /* 0x000fe200000006ff */
[----:B------:R-:W-:Y:S01]  /*19f0*/  FMUL R71, R116, R219 ;  /* 0x000000db74477220 */ /* 0x000fe20000400000 */
[----:B------:R-:W-:Y:S01]  /*1a00*/  FADD R152, R201, R72 ;  /* 0x00000048c9987221 */ /* 0x000fe20000000000 */
[----:B------:R-:W-:Y:S02]  /*1a10*/  FFMA R176, R134, R72, R207 ;  /* 0x0000004886b07223 */ /* 0x000fe400000000cf */
        /* <DEDUP_REMOVED lines=74> */
[----:B0-----:R-:W-:Y:S01]  /*1ec0*/  FADD R63, R236, R63 ;  /* 0x0000003fec3f7221 */ /* 0x001fe20000000000 */
[----:B-1----:R-:W-:-:S04]  /*1ed0*/  FADD R235, R238, R235 ;  /* 0x000000ebeeeb7221 */ /* 0x002fc80000000000 */
[----:B------:R-:W0:Y:S04]  /*1ee0*/  SHFL.DOWN PT, R56, R63, 0x4, 0x1f ;  /* 0x08801f003f387f89 */ /* 0x000e2800000e0000 */
[----:B------:R-:W1:Y:S01]  /*1ef0*/  SHFL.DOWN PT, R202, R235, 0x4, 0x1f ;  /* 0x08801f00ebca7f89 */ /* 0x000e6200000e0000 */
[----:B------:R-:W-:Y:S01]  /*1f00*/  LOP3.LUT R57, R168, 0x1f, RZ, 0xc0, !PT ;  /* 0x0000001fa8397812 */ /* 0x000fe200078ec0ff */
[----:B------:R-:W-:Y:S01]  /*1f10*/  FADD R101, R59, R101 ;  /* 0x000000653b657221 */ /* 0x000fe20000000000 */
[----:B------:R-:W-:Y:S02]  /*1f20*/  FFMA R102, R189, R59, R102 ;  /* 0x0000003bbd667223 */ /* 0x000fe40000000066 */
[----:B------:R-:W-:Y:S01]  /*1f30*/  ISETP.GT.U32.AND P1, PT, R57, 0x3, PT ;  /* 0x000000033900780c */ /* 0x000fe20003f24070 */
        /* <DEDUP_REMOVED lines=13> */
[----:B------:R-:W-:Y:S01]  /*2010*/  LOP3.LUT P2, RZ, R168, 0x1f, RZ, 0xc0, !PT ;  /* 0x0000001fa8ff7812 */ /* 0x000fe2000784c0ff */
[----:B------:R-:W-:Y:S01]  /*2020*/  BSSY.RECONVERGENT B0, `(.L_x_3183) ;  /* 0x000004b000007945 */ /* 0x000fe20003800200 */
        /* <DEDUP_REMOVED lines=74> */
.L_x_3184:
[----:B------:R-:W-:Y:S05]  /*24d0*/  BSYNC.RECONVERGENT B0 ;  /* 0x0000000000007941 */ /* 0x000fea0003800200 */
.L_x_3183:
        /* <DEDUP_REMOVED lines=22> */
.L_x_3186:
[----:B------:R-:W-:Y:S05]  /*2640*/  BSYNC.RECONVERGENT B0 ;  /* 0x0000000000007941 */ /* 0x000fea0003800200 */
.L_x_3185:
        /* <DEDUP_REMOVED lines=32> */
.L_x_3188:
[----:B0-----:R-:W2:Y:S04]  /*2850*/  LDG.E.STRONG.GPU R58, desc[UR4][R56.64] ;  /* 0x00000004383a7981 */ /* 0x001ea8000c1ef900 */
[----:B--2---:R-:W-:Y:S01]  /*2860*/  CCTL.IVALL ;  /* 0x00000000ff00798f */ /* 0x004fe20002000000 */
[----:B------:R-:W-:Y:S05]  /*2870*/  YIELD ;  /* 0x0000000000007946 */ /* 0x000fea0003800000 */
[----:B------:R-:W-:-:S13]  /*2880*/  ISETP.NE.AND P2, PT, R58, R213, PT ;  /* 0x000000d53a00720c */ /* 0x000fda0003f45270 */
[----:B------:R-:W-:Y:S05]  /*2890*/  @P2 BRA `(.L_x_3188) ;  /* 0xfffffffc00ec2947 */ /* 0x000fea000383ffff */
.L_x_3187:
        /* <DEDUP_REMOVED lines=43> */
[----:B------:R-:W-:Y:S01]  /*2b50*/  FMUL R60, R59, 5.4253472626442089677e-05 ;  /* 0x38638e393b3c7820 */ /* 0x000fe20000400000 */
[----:B------:R-:W-:-:S04]  /*2b60*/  FMUL R59, R58, 5.4253472626442089677e-05 ;  /* 0x38638e393a3b7820 */ /* 0x000fc80000400000 */
[-CC-:B------:R-:W-:Y:S01]  /*2b70*/  FFMA R62, R193, R59.reuse, R60.reuse ;  /* 0x0000003bc13e7223 */ /* 0x180fe2000000003c */
[-CC-:B------:R-:W-:Y:S01]  /*2b80*/  FFMA R153, R153, R59.reuse, R60.reuse ;  /* 0x0000003b99997223 */ /* 0x180fe2000000003c */
        /* <DEDUP_REMOVED lines=99> */
[----:B------:R-:W-:Y:S01]  /*31c0*/  FMUL R61, R150, R213 ;  /* 0x000000d5963d7220 */ /* 0x000fe20000400000 */
[----:B------:R1:W-:Y:S01]  /*31d0*/  STG.E.128 desc[UR4][R90.64], R68 ;  /* 0x000000445a007986 */ /* 0x0003e2000c101d04 */
[----:B------:R-:W-:-:S03]  /*31e0*/  IMAD.WIDE.U32 R84, R177, 0x10, R88 ;  /* 0x00000010b1547825 */ /* 0x000fc600078e0058 */
[----:B------:R2:W-:Y:S01]  /*31f0*/  STG.E.128 desc[UR4][R134.64], R72 ;  /* 0x0000004886007986 */ /* 0x0005e2000c101d04 */
[----:B------:R-:W-:-:S03]  /*3200*/  IMAD.WIDE.U32 R86, R179, 0x10, R88 ;  /* 0x00000010b3567825 */ /* 0x000fc600078e0058 */
[----:B------:R3:W-:Y:S01]  /*3210*/  STG.E.128 desc[UR4][R136.64], R76 ;  /* 0x0000004c88007986 */ /* 0x0007e2000c101d04 */
[----:B------:R-:W-:-:S04]  /*3220*/  IMAD.WIDE.U32 R88, R171, 0x10, R88 ;  /* 0x00000010ab587825 */ /* 0x000fc800078e0058 */
[C---:B0-----:R-:W-:Y:S01]  /*3230*/  FMUL R62, R150.reuse, R211 ;  /* 0x000000d3963e7220 */ /* 0x041fe20000400000 */
[C---:B------:R-:W-:Y:S01]  /*3240*/  FMUL R63, R150.reuse, R199 ;  /* 0x000000c7963f7220 */ /* 0x040fe20000400000 */
[C---:B------:R-:W-:Y:S01]  /*3250*/  FMUL R64, R150.reuse, R215 ;  /* 0x000000d796407220 */ /* 0x040fe20000400000 */
[C---:B------:R-:W-:Y:S01]  /*3260*/  FMUL R65, R150.reuse, R201 ;  /* 0x000000c996417220 */ /* 0x040fe20000400000 */
[C---:B------:R-:W-:Y:S01]  /*3270*/  FMUL R66, R150.reuse, R217 ;  /* 0x000000d996427220 */ /* 0x040fe20000400000 */
[C---:B------:R-:W-:Y:S01]  /*3280*/  FMUL R67, R150.reuse, R205 ;  /* 0x000000cd96437220 */ /* 0x040fe20000400000 */
[----:B------:R3:W-:Y:S01]  /*3290*/  STG.E.128 desc[UR4][R80.64], R56 ;  /* 0x0000003850007986 */ /* 0x0007e2000c101d04 */
        /* <DEDUP_REMOVED lines=85> */
.L_x_3182:
        /* <DEDUP_REMOVED lines=49> */
.L_x_3190:
        /* <DEDUP_REMOVED lines=16> */
.L_x_4895:


//--------------------- .text._ZN18transformer_engine13normalization28ln_bwd_finalize_tuned_kernelINS0_22Kernel_traits_finalizeILj18432E13__nv_bfloat16S3_S3_fjLj1024ELj4ENS0_18Kernel_traits_baseILj18432ES3_S3_S3_fjLj1024EEEEEEEvNS0_20BackwardKernelParamsE --------------------------
	.section	.text._ZN18transformer_engine13normalization28ln_bwd_finalize_tuned_kernelINS0_22Kernel_traits_finalizeILj18432E13__nv_bfloat16S3_S3_fjLj1024ELj4ENS0_18Kernel_traits_baseILj18432ES3_S3_S3_fjLj1024EEEEEEEvNS0_20BackwardKernelParamsE,"ax",@progbits
	.align	128
        .global         _ZN18transformer_engine13normalization28ln_bwd_finalize_tuned_kernelINS0_22Kernel_traits_finalizeILj18432E13__nv_bfloat16S3_S3_fjLj1024ELj4ENS0_18Kernel_traits_baseILj18432ES3_S3_S3_fjLj1024EEEEEEEvNS0_20BackwardKernelParamsE
        .type           _ZN18transformer_engine13normalization28ln_bwd_finalize_tuned_kernelINS0_22Kernel_traits_finalizeILj18432E13__nv_bfloat16S3_S3_fjLj1024ELj4ENS0_18Kernel_traits_baseILj18432ES3_S3_S3_fjLj1024EEEEEEEvNS0_20BackwardKernelParamsE,@function
        .size           _ZN18transformer_engine13normalization28ln_bwd_finalize_tuned_kernelINS0_22Kernel_traits_finalizeILj18432E13__nv_bfloat16S3_S3_fjLj1024ELj4ENS0_18Kernel_traits_baseILj18432ES3_S3_S3_fjLj1024EEEEEEEvNS0_20BackwardKernelParamsE,(.L_x_4896 - _ZN18transformer_engine13normalization28ln_bwd_finalize_tuned_kernelINS0_22Kernel_traits_finalizeILj18432E13__nv_bfloat16S3_S3_fjLj1024ELj4ENS0_18Kernel_traits_baseILj18432ES3_S3_S3_fjLj1024EEEEEEEvNS0_20BackwardKernelParamsE)
        .other          _ZN18transformer_engine13normalization28ln_bwd_finalize_tuned_kernelINS0_22Kernel_traits_finalizeILj18432E13__nv_bfloat16S3_S3_fjLj1024ELj4ENS0_18Kernel_traits_baseILj18432ES3_S3_S3_fjLj1024EEEEEEEvNS0_20BackwardKernelParamsE,@"STO_CUDA_ENTRY STV_DEFAULT"
_ZN18transformer_engine13normalization28ln_bwd_finalize_tuned_kernelINS0_22Kernel_traits_finalizeILj18432E13__nv_bfloat16S3_S3_fjLj1024ELj4ENS0_18Kernel_traits_baseILj18432ES3_S3_S3_fjLj1024EEEEEEEvNS0_20BackwardKernelParamsE:
.text._ZN18transformer_engine13normalization28ln_bwd_finalize_tuned_kernelINS0_22Kernel_traits_finalizeILj18432E13__nv_bfloat16S3_S3_fjLj1024ELj4ENS0_18Kernel_traits_baseILj18432ES3_S3_S3_fjLj1024EEEEEEEvNS0_20BackwardKernelParamsE:
        /* <DEDUP_REMOVED lines=35> */
.L_x_3195:
        /* <DEDUP_REMOVED lines=118> */
.L_x_3194:
[----:B------:R-:W-:Y:S05]  /*0990*/  BSYNC.RECONVERGENT B1 ;  /* 0x0000000000017941 */ /* 0x000fea0003800200 */
.L_x_3193:
        /* <DEDUP_REMOVED lines=65> */
.L_x_3197:
[----:B------:R-:W-:Y:S05]  /*0db0*/  BSYNC.RECONVERGENT B1 ;  /* 0x0000000000017941 */ /* 0x000fea0003800200 */
.L_x_3196:
        /* <DEDUP_REMOVED lines=37> */
.L_x_3199:
[----:B------:R-:W-:Y:S05]  /*1010*/  BSYNC.RECONVERGENT B1 ;  /* 0x0000000000017941 */ /* 0x000fea0003800200 */
.L_x_3198:
[----:B------:R-:W-:Y:S05]  /*1020*/  @!P1 BRA `(.L_x_3192) ;  /* 0x00000000003c9947 */ /* 0x000fea0003800000 */
[----:B------:R-:W0:Y:S01]  /*1030*/  LDC.64 R6, c[0x0][0x3d8] ;  /* 0x0000f600ff067b82 */ /* 0x000e220000000a00 */
[----:B------:R-:W-:Y:S01]  /*1040*/  IMAD R2, R15, 0x4800, R11 ;  /* 0x000048000f027824 */ /* 0x000fe200078e020b */
[----:B------:R-:W-:-:S04]  /*1050*/  IADD3 R24, PT, PT, -R24, RZ, RZ ;  /* 0x000000ff18187210 */ /* 0x000fc80007ffe1ff */
[----:B------:R-:W-:Y:S02]  /*1060*/  IADD3 R11, PT, PT, R13, R2, RZ ;  /* 0x000000020d0b7210 */ /* 0x000fe40007ffe0ff */
[----:B------:R-:W1:Y:S05]  /*1070*/  LDC.64 R8, c[0x0][0x3e0] ;  /* 0x0000f800ff087b82 */ /* 0x000e6a0000000a00 */
.L_x_3200:
        /* <DEDUP_REMOVED lines=10> */
.L_x_3192:
[----:B------:R-:W-:Y:S05]  /*1120*/  BSYNC.RECONVERGENT B0 ;  /* 0x0000000000007941 */ /* 0x000fea0003800200 */
.L_x_3191:
        /* <DEDUP_REMOVED lines=55> */
.L_x_3201:
        /* <DEDUP_REMOVED lines=14> */
.L_x_4896:


//--------------------- .text._ZN18transformer_engine13normalization19ln_bwd_tuned_kernelINS0_13Kernel_traitsI13__nv_bfloat16S3_S3_fjLj18432ELj4ELj1ELj4ELj8ENS0_18Kernel_traits_baseILj18432ES3_S3_S3_fjLj128EEEEEEEvNS0_20BackwardKernelParamsE --------------------------
	.section	.text._ZN18transformer_engine13normalization19ln_bwd_tuned_kernelINS0_13Kernel_traitsI13__nv_bfloat16S3_S3_fjLj18432ELj4ELj1ELj4ELj8ENS0_18Kernel_traits_baseILj18432ES3_S3_S3_fjLj128EEEEEEEvNS0_20BackwardKernelParamsE,"ax",@progbits
	.align	128
        .global         _ZN18transformer_engine13normalization19ln_bwd_tuned_kernelINS0_13Kernel_traitsI13__nv_bfloat16S3_S3_fjLj18432ELj4ELj1ELj4ELj8ENS0_18Kernel_traits_baseILj18432ES3_S3_S3_fjLj128EEEEEEEvNS0_20BackwardKernelParamsE
        .type           _ZN18transformer_engine13normalization19ln_bwd_tuned_kernelINS0_13Kernel_traitsI13__nv_bfloat16S3_S3_fjLj18432ELj4ELj1ELj4ELj8ENS0_18Kernel_traits_baseILj18432ES3_S3_S3_fjLj128EEEEEEEvNS0_20BackwardKernelParamsE,@function
        .size           _ZN18transformer_engine13normalization19ln_bwd_tuned_kernelINS0_13Kernel_traitsI13__nv_bfloat16S3_S3_fjLj18432ELj4ELj1ELj4ELj8ENS0_18Kernel_traits_baseILj18432ES3_S3_S3_fjLj128EEEEEEEvNS0_20BackwardKernelParamsE,(.L_x_4897 - _ZN18transformer_engine13normalization19ln_bwd_tuned_kernelINS0_13Kernel_traitsI13__nv_bfloat16S3_S3_fjLj18432ELj4ELj1ELj4ELj8ENS0_18Kernel_traits_baseILj18432ES3_S3_S3_fjLj128EEEEEEEvNS0_20BackwardKernelParamsE)
        .other          _ZN18transformer_engine13normalization19ln_bwd_tuned_kernelINS0_13Kernel_traitsI13__nv_bfloat16S3_S3_fjLj18432ELj4ELj1ELj4ELj8ENS0_18Kernel_traits_baseILj18432ES3_S3_S3_fjLj128EEEEEEEvNS0_20BackwardKernelParamsE,@"STO_CUDA_ENTRY STV_DEFAULT"
_ZN18transformer_engine13normalization19ln_bwd_tuned_kernelINS0_13Kernel_traitsI13__nv_bfloat16S3_S3_fjLj18432ELj4ELj1ELj4ELj8ENS0_18Kernel_traits_baseILj18432ES3_S3_S3_fjLj128EEEEEEEvNS0_20BackwardKernelParamsE:
.text._ZN18transformer_engine13normalization19ln_bwd_tuned_kernelINS0_13Kernel_traitsI13__nv_bfloat16S3_S3_fjLj18432ELj4ELj1ELj4ELj8ENS0_18Kernel_traits_baseILj18432ES3_S3_S3_fjLj128EEEEEEEvNS0_20BackwardKernelParamsE:
        /* <DEDUP_REMOVED lines=100> */
[C---:B--2---:R-:W-:Y:S02]  /*0640*/  SHF.L.U32 R151, R2.reuse, 0x10, RZ ;  /* 0x0000001002977819 */ /* 0x044fe400000006ff */
[----:B------:R-:W-:Y:S02]  /*0650*/  SHF.R.U64 R133, R2, 0x10, R3 ;  /* 0x0000001002857819 */ /* 0x000fe40000001203 */
[----:B---3--:R-:W-:Y:S01]  /*0660*/  SHF.L.U32 R149, R4, 0x10, RZ ;  /* 0x0000001004957819 */ /* 0x008fe200000006ff */
[----:B------:R-:W-:Y:S01]  /*0670*/  FADD R151, R116, R151 ;  /* 0x0000009774977221 */ /* 0x000fe20000000000 */
[----:B------:R-:W-:Y:S02]  /*0680*/  SHF.R.U64 R131, R4, 0x10, R5 ;  /* 0x0000001004837819 */ /* 0x000fe40000001205 */
[----:B----4-:R-:W-:Y:S01]  /*0690*/  SHF.L.U32 R147, R6, 0x10, RZ ;  /* 0x0000001006937819 */ /* 0x010fe200000006ff */
        /* <DEDUP_REMOVED lines=8> */
[----:B-----5:R-:W-:Y:S01]  /*0720*/  SHF.R.U64 R127, R8, 0x10, R9 ;  /* 0x00000010087f7819 */ /* 0x020fe20000001209 */
[----:B------:R-:W-:Y:S01]  /*0730*/  FADD R146, R116, R15 ;  /* 0x0000000f74927221 */ /* 0x000fe20000000000 */
[----:B------:R-:W-:-:S02]  /*0740*/  SHF.L.U32 R13, R9, 0x10, RZ ;  /* 0x00000010090d7819 */ /* 0x000fc400000006ff */
[----:B------:R-:W-:Y:S02]  /*0750*/  SHF.R.U32.HI R6, RZ, 0x10, R9 ;  /* 0x00000010ff067819 */ /* 0x000fe40000011609 */
[----:B------:R-:W-:Y:S01]  /*0760*/  SHF.L.U32 R19, R3, 0x10, RZ ;  /* 0x0000001003137819 */ /* 0x000fe200000006ff */
[C---:B------:R-:W-:Y:S01]  /*0770*/  FADD R144, R116.reuse, R13 ;  /* 0x0000000d74907221 */ /* 0x040fe20000000000 */
[----:B------:R-:W-:Y:S02]  /*0780*/  SHF.R.U32.HI R0, RZ, 0x10, R3 ;  /* 0x00000010ff007819 */ /* 0x000fe40000011603 */
[----:B------:R-:W-:Y:S01]  /*0790*/  SHF.L.U32 R11, R21, 0x10, RZ ;  /* 0x00000010150b7819 */ /* 0x000fe200000006ff */
[C---:B------:R-:W-:Y:S01]  /*07a0*/  FADD R150, R116.reuse, R19 ;  /* 0x0000001374967221 */ /* 0x040fe20000000000 */
[----:B------:R-:W-:Y:S02]  /*07b0*/  SHF.L.U32 R9, R23, 0x10, RZ ;  /* 0x0000001017097819 */ /* 0x000fe400000006ff */
        /* <DEDUP_REMOVED lines=20> */
[----:B------:R-:W-:Y:S02]  /*0900*/  SHF.L.U32 R143, R20, 0x10, RZ ;  /* 0x00000010148f7819 */ /* 0x000fe400000006ff */
[----:B------:R-:W-:Y:S02]  /*0910*/  SHF.L.U32 R141, R22, 0x10, RZ ;  /* 0x00000010168d7819 */ /* 0x000fe400000006ff */
        /* <DEDUP_REMOVED lines=44> */
.L_x_3209:
[----:B------:R-:W0:Y:S01]  /*0be0*/  S2R R152, SR_TID.X ;  /* 0x0000000000987919 */ /* 0x000e220000002100 */
[----:B--2---:R-:W1:Y:S01]  /*0bf0*/  LDC.64 R20, c[0x0][0x390] ;  /* 0x0000e400ff147b82 */ /* 0x004e620000000a00 */
        /* <DEDUP_REMOVED lines=12> */
[----:B------:R-:W2:Y:S01]  /*0cc0*/  LDG.E.64 R2, desc[UR4][R2.64] ;  /* 0x0000000402027981 */ /* 0x000ea2000c1e1b00 */
[--C-:B------:R-:W-:Y:S01]  /*0cd0*/  IMAD.WIDE.U32 R6, R165, 0x8, R20.reuse ;  /* 0x00000008a5067825 */ /* 0x100fe200078e0014 */
[C---:B------:R-:W-:Y:S02]  /*0ce0*/  IADD3 R167, PT, PT, R169.reuse, 0x200, RZ ;  /* 0x00000200a9a77810 */ /* 0x040fe40007ffe0ff */
[----:B------:R-:W-:Y:S01]  /*0cf0*/  IADD3 R153, PT, PT, R169, 0xc00, RZ ;  /* 0x00000c00a9997810 */ /* 0x000fe20007ffe0ff */
[----:B------:R-:W-:Y:S01]  /*0d00*/  IMAD.WIDE.U32 R12, R159, 0x8, R20 ;  /* 0x000000089f0c7825 */ /* 0x000fe200078e0014 */
[C---:B------:R-:W-:Y:S01]  /*0d10*/  IADD3 R155, PT, PT, R169.reuse, 0xe00, RZ ;  /* 0x00000e00a99b7810 */ /* 0x040fe20007ffe0ff */
[----:B------:R-:W2:Y:S01]  /*0d20*/  LDG.E.64 R6, desc[UR4][R6.64] ;  /* 0x0000000406067981 */ /* 0x000ea2000c1e1b00 */
[----:B------:R-:W-:Y:S01]  /*0d30*/  IADD3 R161, PT, PT, R169, 0x800, RZ ;  /* 0x00000800a9a17810 */ /* 0x000fe20007ffe0ff */
[----:B---3--:R-:W-:Y:S01]  /*0d40*/  IMAD.WIDE R34, R115, 0x4, R18 ;  /* 0x0000000473227825 */ /* 0x008fe200078e0212 */
[----:B------:R-:W-:Y:S01]  /*0d50*/  IADD3 R157, PT, PT, R169, 0x1000, RZ ;  /* 0x00001000a99d7810 */ /* 0x000fe20007ffe0ff */
[----:B------:R-:W3:Y:S02]  /*0d60*/  LDG.E.64 R12, desc[UR4][R12.64] ;  /* 0x000000040c0c7981 */ /* 0x000ee4000c1e1b00 */
[----:B------:R-:W-:-:S02]  /*0d70*/  IMAD.WIDE.U32 R8, R163, 0x8, R20 ;  /* 0x00000008a3087825 */ /* 0x000fc400078e0014 */
[----:B------:R-:W3:Y:S02]  /*0d80*/  LDG.E R205, desc[UR4][R34.64] ;  /* 0x0000000422cd7981 */ /* 0x000ee4000c1e1900 */
[--C-:B------:R-:W-:Y:S02]  /*0d90*/  IMAD.WIDE.U32 R4, R167, 0x8, R20.reuse ;  /* 0x00000008a7047825 */ /* 0x100fe400078e0014 */
[----:B------:R-:W3:Y:S02]  /*0da0*/  LDG.E.64 R8, desc[UR4][R8.64] ;  /* 0x0000000408087981 */ /* 0x000ee4000c1e1b00 */
[--C-:B------:R-:W-:Y:S02]  /*0db0*/  IMAD.WIDE.U32 R14, R153, 0x8, R20.reuse ;  /* 0x00000008990e7825 */ /* 0x100fe400078e0014 */
[----:B------:R-:W3:Y:S02]  /*0dc0*/  LDG.E.64 R4, desc[UR4][R4.64] ;  /* 0x0000000404047981 */ /* 0x000ee4000c1e1b00 */
[----:B------:R-:W-:-:S02]  /*0dd0*/  IMAD.WIDE.U32 R16, R155, 0x8, R20 ;  /* 0x000000089b107825 */ /* 0x000fc400078e0014 */
[----:B------:R-:W3:Y:S02]  /*0de0*/  LDG.E.64 R14, desc[UR4][R14.64] ;  /* 0x000000040e0e7981 */ /* 0x000ee4000c1e1b00 */
[--C-:B------:R-:W-:Y:S02]  /*0df0*/  IMAD.WIDE.U32 R10, R161, 0x8, R20.reuse ;  /* 0x00000008a10a7825 */ /* 0x100fe400078e0014 */
[----:B------:R-:W3:Y:S02]  /*0e00*/  LDG.E.64 R16, desc[UR4][R16.64] ;  /* 0x0000000410107981 */ /* 0x000ee4000c1e1b00 */
[----:B------:R-:W-:Y:S02]  /*0e10*/  IMAD.WIDE.U32 R32, R157, 0x8, R20 ;  /* 0x000000089d207825 */ /* 0x000fe400078e0014 */
[----:B------:R-:W3:Y:S02]  /*0e20*/  LDG.E.64 R10, desc[UR4][R10.64] ;  /* 0x000000040a0a7981 */ /* 0x000ee4000c1e1b00 */
[----:B----4-:R-:W-:-:S02]  /*0e30*/  IMAD.WIDE.U32 R20, R169, 0x8, R26 ;  /* 0x00000008a9147825 */ /* 0x010fc400078e001a */
[----:B------:R0:W4:Y:S02]  /*0e40*/  LDG.E.64 R18, desc[UR4][R32.64] ;  /* 0x0000000420127981 */ /* 0x000124000c1e1b00 */
[----:B------:R-:W-:Y:S02]  /*0e50*/  IMAD.WIDE.U32 R38, R155, 0x8, R26 ;  /* 0x000000089b267825 */ /* 0x000fe400078e001a */
[----:B------:R-:W4:Y:S02]  /*0e60*/  LDG.E.64 R20, desc[UR4][R20.64] ;  /* 0x0000000414147981 */ /* 0x000f24000c1e1b00 */
[----:B-----5:R-:W-:Y:S02]  /*0e70*/  IMAD.WIDE R28, R115, 0x4, R28 ;  /* 0x00000004731c7825 */ /* 0x020fe400078e021c */
[----:B------:R-:W5:Y:S02]  /*0e80*/  LDG.E.64 R38, desc[UR4][R38.64] ;  /* 0x0000000426267981 */ /* 0x000f64000c1e1b00 */
[----:B------:R-:W-:-:S02]  /*0e90*/  IMAD.WIDE.U32 R22, R167, 0x8, R26 ;  /* 0x00000008a7167825 */ /* 0x000fc400078e001a */
[----:B------:R-:W5:Y:S04]  /*0ea0*/  LDG.E R28, desc[UR4][R28.64] ;  /* 0x000000041c1c7981 */ /* 0x000f68000c1e1900 */
[----:B------:R-:W5:Y:S01]  /*0eb0*/  LDG.E.64 R22, desc[UR4][R22.64] ;  /* 0x0000000416167981 */ /* 0x000f62000c1e1b00 */
[----:B------:R-:W-:-:S04]  /*0ec0*/  IMAD.WIDE.U32 R24, R165, 0x8, R26 ;  /* 0x00000008a5187825 */ /* 0x000fc800078e001a */
[--C-:B------:R-:W-:Y:S02]  /*0ed0*/  IMAD.WIDE.U32 R36, R153, 0x8, R26.reuse ;  /* 0x0000000899247825 */ /* 0x100fe400078e001a */
[----:B------:R-:W5:Y:S02]  /*0ee0*/  LDG.E.64 R24, desc[UR4][R24.64] ;  /* 0x0000000418187981 */ /* 0x000f64000c1e1b00 */
[--C-:B------:R-:W-:Y:S02]  /*0ef0*/  IMAD.WIDE.U32 R30, R163, 0x8, R26.reuse ;  /* 0x00000008a31e7825 */ /* 0x100fe400078e001a */
[----:B------:R-:W5:Y:S02]  /*0f00*/  LDG.E.64 R36, desc[UR4][R36.64] ;  /* 0x0000000424247981 */ /* 0x000f64000c1e1b00 */
[--C-:B0-----:R-:W-:Y:S02]  /*0f10*/  IMAD.WIDE.U32 R32, R161, 0x8, R26.reuse ;  /* 0x00000008a1207825 */ /* 0x101fe400078e001a */
[----:B------:R-:W5:Y:S04]  /*0f20*/  LDG.E.64 R30, desc[UR4][R30.64] ;  /* 0x000000041e1e7981 */ /* 0x000f68000c1e1b00 */
[----:B------:R-:W5:Y:S01]  /*0f30*/  LDG.E.64 R32, desc[UR4][R32.64] ;  /* 0x0000000420207981 */ /* 0x000f62000c1e1b00 */
[----:B------:R-:W-:-:S06]  /*0f40*/  IMAD.WIDE.U32 R34, R159, 0x8, R26 ;  /* 0x000000089f227825 */ /* 0x000fcc00078e001a */
[----:B------:R-:W5:Y:S01]  /*0f50*/  LDG.E.64 R34, desc[UR4][R34.64] ;  /* 0x0000000422227981 */ /* 0x000f62000c1e1b00 */
[----:B------:R-:W-:-:S06]  /*0f60*/  IMAD.WIDE.U32 R26, R157, 0x8, R26 ;  /* 0x000000089d1a7825 */ /* 0x000fcc00078e001a */
[----:B------:R-:W5:Y:S01]  /*0f70*/  LDG.E.64 R26, desc[UR4][R26.64] ;  /* 0x000000041a1a7981 */ /* 0x000f62000c1e1b00 */
[C---:B--2---:R-:W-:Y:S02]  /*0f80*/  SHF.L.U32 R0, R2.reuse, 0x10, RZ ;  /* 0x0000001002007819 */ /* 0x044fe400000006ff */
[----:B------:R-:W-:-:S04]  /*0f90*/  SHF.R.U64 R2, R2, 0x10, R3 ;  /* 0x0000001002027819 */ /* 0x000fc80000001203 */
[----:B------:R-:W-:Y:S02]  /*0fa0*/  SHF.L.U32 R2, R2, 0x10, RZ ;  /* 0x0000001002027819 */ /* 0x000fe400000006ff */
[----:B------:R-:W-:Y:S02]  /*0fb0*/  SHF.R.U32.HI R185, RZ, 0x10, R7 ;  /* 0x00000010ffb97819 */ /* 0x000fe40000011607 */
[C---:B---3--:R-:W-:Y:S02]  /*0fc0*/  SHF.L.U32 R164, R12.reuse, 0x10, RZ ;  /* 0x000000100ca47819 */ /* 0x048fe400000006ff */
[----:B------:R-:W-:Y:S02]  /*0fd0*/  SHF.R.U64 R12, R12, 0x10, R13 ;  /* 0x000000100c0c7819 */ /* 0x000fe4000000120d */
[----:B------:R-:W-:Y:S01]  /*0fe0*/  SHF.L.U32 R170, R13, 0x10, RZ ;  /* 0x000000100daa7819 */ /* 0x000fe200000006ff */
[----:B------:R-:W-:Y:S01]  /*0ff0*/  FADD R181, -R205, R2 ;  /* 0x00000002cdb57221 */ /* 0x000fe20000000100 */
[----:B------:R-:W-:-:S02]  /*1000*/  SHF.L.U32 R166, R6, 0x10, RZ ;  /* 0x0000001006a67819 */ /* 0x000fc400000006ff */
[----:B------:R-:W-:Y:S02]  /*1010*/  SHF.R.U64 R186, R6, 0x10, R7 ;  /* 0x0000001006ba7819 */ /* 0x000fe40000001207 */
[----:B------:R-:W-:Y:S02]  /*1020*/  SHF.R.U32.HI R13, RZ, 0x10, R13 ;  /* 0x00000010ff0d7819 */ /* 0x000fe4000001160d */
[----:B------:R-:W-:Y:S02]  /*1030*/  SHF.L.U32 R2, R185, 0x10, RZ ;  /* 0x00000010b9027819 */ /* 0x000fe400000006ff */
[C---:B------:R-:W-:Y:S02]  /*1040*/  SHF.L.U32 R6, R8.reuse, 0x10, RZ ;  /* 0x0000001008067819 */ /* 0x040fe400000006ff */
[----:B------:R-:W-:Y:S02]  /*1050*/  SHF.R.U64 R184, R8, 0x10, R9 ;  /* 0x0000001008b87819 */ /* 0x000fe40000001209 */
[----:B------:R-:W-:-:S02]  /*1060*/  SHF.R.U64 R173, R4, 0x10, R5 ;  /* 0x0000001004ad7819 */ /* 0x000fc40000001205 */
[----:B------:R-:W-:Y:S02]  /*1070*/  SHF.L.U32 R158, R5, 0x10, RZ ;  /* 0x00000010059e7819 */ /* 0x000fe400000006ff */
[----:B------:R-:W-:Y:S02]  /*1080*/  SHF.R.U32.HI R168, RZ, 0x10, R5 ;  /* 0x00000010ffa87819 */ /* 0x000fe40000011605 */
[----:B------:R-:W-:Y:S02]  /*1090*/  SHF.L.U32 R8, R9, 0x10, RZ ;  /* 0x0000001009087819 */ /* 0x000fe400000006ff */
[----:B------:R-:W-:Y:S02]  /*10a0*/  SHF.R.U32.HI R183, RZ, 0x10, R9 ;  /* 0x00000010ffb77819 */ /* 0x000fe40000011609 */
[C---:B------:R-:W-:Y:S02]  /*10b0*/  SHF.L.U32 R172, R14.reuse, 0x10, RZ ;  /* 0x000000100eac7819 */ /* 0x040fe400000006ff */
[----:B------:R-:W-:-:S02]  /*10c0*/  SHF.R.U64 R9, R14, 0x10, R15 ;  /* 0x000000100e097819 */ /* 0x000fc4000000120f */
[--C-:B------:R-:W-:Y:S02]  /*10d0*/  SHF.R.U64 R5, R16, 0x10, R17.reuse ;  /* 0x0000001010057819 */ /* 0x100fe40000001211 */
[----:B------:R-:W-:Y:S01]  /*10e0*/  SHF.L.U32 R178, R17, 0x10, RZ ;  /* 0x0000001011b27819 */ /* 0x000fe200000006ff */
[----:B------:R-:W-:Y:S01]  /*10f0*/  FADD R177, -R205, R0 ;  /* 0x00000000cdb17221 */ /* 0x000fe20000000100 */
[----:B------:R-:W-:Y:S01]  /*1100*/  SHF.L.U32 R154, R3, 0x10, RZ ;  /* 0x00000010039a7819 */ /* 0x000fe200000006ff */
[----:B------:R-:W-:Y:S01]  /*1110*/  FADD R251, -R205, R2 ;  /* 0x00000002cdfb7221 */ /* 0x000fe20000000100 */
[----:B------:R-:W-:Y:S02]  /*1120*/  SHF.R.U32.HI R17, RZ, 0x10, R17 ;  /* 0x00000010ff117819 */ /* 0x000fe40000011611 */
[----:B------:R-:W-:Y:S02]  /*1130*/  SHF.L.U32 R14, R13, 0x10, RZ ;  /* 0x000000100d0e7819 */ /* 0x000fe400000006ff */
[----:B------:R-:W-:-:S02]  /*1140*/  SHF.R.U32.HI R3, RZ, 0x10, R3 ;  /* 0x00000010ff037819 */ /* 0x000fc40000011603 */
[----:B------:R-:W-:Y:S01]  /*1150*/  SHF.L.U32 R0, R173, 0x10, RZ ;  /* 0x00000010ad007819 */ /* 0x000fe200000006ff */
[----:B------:R-:W-:Y:S01]  /*1160*/  FADD R173, -R205, R158 ;  /* 0x0000009ecdad7221 */ /* 0x000fe20000000100 */
[C---:B----4-:R-:W-:Y:S02]  /*1170*/  SHF.L.U32 R2, R20.reuse, 0x10, RZ ;  /* 0x0000001014027819 */ /* 0x050fe400000006ff */
[----:B------:R-:W-:Y:S02]  /*1180*/  SHF.R.U64 R20, R20, 0x10, R21 ;  /* 0x0000001014147819 */ /* 0x000fe40000001215 */
[----:B------:R-:W-:Y:S02]  /*1190*/  SHF.L.U32 R156, R4, 0x10, RZ ;  /* 0x00000010049c7819 */ /* 0x000fe400000006ff */
[----:B------:R-:W-:Y:S02]  /*11a0*/  SHF.L.U32 R160, R10, 0x10, RZ ;  /* 0x000000100aa07819 */ /* 0x000fe400000006ff */
[----:B------:R-:W-:Y:S01]  /*11b0*/  SHF.L.U32 R158, R17, 0x10, RZ ;  /* 0x00000010119e7819 */ /* 0x000fe200000006ff */
[----:B------:R-:W-:Y:S01]  /*11c0*/  FADD R17, -R205, R14 ;  /* 0x0000000ecd117221 */ /* 0x000fe20000000100 */
[----:B------:R-:W-:-:S02]  /*11d0*/  SHF.L.U32 R162, R7, 0x10, RZ ;  /* 0x0000001007a27819 */ /* 0x000fc400000006ff */
[----:B------:R-:W-:Y:S02]  /*11e0*/  SHF.L.U32 R4, R3, 0x10, RZ ;  /* 0x0000001003047819 */ /* 0x000fe400000006ff */
[----:B------:R-:W-:Y:S02]  /*11f0*/  SHF.R.U32.HI R7, RZ, 0x10, R15 ;  /* 0x00000010ff077819 */ /* 0x000fe4000001160f */
[----:B------:R-:W-:Y:S02]  /*1200*/  SHF.R.U64 R3, R18, 0x10, R19 ;  /* 0x0000001012037819 */ /* 0x000fe40000001213 */
[----:B------:R-:W-:Y:S02]  /*1210*/  SHF.L.U32 R182, R19, 0x10, RZ ;  /* 0x0000001013b67819 */ /* 0x000fe400000006ff */
[C---:B-----5:R-:W-:Y:S02]  /*1220*/  SHF.L.U32 R214, R38.reuse, 0x10, RZ ;  /* 0x0000001026d67819 */ /* 0x060fe400000006ff */
[----:B------:R-:W-:Y:S01]  /*1230*/  SHF.R.U64 R14, R38, 0x10, R39 ;  /* 0x00000010260e7819 */ /* 0x000fe20000001227 */
[----:B------:R-:W-:Y:S01]  /*1240*/  FADD R231, -R205, R0 ;  /* 0x00000000cde77221 */ /* 0x000fe20000000100 */
[----:B------:R-:W-:Y:S01]  /*1250*/  SHF.L.U32 R38, R20, 0x10, RZ ;  /* 0x0000001014267819 */ /* 0x000fe200000006ff */
[----:B------:R-:W-:Y:S01]  /*1260*/  FMUL R193, R135, R2 ;  /* 0x0000000287c17220 */ /* 0x000fe20000400000 */
[C---:B------:R-:W-:Y:S01]  /*1270*/  FADD R179, -R205.reuse, R154 ;  /* 0x0000009acdb37221 */ /* 0x040fe20000000100 */
[----:B------:R-:W-:Y:S01]  /*1280*/  FADD R245, -R205, R160 ;  /* 0x000000a0cdf57221 */ /* 0x000fe20000000100 */
[----:B------:R-:W-:Y:S01]  /*1290*/  FMUL R0, R28, R177 ;  /* 0x000000b11c007220 */ /* 0x000fe20000400000 */
[----:B------:R-:W-:Y:S01]  /*12a0*/  SHF.L.U32 R154, R7, 0x10, RZ ;  /* 0x00000010079a7819 */ /* 0x000fe200000006ff */
[----:B------:R-:W-:Y:S01]  /*12b0*/  FADD R7, -R205, R182 ;  /* 0x000000b6cd077221 */ /* 0x000fe20000000100 */
[----:B------:R-:W-:Y:S01]  /*12c0*/  SHF.L.U32 R160, R3, 0x10, RZ ;  /* 0x0000001003a07819 */ /* 0x000fe200000006ff */
[----:B------:R-:W-:Y:S01]  /*12d0*/  FADD R175, -R205, R4 ;  /* 0x00000004cdaf7221 */ /* 0x000fe20000000100 */
[----:B------:R-:W-:Y:S01]  /*12e0*/  SHF.L.U32 R180, R18, 0x10, RZ ;  /* 0x0000001012b47819 */ /* 0x000fe200000006ff */
[----:B------:R-:W-:Y:S01]  /*12f0*/  FMUL R182, R117, R38 ;  /* 0x0000002675b67220 */ /* 0x000fe20000400000 */
[----:B------:R-:W-:-:S02]  /*1300*/  SHF.L.U32 R3, R21, 0x10, RZ ;  /* 0x0000001015037819 */ /* 0x000fc400000006ff */
[----:B------:R-:W-:Y:S01]  /*1310*/  SHF.R.U32.HI R221, RZ, 0x10, R21 ;  /* 0x00000010ffdd7819 */ /* 0x000fe20000011615 */
[----:B------:R-:W-:Y:S01]  /*1320*/  FADD R21, RZ, R193 ;  /* 0x000000c1ff157221 */ /* 0x000fe20000000000 */
[----:B------:R-:W-:Y:S01]  /*1330*/  SHF.L.U32 R4, R184, 0x10, RZ ;  /* 0x00000010b8047819 */ /* 0x000fe200000006ff */
[----:B------:R-:W-:Y:S01]  /*1340*/  FMUL R181, R28, R181 ;  /* 0x000000b51cb57220 */ /* 0x000fe20000400000 */
[----:B------:R-:W-:Y:S01]  /*1350*/  FFMA R20, R0, R193, RZ ;  /* 0x000000c100147223 */ /* 0x000fe200000000ff */
[----:B------:R-:W-:Y:S01]  /*1360*/  FADD R171, -R205, R156 ;  /* 0x0000009ccdab7221 */ /* 0x000fe20000000100 */
[----:B------:R-:W-:Y:S01]  /*1370*/  SHF.L.U32 R174, R15, 0x10, RZ ;  /* 0x000000100fae7819 */ /* 0x000fe200000006ff */
[----:B------:R-:W-:Y:S01]  /*1380*/  FADD R211, -R205, R178 ;  /* 0x000000b2cdd37221 */ /* 0x000fe20000000100 */
[----:B------:R-:W-:Y:S01]  /*1390*/  SHF.L.U32 R18, R9, 0x10, RZ ;  /* 0x0000001009127819 */ /* 0x000fe200000006ff */
[----:B------:R-:W-:Y:S01]  /*13a0*/  FADD R9, -R205, R180 ;  /* 0x000000b4cd097221 */ /* 0x000fe20000000100 */
[----:B------:R-:W-:Y:S01]  /*13b0*/  SHF.L.U32 R156, R5, 0x10, RZ ;  /* 0x00000010059c7819 */ /* 0x000fe200000006ff */
[----:B------:R-:W-:Y:S01]  /*13c0*/  FMUL R178, R134, R3 ;  /* 0x0000000386b27220 */ /* 0x000fe20000400000 */
[----:B------:R-:W-:Y:S01]  /*13d0*/  SHF.L.U32 R221, R221, 0x10, RZ ;  /* 0x00000010dddd7819 */ /* 0x000fe200000006ff */
[----:B------:R-:W-:Y:S01]  /*13e0*/  FADD R21, R21, R182 ;  /* 0x000000b615157221 */ /* 0x000fe20000000000 */
[----:B------:R-:W-:Y:S01]  /*13f0*/  SHF.R.U64 R220, R22, 0x10, R23 ;  /* 0x0000001016dc7819 */ /* 0x000fe20000001217 */
[----:B------:R-:W-:Y:S01]  /*1400*/  FMUL R180, R28, R179 ;  /* 0x000000b31cb47220 */ /* 0x000fe20000400000 */
[----:B------:R-:W-:-:S02]  /*1410*/  SHF.L.U32 R5, R23, 0x10, RZ ;  /* 0x0000001017057819 */ /* 0x000fc400000006ff */
[----:B------:R-:W-:Y:S01]  /*1420*/  SHF.R.U32.HI R223, RZ, 0x10, R23 ;  /* 0x00000010ffdf7819 */ /* 0x000fe20000011617 */
[----:B------:R-:W-:Y:S01]  /*1430*/  FFMA R23, R181, R182, R20 ;  /* 0x000000b6b5177223 */ /* 0x000fe20000000014 */
[C---:B------:R-:W-:Y:S01]  /*1440*/  FADD R233, -R205.reuse, R4 ;  /* 0x00000004cde97221 */ /* 0x040fe20000000100 */
[----:B------:R-:W-:Y:S01]  /*1450*/  SHF.L.U32 R4, R22, 0x10, RZ ;  /* 0x0000001016047819 */ /* 0x000fe200000006ff */
[----:B------:R-:W-:Y:S01]  /*1460*/  FADD R219, -R205, R174 ;  /* 0x000000aecddb7221 */ /* 0x000fe20000000100 */
[----:B------:R-:W-:Y:S01]  /*1470*/  FMUL R195, R116, R221 ;  /* 0x000000dd74c37220 */ /* 0x000fe20000400000 */
[----:B------:R-:W-:Y:S01]  /*1480*/  FADD R20, R21, R178 ;  /* 0x000000b215147221 */ /* 0x000fe20000000000 */
[----:B------:R-:W-:Y:S01]  /*1490*/  FMUL R174, R28, R175 ;  /* 0x000000af1cae7220 */ /* 0x000fe20000400000 */
[----:B------:R-:W-:Y:S01]  /*14a0*/  FFMA R23, R180, R178, R23 ;  /* 0x000000b2b4177223 */ /* 0x000fe20000000017 */
[----:B------:R-:W-:Y:S01]  /*14b0*/  SHF.L.U32 R220, R220, 0x10, RZ ;  /* 0x00000010dcdc7819 */ /* 0x000fe200000006ff */
[----:B------:R-:W-:Y:S01]  /*14c0*/  FADD R235, -R205, R172 ;  /* 0x000000accdeb7221 */ /* 0x000fe20000000100 */
[----:B------:R-:W-:Y:S01]  /*14d0*/  FMUL R191, R137, R4 ;  /* 0x0000000489bf7220 */ /* 0x000fe20000400000 */
[----:B------:R-:W-:Y:S01]  /*14e0*/  FADD R20, R20, R195 ;  /* 0x000000c314147221 */ /* 0x000fe20000000000 */
[----:B------:R-:W-:Y:S01]  /*14f0*/  FMUL R172, R28, R171 ;  /* 0x000000ab1cac7220 */ /* 0x000fe20000400000 */
[----:B------:R-:W-:Y:S01]  /*1500*/  FFMA R23, R174, R195, R23 ;  /* 0x000000c3ae177223 */ /* 0x000fe20000000017 */
[----:B------:R-:W-:Y:S01]  /*1510*/  SHF.L.U32 R176, R16, 0x10, RZ ;  /* 0x0000001010b07819 */ /* 0x000fe200000006ff */
[C---:B------:R-:W-:Y:S01]  /*1520*/  FADD R249, -R205.reuse, R6 ;  /* 0x00000006cdf97221 */ /* 0x040fe20000000100 */
[----:B------:R-:W-:Y:S01]  /*1530*/  SHF.L.U32 R168, R168, 0x10, RZ ;  /* 0x00000010a8a87819 */ /* 0x000fe200000006ff */
[----:B------:R-:W-:Y:S01]  /*1540*/  FADD R15, -R205, R170 ;  /* 0x000000aacd0f7221 */ /* 0x000fe20000000100 */
[----:B------:R-:W-:Y:S01]  /*1550*/  FMUL R175, R119, R220 ;  /* 0x000000dc77af7220 */ /* 0x000fe20000400000 */
[----:B------:R-:W-:Y:S01]  /*1560*/  FADD R20, R20, R191 ;  /* 0x000000bf14147221 */ /* 0x000fe20000000000 */
[----:B------:R-:W-:Y:S01]  /*1570*/  SHF.R.U64 R29, R10, 0x10, R11 ;  /* 0x000000100a1d7819 */ /* 0x000fe2000000120b */
[----:B------:R-:W-:Y:S01]  /*1580*/  FMUL R170, R28, R231 ;  /* 0x000000e71caa7220 */ /* 0x000fe20000400000 */
[----:B------:R-:W-:Y:S01]  /*1590*/  SHF.L.U32 R6, R183, 0x10, RZ ;  /* 0x00000010b7067819 */ /* 0x000fe200000006ff */
[----:B------:R-:W-:Y:S01]  /*15a0*/  FFMA R23, R172, R191, R23 ;  /* 0x000000bfac177223 */ /* 0x000fe20000000017 */
[----:B------:R-:W-:Y:S01]  /*15b0*/  SHF.L.U32 R10, R11, 0x10, RZ ;  /* 0x000000100b0a7819 */ /* 0x000fe200000006ff */
[----:B------:R-:W-:Y:S01]  /*15c0*/  FADD R215, -R205, R176 ;  /* 0x000000b0cdd77221 */ /* 0x000fe20000000100 */
[----:B------:R-:W-:Y:S01]  /*15d0*/  SHF.L.U32 R223, R223, 0x10, RZ ;  /* 0x00000010dfdf7819 */ /* 0x000fe200000006ff */
[C---:B------:R-:W-:Y:S01]  /*15e0*/  FADD R247, -R205.reuse, R8 ;  /* 0x00000008cdf77221 */ /* 0x040fe20000000100 */
[----:B------:R-:W-:Y:S01]  /*15f0*/  FMUL R176, R136, R5 ;  /* 0x0000000588b07220 */ /* 0x000fe20000400000 */
[----:B------:R-:W-:Y:S01]  /*1600*/  FADD R21, R20, R175 ;  /* 0x000000af14157221 */ /* 0x000fe20000000000 */
[----:B------:R-:W-:Y:S01]  /*1610*/  SHF.R.U32.HI R11, RZ, 0x10, R11 ;  /* 0x00000010ff0b7819 */ /* 0x000fe2000001160b */
[----:B------:R-:W-:Y:S01]  /*1620*/  FADD R168, -R205, R168 ;  /* 0x000000a8cda87221 */ /* 0x000fe20000000100 */
[----:B------:R-:W-:Y:S01]  /*1630*/  SHF.L.U32 R8, R29, 0x10, RZ ;  /* 0x000000101d087819 */ /* 0x000fe200000006ff */
[----:B------:R-:W-:Y:S01]  /*1640*/  FMUL R173, R28, R173 ;  /* 0x000000ad1cad7220 */ /* 0x000fe20000400000 */
[----:B------:R-:W-:Y:S01]  /*1650*/  FFMA R20, R170, R175, R23 ;  /* 0x000000afaa147223 */ /* 0x000fe20000000017 */
[----:B------:R-:W-:Y:S01]  /*1660*/  SHF.R.U32.HI R19, RZ, 0x10, R19 ;  /* 0x00000010ff137819 */ /* 0x000fe20000011613 */
[C---:B------:R-:W-:Y:S01]  /*1670*/  FADD R29, -R205.reuse, R6 ;  /* 0x00000006cd1d7221 */ /* 0x040fe20000000100 */
[----:B------:R-:W-:Y:S01]  /*1680*/  SHF.L.U32 R16, R186, 0x10, RZ ;  /* 0x00000010ba107819 */ /* 0x000fe200000006ff */
[----:B------:R-:W-:Y:S01]  /*1690*/  FADD R241, -R205, R10 ;  /* 0x0000000acdf17221 */ /* 0x000fe20000000100 */
[----:B------:R-:W-:Y:S01]  /*16a0*/  SHF.L.U32 R6, R24, 0x10, RZ ;  /* 0x0000001018067819 */ /* 0x000fe200000006ff */
[----:B------:R-:W-:Y:S01]  /*16b0*/  FMUL R171, R118, R223 ;  /* 0x000000df76ab7220 */ /* 0x000fe20000400000 */
[----:B------:R-:W-:Y:S01]  /*16c0*/  SHF.R.U64 R222, R24, 0x10, R25 ;  /* 0x0000001018de7819 */ /* 0x000fe20000001219 */
[----:B------:R-:W-:Y:S01]  /*16d0*/  FADD R22, R21, R176 ;  /* 0x000000b015167221 */ /* 0x000fe20000000000 */
[----:B------:R-:W-:Y:S01]  /*16e0*/  FADD R166, -R205, R166 ;  /* 0x000000a6cda67221 */ /* 0x000fe20000000100 */
[----:B------:R-:W-:Y:S01]  /*16f0*/  SHF.L.U32 R10, R11, 0x10, RZ ;  /* 0x000000100b0a7819 */ /* 0x000fe200000006ff */
[----:B------:R-:W-:Y:S01]  /*1700*/  FADD R237, -R205, R164 ;  /* 0x000000a4cded7221 */ /* 0x000fe20000000100 */
[----:B------:R-:W-:Y:S01]  /*1710*/  SHF.L.U32 R12, R12, 0x10, RZ ;  /* 0x000000100c0c7819 */ /* 0x000fe200000006ff */
[----:B------:R-:W-:Y:S01]  /*1720*/  FMUL R168, R28, R168 ;  /* 0x000000a81ca87220 */ /* 0x000fe20000400000 */
[----:B------:R-:W-:Y:S01]  /*1730*/  FFMA R21, R173, R176, R20 ;  /* 0x000000b0ad157223 */ /* 0x000fe20000000014 */
[----:B------:R-:W-:Y:S01]  /*1740*/  SHF.L.U32 R164, R19, 0x10, RZ ;  /* 0x0000001013a47819 */ /* 0x000fe200000006ff */
        /* <DEDUP_REMOVED lines=18> */
[----:B------:R-:W-:Y:S01]  /*1870*/  SHF.R.U32.HI R225, RZ, 0x10, R25 ;  /* 0x00000010ffe17819 */ /* 0x000fe20000011619 */
[----:B------:R-:W-:Y:S01]  /*1880*/  FADD R23, R22, R189 ;  /* 0x000000bd16177221 */ /* 0x000fe20000000000 */
[----:B------:R-:W-:-:S02]  /*1890*/  SHF.R.U64 R230, R36, 0x10, R37 ;  /* 0x0000001024e67819 */ /* 0x000fc40000001225 */
[----:B------:R-:W-:Y:S02]  /*18a0*/  SHF.L.U32 R213, R37, 0x10, RZ ;  /* 0x0000001025d57819 */ /* 0x000fe400000006ff */
[----:B------:R-:W-:Y:S01]  /*18b0*/  SHF.R.U32.HI R18, RZ, 0x10, R37 ;  /* 0x00000010ff127819 */ /* 0x000fe20000011625 */
        /* <DEDUP_REMOVED lines=11> */
[----:B------:R-:W-:Y:S01]  /*1970*/  SHF.R.U64 R226, R32, 0x10, R33 ;  /* 0x0000001020e27819 */ /* 0x000fe20000001221 */
[----:B------:R-:W-:Y:S01]  /*1980*/  FFMA R16, R162, R187, R21 ;  /* 0x000000bba2107223 */ /* 0x000fe20000000015 */
[----:B------:R-:W-:-:S02]  /*1990*/  SHF.L.U32 R207, R33, 0x10, RZ ;  /* 0x0000001021cf7819 */ /* 0x000fc400000006ff */
[----:B------:R-:W-:Y:S01]  /*19a0*/  SHF.R.U32.HI R229, RZ, 0x10, R33 ;  /* 0x00000010ffe57819 */ /* 0x000fe20000011621 */
        /* <DEDUP_REMOVED lines=18> */
[----:B------:R-:W-:Y:S01]  /*1ad0*/  SHF.L.U32 R208, R32, 0x10, RZ ;  /* 0x0000001020d07819 */ /* 0x000fe200000006ff */
[----:B------:R-:W-:Y:S01]  /*1ae0*/  FADD R23, R18, R183 ;  /* 0x000000b712177221 */ /* 0x000fe20000000000 */
[----:B------:R-:W-:Y:S01]  /*1af0*/  SHF.L.U32 R212, R36, 0x10, RZ ;  /* 0x0000001024d47819 */ /* 0x000fe200000006ff */
[----:B------:R-:W-:Y:S01]  /*1b00*/  FMUL R36, R122, R227 ;  /* 0x000000e37a247220 */ /* 0x000fe20000400000 */
[----:B------:R-:W-:Y:S01]  /*1b10*/  FMUL R29, R28, R29 ;  /* 0x0000001d1c1d7220 */ /* 0x000fe20000400000 */
[----:B------:R-:W-:Y:S01]  /*1b20*/  FFMA R16, R154, R183, R21 ;  /* 0x000000b79a107223 */ /* 0x000fe20000000015 */
[----:B------:R-:W-:Y:S01]  /*1b30*/  SHF.L.U32 R226, R226, 0x10, RZ ;  /* 0x00000010e2e27819 */ /* 0x000fe200000006ff */
[----:B------:R-:W-:Y:S01]  /*1b40*/  FMUL R179, R143, R208 ;  /* 0x000000d08fb37220 */ /* 0x000fe20000400000 */
[C---:B------:R-:W-:Y:S01]  /*1b50*/  SHF.L.U32 R210, R34.reuse, 0x10, RZ ;  /* 0x0000001022d27819 */ /* 0x040fe200000006ff */
[----:B------:R-:W-:Y:S01]  /*1b60*/  FADD R18, R23, R36 ;  /* 0x0000002417127221 */ /* 0x000fe20000000000 */
[----:B------:R-:W-:Y:S01]  /*1b70*/  SHF.R.U64 R228, R34, 0x10, R35 ;  /* 0x0000001022e47819 */ /* 0x000fe20000001223 */
[C---:B------:R-:W-:Y:S01]  /*1b80*/  FMUL R34, R28.reuse, R245 ;  /* 0x000000f51c227220 */ /* 0x040fe20000400000 */
[----:B------:R-:W-:Y:S01]  /*1b90*/  FFMA R21, R29, R36, R16 ;  /* 0x000000241d157223 */ /* 0x000fe20000000010 */
        /* <DEDUP_REMOVED lines=11> */
[----:B------:R-:W-:Y:S01]  /*1c50*/  SHF.R.U64 R188, R26, 0x10, R27 ;  /* 0x000000101abc7819 */ /* 0x000fe2000000121b */
[----:B------:R-:W-:Y:S01]  /*1c60*/  FMUL R26, R124, R229 ;  /* 0x000000e57c1a7220 */ /* 0x000fe20000400000 */
[----:B------:R-:W-:Y:S01]  /*1c70*/  FADD R239, R18, R177 ;  /* 0x000000b112ef7221 */ /* 0x000fe20000000000 */
[----:B------:R-:W-:Y:S01]  /*1c80*/  FFMA R16, R30, R177, R241 ;  /* 0x000000b11e107223 */ /* 0x000fe200000000f1 */
[----:B------:R-:W-:Y:S01]  /*1c90*/  SHF.L.U32 R216, R39, 0x10, RZ ;  /* 0x0000001027d87819 */ /* 0x000fe200000006ff */
[----:B------:R-:W-:Y:S01]  /*1ca0*/  FMUL R24, R28, R237 ;  /* 0x000000ed1c187220 */ /* 0x000fe20000400000 */
[----:B------:R-:W-:Y:S01]  /*1cb0*/  SHF.R.U32.HI R12, RZ, 0x10, R39 ;  /* 0x00000010ff0c7819 */ /* 0x000fe20000011627 */
[----:B------:R-:W-:Y:S01]  /*1cc0*/  FMUL R39, R145, R210 ;  /* 0x000000d291277220 */ /* 0x000fe20000400000 */
[----:B------:R-:W-:-:S02]  /*1cd0*/  SHF.L.U32 R228, R228, 0x10, RZ ;  /* 0x00000010e4e47819 */ /* 0x000fc400000006ff */
[----:B------:R-:W-:Y:S01]  /*1ce0*/  SHF.L.U32 R232, R14, 0x10, RZ ;  /* 0x000000100ee87819 */ /* 0x000fe200000006ff */
[----:B------:R-:W-:Y:S01]  /*1cf0*/  FADD R14, R239, R26 ;  /* 0x0000001aef0e7221 */ /* 0x000fe20000000000 */
        /* <DEDUP_REMOVED lines=19> */
[----:B------:R-:W-:Y:S01]  /*1e30*/  SHF.R.U32.HI R192, RZ, 0x10, R27 ;  /* 0x00000010ffc07819 */ /* 0x000fe2000001161b */
        /* <DEDUP_REMOVED lines=34> */
[C---:B------:R-:W-:Y:S01]  /*2060*/  FMUL R200, R28.reuse, R9 ;  /* 0x000000091cc87220 */ /* 0x040fe20000400000 */
        /* <DEDUP_REMOVED lines=40> */
[----:B------:R-:W-:Y:S02]  /*22f0*/  FFMA R112, R181, R38, R112 ;  /* 0x00000026b5707223 */ /* 0x000fe40000000070 */
[----:B------:R-:W2:Y:S01]  /*2300*/  LDC R38, c[0x0][0x380] ;  /* 0x0000e000ff267b82 */ /* 0x000ea20000000800 */
        /* <DEDUP_REMOVED lines=82> */
.L_x_3204:
[----:B------:R-:W-:Y:S05]  /*2830*/  BSYNC.RECONVERGENT B0 ;  /* 0x0000000000007941 */ /* 0x000fea0003800200 */
.L_x_3203:
        /* <DEDUP_REMOVED lines=22> */
.L_x_3206:
[----:B------:R-:W-:Y:S05]  /*29a0*/  BSYNC.RECONVERGENT B0 ;  /* 0x0000000000007941 */ /* 0x000fea0003800200 */
.L_x_3205:
        /* <DEDUP_REMOVED lines=32> */
.L_x_3208:
[----:B0-----:R-:W2:Y:S04]  /*2bb0*/  LDG.E.STRONG.GPU R4, desc[UR4][R2.64] ;  /* 0x0000000402047981 */ /* 0x001ea8000c1ef900 */
[----:B--2---:R-:W-:Y:S01]  /*2bc0*/  CCTL.IVALL ;  /* 0x00000000ff00798f */ /* 0x004fe20002000000 */
[----:B------:R-:W-:Y:S05]  /*2bd0*/  YIELD ;  /* 0x0000000000007946 */ /* 0x000fea0003800000 */
[----:B------:R-:W-:-:S13]  /*2be0*/  ISETP.NE.AND P2, PT, R4, R9, PT ;  /* 0x000000090400720c */ /* 0x000fda0003f45270 */
[----:B------:R-:W-:Y:S05]  /*2bf0*/  @P2 BRA `(.L_x_3208) ;  /* 0xfffffffc00ec2947 */ /* 0x000fea000383ffff */
.L_x_3207:
        /* <DEDUP_REMOVED lines=48> */
[-C--:B------:R-:W-:Y:S01]  /*2f00*/  FFMA R181, R181, R2.reuse, R3 ;  /* 0x00000002b5b57223 */ /* 0x080fe20000000003 */
[----:B------:R-:W-:Y:S01]  /*2f10*/  FADD R173, R176, -R173 ;  /* 0x800000adb0ad7221 */ /* 0x000fe20000000000 */
[----:B------:R-:W-:Y:S01]  /*2f20*/  FADD R7, R171, -R168 ;  /* 0x800000a8ab077221 */ /* 0x000fe20000000000 */
[-CC-:B------:R-:W-:Y:S01]  /*2f30*/  FFMA R174, R174, R2.reuse, R3.reuse ;  /* 0x00000002aeae7223 */ /* 0x180fe20000000003 */
[----:B------:R-:W-:Y:S01]  /*2f40*/  FADD R175, R175, -R170 ;  /* 0x800000aaafaf7221 */ /* 0x000fe20000000000 */
[----:B------:R-:W-:Y:S01]  /*2f50*/  FMUL R173, R28, R173 ;  /* 0x000000ad1cad7220 */ /* 0x000fe20000400000 */
[-CC-:B------:R-:W-:Y:S01]  /*2f60*/  FFMA R13, R13, R2.reuse, R3.reuse ;  /* 0x000000020d0d7223 */ /* 0x180fe20000000003 */
[-C--:B------:R-:W-:Y:S01]  /*2f70*/  FFMA R0, R0, R2.reuse, R3 ;  /* 0x0000000200007223 */ /* 0x080fe20000000003 */
[----:B------:R-:W-:Y:S01]  /*2f80*/  FADD R181, R182, -R181 ;  /* 0x800000b5b6b57221 */ /* 0x000fe20000000000 */
[----:B------:R0:W-:Y:S01]  /*2f90*/  F2F.BF16.F32 R171, R173 ;  /* 0x000000ad00ab7304 */ /* 0x0001e20000202000 */
[-C--:B------:R-:W-:Y:S01]  /*2fa0*/  FFMA R5, R180, R2.reuse, R3 ;  /* 0x00000002b4057223 */ /* 0x080fe20000000003 */
[----:B------:R-:W-:Y:S01]  /*2fb0*/  FADD R195, R195, -R174 ;  /* 0x800000aec3c37221 */ /* 0x000fe20000000000 */
[----:B------:R-:W-:Y:S01]  /*2fc0*/  FMUL R6, R28, R175 ;  /* 0x000000af1c067220 */ /* 0x000fe20000400000 */
[----:B------:R-:W-:Y:S01]  /*2fd0*/  FADD R13, R14, -R13 ;  /* 0x8000000d0e0d7221 */ /* 0x000fe20000000000 */
[----:B------:R-:W-:Y:S01]  /*2fe0*/  FADD R193, R193, -R0 ;  /* 0x80000000c1c17221 */ /* 0x000fe20000000000 */
[-CC-:B------:R-:W-:Y:S01]  /*2ff0*/  FFMA R175, R37, R2.reuse, R3.reuse ;  /* 0x0000000225af7223 */ /* 0x180fe20000000003 */
[----:B------:R-:W-:Y:S01]  /*3000*/  FMUL R0, R28, R181 ;  /* 0x000000b51c007220 */ /* 0x000fe20000400000 */
[-CC-:B------:R-:W-:Y:S01]  /*3010*/  FFMA R16, R16, R2.reuse, R3.reuse ;  /* 0x0000000210107223 */ /* 0x180fe20000000003 */
[-C--:B0-----:R-:W-:Y:S01]  /*3020*/  FFMA R173, R33, R2.reuse, R3 ;  /* 0x0000000221ad7223 */ /* 0x081fe20000000003 */
[----:B------:R-:W-:Y:S01]  /*3030*/  FADD R5, R178, -R5 ;  /* 0x80000005b2057221 */ /* 0x000fe20000000000 */
[----:B------:R-:W-:Y:S01]  /*3040*/  FMUL R4, R28, R195 ;  /* 0x000000c31c047220 */ /* 0x000fe20000400000 */
[-C--:B------:R-:W-:Y:S01]  /*3050*/  FFMA R190, R190, R2.reuse, R3 ;  /* 0x00000002bebe7223 */ /* 0x080fe20000000003 */
[----:B------:R-:W-:Y:S01]  /*3060*/  FADD R173, R160, -R173 ;  /* 0x800000ada0ad7221 */ /* 0x000fe20000000000 */
[----:B------:R-:W-:Y:S01]  /*3070*/  FMUL R13, R28, R13 ;  /* 0x0000000d1c0d7220 */ /* 0x000fe20000400000 */
[----:B------:R-:W-:Y:S01]  /*3080*/  FADD R175, R164, -R175 ;  /* 0x800000afa4af7221 */ /* 0x000fe20000000000 */
[C---:B------:R-:W-:Y:S01]  /*3090*/  FMUL R5, R28.reuse, R5 ;  /* 0x000000051c057220 */ /* 0x040fe20000400000 */
[----:B------:R-:W-:Y:S01]  /*30a0*/  FMUL R10, R28, R173 ;  /* 0x000000ad1c0a7220 */ /* 0x000fe20000400000 */
[-CC-:B------:R-:W-:Y:S01]  /*30b0*/  FFMA R173, R31, R2.reuse, R3.reuse ;  /* 0x000000021fad7223 */ /* 0x180fe20000000003 */
[-C--:B------:R-:W-:Y:S01]  /*30c0*/  FFMA R154, R154, R2.reuse, R3 ;  /* 0x000000029a9a7223 */ /* 0x080fe20000000003 */
[----:B------:R-:W-:Y:S01]  /*30d0*/  FADD R27, R27, -R16 ;  /* 0x800000101b1b7221 */ /* 0x000fe20000000000 */
[----:B------:R-:W-:Y:S01]  /*30e0*/  FADD R15, R15, -R190 ;  /* 0x800000be0f0f7221 */ /* 0x000fe20000000000 */
[----:B------:R-:W-:Y:S01]  /*30f0*/  FADD R173, R156, -R173 ;  /* 0x800000ad9cad7221 */ /* 0x000fe20000000000 */
[----:B------:R-:W-:Y:S01]  /*3100*/  F2F.BF16.F32 R0, R0 ;  /* 0x0000000000007304 */ /* 0x000fe20000202000 */
[C---:B------:R-:W-:Y:S01]  /*3110*/  FMUL R7, R28.reuse, R7 ;  /* 0x000000071c077220 */ /* 0x040fe20000400000 */
[C---:B------:R-:W-:Y:S01]  /*3120*/  FMUL R9, R28.reuse, R193 ;  /* 0x000000c11c097220 */ /* 0x040fe20000400000 */
[C---:B------:R-:W-:Y:S01]  /*3130*/  FMUL R152, R28.reuse, R173 ;  /* 0x000000ad1c987220 */ /* 0x040fe20000400000 */
[-CC-:B------:R-:W-:Y:S01]  /*3140*/  FFMA R173, R29, R2.reuse, R3.reuse ;  /* 0x000000021dad7223 */ /* 0x180fe20000000003 */
[----:B------:R-:W-:Y:S01]  /*3150*/  FMUL R8, R28, R175 ;  /* 0x000000af1c087220 */ /* 0x000fe20000400000 */
[-CC-:B------:R-:W-:Y:S01]  /*3160*/  FFMA R172, R172, R2.reuse, R3.reuse ;  /* 0x00000002acac7223 */ /* 0x180fe20000000003 */
[-C--:B------:R-:W-:Y:S01]  /*3170*/  FFMA R162, R162, R2.reuse, R3 ;  /* 0x00000002a2a27223 */ /* 0x080fe20000000003 */
[----:B------:R-:W-:Y:S01]  /*3180*/  FADD R173, R36, -R173 ;  /* 0x800000ad24ad7221 */ /* 0x000fe20000000000 */
[-CC-:B------:R-:W-:Y:S01]  /*3190*/  FFMA R36, R34, R2.reuse, R3.reuse ;  /* 0x0000000222247223 */ /* 0x180fe20000000003 */
[----:B------:R0:W-:Y:S01]  /*31a0*/  F2F.BF16.F32 R16, R13 ;  /* 0x0000000d00107304 */ /* 0x0001e20000202000 */
[----:B------:R-:W-:Y:S01]  /*31b0*/  FADD R183, R183, -R154 ;  /* 0x8000009ab7b77221 */ /* 0x000fe20000000000 */
[C---:B------:R-:W-:Y:S01]  /*31c0*/  FMUL R34, R28.reuse, R173 ;  /* 0x000000ad1c227220 */ /* 0x040fe20000400000 */
[-CC-:B------:R-:W-:Y:S01]  /*31d0*/  FFMA R173, R25, R2.reuse, R3.reuse ;  /* 0x0000000219ad7223 */ /* 0x180fe20000000003 */
[----:B------:R-:W-:Y:S01]  /*31e0*/  FMUL R15, R28, R15 ;  /* 0x0000000f1c0f7220 */ /* 0x000fe20000400000 */
[-C--:B------:R-:W-:Y:S01]  /*31f0*/  FFMA R17, R17, R2.reuse, R3 ;  /* 0x0000000211117223 */ /* 0x080fe20000000003 */
[----:B------:R-:W-:Y:S01]  /*3200*/  FADD R191, R191, -R172 ;  /* 0x800000acbfbf7221 */ /* 0x000fe20000000000 */
[----:B------:R-:W-:Y:S01]  /*3210*/  FADD R173, R32, -R173 ;  /* 0x800000ad20ad7221 */ /* 0x000fe20000000000 */
[-CC-:B------:R-:W-:Y:S01]  /*3220*/  FFMA R32, R30, R2.reuse, R3.reuse ;  /* 0x000000021e207223 */ /* 0x180fe20000000003 */
[----:B------:R-:W1:Y:S01]  /*3230*/  F2F.BF16.F32 R4, R4 ;  /* 0x0000000400047304 */ /* 0x000e620000202000 */
[-CC-:B0-----:R-:W-:Y:S01]  /*3240*/  FFMA R13, R194, R2.reuse, R3.reuse ;  /* 0x00000002c20d7223 */ /* 0x181fe20000000003 */
[----:B------:R-:W-:Y:S01]  /*3250*/  FMUL R30, R28, R173 ;  /* 0x000000ad1c1e7220 */ /* 0x000fe20000400000 */
[-C--:B------:R-:W-:Y:S01]  /*3260*/  FFMA R173, R21, R2.reuse, R3 ;  /* 0x0000000215ad7223 */ /* 0x080fe20000000003 */
[----:B------:R-:W-:Y:S01]  /*3270*/  FADD R187, R187, -R162 ;  /* 0x800000a2bbbb7221 */ /* 0x000fe20000000000 */
[----:B------:R-:W-:Y:S01]  /*3280*/  FADD R13, R12, -R13 ;  /* 0x8000000d0c0d7221 */ /* 0x000fe20000000000 */
[----:B------:R-:W-:Y:S01]  /*3290*/  FMUL R29, R28, R183 ;  /* 0x000000b71c1d7220 */ /* 0x000fe20000400000 */
[----:B------:R-:W-:Y:S01]  /*32a0*/  FADD R173, R26, -R173 ;  /* 0x800000ad1aad7221 */ /* 0x000fe20000000000 */
[-CC-:B------:R-:W-:Y:S01]  /*32b0*/  FFMA R26, R24, R2.reuse, R3.reuse ;  /* 0x00000002181a7223 */ /* 0x180fe20000000003 */
[----:B------:R-:W-:Y:S01]  /*32c0*/  F2F.BF16.F32 R5, R5 ;  /* 0x0000000500057304 */ /* 0x000fe20000202000 */
[-CC-:B------:R-:W-:Y:S01]  /*32d0*/  FFMA R197, R197, R2.reuse, R3.reuse ;  /* 0x00000002c5c57223 */ /* 0x180fe20000000003 */
[----:B------:R-:W-:Y:S01]  /*32e0*/  FMUL R24, R28, R173 ;  /* 0x000000ad1c187220 */ /* 0x000fe20000400000 */
[----:B------:R-:W-:Y:S01]  /*32f0*/  FADD R39, R39, -R26 ;  /* 0x8000001a27277221 */ /* 0x000fe20000000000 */
[-CC-:B------:R-:W-:Y:S01]  /*3300*/  FFMA R173, R19, R2.reuse, R3.reuse ;  /* 0x0000000213ad7223 */ /* 0x180fe20000000003 */
[-CC-:B------:R-:W-:Y:S01]  /*3310*/  FFMA R166, R166, R2.reuse, R3.reuse ;  /* 0x00000002a6a67223 */ /* 0x180fe20000000003 */
[-C--:B------:R-:W-:Y:S01]  /*3320*/  FFMA R158, R158, R2.reuse, R3 ;  /* 0x000000029e9e7223 */ /* 0x080fe20000000003 */
[----:B------:R-:W-:Y:S01]  /*3330*/  FMUL R19, R28, R39 ;  /* 0x000000271c137220 */ /* 0x000fe20000400000 */
[----:B------:R-:W-:Y:S01]  /*3340*/  F2F.BF16.F32 R6, R6 ;  /* 0x0000000600067304 */ /* 0x000fe20000202000 */
[----:B------:R-:W-:Y:S01]  /*3350*/  FADD R173, R22, -R173 ;  /* 0x800000ad16ad7221 */ /* 0x000fe20000000000 */
[-C--:B------:R-:W-:Y:S01]  /*3360*/  FFMA R22, R20, R2.reuse, R3 ;  /* 0x0000000214167223 */ /* 0x080fe20000000003 */
[----:B------:R-:W-:Y:S01]  /*3370*/  FADD R17, R18, -R17 ;  /* 0x8000001112117221 */ /* 0x000fe20000000000 */
[-CC-:B------:R-:W-:Y:S01]  /*3380*/  FFMA R186, R186, R2.reuse, R3.reuse ;  /* 0x00000002baba7223 */ /* 0x180fe20000000003 */
[-CC-:B------:R-:W-:Y:S01]  /*3390*/  FFMA R199, R199, R2.reuse, R3.reuse ;  /* 0x00000002c7c77223 */ /* 0x180fe20000000003 */
[-CC-:B------:R-:W-:Y:S01]  /*33a0*/  FFMA R201, R201, R2.reuse, R3.reuse ;  /* 0x00000002c9c97223 */ /* 0x180fe20000000003 */
[----:B------:R-:W-:Y:S01]  /*33b0*/  FMUL R13, R28, R13 ;  /* 0x0000000d1c0d7220 */ /* 0x000fe20000400000 */
[----:B------:R-:W0:Y:S01]  /*33c0*/  F2F.BF16.F32 R7, R7 ;  /* 0x0000000700077304 */ /* 0x000e220000202000 */
[-CC-:B------:R-:W-:Y:S01]  /*33d0*/  FFMA R175, R200, R2.reuse, R3.reuse ;  /* 0x00000002c8af7223 */ /* 0x180fe20000000003 */
[-C--:B------:R-:W-:Y:S01]  /*33e0*/  FFMA R203, R203, R2.reuse, R3 ;  /* 0x00000002cbcb7223 */ /* 0x080fe20000000003 */
[C---:B------:R-:W-:Y:S01]  /*33f0*/  FMUL R11, R28.reuse, R191 ;  /* 0x000000bf1c0b7220 */ /* 0x040fe20000400000 */
[C---:B------:R-:W-:Y:S01]  /*3400*/  FMUL R33, R28.reuse, R187 ;  /* 0x000000bb1c217220 */ /* 0x040fe20000400000 */
[----:B------:R-:W-:Y:S01]  /*3410*/  FMUL R20, R28, R173 ;  /* 0x000000ad1c147220 */ /* 0x000fe20000400000 */
[----:B------:R-:W-:Y:S01]  /*3420*/  FADD R197, R184, -R197 ;  /* 0x800000c5b8c57221 */ /* 0x000fe20000000000 */
[----:B------:R-:W-:Y:S01]  /*3430*/  FADD R177, R177, -R32 ;  /* 0x80000020b1b17221 */ /* 0x000fe20000000000 */
[----:B------:R-:W-:Y:S01]  /*3440*/  F2F.BF16.F32 R9, R9 ;  /* 0x0000000900097304 */ /* 0x000fe20000202000 */
[----:B------:R-:W-:Y:S01]  /*3450*/  FADD R35, R35, -R22 ;  /* 0x8000001623237221 */ /* 0x000fe20000000000 */
[----:B------:R-:W-:Y:S01]  /*3460*/  FMUL R17, R28, R17 ;  /* 0x000000111c117220 */ /* 0x000fe20000400000 */
[----:B------:R-:W-:Y:S01]  /*3470*/  FADD R189, R189, -R166 ;  /* 0x800000a6bdbd7221 */ /* 0x000fe20000000000 */
[----:B------:R-:W-:Y:S01]  /*3480*/  FADD R185, R185, -R158 ;  /* 0x8000009eb9b97221 */ /* 0x000fe20000000000 */
[----:B------:R-:W-:Y:S01]  /*3490*/  FADD R179, R179, -R36 ;  /* 0x80000024b3b37221 */ /* 0x000fe20000000000 */
[----:B------:R-:W-:Y:S01]  /*34a0*/  FADD R23, R23, -R186 ;  /* 0x800000ba17177221 */ /* 0x000fe20000000000 */
[----:B------:R-:W-:Y:S01]  /*34b0*/  FADD R199, R188, -R199 ;  /* 0x800000c7bcc77221 */ /* 0x000fe20000000000 */
[----:B------:R-:W-:Y:S01]  /*34c0*/  F2F.BF16.F32 R8, R8 ;  /* 0x0000000800087304 */ /* 0x000fe20000202000 */
[----:B------:R-:W-:Y:S01]  /*34d0*/  FADD R201, R192, -R201 ;  /* 0x800000c9c0c97221 */ /* 0x000fe20000000000 */
[----:B------:R-:W-:Y:S01]  /*34e0*/  FADD R175, R196, -R175 ;  /* 0x800000afc4af7221 */ /* 0x000fe20000000000 */
[----:B------:R-:W-:Y:S01]  /*34f0*/  FADD R203, R198, -R203 ;  /* 0x800000cbc6cb7221 */ /* 0x000fe20000000000 */
[----:B------:R-:W-:Y:S01]  /*3500*/  FMUL R197, R28, R197 ;  /* 0x000000c51cc57220 */ /* 0x000fe20000400000 */
[----:B-1----:R-:W-:Y:S01]  /*3510*/  SHF.L.U32 R4, R4, 0x10, RZ ;  /* 0x0000001004047819 */ /* 0x002fe200000006ff */
[C---:B------:R-:W-:Y:S01]  /*3520*/  FMUL R21, R28.reuse, R177 ;  /* 0x000000b11c157220 */ /* 0x040fe20000400000 */
[C---:B------:R-:W-:Y:S01]  /*3530*/  FMUL R35, R28.reuse, R35 ;  /* 0x000000231c237220 */ /* 0x040fe20000400000 */
[----:B------:R1:W-:Y:S01]  /*3540*/  F2F.BF16.F32 R39, R15 ;  /* 0x0000000f00277304 */ /* 0x0003e20000202000 */
[C---:B------:R-:W-:Y:S01]  /*3550*/  FMUL R37, R28.reuse, R189 ;  /* 0x000000bd1c257220 */ /* 0x040fe20000400000 */
[C---:B------:R-:W-:Y:S01]  /*3560*/  FMUL R31, R28.reuse, R185 ;  /* 0x000000b91c1f7220 */ /* 0x040fe20000400000 */
[C---:B------:R-:W-:Y:S01]  /*3570*/  FMUL R25, R28.reuse, R179 ;  /* 0x000000b31c197220 */ /* 0x040fe20000400000 */
[C---:B------:R-:W-:Y:S01]  /*3580*/  FMUL R27, R28.reuse, R27 ;  /* 0x0000001b1c1b7220 */ /* 0x040fe20000400000 */
[C---:B------:R-:W-:Y:S01]  /*3590*/  FMUL R23, R28.reuse, R23 ;  /* 0x000000171c177220 */ /* 0x040fe20000400000 */
[C---:B------:R-:W-:Y:S01]  /*35a0*/  FMUL R199, R28.reuse, R199 ;  /* 0x000000c71cc77220 */ /* 0x040fe20000400000 */
[----:B------:R-:W-:Y:S01]  /*35b0*/  FMUL R201, R28, R201 ;  /* 0x000000c91cc97220 */ /* 0x000fe20000400000 */
[----:B------:R-:W-:Y:S01]  /*35c0*/  F2F.BF16.F32 R152, R152 ;  /* 0x0000009800987304 */ /* 0x000fe20000202000 */
[-CC-:B-1----:R-:W-:Y:S01]  /*35d0*/  FFMA R15, R206, R2.reuse, R3.reuse ;  /* 0x00000002ce0f7223 */ /* 0x182fe20000000003 */
[----:B------:R-:W-:Y:S01]  /*35e0*/  FFMA R3, R205, R2, R3 ;  /* 0x00000002cd037223 */ /* 0x000fe20000000003 */
[C---:B------:R-:W-:Y:S01]  /*35f0*/  FMUL R175, R28.reuse, R175 ;  /* 0x000000af1caf7220 */ /* 0x040fe20000400000 */
[----:B------:R-:W-:Y:S01]  /*3600*/  FMUL R203, R28, R203 ;  /* 0x000000cb1ccb7220 */ /* 0x000fe20000400000 */
[----:B------:R-:W-:Y:S01]  /*3610*/  FADD R15, R202, -R15 ;  /* 0x8000000fca0f7221 */ /* 0x000fe20000000000 */
[----:B0-----:R-:W-:-:S02]  /*3620*/  SHF.L.U32 R12, R7, 0x10, RZ ;  /* 0x00000010070c7819 */ /* 0x001fc400000006ff */
[----:B------:R-:W0:Y:S08]  /*3630*/  F2F.BF16.F32 R34, R34 ;  /* 0x0000002200227304 */ /* 0x000e300000202000 */
[----:B------:R-:W1:Y:S01]  /*3640*/  F2F.BF16.F32 R10, R10 ;  /* 0x0000000a000a7304 */ /* 0x000e620000202000 */
[----:B0-----:R-:W-:-:S07]  /*3650*/  SHF.L.U32 R34, R34, 0x10, RZ ;  /* 0x0000001022227819 */ /* 0x001fce00000006ff */
[----:B------:R-:W-:Y:S01]  /*3660*/  F2F.BF16.F32 R29, R29 ;  /* 0x0000001d001d7304 */ /* 0x000fe20000202000 */
[----:B-1----:R-:W-:-:S07]  /*3670*/  SHF.L.U32 R10, R10, 0x10, RZ ;  /* 0x000000100a0a7819 */ /* 0x002fce00000006ff */
[----:B------:R0:W-:Y:S08]  /*3680*/  F2F.BF16.F32 R173, R13 ;  /* 0x0000000d00ad7304 */ /* 0x0001f00000202000 */
[----:B------:R-:W1:Y:S01]  /*3690*/  F2F.BF16.F32 R11, R11 ;  /* 0x0000000b000b7304 */ /* 0x000e620000202000 */
[----:B0-----:R-:W-:Y:S01]  /*36a0*/  FADD R13, R204, -R3 ;  /* 0x80000003cc0d7221 */ /* 0x001fe20000000000 */
[----:B------:R-:W-:-:S04]  /*36b0*/  IMAD.WIDE.U32 R2, R0, 0x10000, RZ ;  /* 0x0001000000027825 */ /* 0x000fc800078e00ff */
[C---:B------:R-:W-:Y:S02]  /*36c0*/  FMUL R0, R28.reuse, R15 ;  /* 0x0000000f1c007220 */ /* 0x040fe40000400000 */
[----:B------:R-:W0:Y:S01]  /*36d0*/  LDC.64 R14, c[0x0][0x3e8] ;  /* 0x0000fa00ff0e7b82 */ /* 0x000e220000000a00 */
[----:B------:R-:W-:Y:S01]  /*36e0*/  FMUL R28, R28, R13 ;  /* 0x0000000d1c1c7220 */ /* 0x000fe20000400000 */
[----:B------:R-:W-:Y:S01]  /*36f0*/  LOP3.LUT R3, R4, R3, R5, 0xfe, !PT ;  /* 0x0000000304037212 */ /* 0x000fe200078efe05 */
[----:B------:R-:W2:Y:S01]  /*3700*/  F2F.BF16.F32 R33, R33 ;  /* 0x0000002100217304 */ /* 0x000ea20000202000 */
[----:B------:R-:W-:Y:S01]  /*3710*/  IMAD.WIDE.U32 R4, R6, 0x10000, RZ ;  /* 0x0001000006047825 */ /* 0x000fe200078e00ff */
[----:B------:R-:W-:-:S03]  /*3720*/  LOP3.LUT R2, R2, R9, RZ, 0xfc, !PT ;  /* 0x0000000902027212 */ /* 0x000fc600078efcff */
[----:B------:R-:W-:Y:S01]  /*3730*/  IMAD.WIDE.U32 R6, R8, 0x10000, RZ ;  /* 0x0001000008067825 */ /* 0x000fe200078e00ff */
[----:B------:R-:W-:Y:S02]  /*3740*/  LOP3.LUT R5, R12, R5, R171, 0xfe, !PT ;  /* 0x000000050c057212 */ /* 0x000fe400078efeab */
[----:B------:R-:W3:Y:S01]  /*3750*/  F2F.BF16.F32 R30, R30 ;  /* 0x0000001e001e7304 */ /* 0x000ee20000202000 */
[----:B------:R-:W-:Y:S01]  /*3760*/  IMAD.WIDE.U32 R8, R152, 0x10000, RZ ;  /* 0x0001000098087825 */ /* 0x000fe200078e00ff */
[----:B-1----:R-:W-:-:S04]  /*3770*/  LOP3.LUT R4, R4, R11, RZ, 0xfc, !PT ;  /* 0x0000000b04047212 */ /* 0x002fc800078efcff */
[----:B------:R-:W-:Y:S02]  /*3780*/  LOP3.LUT R9, R34, R9, R29, 0xfe, !PT ;  /* 0x0000000922097212 */ /* 0x000fe400078efe1d */
[----:B------:R-:W1:Y:S01]  /*3790*/  F2F.BF16.F32 R20, R20 ;  /* 0x0000001400147304 */ /* 0x000e620000202000 */
[----:B--2---:R-:W-:Y:S01]  /*37a0*/  LOP3.LUT R7, R10, R7, R33, 0xfe, !PT ;  /* 0x000000070a077212 */ /* 0x004fe200078efe21 */
[----:B0-----:R-:W-:-:S06]  /*37b0*/  IMAD.WIDE.U32 R32, R159, 0x8, R14 ;  /* 0x000000089f207825 */ /* 0x001fcc00078e000e */
[----:B------:R-:W0:Y:S01]  /*37c0*/  F2F.BF16.F32 R24, R24 ;  /* 0x0000001800187304 */ /* 0x000e220000202000 */
[----:B---3--:R-:W-:-:S04]  /*37d0*/  IMAD.WIDE.U32 R10, R30, 0x10000, RZ ;  /* 0x000100001e0a7825 */ /* 0x008fc800078e00ff */
[----:B-1----:R-:W-:-:S03]  /*37e0*/  IMAD.WIDE.U32 R12, R20, 0x10000, RZ ;  /* 0x00010000140c7825 */ /* 0x002fc600078e00ff */
[----:B------:R-:W1:Y:S01]  /*37f0*/  F2F.BF16.F32 R17, R17 ;  /* 0x0000001100117304 */ /* 0x000e620000202000 */
[----:B0-----:R-:W-:-:S07]  /*3800*/  SHF.L.U32 R24, R24, 0x10, RZ ;  /* 0x0000001018187819 */ /* 0x001fce00000006ff */
[----:B------:R-:W0:Y:S01]  /*3810*/  F2F.BF16.F32 R197, R197 ;  /* 0x000000c500c57304 */ /* 0x000e220000202000 */
[----:B-1----:R-:W-:-:S07]  /*3820*/  SHF.L.U32 R20, R17, 0x10, RZ ;  /* 0x0000001011147819 */ /* 0x002fce00000006ff */
[----:B------:R-:W1:Y:S01]  /*3830*/  F2F.BF16.F32 R21, R21 ;  /* 0x0000001500157304 */ /* 0x000e620000202000 */
[----:B------:R-:W-:Y:S01]  /*3840*/  IMAD.WIDE.U32 R16, R16, 0x10000, RZ ;  /* 0x0001000010107825 */ /* 0x000fe200078e00ff */
[----:B0-----:R-:W-:-:S06]  /*3850*/  SHF.L.U32 R197, R197, 0x10, RZ ;  /* 0x00000010c5c57819 */ /* 0x001fcc00000006ff */
[----:B------:R-:W0:Y:S01]  /*3860*/  F2F.BF16.F32 R35, R35 ;  /* 0x0000002300237304 */ /* 0x000e220000202000 */
[----:B-1----:R-:W-:-:S07]  /*3870*/  LOP3.LUT R11, R24, R11, R21, 0xfe, !PT ;  /* 0x0000000b180b7212 */ /* 0x002fce00078efe15 */
[----:B------:R-:W1:Y:S01]  /*3880*/  F2F.BF16.F32 R203, R203 ;  /* 0x000000cb00cb7304 */ /* 0x000e620000202000 */
[----:B0-----:R-:W-:-:S07]  /*3890*/  LOP3.LUT R13, R20, R13, R35, 0xfe, !PT ;  /* 0x0000000d140d7212 */ /* 0x001fce00078efe23 */
[----:B------:R-:W0:Y:S01]  /*38a0*/  F2F.BF16.F32 R28, R28 ;  /* 0x0000001c001c7304 */ /* 0x000e220000202000 */
[----:B------:R-:W-:-:S04]  /*38b0*/  IMAD.WIDE.U32 R34, R153, 0x8, R14 ;  /* 0x0000000899227825 */ /* 0x000fc800078e000e */
[----:B-1----:R-:W-:-:S03]  /*38c0*/  IMAD.WIDE.U32 R20, R203, 0x10000, RZ ;  /* 0x00010000cb147825 */ /* 0x002fc600078e00ff */
[----:B------:R-:W1:Y:S01]  /*38d0*/  F2F.BF16.F32 R23, R23 ;  /* 0x0000001700177304 */ /* 0x000e620000202000 */
[----:B0-----:R-:W-:-:S07]  /*38e0*/  SHF.L.U32 R28, R28, 0x10, RZ ;  /* 0x000000101c1c7819 */ /* 0x001fce00000006ff */
[----:B------:R-:W0:Y:S01]  /*38f0*/  F2F.BF16.F32 R25, R25 ;  /* 0x0000001900197304 */ /* 0x000e220000202000 */
[----:B-1----:R-:W-:-:S07]  /*3900*/  LOP3.LUT R17, R197, R17, R23, 0xfe, !PT ;  /* 0x00000011c5117212 */ /* 0x002fce00078efe17 */
[----:B------:R-:W1:Y:S01]  /*3910*/  F2F.BF16.F32 R19, R19 ;  /* 0x0000001300137304 */ /* 0x000e620000202000 */
[----:B------:R-:W-:-:S05]  /*3920*/  IMAD.WIDE.U32 R22, R169, 0x8, R14 ;  /* 0x00000008a9167825 */ /* 0x000fca00078e000e */
[----:B------:R2:W-:Y:S01]  /*3930*/  STG.E.64 desc[UR4][R22.64], R2 ;  /* 0x0000000216007986 */ /* 0x0005e2000c101b04 */
[----:B0-----:R-:W-:Y:S01]  /*3940*/  LOP3.LUT R10, R10, R25, RZ, 0xfc, !PT ;  /* 0x000000190a0a7212 */ /* 0x001fe200078efcff */
[----:B------:R-:W0:Y:S01]  /*3950*/  F2F.BF16.F32 R27, R27 ;  /* 0x0000001b001b7304 */ /* 0x000e220000202000 */
[----:B------:R-:W-:-:S05]  /*3960*/  IMAD.WIDE.U32 R24, R167, 0x8, R14 ;  /* 0x00000008a7187825 */ /* 0x000fca00078e000e */
[----:B------:R2:W-:Y:S01]  /*3970*/  STG.E.64 desc[UR4][R24.64], R4 ;  /* 0x0000000418007986 */ /* 0x0005e2000c101b04 */
[----:B-1----:R-:W-:Y:S01]  /*3980*/  LOP3.LUT R12, R12, R19, RZ, 0xfc, !PT ;  /* 0x000000130c0c7212 */ /* 0x002fe200078efcff */
[----:B------:R-:W1:Y:S01]  /*3990*/  F2F.BF16.F32 R37, R37 ;  /* 0x0000002500257304 */ /* 0x000e620000202000 */
[----:B0-----:R-:W-:-:S07]  /*39a0*/  LOP3.LUT R16, R16, R27, RZ, 0xfc, !PT ;  /* 0x0000001b10107212 */ /* 0x001fce00078efcff */
[----:B------:R-:W0:Y:S01]  /*39b0*/  F2F.BF16.F32 R18, R199 ;  /* 0x000000c700127304 */ /* 0x000e220000202000 */
[----:B------:R-:W-:Y:S01]  /*39c0*/  IMAD.WIDE.U32 R26, R165, 0x8, R14 ;  /* 0x00000008a51a7825 */ /* 0x000fe200078e000e */
[----:B-1----:R-:W-:-:S06]  /*39d0*/  LOP3.LUT R6, R6, R37, RZ, 0xfc, !PT ;  /* 0x0000002506067212 */ /* 0x002fcc00078efcff */
[----:B------:R-:W1:Y:S01]  /*39e0*/  F2F.BF16.F32 R29, R0 ;  /* 0x00000000001d7304 */ /* 0x000e620000202000 */
[----:B------:R-:W-:Y:S01]  /*39f0*/  IMAD.WIDE.U32 R36, R155, 0x8, R14 ;  /* 0x000000089b247825 */ /* 0x000fe200078e000e */
[----:B------:R2:W-:Y:S03]  /*3a00*/  STG.E.64 desc[UR4][R26.64], R6 ;  /* 0x000000061a007986 */ /* 0x0005e6000c101b04 */
[----:B0-----:R-:W-:-:S03]  /*3a10*/  IMAD.WIDE.U32 R18, R18, 0x10000, RZ ;  /* 0x0001000012127825 */ /* 0x001fc600078e00ff */
[----:B------:R-:W0:Y:S01]  /*3a20*/  F2F.BF16.F32 R31, R31 ;  /* 0x0000001f001f7304 */ /* 0x000e220000202000 */
[----:B------:R-:W-:Y:S02]  /*3a30*/  LOP3.LUT R18, R18, R39, RZ, 0xfc, !PT ;  /* 0x0000002712127212 */ /* 0x000fe400078efcff */
[----:B-1----:R-:W-:-:S05]  /*3a40*/  LOP3.LUT R21, R28, R21, R29, 0xfe, !PT ;  /* 0x000000151c157212 */ /* 0x002fca00078efe1d */
[----:B------:R-:W1:Y:S01]  /*3a50*/  F2F.BF16.F32 R201, R201 ;  /* 0x000000c900c97304 */ /* 0x000e620000202000 */
[----:B------:R-:W-:Y:S01]  /*3a60*/  IMAD.WIDE.U32 R28, R163, 0x8, R14 ;  /* 0x00000008a31c7825 */ /* 0x000fe200078e000e */
[----:B0-----:R-:W-:-:S06]  /*3a70*/  LOP3.LUT R8, R8, R31, RZ, 0xfc, !PT ;  /* 0x0000001f08087212 */ /* 0x001fcc00078efcff */
[----:B------:R-:W0:Y:S01]  /*3a80*/  F2F.BF16.F32 R175, R175 ;  /* 0x000000af00af7304 */ /* 0x000e220000202000 */
[--C-:B------:R-:W-:Y:S01]  /*3a90*/  IMAD.WIDE.U32 R30, R161, 0x8, R14.reuse ;  /* 0x00000008a11e7825 */ /* 0x100fe200078e000e */
[----:B------:R2:W-:Y:S03]  /*3aa0*/  STG.E.64 desc[UR4][R28.64], R8 ;  /* 0x000000081c007986 */ /* 0x0005e6000c101b04 */
[----:B------:R-:W-:Y:S01]  /*3ab0*/  IMAD.WIDE.U32 R14, R157, 0x8, R14 ;  /* 0x000000089d0e7825 */ /* 0x000fe200078e000e */
[----:B-1----:R-:W-:Y:S01]  /*3ac0*/  SHF.L.U32 R201, R201, 0x10, RZ ;  /* 0x00000010c9c97819 */ /* 0x002fe200000006ff */
[----:B------:R2:W-:Y:S03]  /*3ad0*/  STG.E.64 desc[UR4][R30.64], R10 ;  /* 0x0000000a1e007986 */ /* 0x0005e6000c101b04 */
[----:B------:R-:W-:Y:S01]  /*3ae0*/  LOP3.LUT R19, R201, R19, R173, 0xfe, !PT ;  /* 0x00000013c9137212 */ /* 0x000fe200078efead */
[----:B------:R2:W-:Y:S01]  /*3af0*/  STG.E.64 desc[UR4][R32.64], R12 ;  /* 0x0000000c20007986 */ /* 0x0005e2000c101b04 */
[----:B0-----:R-:W-:-:S03]  /*3b00*/  LOP3.LUT R20, R20, R175, RZ, 0xfc, !PT ;  /* 0x000000af14147212 */ /* 0x001fc600078efcff */
[----:B------:R2:W-:Y:S04]  /*3b10*/  STG.E.64 desc[UR4][R34.64], R16 ;  /* 0x0000001022007986 */ /* 0x0005e8000c101b04 */
[----:B------:R2:W-:Y:S04]  /*3b20*/  STG.E.64 desc[UR4][R36.64], R18 ;  /* 0x0000001224007986 */ /* 0x0005e8000c101b04 */
[----:B------:R2:W-:Y:S01]  /*3b30*/  STG.E.64 desc[UR4][R14.64], R20 ;  /* 0x000000140e007986 */ /* 0x0005e2000c101b04 */
[----:B------:R-:W-:Y:S05]  /*3b40*/  @!P1 BRA `(.L_x_3209) ;  /* 0xffffffd000249947 */ /* 0x000fea000383ffff */
[----:B--2---:R-:W-:Y:S02]  /*3b50*/  MOV R32, R65 ;  /* 0x0000004100207202 */ /* 0x004fe40000000f00 */
        /* <DEDUP_REMOVED lines=71> */
.L_x_3202:
        /* <DEDUP_REMOVED lines=49> */
.L_x_3210:
        /* <DEDUP_REMOVED lines=10> */
.L_x_4897:


//--------------------- .text._ZN18transformer_engine13normalization28ln_bwd_finalize_tuned_kernelINS0_22Kernel_traits_finalizeILj18432E6__halffS3_fjLj1024ELj4ENS0_18Kernel_traits_baseILj18432ES3_fS3_fjLj1024EEEEEEEvNS0_20BackwardKernelParamsE --------------------------
	.section	.text._ZN18transformer_engine13normalization28ln_bwd_finalize_tuned_kernelINS0_22Kernel_traits_finalizeILj18432E6__halffS3_fjLj1024ELj4ENS0_18Kernel_traits_baseILj18432ES3_fS3_fjLj1024EEEEEEEvNS0_20BackwardKernelParamsE,"ax",@progbits
	.align	128
        .global         _ZN18transformer_engine13normalization28ln_bwd_finalize_tuned_kernelINS0_22Kernel_traits_finalizeILj18432E6__halffS3_fjLj1024ELj4ENS0_18Kernel_traits_baseILj18432ES3_fS3_fjLj1024EEEEEEEvNS0_20BackwardKernelParamsE
        .type           _ZN18transformer_engine13normalization28ln_bwd_finalize_tuned_kernelINS0_22Kernel_traits_finalizeILj18432E6__halffS3_fjLj1024ELj4ENS0_18Kernel_traits_baseILj18432ES3_fS3_fjLj1024EEEEEEEvNS0_20BackwardKernelParamsE,@function
        .size           _ZN18transformer_engine13normalization28ln_bwd_finalize_tuned_kernelINS0_22Kernel_traits_finalizeILj18432E6__halffS3_fjLj1024ELj4ENS0_18Kernel_traits_baseILj18432ES3_fS3_fjLj1024EEEEEEEvNS0_20BackwardKernelParamsE,(.L_x_4898 - _ZN18transformer_engine13normalization28ln_bwd_finalize_tuned_kernelINS0_22Kernel_traits_finalizeILj18432E6__halffS3_fjLj1024ELj4ENS0_18Kernel_traits_baseILj18432ES3_fS3_fjLj1024EEEEEEEvNS0_20BackwardKernelParamsE)
        .other          _ZN18transformer_engine13normalization28ln_bwd_finalize_tuned_kernelINS0_22Kernel_traits_finalizeILj18432E6__halffS3_fjLj1024ELj4ENS0_18Kernel_traits_baseILj18432ES3_fS3_fjLj1024EEEEEEEvNS0_20BackwardKernelParamsE,@"STO_CUDA_ENTRY STV_DEFAULT"
_ZN18transformer_engine13normalization28ln_bwd_finalize_tuned_kernelINS0_22Kernel_traits_finalizeILj18432E6__halffS3_fjLj1024ELj4ENS0_18Kernel_traits_baseILj18432ES3_fS3_fjLj1024EEEEEEEvNS0_20BackwardKernelParamsE:
.text._ZN18transformer_engine13normalization28ln_bwd_finalize_tuned_kernelINS0_22Kernel_traits_finalizeILj18432E6__halffS3_fjLj1024ELj4ENS0_18Kernel_traits_baseILj18432ES3_fS3_fjLj1024EEEEEEEvNS0_20BackwardKernelParamsE:
        /* <DEDUP_REMOVED lines=35> */
.L_x_3215:
        /* <DEDUP_REMOVED lines=118> */
.L_x_3214:
[----:B------:R-:W-:Y:S05]  /*0990*/  BSYNC.RECONVERGENT B1 ;  /* 0x0000000000017941 */ /* 0x000fea0003800200 */
.L_x_3213:
        /* <DEDUP_REMOVED lines=65> */
.L_x_3217:
[----:B------:R-:W-:Y:S05]  /*0db0*/  BSYNC.RECONVERGENT B1 ;  /* 0x0000000000017941 */ /* 0x000fea0003800200 */
.L_x_3216:
        /* <DEDUP_REMOVED lines=37> */
.L_x_3219:
[----:B------:R-:W-:Y:S05]  /*1010*/  BSYNC.RECONVERGENT B1 ;  /* 0x0000000000017941 */ /* 0x000fea0003800200 */
.L_x_3218:
[----:B------:R-:W-:Y:S05]  /*1020*/  @!P1 BRA `(.L_x_3212) ;  /* 0x00000000003c9947 */ /* 0x000fea0003800000 */
[----:B------:R-:W0:Y:S01]  /*1030*/  LDC.64 R6, c[0x0][0x3d8] ;  /* 0x0000f600ff067b82 */ /* 0x000e220000000a00 */
[----:B------:R-:W-:Y:S01]  /*1040*/  IMAD R2, R15, 0x4800, R11 ;  /* 0x000048000f027824 */ /* 0x000fe200078e020b */
[----:B------:R-:W-:-:S04]  /*1050*/  IADD3 R24, PT, PT, -R24, RZ, RZ ;  /* 0x000000ff18187210 */ /* 0x000fc80007ffe1ff */
[----:B------:R-:W-:Y:S02]  /*1060*/  IADD3 R11, PT, PT, R13, R2, RZ ;  /* 0x000000020d0b7210 */ /* 0x000fe40007ffe0ff */
[----:B------:R-:W1:Y:S05]  /*1070*/  LDC.64 R8, c[0x0][0x3e0] ;  /* 0x0000f800ff087b82 */ /* 0x000e6a0000000a00 */
.L_x_3220:
        /* <DEDUP_REMOVED lines=10> */
.L_x_3212:
[----:B------:R-:W-:Y:S05]  /*1120*/  BSYNC.RECONVERGENT B0 ;  /* 0x0000000000007941 */ /* 0x000fea0003800200 */
.L_x_3211:
        /* <DEDUP_REMOVED lines=55> */
.L_x_3221:
        /* <DEDUP_REMOVED lines=14> */
.L_x_4898:


//--------------------- .text._ZN18transformer_engine13normalization19ln_bwd_tuned_kernelINS0_13Kernel_traitsI6__halffS3_fjLj18432ELj4ELj1ELj4ELj16ENS0_18Kernel_traits_baseILj18432ES3_fS3_fjLj128EEEEEEEvNS0_20BackwardKernelParamsE --------------------------
	.section	.text._ZN18transformer_engine13normalization19ln_bwd_tuned_kernelINS0_13Kernel_traitsI6__halffS3_fjLj18432ELj4ELj1ELj4ELj16ENS0_18Kernel_traits_baseILj18432ES3_fS3_fjLj128EEEEEEEvNS0_20BackwardKernelParamsE,"ax",@progbits
	.align	128
        .global         _ZN18transformer_engine13normalization19ln_bwd_tuned_kernelINS0_13Kernel_traitsI6__halffS3_fjLj18432ELj4ELj1ELj4ELj16ENS0_18Kernel_traits_baseILj18432ES3_fS3_fjLj128EEEEEEEvNS0_20BackwardKernelParamsE
        .type           _ZN18transformer_engine13normalization19ln_bwd_tuned_kernelINS0_13Kernel_traitsI6__halffS3_fjLj18432ELj4ELj1ELj4ELj16ENS0_18Kernel_traits_baseILj18432ES3_fS3_fjLj128EEEEEEEvNS0_20BackwardKernelParamsE,@function
        .size           _ZN18transformer_engine13normalization19ln_bwd_tuned_kernelINS0_13Kernel_traitsI6__halffS3_fjLj18432ELj4ELj1ELj4ELj16ENS0_18Kernel_traits_baseILj18432ES3_fS3_fjLj128EEEEEEEvNS0_20BackwardKernelParamsE,(.L_x_4899 - _ZN18transformer_engine13normalization19ln_bwd_tuned_kernelINS0_13Kernel_traitsI6__halffS3_fjLj18432ELj4ELj1ELj4ELj16ENS0_18Kernel_traits_baseILj18432ES3_fS3_fjLj128EEEEEEEvNS0_20BackwardKernelParamsE)
        .other          _ZN18transformer_engine13normalization19ln_bwd_tuned_kernelINS0_13Kernel_traitsI6__halffS3_fjLj18432ELj4ELj1ELj4ELj16ENS0_18Kernel_traits_baseILj18432ES3_fS3_fjLj128EEEEEEEvNS0_20BackwardKernelParamsE,@"STO_CUDA_ENTRY STV_DEFAULT"
_ZN18transformer_engine13normalization19ln_bwd_tuned_kernelINS0_13Kernel_traitsI6__halffS3_fjLj18432ELj4ELj1ELj4ELj16ENS0_18Kernel_traits_baseILj18432ES3_fS3_fjLj128EEEEEEEvNS0_20BackwardKernelParamsE:
.text._ZN18transformer_engine13normalization19ln_bwd_tuned_kernelINS0_13Kernel_traitsI6__halffS3_fjLj18432ELj4ELj1ELj4ELj16ENS0_18Kernel_traits_baseILj18432ES3_fS3_fjLj128EEEEEEEvNS0_20BackwardKernelParamsE:
        /* <DEDUP_REMOVED lines=91> */
[----:B--2---:R-:W-:Y:S01]  /*05b0*/  HADD2.F32 R110, -RZ, R4.H0_H0 ;  /* 0x20000004ff6e7230 */ /* 0x004fe20000004100 */
[----:B------:R-:W-:Y:S01]  /*05c0*/  SHF.R.U64 R128, R4, 0x10, R5 ;  /* 0x0000001004807819 */ /* 0x000fe20000001205 */
[----:B------:R-:W-:-:S02]  /*05d0*/  HADD2.F32 R16, -RZ, R5.H0_H0 ;  /* 0x20000005ff107230 */ /* 0x000fc40000004100 */
[----:B---3--:R-:W-:Y:S01]  /*05e0*/  HADD2.F32 R112, -RZ, R6.H0_H0 ;  /* 0x20000006ff707230 */ /* 0x008fe20000004100 */
[----:B------:R-:W-:Y:S01]  /*05f0*/  SHF.R.U64 R130, R6, 0x10, R7 ;  /* 0x0000001006827819 */ /* 0x000fe20000001207 */
[----:B------:R-:W-:Y:S02]  /*0600*/  HADD2.F32 R14, -RZ, R7.H0_H0 ;  /* 0x20000007ff0e7230 */ /* 0x000fe40000004100 */
[----:B----4-:R-:W-:Y:S01]  /*0610*/  HADD2.F32 R116, -RZ, R8.H0_H0 ;  /* 0x20000008ff747230 */ /* 0x010fe20000004100 */
[----:B------:R-:W-:Y:S01]  /*0620*/  SHF.R.U64 R154, R8, 0x10, R9 ;  /* 0x00000010089a7819 */ /* 0x000fe20000001209 */
[----:B------:R-:W-:Y:S01]  /*0630*/  HADD2.F32 R10, -RZ, R9.H0_H0 ;  /* 0x20000009ff0a7230 */ /* 0x000fe20000004100 */
[----:B------:R-:W-:Y:S01]  /*0640*/  SHF.R.U32.HI R5, RZ, 0x10, R5 ;  /* 0x00000010ff057819 */ /* 0x000fe20000011605 */
[----:B-----5:R-:W-:Y:S01]  /*0650*/  HADD2.F32 R114, -RZ, R132.H0_H0 ;  /* 0x20000084ff727230 */ /* 0x020fe20000004100 */
[----:B------:R-:W-:Y:S01]  /*0660*/  SHF.R.U32.HI R7, RZ, 0x10, R7 ;  /* 0x00000010ff077819 */ /* 0x000fe20000011607 */
[----:B------:R-:W-:Y:S01]  /*0670*/  HADD2.F32 R12, -RZ, R133.H0_H0 ;  /* 0x20000085ff0c7230 */ /* 0x000fe20000004100 */
[--C-:B------:R-:W-:Y:S01]  /*0680*/  SHF.R.U64 R132, R132, 0x10, R133.reuse ;  /* 0x0000001084847819 */ /* 0x100fe20000001285 */
[----:B------:R-:W-:Y:S01]  /*0690*/  HADD2.F32 R118, -RZ, R156.H0_H0 ;  /* 0x2000009cff767230 */ /* 0x000fe20000004100 */
[----:B0-----:R-:W-:Y:S01]  /*06a0*/  SHF.R.U32.HI R3, RZ, 0x10, R133 ;  /* 0x00000010ff037819 */ /* 0x001fe20000011685 */
        /* <DEDUP_REMOVED lines=17> */
[----:B------:R-:W-:-:S02]  /*07c0*/  SHF.R.U32.HI R17, RZ, 0x10, R163 ;  /* 0x00000010ff117819 */ /* 0x000fc400000116a3 */
        /* <DEDUP_REMOVED lines=65> */
.L_x_3229:
        /* <DEDUP_REMOVED lines=59> */
[----:B---3--:R-:W-:Y:S01]  /*0f90*/  SHF.R.U64 R202, R134, 0x10, R135 ;  /* 0x0000001086ca7819 */ /* 0x008fe20000001287 */
[----:B------:R-:W-:-:S02]  /*0fa0*/  HADD2.F32 R56, -RZ, R134.H0_H0 ;  /* 0x20000086ff387230 */ /* 0x000fc40000004100 */
[C---:B----4-:R-:W-:Y:S02]  /*0fb0*/  FADD R239, -R170.reuse, R64 ;  /* 0x00000040aaef7221 */ /* 0x050fe40000000100 */
[----:B------:R-:W-:Y:S02]  /*0fc0*/  HADD2.F32 R202, -RZ, R202.H0_H0 ;  /* 0x200000caffca7230 */ /* 0x000fe40000004100 */
[C---:B-----5:R-:W-:Y:S01]  /*0fd0*/  FADD R251, -R170.reuse, R70 ;  /* 0x00000046aafb7221 */ /* 0x060fe20000000100 */
[C---:B------:R-:W-:Y:S01]  /*0fe0*/  FADD R70, -R170.reuse, R71 ;  /* 0x00000047aa467221 */ /* 0x040fe20000000100 */
[----:B------:R-:W-:Y:S01]  /*0ff0*/  FADD R197, -R170, R57 ;  /* 0x00000039aac57221 */ /* 0x000fe20000000100 */
[----:B------:R-:W-:Y:S01]  /*1000*/  FMUL R64, R150, R191 ;  /* 0x000000bf96407220 */ /* 0x000fe20000400000 */
[----:B------:R-:W-:Y:S01]  /*1010*/  FMUL R191, R126, R56 ;  /* 0x000000387ebf7220 */ /* 0x000fe20000400000 */
[----:B------:R-:W-:Y:S01]  /*1020*/  FADD R195, -R170, R58 ;  /* 0x0000003aaac37221 */ /* 0x000fe20000000100 */
[----:B------:R-:W-:Y:S01]  /*1030*/  SHF.R.U32.HI R200, RZ, 0x10, R135 ;  /* 0x00000010ffc87819 */ /* 0x000fe20000011687 */
[----:B------:R-:W-:-:S02]  /*1040*/  HADD2.F32 R58, -RZ, R135.H0_H0 ;  /* 0x20000087ff3a7230 */ /* 0x000fc40000004100 */
[----:B------:R-:W-:Y:S01]  /*1050*/  FMUL R197, R150, R197 ;  /* 0x000000c596c57220 */ /* 0x000fe20000400000 */
[C---:B------:R-:W-:Y:S01]  /*1060*/  FADD R241, -R170.reuse, R65 ;  /* 0x00000041aaf17221 */ /* 0x040fe20000000100 */
[----:B------:R-:W-:Y:S02]  /*1070*/  HADD2.F32 R200, -RZ, R200.H0_H0 ;  /* 0x200000c8ffc87230 */ /* 0x000fe40000004100 */
[----:B------:R-:W-:Y:S01]  /*1080*/  FADD R193, -R170, R59 ;  /* 0x0000003baac17221 */ /* 0x000fe20000000100 */
[----:B------:R-:W-:Y:S01]  /*1090*/  FMUL R195, R150, R195 ;  /* 0x000000c396c37220 */ /* 0x000fe20000400000 */
[----:B------:R-:W-:Y:S01]  /*10a0*/  HADD2.F32 R213, -RZ, R148.H0_H0 ;  /* 0x20000094ffd57230 */ /* 0x000fe20000004100 */
[----:B------:R-:W-:Y:S01]  /*10b0*/  SHF.R.U64 R216, R148, 0x10, R149 ;  /* 0x0000001094d87819 */ /* 0x000fe20000001295 */
[----:B------:R-:W-:Y:S01]  /*10c0*/  FMUL R148, R127, R58 ;  /* 0x0000003a7f947220 */ /* 0x000fe20000400000 */
[----:B------:R-:W-:Y:S01]  /*10d0*/  SHF.R.U64 R206, R138, 0x10, R139 ;  /* 0x000000108ace7819 */ /* 0x000fe2000000128b */
[----:B------:R-:W-:Y:S01]  /*10e0*/  HADD2.F32 R221, -RZ, R140.H0_H0 ;  /* 0x2000008cffdd7230 */ /* 0x000fe20000004100 */
[----:B------:R-:W-:Y:S01]  /*10f0*/  SHF.R.U64 R180, R140, 0x10, R141 ;  /* 0x000000108cb47819 */ /* 0x000fe2000000128d */
[----:B------:R-:W-:Y:S01]  /*1100*/  FMUL R140, R150, R70 ;  /* 0x00000046968c7220 */ /* 0x000fe20000400000 */
[----:B------:R-:W-:Y:S01]  /*1110*/  FADD R70, RZ, R191 ;  /* 0x000000bfff467221 */ /* 0x000fe20000000000 */
[--C-:B------:R-:W-:Y:S01]  /*1120*/  SHF.R.U64 R192, R136, 0x10, R137.reuse ;  /* 0x0000001088c07819 */ /* 0x100fe20000001289 */
[----:B------:R-:W-:Y:S01]  /*1130*/  HADD2.F32 R227, -RZ, R137.H0_H0 ;  /* 0x20000089ffe37230 */ /* 0x000fe20000004100 */
[----:B------:R-:W-:Y:S01]  /*1140*/  SHF.R.U32.HI R198, RZ, 0x10, R137 ;  /* 0x00000010ffc67819 */ /* 0x000fe20000011689 */
[----:B------:R-:W-:Y:S01]  /*1150*/  FMUL R137, R164, R202 ;  /* 0x000000caa4897220 */ /* 0x000fe20000400000 */
[----:B------:R-:W-:Y:S01]  /*1160*/  FADD R201, -R170, R76 ;  /* 0x0000004caac97221 */ /* 0x000fe20000000100 */
[----:B------:R-:W-:Y:S01]  /*1170*/  FFMA R76, R64, R191, RZ ;  /* 0x000000bf404c7223 */ /* 0x000fe200000000ff */
[----:B------:R-:W-:Y:S01]  /*1180*/  FADD R65, -R170, R81 ;  /* 0x00000051aa417221 */ /* 0x000fe20000000100 */
[----:B------:R-:W-:-:S02]  /*1190*/  FADD R81, R70, R137 ;  /* 0x0000008946517221 */ /* 0x000fc40000000000 */
[----:B------:R-:W-:Y:S01]  /*11a0*/  FFMA R76, R197, R137, R76 ;  /* 0x00000089c54c7223 */ /* 0x000fe2000000004c */
[----:B------:R-:W-:Y:S02]  /*11b0*/  HADD2.F32 R59, -RZ, R138.H0_H0 ;  /* 0x2000008aff3b7230 */ /* 0x000fe40000004100 */
[----:B------:R-:W-:Y:S01]  /*11c0*/  FADD R189, -R170, R60 ;  /* 0x0000003caabd7221 */ /* 0x000fe20000000100 */
[----:B------:R-:W-:Y:S01]  /*11d0*/  FADD R70, R81, R148 ;  /* 0x0000009451467221 */ /* 0x000fe20000000000 */
[----:B------:R-:W-:Y:S01]  /*11e0*/  FMUL R193, R150, R193 ;  /* 0x000000c196c17220 */ /* 0x000fe20000400000 */
[----:B------:R-:W-:Y:S01]  /*11f0*/  FFMA R76, R195, R148, R76 ;  /* 0x00000094c34c7223 */ /* 0x000fe2000000004c */
[C---:B------:R-:W-:Y:S01]  /*1200*/  FADD R237, -R170.reuse, R63 ;  /* 0x0000003faaed7221 */ /* 0x040fe20000000100 */
[----:B------:R-:W-:Y:S02]  /*1210*/  HADD2.F32 R206, -RZ, R206.H0_H0 ;  /* 0x200000ceffce7230 */ /* 0x000fe40000004100 */
[C---:B------:R-:W-:Y:S01]  /*1220*/  FADD R233, -R170.reuse, R61 ;  /* 0x0000003daae97221 */ /* 0x040fe20000000100 */
[C---:B------:R-:W-:Y:S01]  /*1230*/  FADD R57, -R170.reuse, R91 ;  /* 0x0000005baa397221 */ /* 0x040fe20000000100 */
[----:B------:R-:W-:Y:S01]  /*1240*/  FMUL R91, R165, R200 ;  /* 0x000000c8a55b7220 */ /* 0x000fe20000400000 */
[----:B------:R-:W-:Y:S01]  /*1250*/  FADD R63, -R170, R90 ;  /* 0x0000005aaa3f7221 */ /* 0x000fe20000000100 */
[----:B------:R-:W-:Y:S01]  /*1260*/  FMUL R90, R124, R59 ;  /* 0x0000003b7c5a7220 */ /* 0x000fe20000400000 */
[----:B------:R-:W-:Y:S01]  /*1270*/  FMUL R189, R150, R189 ;  /* 0x000000bd96bd7220 */ /* 0x000fe20000400000 */
[----:B------:R-:W-:Y:S01]  /*1280*/  FADD R81, R70, R91 ;  /* 0x0000005b46517221 */ /* 0x000fe20000000000 */
[----:B------:R-:W-:Y:S01]  /*1290*/  FFMA R76, R193, R91, R76 ;  /* 0x0000005bc14c7223 */ /* 0x000fe2000000004c */
[----:B------:R-:W-:Y:S01]  /*12a0*/  SHF.R.U32.HI R208, RZ, 0x10, R139 ;  /* 0x00000010ffd07819 */ /* 0x000fe2000001168b */
[----:B------:R-:W-:Y:S01]  /*12b0*/  FADD R211, -R170, R88 ;  /* 0x00000058aad37221 */ /* 0x000fe20000000100 */
[----:B------:R-:W-:Y:S01]  /*12c0*/  HADD2.F32 R60, -RZ, R139.H0_H0 ;  /* 0x2000008bff3c7230 */ /* 0x000fe20000004100 */
[--C-:B------:R-:W-:Y:S01]  /*12d0*/  SHF.R.U64 R174, R152, 0x10, R153.reuse ;  /* 0x0000001098ae7819 */ /* 0x100fe20000001299 */
[----:B------:R-:W-:Y:S01]  /*12e0*/  HADD2.F32 R190, -RZ, R153.H0_H0 ;  /* 0x20000099ffbe7230 */ /* 0x000fe20000004100 */
[----:B------:R-:W-:Y:S01]  /*12f0*/  SHF.R.U32.HI R178, RZ, 0x10, R153 ;  /* 0x00000010ffb27819 */ /* 0x000fe20000011699 */
[----:B------:R-:W-:Y:S01]  /*1300*/  FMUL R88, R162, R206 ;  /* 0x000000cea2587220 */ /* 0x000fe20000400000 */
[----:B------:R-:W-:Y:S01]  /*1310*/  FADD R81, R81, R90 ;  /* 0x0000005a51517221 */ /* 0x000fe20000000000 */
[----:B------:R-:W-:Y:S01]  /*1320*/  FADD R235, -R170, R62 ;  /* 0x0000003eaaeb7221 */ /* 0x000fe20000000100 */
[----:B------:R-:W-:Y:S01]  /*1330*/  FMUL R153, R150, R233 ;  /* 0x000000e996997220 */ /* 0x000fe20000400000 */
[----:B------:R-:W-:Y:S01]  /*1340*/  FFMA R76, R189, R90, R76 ;  /* 0x0000005abd4c7223 */ /* 0x000fe2000000004c */
[----:B------:R-:W-:Y:S01]  /*1350*/  FADD R205, -R170, R87 ;  /* 0x00000057aacd7221 */ /* 0x000fe20000000100 */
[----:B------:R-:W-:-:S02]  /*1360*/  HADD2.F32 R208, -RZ, R208.H0_H0 ;  /* 0x200000d0ffd07230 */ /* 0x000fc40000004100 */
[----:B------:R-:W-:Y:S01]  /*1370*/  FMUL R87, R125, R60 ;  /* 0x0000003c7d577220 */ /* 0x000fe20000400000 */
[----:B------:R-:W-:Y:S01]  /*1380*/  FADD R70, R81, R88 ;  /* 0x0000005851467221 */ /* 0x000fe20000000000 */
[----:B------:R-:W-:Y:S01]  /*1390*/  FMUL R151, R150, R235 ;  /* 0x000000eb96977220 */ /* 0x000fe20000400000 */
[----:B------:R-:W-:Y:S01]  /*13a0*/  FFMA R76, R153, R88, R76 ;  /* 0x00000058994c7223 */ /* 0x000fe2000000004c */
[----:B------:R-:W-:Y:S01]  /*13b0*/  FADD R249, -R170, R69 ;  /* 0x00000045aaf97221 */ /* 0x000fe20000000100 */
[----:B------:R-:W-:Y:S01]  /*13c0*/  SHF.R.U64 R212, R142, 0x10, R143 ;  /* 0x000000108ed47819 */ /* 0x000fe2000000128f */
[C---:B------:R-:W-:Y:S01]  /*13d0*/  FADD R247, -R170.reuse, R68 ;  /* 0x00000044aaf77221 */ /* 0x040fe20000000100 */
[C---:B------:R-:W-:Y:S01]  /*13e0*/  FADD R69, -R170.reuse, R77 ;  /* 0x0000004daa457221 */ /* 0x040fe20000000100 */
[----:B------:R-:W-:Y:S01]  /*13f0*/  FADD R199, -R170, R85 ;  /* 0x00000055aac77221 */ /* 0x000fe20000000100 */
[----:B------:R-:W-:Y:S01]  /*1400*/  HADD2.F32 R61, -RZ, R142.H0_H0 ;  /* 0x2000008eff3d7230 */ /* 0x000fe20000004100 */
[----:B------:R-:W-:Y:S01]  /*1410*/  SHF.R.U32.HI R68, RZ, 0x10, R149 ;  /* 0x00000010ff447819 */ /* 0x000fe20000011695 */
[----:B------:R-:W-:-:S02]  /*1420*/  HADD2.F32 R138, -RZ, R149.H0_H0 ;  /* 0x20000095ff8a7230 */ /* 0x000fc40000004100 */
        /* <DEDUP_REMOVED lines=8> */
[----:B------:R-:W-:Y:S01]  /*14b0*/  FADD R203, -R170, R84 ;  /* 0x00000054aacb7221 */ /* 0x000fe20000000100 */
[----:B------:R-:W-:Y:S01]  /*14c0*/  FMUL R86, R150, R69 ;  /* 0x0000004596567220 */ /* 0x000fe20000400000 */
[----:B------:R-:W-:-:S02]  /*14d0*/  HADD2.F32 R212, -RZ, R212.H0_H0 ;  /* 0x200000d4ffd47230 */ /* 0x000fc40000004100 */
[----:B------:R-:W-:Y:S01]  /*14e0*/  FADD R67, -R170, R78 ;  /* 0x0000004eaa437221 */ /* 0x000fe20000000100 */
[--C-:B------:R-:W-:Y:S01]  /*14f0*/  SHF.R.U64 R66, R146, 0x10, R147.reuse ;  /* 0x0000001092427819 */ /* 0x100fe20000001293 */
[----:B------:R-:W-:Y:S01]  /*1500*/  HADD2.F32 R184, -RZ, R147.H0_H0 ;  /* 0x20000093ffb87230 */ /* 0x000fe20000004100 */
[----:B------:R-:W-:Y:S01]  /*1510*/  SHF.R.U32.HI R72, RZ, 0x10, R147 ;  /* 0x00000010ff487819 */ /* 0x000fe20000011693 */
[----:B------:R-:W-:Y:S01]  /*1520*/  FMUL R84, R122, R61 ;  /* 0x0000003d7a547220 */ /* 0x000fe20000400000 */
[----:B------:R-:W-:Y:S01]  /*1530*/  FADD R69, R70, R85 ;  /* 0x0000005546457221 */ /* 0x000fe20000000000 */
[----:B------:R-:W-:Y:S01]  /*1540*/  FMUL R147, R150, R239 ;  /* 0x000000ef96937220 */ /* 0x000fe20000400000 */
[----:B------:R-:W-:Y:S01]  /*1550*/  FFMA R76, R149, R85, R76 ;  /* 0x00000055954c7223 */ /* 0x000fe2000000004c */
[C---:B------:R-:W-:Y:S01]  /*1560*/  FADD R207, -R170.reuse, R75 ;  /* 0x0000004baacf7221 */ /* 0x040fe20000000100 */
[----:B------:R-:W-:Y:S01]  /*1570*/  SHF.R.U32.HI R214, RZ, 0x10, R143 ;  /* 0x00000010ffd67819 */ /* 0x000fe2000001168f */
[C---:B------:R-:W-:Y:S01]  /*1580*/  FADD R75, -R170.reuse, R82 ;  /* 0x00000052aa4b7221 */ /* 0x040fe20000000100 */
[----:B------:R-:W-:Y:S01]  /*1590*/  FADD R71, -R170, R83 ;  /* 0x00000053aa477221 */ /* 0x000fe20000000100 */
[----:B------:R-:W-:-:S02]  /*15a0*/  HADD2.F32 R62, -RZ, R143.H0_H0 ;  /* 0x2000008fff3e7230 */ /* 0x000fc40000004100 */
[----:B------:R-:W-:Y:S01]  /*15b0*/  FMUL R83, R150, R67 ;  /* 0x0000004396537220 */ /* 0x000fe20000400000 */
[----:B------:R-:W-:Y:S02]  /*15c0*/  HADD2.F32 R217, -RZ, R146.H0_H0 ;  /* 0x20000092ffd97230 */ /* 0x000fe40000004100 */
[----:B------:R-:W-:Y:S01]  /*15d0*/  FMUL R82, R160, R212 ;  /* 0x000000d4a0527220 */ /* 0x000fe20000400000 */
[----:B------:R-:W-:Y:S01]  /*15e0*/  FADD R69, R69, R84 ;  /* 0x0000005445457221 */ /* 0x000fe20000000000 */
[----:B------:R-:W-:Y:S01]  /*15f0*/  FMUL R146, R150, R241 ;  /* 0x000000f196927220 */ /* 0x000fe20000400000 */
[----:B------:R-:W-:Y:S01]  /*1600*/  FFMA R67, R147, R84, R76 ;  /* 0x0000005493437223 */ /* 0x000fe2000000004c */
[C---:B------:R-:W-:Y:S01]  /*1610*/  FADD R231, -R170.reuse, R73 ;  /* 0x00000049aae77221 */ /* 0x040fe20000000100 */
[C---:B------:R-:W-:Y:S01]  /*1620*/  FADD R229, -R170.reuse, R74 ;  /* 0x0000004aaae57221 */ /* 0x040fe20000000100 */
[----:B------:R-:W-:Y:S01]  /*1630*/  FADD R79, -R170, R79 ;  /* 0x0000004faa4f7221 */ /* 0x000fe20000000100 */
        /* <DEDUP_REMOVED lines=8> */
[----:B------:R-:W-:Y:S01]  /*16c0*/  FADD R77, -R170, R80 ;  /* 0x00000050aa4d7221 */ /* 0x000fe20000000100 */
        /* <DEDUP_REMOVED lines=21> */
[----:B------:R-:W-:Y:S02]  /*1820*/  HADD2.F32 R188, -RZ, R141.H0_H0 ;  /* 0x2000008dffbc7230 */ /* 0x000fe40000004100 */
[----:B------:R-:W-:Y:S01]  /*1830*/  FADD R152, R67, R70 ;  /* 0x0000004643987221 */ /* 0x000fe20000000000 */
[----:B------:R-:W-:Y:S01]  /*1840*/  FMUL R141, R150, R251 ;  /* 0x000000fb968d7220 */ /* 0x000fe20000400000 */
        /* <DEDUP_REMOVED lines=22> */
[----:B------:R-:W-:Y:S02]  /*19b0*/  FADD R201, R152, R65 ;  /* 0x0000004198c97221 */ /* 0x000fe40000000000 */
[----:B------:R-:W-:Y:S01]  /*19c0*/  FFMA R207, R135, R65, R176 ;  /* 0x0000004187cf7223 */ /* 0x000fe200000000b0 */
[----:B------:R-:W-:Y:S01]  /*19d0*/  FMUL R170, R150, R71 ;  /* 0x0000004796aa7220 */ /* 0x000fe20000400000 */
[----:B------:R-:W-:Y:S02]  /*19e0*/  HADD2.F32 R224, -RZ, R74.H0_H0 ;  /* 0x2000004affe07230 */ /* 0x000fe40000004100 */
[----:B------:R-:W-:Y:S01]  /*19f0*/  FMUL R71, R116, R219 ;  /* 0x000000db74477220 */ /* 0x000fe20000400000 */
[----:B------:R-:W-:Y:S01]  /*1a00*/  FADD R152, R201, R72 ;  /* 0x00000048c9987221 */ /* 0x000fe20000000000 */
[----:B------:R-:W-:Y:S01]  /*1a10*/  FFMA R176, R134, R72, R207 ;  /* 0x0000004886b07223 */ /* 0x000fe200000000cf */
[----:B------:R-:W-:-:S02]  /*1a20*/  FMUL R74, R154, R224 ;  /* 0x000000e09a4a7220 */ /* 0x000fc40000400000 */
        /* <DEDUP_REMOVED lines=18> */
[----:B------:R-:W-:Y:S02]  /*1b50*/  HADD2.F32 R230, -RZ, R172.H0_H0 ;  /* 0x200000acffe67230 */ /* 0x000fe40000004100 */
        /* <DEDUP_REMOVED lines=151> */
.L_x_3224:
[----:B------:R-:W-:Y:S05]  /*24d0*/  BSYNC.RECONVERGENT B0 ;  /* 0x0000000000007941 */ /* 0x000fea0003800200 */
.L_x_3223:
        /* <DEDUP_REMOVED lines=22> */
.L_x_3226:
[----:B------:R-:W-:Y:S05]  /*2640*/  BSYNC.RECONVERGENT B0 ;  /* 0x0000000000007941 */ /* 0x000fea0003800200 */
.L_x_3225:
        /* <DEDUP_REMOVED lines=32> */
.L_x_3228:
[----:B0-----:R-:W2:Y:S04]  /*2850*/  LDG.E.STRONG.GPU R58, desc[UR4][R56.64] ;  /* 0x00000004383a7981 */ /* 0x001ea8000c1ef900 */
[----:B--2---:R-:W-:Y:S01]  /*2860*/  CCTL.IVALL ;  /* 0x00000000ff00798f */ /* 0x004fe20002000000 */
[----:B------:R-:W-:Y:S05]  /*2870*/  YIELD ;  /* 0x0000000000007946 */ /* 0x000fea0003800000 */
[----:B------:R-:W-:-:S13]  /*2880*/  ISETP.NE.AND P2, PT, R58, R213, PT ;  /* 0x000000d53a00720c */ /* 0x000fda0003f45270 */
[----:B------:R-:W-:Y:S05]  /*2890*/  @P2 BRA `(.L_x_3228) ;  /* 0xfffffffc00ec2947 */ /* 0x000fea000383ffff */
.L_x_3227:
        /* <DEDUP_REMOVED lines=245> */
.L_x_3222:
        /* <DEDUP_REMOVED lines=49> */
.L_x_3230:
        /* <DEDUP_REMOVED lines=16> */
.L_x_4899:


//--------------------- .text._ZN18transformer_engine13normalization28ln_bwd_finalize_tuned_kernelINS0_22Kernel_traits_finalizeILj18432E6__halfS3_S3_fjLj1024ELj4ENS0_18Kernel_traits_baseILj18432ES3_S3_S3_fjLj1024EEEEEEEvNS0_20BackwardKernelParamsE --------------------------
	.section	.text._ZN18transformer_engine13normalization28ln_bwd_finalize_tuned_kernelINS0_22Kernel_traits_finalizeILj18432E6__halfS3_S3_fjLj1024ELj4ENS0_18Kernel_traits_baseILj18432ES3_S3_S3_fjLj1024EEEEEEEvNS0_20BackwardKernelParamsE,"ax",@progbits
	.align	128
        .global         _ZN18transformer_engine13normalization28ln_bwd_finalize_tuned_kernelINS0_22Kernel_traits_finalizeILj18432E6__halfS3_S3_fjLj1024ELj4ENS0_18Kernel_traits_baseILj18432ES3_S3_S3_fjLj1024EEEEEEEvNS0_20BackwardKernelParamsE
        .type           _ZN18transformer_engine13normalization28ln_bwd_finalize_tuned_kernelINS0_22Kernel_traits_finalizeILj18432E6__halfS3_S3_fjLj1024ELj4ENS0_18Kernel_traits_baseILj18432ES3_S3_S3_fjLj1024EEEEEEEvNS0_20BackwardKernelParamsE,@function
        .size           _ZN18transformer_engine13normalization28ln_bwd_finalize_tuned_kernelINS0_22Kernel_traits_finalizeILj18432E6__halfS3_S3_fjLj1024ELj4ENS0_18Kernel_traits_baseILj18432ES3_S3_S3_fjLj1024EEEEEEEvNS0_20BackwardKernelParamsE,(.L_x_4900 - _ZN18transformer_engine13normalization28ln_bwd_finalize_tuned_kernelINS0_22Kernel_traits_finalizeILj18432E6__halfS3_S3_fjLj1024ELj4ENS0_18Kernel_traits_baseILj18432ES3_S3_S3_fjLj1024EEEEEEEvNS0_20BackwardKernelParamsE)
        .other          _ZN18transformer_engine13normalization28ln_bwd_finalize_tuned_kernelINS0_22Kernel_traits_finalizeILj18432E6__halfS3_S3_fjLj1024ELj4ENS0_18Kernel_traits_baseILj18432ES3_S3_S3_fjLj1024EEEEEEEvNS0_20BackwardKernelParamsE,@"STO_CUDA_ENTRY STV_DEFAULT"
_ZN18transformer_engine13normalization28ln_bwd_finalize_tuned_kernelINS0_22Kernel_traits_finalizeILj18432E6__halfS3_S3_fjLj1024ELj4ENS0_18Kernel_traits_baseILj18432ES3_S3_S3_fjLj1024EEEEEEEvNS0_20BackwardKernelParamsE:
.text._ZN18transformer_engine13normalization28ln_bwd_finalize_tuned_kernelINS0_22Kernel_traits_finalizeILj18432E6__halfS3_S3_fjLj1024ELj4ENS0_18Kernel_traits_baseILj18432ES3_S3_S3_fjLj1024EEEEEEEvNS0_20BackwardKernelParamsE:
        /* <DEDUP_REMOVED lines=35> */
.L_x_3235:
        /* <DEDUP_REMOVED lines=118> */
.L_x_3234:
[----:B------:R-:W-:Y:S05]  /*0990*/  BSYNC.RECONVERGENT B1 ;  /* 0x0000000000017941 */ /* 0x000fea0003800200 */
.L_x_3233:
        /* <DEDUP_REMOVED lines=65> */
.L_x_3237:
[----:B------:R-:W-:Y:S05]  /*0db0*/  BSYNC.RECONVERGENT B1 ;  /* 0x0000000000017941 */ /* 0x000fea0003800200 */
.L_x_3236:
        /* <DEDUP_REMOVED lines=37> */
.L_x_3239:
[----:B------:R-:W-:Y:S05]  /*1010*/  BSYNC.RECONVERGENT B1 ;  /* 0x0000000000017941 */ /* 0x000fea0003800200 */
.L_x_3238:
[----:B------:R-:W-:Y:S05]  /*1020*/  @!P1 BRA `(.L_x_3232) ;  /* 0x00000000003c9947 */ /* 0x000fea0003800000 */
[----:B------:R-:W0:Y:S01]  /*1030*/  LDC.64 R6, c[0x0][0x3d8] ;  /* 0x0000f600ff067b82 */ /* 0x000e220000000a00 */
[----:B------:R-:W-:Y:S01]  /*1040*/  IMAD R2, R15, 0x4800, R11 ;  /* 0x000048000f027824 */ /* 0x000fe200078e020b */
[----:B------:R-:W-:-:S04]  /*1050*/  IADD3 R24, PT, PT, -R24, RZ, RZ ;  /* 0x000000ff18187210 */ /* 0x000fc80007ffe1ff */
[----:B------:R-:W-:Y:S02]  /*1060*/  IADD3 R11, PT, PT, R13, R2, RZ ;  /* 0x000000020d0b7210 */ /* 0x000fe40007ffe0ff */
[----:B------:R-:W1:Y:S05]  /*1070*/  LDC.64 R8, c[0x0][0x3e0] ;  /* 0x0000f800ff087b82 */ /* 0x000e6a0000000a00 */
.L_x_3240:
        /* <DEDUP_REMOVED lines=10> */
.L_x_3232:
[----:B------:R-:W-:Y:S05]  /*1120*/  BSYNC.RECONVERGENT B0 ;  /* 0x0000000000007941 */ /* 0x000fea0003800200 */
.L_x_3231:
        /* <DEDUP_REMOVED lines=55> */
.L_x_3241:
        /* <DEDUP_REMOVED lines=14> */
.L_x_4900:


//--------------------- .text._ZN18transformer_engine13normalization19ln_bwd_tuned_kernelINS0_13Kernel_traitsI6__halfS3_S3_fjLj18432ELj4ELj1ELj4ELj8ENS0_18Kernel_traits_baseILj18432ES3_S3_S3_fjLj128EEEEEEEvNS0_20BackwardKernelParamsE --------------------------
	.section	.text._ZN18transformer_engine13normalization19ln_bwd_tuned_kernelINS0_13Kernel_traitsI6__halfS3_S3_fjLj18432ELj4ELj1ELj4ELj8ENS0_18Kernel_traits_baseILj18432ES3_S3_S3_fjLj128EEEEEEEvNS0_20BackwardKernelParamsE,"ax",@progbits
	.align	128
        .global         _ZN18transformer_engine13normalization19ln_bwd_tuned_kernelINS0_13Kernel_traitsI6__halfS3_S3_fjLj18432ELj4ELj1ELj4ELj8ENS0_18Kernel_traits_baseILj18432ES3_S3_S3_fjLj128EEEEEEEvNS0_20BackwardKernelParamsE
        .type           _ZN18transformer_engine13normalization19ln_bwd_tuned_kernelINS0_13Kernel_traitsI6__halfS3_S3_fjLj18432ELj4ELj1ELj4ELj8ENS0_18Kernel_traits_baseILj18432ES3_S3_S3_fjLj128EEEEEEEvNS0_20BackwardKernelParamsE,@function
        .size           _ZN18transformer_engine13normalization19ln_bwd_tuned_kernelINS0_13Kernel_traitsI6__halfS3_S3_fjLj18432ELj4ELj1ELj4ELj8ENS0_18Kernel_traits_baseILj18432ES3_S3_S3_fjLj128EEEEEEEvNS0_20BackwardKernelParamsE,(.L_x_4901 - _ZN18transformer_engine13normalization19ln_bwd_tuned_kernelINS0_13Kernel_traitsI6__halfS3_S3_fjLj18432ELj4ELj1ELj4ELj8ENS0_18Kernel_traits_baseILj18432ES3_S3_S3_fjLj128EEEEEEEvNS0_20BackwardKernelParamsE)
        .other          _ZN18transformer_engine13normalization19ln_bwd_tuned_kernelINS0_13Kernel_traitsI6__halfS3_S3_fjLj18432ELj4ELj1ELj4ELj8ENS0_18Kernel_traits_baseILj18432ES3_S3_S3_fjLj128EEEEEEEvNS0_20BackwardKernelParamsE,@"STO_CUDA_ENTRY STV_DEFAULT"
_ZN18transformer_engine13normalization19ln_bwd_tuned_kernelINS0_13Kernel_traitsI6__halfS3_S3_fjLj18432ELj4ELj1ELj4ELj8ENS0_18Kernel_traits_baseILj18432ES3_S3_S3_fjLj128EEEEEEEvNS0_20BackwardKernelParamsE:
.text._ZN18transformer_engine13normalization19ln_bwd_tuned_kernelINS0_13Kernel_traitsI6__halfS3_S3_fjLj18432ELj4ELj1ELj4ELj8ENS0_18Kernel_traits_baseILj18432ES3_S3_S3_fjLj128EEEEEEEvNS0_20BackwardKernelParamsE:
        /* <DEDUP_REMOVED lines=190> */
.L_x_3249:
        /* <DEDUP_REMOVED lines=46> */
[----:B------:R-:W-:-:S06]  /*0ec0*/  IMAD.WIDE.U32 R24, R165, 0x8, R26 ;  /* 0x00000008a5187825 */ /* 0x000fcc00078e001a */
[----:B------:R-:W5:Y:S01]  /*0ed0*/  LDG.E.64 R24, desc[UR4][R24.64] ;  /* 0x0000000418187981 */ /* 0x000f62000c1e1b00 */
[----:B------:R-:W-:-:S04]  /*0ee0*/  IMAD.WIDE.U32 R36, R153, 0x8, R26 ;  /* 0x0000000899247825 */ /* 0x000fc800078e001a */
        /* <DEDUP_REMOVED lines=9> */
[----:B--2---:R-:W-:Y:S01]  /*0f80*/  HADD2.F32 R0, -RZ, R2.H0_H0 ;  /* 0x20000002ff007230 */ /* 0x004fe20000004100 */
[----:B------:R-:W-:-:S05]  /*0f90*/  SHF.R.U64 R2, R2, 0x10, R3 ;  /* 0x0000001002027819 */ /* 0x000fca0000001203 */
[----:B------:R-:W-:Y:S01]  /*0fa0*/  HADD2.F32 R2, -RZ, R2.H0_H0 ;  /* 0x20000002ff027230 */ /* 0x000fe20000004100 */
[----:B------:R-:W-:Y:S01]  /*0fb0*/  SHF.R.U32.HI R185, RZ, 0x10, R7 ;  /* 0x00000010ffb97819 */ /* 0x000fe20000011607 */
[----:B------:R-:W-:Y:S02]  /*0fc0*/  HADD2.F32 R166, -RZ, R6.H0_H0 ;  /* 0x20000006ffa67230 */ /* 0x000fe40000004100 */
[----:B---3--:R-:W-:Y:S01]  /*0fd0*/  HADD2.F32 R164, -RZ, R12.H0_H0 ;  /* 0x2000000cffa47230 */ /* 0x008fe20000004100 */
[--C-:B------:R-:W-:Y:S01]  /*0fe0*/  SHF.R.U64 R12, R12, 0x10, R13.reuse ;  /* 0x000000100c0c7819 */ /* 0x100fe2000000120d */
[----:B------:R-:W-:Y:S01]  /*0ff0*/  HADD2.F32 R170, -RZ, R13.H0_H0 ;  /* 0x2000000dffaa7230 */ /* 0x000fe20000004100 */
[----:B------:R-:W-:Y:S01]  /*1000*/  SHF.R.U32.HI R13, RZ, 0x10, R13 ;  /* 0x00000010ff0d7819 */ /* 0x000fe2000001160d */
[C---:B------:R-:W-:Y:S01]  /*1010*/  FADD R181, -R205.reuse, R2 ;  /* 0x00000002cdb57221 */ /* 0x040fe20000000100 */
[----:B------:R-:W-:Y:S01]  /*1020*/  HADD2.F32 R2, -RZ, R185.H0_H0 ;  /* 0x200000b9ff027230 */ /* 0x000fe20000004100 */
[----:B------:R-:W-:Y:S01]  /*1030*/  SHF.R.U64 R186, R6, 0x10, R7 ;  /* 0x0000001006ba7819 */ /* 0x000fe20000001207 */
        /* <DEDUP_REMOVED lines=9> */
[----:B------:R-:W-:Y:S01]  /*10d0*/  SHF.R.U64 R5, R16, 0x10, R17 ;  /* 0x0000001010057819 */ /* 0x000fe20000001211 */
[C---:B------:R-:W-:Y:S01]  /*10e0*/  FADD R251, -R205.reuse, R2 ;  /* 0x00000002cdfb7221 */ /* 0x040fe20000000100 */
[----:B------:R-:W-:Y:S01]  /*10f0*/  SHF.R.U32.HI R3, RZ, 0x10, R3 ;  /* 0x00000010ff037819 */ /* 0x000fe20000011603 */
[----:B------:R-:W-:Y:S01]  /*1100*/  HADD2.F32 R172, -RZ, R14.H0_H0 ;  /* 0x2000000effac7230 */ /* 0x000fe20000004100 */
[----:B------:R-:W-:Y:S01]  /*1110*/  SHF.R.U64 R9, R14, 0x10, R15 ;  /* 0x000000100e097819 */ /* 0x000fe2000000120f */
[----:B------:R-:W-:Y:S01]  /*1120*/  HADD2.F32 R14, -RZ, R13.H0_H0 ;  /* 0x2000000dff0e7230 */ /* 0x000fe20000004100 */
[----:B------:R-:W-:Y:S01]  /*1130*/  SHF.R.U32.HI R17, RZ, 0x10, R17 ;  /* 0x00000010ff117819 */ /* 0x000fe20000011611 */
[----:B------:R-:W-:Y:S01]  /*1140*/  FADD R177, -R205, R0 ;  /* 0x00000000cdb17221 */ /* 0x000fe20000000100 */
[----:B------:R-:W-:-:S02]  /*1150*/  HADD2.F32 R0, -RZ, R173.H0_H0 ;  /* 0x200000adff007230 */ /* 0x000fc40000004100 */
[----:B------:R-:W-:Y:S01]  /*1160*/  FADD R173, -R205, R158 ;  /* 0x0000009ecdad7221 */ /* 0x000fe20000000100 */
[----:B------:R-:W-:Y:S02]  /*1170*/  HADD2.F32 R156, -RZ, R4.H0_H0 ;  /* 0x20000004ff9c7230 */ /* 0x000fe40000004100 */
[----:B------:R-:W-:Y:S02]  /*1180*/  HADD2.F32 R162, -RZ, R7.H0_H0 ;  /* 0x20000007ffa27230 */ /* 0x000fe40000004100 */
[----:B----4-:R-:W-:Y:S01]  /*1190*/  HADD2.F32 R2, -RZ, R20.H0_H0 ;  /* 0x20000014ff027230 */ /* 0x010fe20000004100 */
[----:B------:R-:W-:Y:S01]  /*11a0*/  SHF.R.U64 R20, R20, 0x10, R21 ;  /* 0x0000001014147819 */ /* 0x000fe20000001215 */
[----:B------:R-:W-:Y:S01]  /*11b0*/  HADD2.F32 R160, -RZ, R10.H0_H0 ;  /* 0x2000000affa07230 */ /* 0x000fe20000004100 */
[----:B------:R-:W-:Y:S01]  /*11c0*/  SHF.R.U32.HI R7, RZ, 0x10, R15 ;  /* 0x00000010ff077819 */ /* 0x000fe2000001160f */
[----:B------:R-:W-:Y:S01]  /*11d0*/  HADD2.F32 R4, -RZ, R3.H0_H0 ;  /* 0x20000003ff047230 */ /* 0x000fe20000004100 */
[----:B------:R-:W-:Y:S01]  /*11e0*/  SHF.R.U64 R3, R18, 0x10, R19 ;  /* 0x0000001012037819 */ /* 0x000fe20000001213 */
[----:B------:R-:W-:-:S02]  /*11f0*/  HADD2.F32 R158, -RZ, R17.H0_H0 ;  /* 0x20000011ff9e7230 */ /* 0x000fc40000004100 */
[C---:B------:R-:W-:Y:S01]  /*1200*/  FADD R17, -R205.reuse, R14 ;  /* 0x0000000ecd117221 */ /* 0x040fe20000000100 */
[----:B------:R-:W-:Y:S01]  /*1210*/  HADD2.F32 R182, -RZ, R19.H0_H0 ;  /* 0x20000013ffb67230 */ /* 0x000fe20000004100 */
[----:B-----5:R-:W-:Y:S01]  /*1220*/  SHF.R.U64 R14, R38, 0x10, R39 ;  /* 0x00000010260e7819 */ /* 0x020fe20000001227 */
[----:B------:R-:W-:Y:S02]  /*1230*/  HADD2.F32 R214, -RZ, R38.H0_H0 ;  /* 0x20000026ffd67230 */ /* 0x000fe40000004100 */
[----:B------:R-:W-:Y:S01]  /*1240*/  FADD R231, -R205, R0 ;  /* 0x00000000cde77221 */ /* 0x000fe20000000100 */
[----:B------:R-:W-:Y:S02]  /*1250*/  HADD2.F32 R38, -RZ, R20.H0_H0 ;  /* 0x20000014ff267230 */ /* 0x000fe40000004100 */
[----:B------:R-:W-:Y:S01]  /*1260*/  FMUL R193, R135, R2 ;  /* 0x0000000287c17220 */ /* 0x000fe20000400000 */
[C---:B------:R-:W-:Y:S01]  /*1270*/  FADD R179, -R205.reuse, R154 ;  /* 0x0000009acdb37221 */ /* 0x040fe20000000100 */
[----:B------:R-:W-:Y:S01]  /*1280*/  FADD R245, -R205, R160 ;  /* 0x000000a0cdf57221 */ /* 0x000fe20000000100 */
[----:B------:R-:W-:Y:S01]  /*1290*/  FMUL R0, R28, R177 ;  /* 0x000000b11c007220 */ /* 0x000fe20000400000 */
[----:B------:R-:W-:Y:S01]  /*12a0*/  HADD2.F32 R154, -RZ, R7.H0_H0 ;  /* 0x20000007ff9a7230 */ /* 0x000fe20000004100 */
[----:B------:R-:W-:Y:S01]  /*12b0*/  SHF.R.U32.HI R221, RZ, 0x10, R21 ;  /* 0x00000010ffdd7819 */ /* 0x000fe20000011615 */
[----:B------:R-:W-:-:S02]  /*12c0*/  HADD2.F32 R160, -RZ, R3.H0_H0 ;  /* 0x20000003ffa07230 */ /* 0x000fc40000004100 */
[C---:B------:R-:W-:Y:S01]  /*12d0*/  FADD R7, -R205.reuse, R182 ;  /* 0x000000b6cd077221 */ /* 0x040fe20000000100 */
[----:B------:R-:W-:Y:S02]  /*12e0*/  HADD2.F32 R180, -RZ, R18.H0_H0 ;  /* 0x20000012ffb47230 */ /* 0x000fe40000004100 */
[----:B------:R-:W-:Y:S01]  /*12f0*/  FADD R175, -R205, R4 ;  /* 0x00000004cdaf7221 */ /* 0x000fe20000000100 */
[----:B------:R-:W-:Y:S02]  /*1300*/  HADD2.F32 R3, -RZ, R21.H0_H0 ;  /* 0x20000015ff037230 */ /* 0x000fe40000004100 */
[----:B------:R-:W-:Y:S01]  /*1310*/  FMUL R182, R117, R38 ;  /* 0x0000002675b67220 */ /* 0x000fe20000400000 */
[----:B------:R-:W-:Y:S01]  /*1320*/  FADD R21, RZ, R193 ;  /* 0x000000c1ff157221 */ /* 0x000fe20000000000 */
[----:B------:R-:W-:Y:S02]  /*1330*/  HADD2.F32 R4, -RZ, R184.H0_H0 ;  /* 0x200000b8ff047230 */ /* 0x000fe40000004100 */
[----:B------:R-:W-:Y:S01]  /*1340*/  FMUL R181, R28, R181 ;  /* 0x000000b51cb57220 */ /* 0x000fe20000400000 */
[----:B------:R-:W-:Y:S01]  /*1350*/  FFMA R20, R0, R193, RZ ;  /* 0x000000c100147223 */ /* 0x000fe200000000ff */
[----:B------:R-:W-:Y:S01]  /*1360*/  FADD R171, -R205, R156 ;  /* 0x0000009ccdab7221 */ /* 0x000fe20000000100 */
[----:B------:R-:W-:-:S02]  /*1370*/  HADD2.F32 R174, -RZ, R15.H0_H0 ;  /* 0x2000000fffae7230 */ /* 0x000fc40000004100 */
[C---:B------:R-:W-:Y:S01]  /*1380*/  FADD R211, -R205.reuse, R178 ;  /* 0x000000b2cdd37221 */ /* 0x040fe20000000100 */
[----:B------:R-:W-:Y:S02]  /*1390*/  HADD2.F32 R18, -RZ, R9.H0_H0 ;  /* 0x20000009ff127230 */ /* 0x000fe40000004100 */
[----:B------:R-:W-:Y:S01]  /*13a0*/  FADD R9, -R205, R180 ;  /* 0x000000b4cd097221 */ /* 0x000fe20000000100 */
[----:B------:R-:W-:Y:S01]  /*13b0*/  HADD2.F32 R156, -RZ, R5.H0_H0 ;  /* 0x20000005ff9c7230 */ /* 0x000fe20000004100 */
[--C-:B------:R-:W-:Y:S01]  /*13c0*/  SHF.R.U64 R220, R22, 0x10, R23.reuse ;  /* 0x0000001016dc7819 */ /* 0x100fe20000001217 */
[----:B------:R-:W-:Y:S01]  /*13d0*/  HADD2.F32 R221, -RZ, R221.H0_H0 ;  /* 0x200000ddffdd7230 */ /* 0x000fe20000004100 */
[----:B------:R-:W-:Y:S01]  /*13e0*/  SHF.R.U32.HI R223, RZ, 0x10, R23 ;  /* 0x00000010ffdf7819 */ /* 0x000fe20000011617 */
[----:B------:R-:W-:Y:S02]  /*13f0*/  HADD2.F32 R5, -RZ, R23.H0_H0 ;  /* 0x20000017ff057230 */ /* 0x000fe40000004100 */
[----:B------:R-:W-:Y:S01]  /*1400*/  FMUL R178, R134, R3 ;  /* 0x0000000386b27220 */ /* 0x000fe20000400000 */
[----:B------:R-:W-:Y:S01]  /*1410*/  FADD R21, R21, R182 ;  /* 0x000000b615157221 */ /* 0x000fe20000000000 */
[----:B------:R-:W-:Y:S01]  /*1420*/  FMUL R180, R28, R179 ;  /* 0x000000b31cb47220 */ /* 0x000fe20000400000 */
[----:B------:R-:W-:Y:S01]  /*1430*/  FFMA R23, R181, R182, R20 ;  /* 0x000000b6b5177223 */ /* 0x000fe20000000014 */
[----:B------:R-:W-:Y:S01]  /*1440*/  FADD R233, -R205, R4 ;  /* 0x00000004cde97221 */ /* 0x000fe20000000100 */
[----:B------:R-:W-:-:S02]  /*1450*/  HADD2.F32 R4, -RZ, R22.H0_H0 ;  /* 0x20000016ff047230 */ /* 0x000fc40000004100 */
[----:B------:R-:W-:Y:S01]  /*1460*/  FADD R219, -R205, R174 ;  /* 0x000000aecddb7221 */ /* 0x000fe20000000100 */
[----:B------:R-:W-:Y:S01]  /*1470*/  FMUL R195, R116, R221 ;  /* 0x000000dd74c37220 */ /* 0x000fe20000400000 */
[----:B------:R-:W-:Y:S01]  /*1480*/  FADD R20, R21, R178 ;  /* 0x000000b215147221 */ /* 0x000fe20000000000 */
[----:B------:R-:W-:Y:S01]  /*1490*/  FMUL R174, R28, R175 ;  /* 0x000000af1cae7220 */ /* 0x000fe20000400000 */
[----:B------:R-:W-:Y:S01]  /*14a0*/  FFMA R23, R180, R178, R23 ;  /* 0x000000b2b4177223 */ /* 0x000fe20000000017 */
[----:B------:R-:W-:Y:S02]  /*14b0*/  HADD2.F32 R220, -RZ, R220.H0_H0 ;  /* 0x200000dcffdc7230 */ /* 0x000fe40000004100 */
[----:B------:R-:W-:Y:S01]  /*14c0*/  FADD R235, -R205, R172 ;  /* 0x000000accdeb7221 */ /* 0x000fe20000000100 */
[----:B------:R-:W-:Y:S01]  /*14d0*/  FMUL R191, R137, R4 ;  /* 0x0000000489bf7220 */ /* 0x000fe20000400000 */
[----:B------:R-:W-:Y:S01]  /*14e0*/  FADD R20, R20, R195 ;  /* 0x000000c314147221 */ /* 0x000fe20000000000 */
[----:B------:R-:W-:Y:S01]  /*14f0*/  FMUL R172, R28, R171 ;  /* 0x000000ab1cac7220 */ /* 0x000fe20000400000 */
[----:B------:R-:W-:Y:S01]  /*1500*/  FFMA R23, R174, R195, R23 ;  /* 0x000000c3ae177223 */ /* 0x000fe20000000017 */
[----:B------:R-:W-:Y:S01]  /*1510*/  HADD2.F32 R176, -RZ, R16.H0_H0 ;  /* 0x20000010ffb07230 */ /* 0x000fe20000004100 */
[----:B------:R-:W-:Y:S01]  /*1520*/  SHF.R.U64 R29, R10, 0x10, R11 ;  /* 0x000000100a1d7819 */ /* 0x000fe2000000120b */
[----:B------:R-:W-:-:S02]  /*1530*/  HADD2.F32 R168, -RZ, R168.H0_H0 ;  /* 0x200000a8ffa87230 */ /* 0x000fc40000004100 */
[C---:B------:R-:W-:Y:S01]  /*1540*/  FADD R249, -R205.reuse, R6 ;  /* 0x00000006cdf97221 */ /* 0x040fe20000000100 */
[----:B------:R-:W-:Y:S01]  /*1550*/  FADD R15, -R205, R170 ;  /* 0x000000aacd0f7221 */ /* 0x000fe20000000100 */
[----:B------:R-:W-:Y:S01]  /*1560*/  FMUL R175, R119, R220 ;  /* 0x000000dc77af7220 */ /* 0x000fe20000400000 */
[----:B------:R-:W-:Y:S01]  /*1570*/  FADD R20, R20, R191 ;  /* 0x000000bf14147221 */ /* 0x000fe20000000000 */
[----:B------:R-:W-:Y:S02]  /*1580*/  HADD2.F32 R6, -RZ, R183.H0_H0 ;  /* 0x200000b7ff067230 */ /* 0x000fe40000004100 */
[----:B------:R-:W-:Y:S01]  /*1590*/  FMUL R170, R28, R231 ;  /* 0x000000e71caa7220 */ /* 0x000fe20000400000 */
[----:B------:R-:W-:Y:S01]  /*15a0*/  FFMA R23, R172, R191, R23 ;  /* 0x000000bfac177223 */ /* 0x000fe20000000017 */
[----:B------:R-:W-:Y:S02]  /*15b0*/  HADD2.F32 R10, -RZ, R11.H0_H0 ;  /* 0x2000000bff0a7230 */ /* 0x000fe40000004100 */
[C---:B------:R-:W-:Y:S01]  /*15c0*/  FADD R215, -R205.reuse, R176 ;  /* 0x000000b0cdd77221 */ /* 0x040fe20000000100 */
[----:B------:R-:W-:Y:S01]  /*15d0*/  HADD2.F32 R223, -RZ, R223.H0_H0 ;  /* 0x200000dfffdf7230 */ /* 0x000fe20000004100 */
[----:B------:R-:W-:Y:S01]  /*15e0*/  SHF.R.U32.HI R11, RZ, 0x10, R11 ;  /* 0x00000010ff0b7819 */ /* 0x000fe2000001160b */
[----:B------:R-:W-:Y:S01]  /*15f0*/  FADD R247, -R205, R8 ;  /* 0x00000008cdf77221 */ /* 0x000fe20000000100 */
[----:B------:R-:W-:Y:S01]  /*1600*/  FMUL R176, R136, R5 ;  /* 0x0000000588b07220 */ /* 0x000fe20000400000 */
[----:B------:R-:W-:Y:S01]  /*1610*/  FADD R21, R20, R175 ;  /* 0x000000af14157221 */ /* 0x000fe20000000000 */
[----:B------:R-:W-:Y:S01]  /*1620*/  SHF.R.U32.HI R19, RZ, 0x10, R19 ;  /* 0x00000010ff137819 */ /* 0x000fe20000011613 */
[----:B------:R-:W-:-:S02]  /*1630*/  HADD2.F32 R8, -RZ, R29.H0_H0 ;  /* 0x2000001dff087230 */ /* 0x000fc40000004100 */
[C---:B------:R-:W-:Y:S01]  /*1640*/  FADD R168, -R205.reuse, R168 ;  /* 0x000000a8cda87221 */ /* 0x040fe20000000100 */
[----:B------:R-:W-:Y:S01]  /*1650*/  FMUL R173, R28, R173 ;  /* 0x000000ad1cad7220 */ /* 0x000fe20000400000 */
[----:B------:R-:W-:Y:S01]  /*1660*/  FFMA R20, R170, R175, R23 ;  /* 0x000000afaa147223 */ /* 0x000fe20000000017 */
[C---:B------:R-:W-:Y:S01]  /*1670*/  FADD R29, -R205.reuse, R6 ;  /* 0x00000006cd1d7221 */ /* 0x040fe20000000100 */
[----:B------:R-:W-:Y:S01]  /*1680*/  SHF.R.U64 R222, R24, 0x10, R25 ;  /* 0x0000001018de7819 */ /* 0x000fe20000001219 */
[----:B------:R-:W-:Y:S02]  /*1690*/  HADD2.F32 R16, -RZ, R186.H0_H0 ;  /* 0x200000baff107230 */ /* 0x000fe40000004100 */
[----:B------:R-:W-:Y:S01]  /*16a0*/  FADD R241, -R205, R10 ;  /* 0x0000000acdf17221 */ /* 0x000fe20000000100 */
[----:B------:R-:W-:Y:S02]  /*16b0*/  HADD2.F32 R6, -RZ, R24.H0_H0 ;  /* 0x20000018ff067230 */ /* 0x000fe40000004100 */
[----:B------:R-:W-:Y:S01]  /*16c0*/  FMUL R171, R118, R223 ;  /* 0x000000df76ab7220 */ /* 0x000fe20000400000 */
[----:B------:R-:W-:Y:S01]  /*16d0*/  FADD R22, R21, R176 ;  /* 0x000000b015167221 */ /* 0x000fe20000000000 */
[----:B------:R-:W-:Y:S01]  /*16e0*/  FADD R166, -R205, R166 ;  /* 0x000000a6cda67221 */ /* 0x000fe20000000100 */
[----:B------:R-:W-:-:S02]  /*16f0*/  HADD2.F32 R10, -RZ, R11.H0_H0 ;  /* 0x2000000bff0a7230 */ /* 0x000fc40000004100 */
[----:B------:R-:W-:Y:S01]  /*1700*/  FADD R237, -R205, R164 ;  /* 0x000000a4cded7221 */ /* 0x000fe20000000100 */
[----:B------:R-:W-:Y:S02]  /*1710*/  HADD2.F32 R12, -RZ, R12.H0_H0 ;  /* 0x2000000cff0c7230 */ /* 0x000fe40000004100 */
[----:B------:R-:W-:Y:S01]  /*1720*/  FMUL R168, R28, R168 ;  /* 0x000000a81ca87220 */ /* 0x000fe20000400000 */
[----:B------:R-:W-:Y:S01]  /*1730*/  FFMA R21, R173, R176, R20 ;  /* 0x000000b0ad157223 */ /* 0x000fe20000000014 */
[----:B------:R-:W-:Y:S02]  /*1740*/  HADD2.F32 R164, -RZ, R19.H0_H0 ;  /* 0x20000013ffa47230 */ /* 0x000fe40000004100 */
[----:B------:R-:W-:Y:S01]  /*1750*/  FADD R16, -R205, R16 ;  /* 0x00000010cd107221 */ /* 0x000fe20000000100 */
[----:B------:R-:W-:Y:S02]  /*1760*/  HADD2.F32 R222, -RZ, R222.H0_H0 ;  /* 0x200000deffde7230 */ /* 0x000fe40000004100 */
        /* <DEDUP_REMOVED lines=42> */
[----:B------:R-:W-:Y:S01]  /*1a10*/  SHF.R.U32.HI R227, RZ, 0x10, R31 ;  /* 0x00000010ffe37819 */ /* 0x000fe2000001161f */
[----:B------:R-:W-:Y:S02]  /*1a20*/  HADD2.F32 R11, -RZ, R31.H0_H0 ;  /* 0x2000001fff0b7230 */ /* 0x000fe40000004100 */
        /* <DEDUP_REMOVED lines=10> */
[----:B------:R-:W-:Y:S02]  /*1ad0*/  HADD2.F32 R208, -RZ, R32.H0_H0 ;  /* 0x20000020ffd07230 */ /* 0x000fe40000004100 */
[----:B------:R-:W-:Y:S01]  /*1ae0*/  FADD R23, R18, R183 ;  /* 0x000000b712177221 */ /* 0x000fe20000000000 */
[----:B------:R-:W-:Y:S02]  /*1af0*/  HADD2.F32 R212, -RZ, R36.H0_H0 ;  /* 0x20000024ffd47230 */ /* 0x000fe40000004100 */
[----:B------:R-:W-:Y:S01]  /*1b00*/  FMUL R36, R122, R227 ;  /* 0x000000e37a247220 */ /* 0x000fe20000400000 */
[----:B------:R-:W-:Y:S01]  /*1b10*/  FMUL R29, R28, R29 ;  /* 0x0000001d1c1d7220 */ /* 0x000fe20000400000 */
[----:B------:R-:W-:Y:S01]  /*1b20*/  FFMA R16, R154, R183, R21 ;  /* 0x000000b79a107223 */ /* 0x000fe20000000015 */
[----:B------:R-:W-:Y:S01]  /*1b30*/  HADD2.F32 R226, -RZ, R226.H0_H0 ;  /* 0x200000e2ffe27230 */ /* 0x000fe20000004100 */
[----:B------:R-:W-:Y:S01]  /*1b40*/  SHF.R.U64 R228, R34, 0x10, R35 ;  /* 0x0000001022e47819 */ /* 0x000fe20000001223 */
[----:B------:R-:W-:-:S02]  /*1b50*/  HADD2.F32 R210, -RZ, R34.H0_H0 ;  /* 0x20000022ffd27230 */ /* 0x000fc40000004100 */
        /* <DEDUP_REMOVED lines=8> */
[----:B------:R-:W-:Y:S02]  /*1be0*/  HADD2.F32 R229, -RZ, R229.H0_H0 ;  /* 0x200000e5ffe57230 */ /* 0x000fe40000004100 */
[----:B------:R-:W-:Y:S01]  /*1bf0*/  FMUL R177, R142, R207 ;  /* 0x000000cf8eb17220 */ /* 0x000fe20000400000 */
[----:B------:R-:W-:Y:S01]  /*1c00*/  FMUL R30, R28, R241 ;  /* 0x000000f11c1e7220 */ /* 0x000fe20000400000 */
[----:B------:R-:W-:Y:S01]  /*1c10*/  FADD R18, R243, R32 ;  /* 0x00000020f3127221 */ /* 0x000fe20000000000 */
[----:B------:R-:W-:Y:S01]  /*1c20*/  FFMA R241, R25, R32, R16 ;  /* 0x0000002019f17223 */ /* 0x000fe20000000010 */
[----:B------:R-:W-:Y:S01]  /*1c30*/  HADD2.F32 R218, -RZ, R26.H0_H0 ;  /* 0x2000001affda7230 */ /* 0x000fe20000004100 */
[----:B------:R-:W-:Y:S01]  /*1c40*/  SHF.R.U64 R188, R26, 0x10, R27 ;  /* 0x000000101abc7819 */ /* 0x000fe2000000121b */
[----:B------:R-:W-:Y:S01]  /*1c50*/  FMUL R21, R28, R239 ;  /* 0x000000ef1c157220 */ /* 0x000fe20000400000 */
[----:B------:R-:W-:Y:S01]  /*1c60*/  FMUL R26, R124, R229 ;  /* 0x000000e57c1a7220 */ /* 0x000fe20000400000 */
[----:B------:R-:W-:Y:S01]  /*1c70*/  FADD R239, R18, R177 ;  /* 0x000000b112ef7221 */ /* 0x000fe20000000000 */
[----:B------:R-:W-:Y:S01]  /*1c80*/  FFMA R16, R30, R177, R241 ;  /* 0x000000b11e107223 */ /* 0x000fe200000000f1 */
[----:B------:R-:W-:Y:S01]  /*1c90*/  HADD2.F32 R216, -RZ, R39.H0_H0 ;  /* 0x20000027ffd87230 */ /* 0x000fe20000004100 */
[----:B------:R-:W-:Y:S01]  /*1ca0*/  SHF.R.U32.HI R12, RZ, 0x10, R39 ;  /* 0x00000010ff0c7819 */ /* 0x000fe20000011627 */
[----:B------:R-:W-:-:S02]  /*1cb0*/  HADD2.F32 R228, -RZ, R228.H0_H0 ;  /* 0x200000e4ffe47230 */ /* 0x000fc40000004100 */
[----:B------:R-:W-:Y:S01]  /*1cc0*/  FMUL R39, R145, R210 ;  /* 0x000000d291277220 */ /* 0x000fe20000400000 */
[----:B------:R-:W-:Y:S02]  /*1cd0*/  HADD2.F32 R232, -RZ, R14.H0_H0 ;  /* 0x2000000effe87230 */ /* 0x000fe40000004100 */
[----:B------:R-:W-:Y:S01]  /*1ce0*/  FMUL R24, R28, R237 ;  /* 0x000000ed1c187220 */ /* 0x000fe20000400000 */
[----:B------:R-:W-:Y:S01]  /*1cf0*/  FADD R14, R239, R26 ;  /* 0x0000001aef0e7221 */ /* 0x000fe20000000000 */
[----:B------:R-:W-:Y:S02]  /*1d00*/  HADD2.F32 R209, -RZ, R35.H0_H0 ;  /* 0x20000023ffd17230 */ /* 0x000fe40000004100 */
[----:B------:R-:W-:Y:S01]  /*1d10*/  FFMA R237, R21, R26, R16 ;  /* 0x0000001a15ed7223 */ /* 0x000fe20000000010 */
        /* <DEDUP_REMOVED lines=177> */
.L_x_3244:
[----:B------:R-:W-:Y:S05]  /*2830*/  BSYNC.RECONVERGENT B0 ;  /* 0x0000000000007941 */ /* 0x000fea0003800200 */
.L_x_3243:
        /* <DEDUP_REMOVED lines=22> */
.L_x_3246:
[----:B------:R-:W-:Y:S05]  /*29a0*/  BSYNC.RECONVERGENT B0 ;  /* 0x0000000000007941 */ /* 0x000fea0003800200 */
.L_x_3245:
        /* <DEDUP_REMOVED lines=32> */
.L_x_3248:
[----:B0-----:R-:W2:Y:S04]  /*2bb0*/  LDG.E.STRONG.GPU R4, desc[UR4][R2.64] ;  /* 0x0000000402047981 */ /* 0x001ea8000c1ef900 */
[----:B--2---:R-:W-:Y:S01]  /*2bc0*/  CCTL.IVALL ;  /* 0x00000000ff00798f */ /* 0x004fe20002000000 */
[----:B------:R-:W-:Y:S05]  /*2bd0*/  YIELD ;  /* 0x0000000000007946 */ /* 0x000fea0003800000 */
[----:B------:R-:W-:-:S13]  /*2be0*/  ISETP.NE.AND P2, PT, R4, R9, PT ;  /* 0x000000090400720c */ /* 0x000fda0003f45270 */
[----:B------:R-:W-:Y:S05]  /*2bf0*/  @P2 BRA `(.L_x_3248) ;  /* 0xfffffffc00ec2947 */ /* 0x000fea000383ffff */
.L_x_3247:
        /* <DEDUP_REMOVED lines=57> */
[----:B------:R0:W-:Y:S01]  /*2f90*/  F2F.F16.F32 R171, R173 ;  /* 0x000000ad00ab7304 */ /* 0x0001e20000200800 */
        /* <DEDUP_REMOVED lines=22> */
[----:B------:R-:W-:Y:S01]  /*3100*/  F2F.F16.F32 R0, R0 ;  /* 0x0000000000007304 */ /* 0x000fe20000200800 */
        /* <DEDUP_REMOVED lines=9> */
[----:B------:R0:W-:Y:S01]  /*31a0*/  F2F.F16.F32 R16, R13 ;  /* 0x0000000d00107304 */ /* 0x0001e20000200800 */
        /* <DEDUP_REMOVED lines=8> */
[----:B------:R-:W1:Y:S01]  /*3230*/  F2F.F16.F32 R4, R4 ;  /* 0x0000000400047304 */ /* 0x000e620000200800 */
        /* <DEDUP_REMOVED lines=8> */
[----:B------:R-:W-:Y:S01]  /*32c0*/  F2F.F16.F32 R5, R5 ;  /* 0x0000000500057304 */ /* 0x000fe20000200800 */
[-CC-:B------:R-:W-:Y:S01]  /*32d0*/  FFMA R197, R197, R2.reuse, R3.reuse ;  /* 0x00000002c5c57223 */ /* 0x180fe20000000003 */
[----:B------:R-:W-:Y:S01]  /*32e0*/  FMUL R24, R28, R173 ;  /* 0x000000ad1c187220 */ /* 0x000fe20000400000 */
[----:B------:R-:W-:Y:S01]  /*32f0*/  FADD R39, R39, -R26 ;  /* 0x8000001a27277221 */ /* 0x000fe20000000000 */
[-CC-:B------:R-:W-:Y:S01]  /*3300*/  FFMA R173, R19, R2.reuse, R3.reuse ;  /* 0x0000000213ad7223 */ /* 0x180fe20000000003 */
[-CC-:B------:R-:W-:Y:S01]  /*3310*/  FFMA R166, R166, R2.reuse, R3.reuse ;  /* 0x00000002a6a67223 */ /* 0x180fe20000000003 */
[-C--:B------:R-:W-:Y:S01]  /*3320*/  FFMA R158, R158, R2.reuse, R3 ;  /* 0x000000029e9e7223 */ /* 0x080fe20000000003 */
[----:B------:R-:W-:Y:S01]  /*3330*/  FMUL R19, R28, R39 ;  /* 0x000000271c137220 */ /* 0x000fe20000400000 */
[----:B------:R-:W-:Y:S01]  /*3340*/  F2F.F16.F32 R6, R6 ;  /* 0x0000000600067304 */ /* 0x000fe20000200800 */
[----:B------:R-:W-:Y:S01]  /*3350*/  FADD R173, R22, -R173 ;  /* 0x800000ad16ad7221 */ /* 0x000fe20000000000 */
[-C--:B------:R-:W-:Y:S01]  /*3360*/  FFMA R22, R20, R2.reuse, R3 ;  /* 0x0000000214167223 */ /* 0x080fe20000000003 */
[----:B------:R-:W-:Y:S01]  /*3370*/  FADD R17, R18, -R17 ;  /* 0x8000001112117221 */ /* 0x000fe20000000000 */
[-CC-:B------:R-:W-:Y:S01]  /*3380*/  FFMA R186, R186, R2.reuse, R3.reuse ;  /* 0x00000002baba7223 */ /* 0x180fe20000000003 */
[-CC-:B------:R-:W-:Y:S01]  /*3390*/  FFMA R199, R199, R2.reuse, R3.reuse ;  /* 0x00000002c7c77223 */ /* 0x180fe20000000003 */
[-CC-:B------:R-:W-:Y:S01]  /*33a0*/  FFMA R201, R201, R2.reuse, R3.reuse ;  /* 0x00000002c9c97223 */ /* 0x180fe20000000003 */
[----:B------:R-:W-:Y:S01]  /*33b0*/  FMUL R13, R28, R13 ;  /* 0x0000000d1c0d7220 */ /* 0x000fe20000400000 */
[----:B------:R-:W0:Y:S01]  /*33c0*/  F2F.F16.F32 R7, R7 ;  /* 0x0000000700077304 */ /* 0x000e220000200800 */
[-CC-:B------:R-:W-:Y:S01]  /*33d0*/  FFMA R175, R200, R2.reuse, R3.reuse ;  /* 0x00000002c8af7223 */ /* 0x180fe20000000003 */
[-C--:B------:R-:W-:Y:S01]  /*33e0*/  FFMA R203, R203, R2.reuse, R3 ;  /* 0x00000002cbcb7223 */ /* 0x080fe20000000003 */
[C---:B------:R-:W-:Y:S01]  /*33f0*/  FMUL R11, R28.reuse, R191 ;  /* 0x000000bf1c0b7220 */ /* 0x040fe20000400000 */
[C---:B------:R-:W-:Y:S01]  /*3400*/  FMUL R33, R28.reuse, R187 ;  /* 0x000000bb1c217220 */ /* 0x040fe20000400000 */
[----:B------:R-:W-:Y:S01]  /*3410*/  FMUL R20, R28, R173 ;  /* 0x000000ad1c147220 */ /* 0x000fe20000400000 */
[----:B------:R-:W-:Y:S01]  /*3420*/  FADD R197, R184, -R197 ;  /* 0x800000c5b8c57221 */ /* 0x000fe20000000000 */
[----:B------:R-:W-:Y:S01]  /*3430*/  FADD R177, R177, -R32 ;  /* 0x80000020b1b17221 */ /* 0x000fe20000000000 */
[----:B------:R-:W-:Y:S01]  /*3440*/  F2F.F16.F32 R9, R9 ;  /* 0x0000000900097304 */ /* 0x000fe20000200800 */
[----:B------:R-:W-:Y:S01]  /*3450*/  FADD R35, R35, -R22 ;  /* 0x8000001623237221 */ /* 0x000fe20000000000 */
[----:B------:R-:W-:Y:S01]  /*3460*/  FMUL R17, R28, R17 ;  /* 0x000000111c117220 */ /* 0x000fe20000400000 */
[----:B------:R-:W-:Y:S01]  /*3470*/  FADD R189, R189, -R166 ;  /* 0x800000a6bdbd7221 */ /* 0x000fe20000000000 */
[----:B------:R-:W-:Y:S01]  /*3480*/  FADD R185, R185, -R158 ;  /* 0x8000009eb9b97221 */ /* 0x000fe20000000000 */
[----:B------:R-:W-:Y:S01]  /*3490*/  FADD R179, R179, -R36 ;  /* 0x80000024b3b37221 */ /* 0x000fe20000000000 */
[----:B------:R-:W-:Y:S01]  /*34a0*/  FADD R23, R23, -R186 ;  /* 0x800000ba17177221 */ /* 0x000fe20000000000 */
[----:B------:R-:W-:Y:S01]  /*34b0*/  FADD R199, R188, -R199 ;  /* 0x800000c7bcc77221 */ /* 0x000fe20000000000 */
[----:B------:R-:W-:Y:S01]  /*34c0*/  F2F.F16.F32 R8, R8 ;  /* 0x0000000800087304 */ /* 0x000fe20000200800 */
[----:B------:R-:W-:Y:S01]  /*34d0*/  FADD R201, R192, -R201 ;  /* 0x800000c9c0c97221 */ /* 0x000fe20000000000 */
[----:B------:R-:W-:Y:S01]  /*34e0*/  FADD R175, R196, -R175 ;  /* 0x800000afc4af7221 */ /* 0x000fe20000000000 */
[----:B------:R-:W-:Y:S01]  /*34f0*/  FADD R203, R198, -R203 ;  /* 0x800000cbc6cb7221 */ /* 0x000fe20000000000 */
[----:B------:R-:W-:Y:S01]  /*3500*/  FMUL R197, R28, R197 ;  /* 0x000000c51cc57220 */ /* 0x000fe20000400000 */
[----:B-1----:R-:W-:Y:S01]  /*3510*/  SHF.L.U32 R4, R4, 0x10, RZ ;  /* 0x0000001004047819 */ /* 0x002fe200000006ff */
[C---:B------:R-:W-:Y:S01]  /*3520*/  FMUL R21, R28.reuse, R177 ;  /* 0x000000b11c157220 */ /* 0x040fe20000400000 */
[C---:B------:R-:W-:Y:S01]  /*3530*/  FMUL R35, R28.reuse, R35 ;  /* 0x000000231c237220 */ /* 0x040fe20000400000 */
[----:B------:R1:W-:Y:S01]  /*3540*/  F2F.F16.F32 R39, R15 ;  /* 0x0000000f00277304 */ /* 0x0003e20000200800 */
[C---:B------:R-:W-:Y:S01]  /*3550*/  FMUL R37, R28.reuse, R189 ;  /* 0x000000bd1c257220 */ /* 0x040fe20000400000 */
[C---:B------:R-:W-:Y:S01]  /*3560*/  FMUL R31, R28.reuse, R185 ;  /* 0x000000b91c1f7220 */ /* 0x040fe20000400000 */
[C---:B------:R-:W-:Y:S01]  /*3570*/  FMUL R25, R28.reuse, R179 ;  /* 0x000000b31c197220 */ /* 0x040fe20000400000 */
[C---:B------:R-:W-:Y:S01]  /*3580*/  FMUL R27, R28.reuse, R27 ;  /* 0x0000001b1c1b7220 */ /* 0x040fe20000400000 */
[C---:B------:R-:W-:Y:S01]  /*3590*/  FMUL R23, R28.reuse, R23 ;  /* 0x000000171c177220 */ /* 0x040fe20000400000 */
[C---:B------:R-:W-:Y:S01]  /*35a0*/  FMUL R199, R28.reuse, R199 ;  /* 0x000000c71cc77220 */ /* 0x040fe20000400000 */
[----:B------:R-:W-:Y:S01]  /*35b0*/  FMUL R201, R28, R201 ;  /* 0x000000c91cc97220 */ /* 0x000fe20000400000 */
[----:B------:R-:W-:Y:S01]  /*35c0*/  F2F.F16.F32 R152, R152 ;  /* 0x0000009800987304 */ /* 0x000fe20000200800 */
[-CC-:B-1----:R-:W-:Y:S01]  /*35d0*/  FFMA R15, R206, R2.reuse, R3.reuse ;  /* 0x00000002ce0f7223 */ /* 0x182fe20000000003 */
[----:B------:R-:W-:Y:S01]  /*35e0*/  FFMA R3, R205, R2, R3 ;  /* 0x00000002cd037223 */ /* 0x000fe20000000003 */
[C---:B------:R-:W-:Y:S01]  /*35f0*/  FMUL R175, R28.reuse, R175 ;  /* 0x000000af1caf7220 */ /* 0x040fe20000400000 */
[----:B------:R-:W-:Y:S01]  /*3600*/  FMUL R203, R28, R203 ;  /* 0x000000cb1ccb7220 */ /* 0x000fe20000400000 */
[----:B------:R-:W-:Y:S01]  /*3610*/  FADD R15, R202, -R15 ;  /* 0x8000000fca0f7221 */ /* 0x000fe20000000000 */
[----:B0-----:R-:W-:-:S02]  /*3620*/  SHF.L.U32 R12, R7, 0x10, RZ ;  /* 0x00000010070c7819 */ /* 0x001fc400000006ff */
[----:B------:R-:W0:Y:S08]  /*3630*/  F2F.F16.F32 R34, R34 ;  /* 0x0000002200227304 */ /* 0x000e300000200800 */
[----:B------:R-:W1:Y:S01]  /*3640*/  F2F.F16.F32 R10, R10 ;  /* 0x0000000a000a7304 */ /* 0x000e620000200800 */
[----:B0-----:R-:W-:-:S07]  /*3650*/  SHF.L.U32 R34, R34, 0x10, RZ ;  /* 0x0000001022227819 */ /* 0x001fce00000006ff */
[----:B------:R-:W-:Y:S01]  /*3660*/  F2F.F16.F32 R29, R29 ;  /* 0x0000001d001d7304 */ /* 0x000fe20000200800 */
[----:B-1----:R-:W-:-:S07]  /*3670*/  SHF.L.U32 R10, R10, 0x10, RZ ;  /* 0x000000100a0a7819 */ /* 0x002fce00000006ff */
[----:B------:R0:W-:Y:S08]  /*3680*/  F2F.F16.F32 R173, R13 ;  /* 0x0000000d00ad7304 */ /* 0x0001f00000200800 */
[----:B------:R-:W1:Y:S01]  /*3690*/  F2F.F16.F32 R11, R11 ;  /* 0x0000000b000b7304 */ /* 0x000e620000200800 */
[----:B0-----:R-:W-:Y:S01]  /*36a0*/  FADD R13, R204, -R3 ;  /* 0x80000003cc0d7221 */ /* 0x001fe20000000000 */
[----:B------:R-:W-:-:S04]  /*36b0*/  IMAD.WIDE.U32 R2, R0, 0x10000, RZ ;  /* 0x0001000000027825 */ /* 0x000fc800078e00ff */
[C---:B------:R-:W-:Y:S02]  /*36c0*/  FMUL R0, R28.reuse, R15 ;  /* 0x0000000f1c007220 */ /* 0x040fe40000400000 */
[----:B------:R-:W0:Y:S01]  /*36d0*/  LDC.64 R14, c[0x0][0x3e8] ;  /* 0x0000fa00ff0e7b82 */ /* 0x000e220000000a00 */
[----:B------:R-:W-:Y:S01]  /*36e0*/  FMUL R28, R28, R13 ;  /* 0x0000000d1c1c7220 */ /* 0x000fe20000400000 */
[----:B------:R-:W-:Y:S01]  /*36f0*/  LOP3.LUT R3, R4, R3, R5, 0xfe, !PT ;  /* 0x0000000304037212 */ /* 0x000fe200078efe05 */
[----:B------:R-:W2:Y:S01]  /*3700*/  F2F.F16.F32 R33, R33 ;  /* 0x0000002100217304 */ /* 0x000ea20000200800 */
[----:B------:R-:W-:Y:S01]  /*3710*/  IMAD.WIDE.U32 R4, R6, 0x10000, RZ ;  /* 0x0001000006047825 */ /* 0x000fe200078e00ff */
[----:B------:R-:W-:-:S03]  /*3720*/  LOP3.LUT R2, R2, R9, RZ, 0xfc, !PT ;  /* 0x0000000902027212 */ /* 0x000fc600078efcff */
[----:B------:R-:W-:Y:S01]  /*3730*/  IMAD.WIDE.U32 R6, R8, 0x10000, RZ ;  /* 0x0001000008067825 */ /* 0x000fe200078e00ff */
[----:B------:R-:W-:Y:S02]  /*3740*/  LOP3.LUT R5, R12, R5, R171, 0xfe, !PT ;  /* 0x000000050c057212 */ /* 0x000fe400078efeab */
[----:B------:R-:W3:Y:S01]  /*3750*/  F2F.F16.F32 R30, R30 ;  /* 0x0000001e001e7304 */ /* 0x000ee20000200800 */
[----:B------:R-:W-:Y:S01]  /*3760*/  IMAD.WIDE.U32 R8, R152, 0x10000, RZ ;  /* 0x0001000098087825 */ /* 0x000fe200078e00ff */
[----:B-1----:R-:W-:-:S04]  /*3770*/  LOP3.LUT R4, R4, R11, RZ, 0xfc, !PT ;  /* 0x0000000b04047212 */ /* 0x002fc800078efcff */
[----:B------:R-:W-:Y:S02]  /*3780*/  LOP3.LUT R9, R34, R9, R29, 0xfe, !PT ;  /* 0x0000000922097212 */ /* 0x000fe400078efe1d */
[----:B------:R-:W1:Y:S01]  /*3790*/  F2F.F16.F32 R20, R20 ;  /* 0x0000001400147304 */ /* 0x000e620000200800 */
[----:B--2---:R-:W-:Y:S01]  /*37a0*/  LOP3.LUT R7, R10, R7, R33, 0xfe, !PT ;  /* 0x000000070a077212 */ /* 0x004fe200078efe21 */
[----:B0-----:R-:W-:-:S06]  /*37b0*/  IMAD.WIDE.U32 R32, R159, 0x8, R14 ;  /* 0x000000089f207825 */ /* 0x001fcc00078e000e */
[----:B------:R-:W0:Y:S01]  /*37c0*/  F2F.F16.F32 R24, R24 ;  /* 0x0000001800187304 */ /* 0x000e220000200800 */
[----:B---3--:R-:W-:-:S04]  /*37d0*/  IMAD.WIDE.U32 R10, R30, 0x10000, RZ ;  /* 0x000100001e0a7825 */ /* 0x008fc800078e00ff */
[----:B-1----:R-:W-:-:S03]  /*37e0*/  IMAD.WIDE.U32 R12, R20, 0x10000, RZ ;  /* 0x00010000140c7825 */ /* 0x002fc600078e00ff */
[----:B------:R-:W1:Y:S01]  /*37f0*/  F2F.F16.F32 R17, R17 ;  /* 0x0000001100117304 */ /* 0x000e620000200800 */
[----:B0-----:R-:W-:-:S07]  /*3800*/  SHF.L.U32 R24, R24, 0x10, RZ ;  /* 0x0000001018187819 */ /* 0x001fce00000006ff */
[----:B------:R-:W0:Y:S01]  /*3810*/  F2F.F16.F32 R197, R197 ;  /* 0x000000c500c57304 */ /* 0x000e220000200800 */
[----:B-1----:R-:W-:-:S07]  /*3820*/  SHF.L.U32 R20, R17, 0x10, RZ ;  /* 0x0000001011147819 */ /* 0x002fce00000006ff */
[----:B------:R-:W1:Y:S01]  /*3830*/  F2F.F16.F32 R21, R21 ;  /* 0x0000001500157304 */ /* 0x000e620000200800 */
[----:B------:R-:W-:Y:S01]  /*3840*/  IMAD.WIDE.U32 R16, R16, 0x10000, RZ ;  /* 0x0001000010107825 */ /* 0x000fe200078e00ff */
[----:B0-----:R-:W-:-:S06]  /*3850*/  SHF.L.U32 R197, R197, 0x10, RZ ;  /* 0x00000010c5c57819 */ /* 0x001fcc00000006ff */
[----:B------:R-:W0:Y:S01]  /*3860*/  F2F.F16.F32 R35, R35 ;  /* 0x0000002300237304 */ /* 0x000e220000200800 */
[----:B-1----:R-:W-:-:S07]  /*3870*/  LOP3.LUT R11, R24, R11, R21, 0xfe, !PT ;  /* 0x0000000b180b7212 */ /* 0x002fce00078efe15 */
[----:B------:R-:W1:Y:S01]  /*3880*/  F2F.F16.F32 R203, R203 ;  /* 0x000000cb00cb7304 */ /* 0x000e620000200800 */
[----:B0-----:R-:W-:-:S07]  /*3890*/  LOP3.LUT R13, R20, R13, R35, 0xfe, !PT ;  /* 0x0000000d140d7212 */ /* 0x001fce00078efe23 */
[----:B------:R-:W0:Y:S01]  /*38a0*/  F2F.F16.F32 R28, R28 ;  /* 0x0000001c001c7304 */ /* 0x000e220000200800 */
[----:B------:R-:W-:-:S04]  /*38b0*/  IMAD.WIDE.U32 R34, R153, 0x8, R14 ;  /* 0x0000000899227825 */ /* 0x000fc800078e000e */
[----:B-1----:R-:W-:-:S03]  /*38c0*/  IMAD.WIDE.U32 R20, R203, 0x10000, RZ ;  /* 0x00010000cb147825 */ /* 0x002fc600078e00ff */
[----:B------:R-:W1:Y:S01]  /*38d0*/  F2F.F16.F32 R23, R23 ;  /* 0x0000001700177304 */ /* 0x000e620000200800 */
[----:B0-----:R-:W-:-:S07]  /*38e0*/  SHF.L.U32 R28, R28, 0x10, RZ ;  /* 0x000000101c1c7819 */ /* 0x001fce00000006ff */
[----:B------:R-:W0:Y:S01]  /*38f0*/  F2F.F16.F32 R25, R25 ;  /* 0x0000001900197304 */ /* 0x000e220000200800 */
[----:B-1----:R-:W-:-:S07]  /*3900*/  LOP3.LUT R17, R197, R17, R23, 0xfe, !PT ;  /* 0x00000011c5117212 */ /* 0x002fce00078efe17 */
[----:B------:R-:W1:Y:S01]  /*3910*/  F2F.F16.F32 R19, R19 ;  /* 0x0000001300137304 */ /* 0x000e620000200800 */
[----:B------:R-:W-:-:S05]  /*3920*/  IMAD.WIDE.U32 R22, R169, 0x8, R14 ;  /* 0x00000008a9167825 */ /* 0x000fca00078e000e */
[----:B------:R2:W-:Y:S01]  /*3930*/  STG.E.64 desc[UR4][R22.64], R2 ;  /* 0x0000000216007986 */ /* 0x0005e2000c101b04 */
[----:B0-----:R-:W-:Y:S01]  /*3940*/  LOP3.LUT R10, R10, R25, RZ, 0xfc, !PT ;  /* 0x000000190a0a7212 */ /* 0x001fe200078efcff */
[----:B------:R-:W0:Y:S01]  /*3950*/  F2F.F16.F32 R27, R27 ;  /* 0x0000001b001b7304 */ /* 0x000e220000200800 */
[----:B------:R-:W-:-:S05]  /*3960*/  IMAD.WIDE.U32 R24, R167, 0x8, R14 ;  /* 0x00000008a7187825 */ /* 0x000fca00078e000e */
[----:B------:R2:W-:Y:S01]  /*3970*/  STG.E.64 desc[UR4][R24.64], R4 ;  /* 0x0000000418007986 */ /* 0x0005e2000c101b04 */
[----:B-1----:R-:W-:Y:S01]  /*3980*/  LOP3.LUT R12, R12, R19, RZ, 0xfc, !PT ;  /* 0x000000130c0c7212 */ /* 0x002fe200078efcff */
[----:B------:R-:W1:Y:S01]  /*3990*/  F2F.F16.F32 R37, R37 ;  /* 0x0000002500257304 */ /* 0x000e620000200800 */
[----:B0-----:R-:W-:-:S07]  /*39a0*/  LOP3.LUT R16, R16, R27, RZ, 0xfc, !PT ;  /* 0x0000001b10107212 */ /* 0x001fce00078efcff */
[----:B------:R-:W0:Y:S01]  /*39b0*/  F2F.F16.F32 R18, R199 ;  /* 0x000000c700127304 */ /* 0x000e220000200800 */
[----:B------:R-:W-:Y:S01]  /*39c0*/  IMAD.WIDE.U32 R26, R165, 0x8, R14 ;  /* 0x00000008a51a7825 */ /* 0x000fe200078e000e */
[----:B-1----:R-:W-:-:S06]  /*39d0*/  LOP3.LUT R6, R6, R37, RZ, 0xfc, !PT ;  /* 0x0000002506067212 */ /* 0x002fcc00078efcff */
[----:B------:R-:W1:Y:S01]  /*39e0*/  F2F.F16.F32 R29, R0 ;  /* 0x00000000001d7304 */ /* 0x000e620000200800 */
[----:B------:R-:W-:Y:S01]  /*39f0*/  IMAD.WIDE.U32 R36, R155, 0x8, R14 ;  /* 0x000000089b247825 */ /* 0x000fe200078e000e */
[----:B------:R2:W-:Y:S03]  /*3a00*/  STG.E.64 desc[UR4][R26.64], R6 ;  /* 0x000000061a007986 */ /* 0x0005e6000c101b04 */
[----:B0-----:R-:W-:-:S03]  /*3a10*/  IMAD.WIDE.U32 R18, R18, 0x10000, RZ ;  /* 0x0001000012127825 */ /* 0x001fc600078e00ff */
[----:B------:R-:W0:Y:S01]  /*3a20*/  F2F.F16.F32 R31, R31 ;  /* 0x0000001f001f7304 */ /* 0x000e220000200800 */
[----:B------:R-:W-:Y:S02]  /*3a30*/  LOP3.LUT R18, R18, R39, RZ, 0xfc, !PT ;  /* 0x0000002712127212 */ /* 0x000fe400078efcff */
[----:B-1----:R-:W-:-:S05]  /*3a40*/  LOP3.LUT R21, R28, R21, R29, 0xfe, !PT ;  /* 0x000000151c157212 */ /* 0x002fca00078efe1d */
[----:B------:R-:W1:Y:S01]  /*3a50*/  F2F.F16.F32 R201, R201 ;  /* 0x000000c900c97304 */ /* 0x000e620000200800 */
[----:B------:R-:W-:Y:S01]  /*3a60*/  IMAD.WIDE.U32 R28, R163, 0x8, R14 ;  /* 0x00000008a31c7825 */ /* 0x000fe200078e000e */
[----:B0-----:R-:W-:-:S06]  /*3a70*/  LOP3.LUT R8, R8, R31, RZ, 0xfc, !PT ;  /* 0x0000001f08087212 */ /* 0x001fcc00078efcff */
[----:B------:R-:W0:Y:S01]  /*3a80*/  F2F.F16.F32 R175, R175 ;  /* 0x000000af00af7304 */ /* 0x000e220000200800 */
        /* <DEDUP_REMOVED lines=84> */
.L_x_3242:
        /* <DEDUP_REMOVED lines=49> */
.L_x_3250:
        /* <DEDUP_REMOVED lines=10> */
.L_x_4901:


//--------------------- .text._ZN18transformer_engine13normalization28ln_bwd_finalize_tuned_kernelINS0_22Kernel_traits_finalizeILj18432EffffjLj1024ELj4ENS0_18Kernel_traits_baseILj18432EffffjLj1024EEEEEEEvNS0_20BackwardKernelParamsE --------------------------
	.section	.text._ZN18transformer_engine13normalization28ln_bwd_finalize_tuned_kernelINS0_22Kernel_traits_finalizeILj18432EffffjLj1024ELj4ENS0_18Kernel_traits_baseILj18432EffffjLj1024EEEEEEEvNS0_20BackwardKernelParamsE,"ax",@progbits
	.align	128
        .global         _ZN18transformer_engine13normalization28ln_bwd_finalize_tuned_kernelINS0_22Kernel_traits_finalizeILj18432EffffjLj1024ELj4ENS0_18Kernel_traits_baseILj18432EffffjLj1024EEEEEEEvNS0_20BackwardKernelParamsE
        .type           _ZN18transformer_engine13normalization28ln_bwd_finalize_tuned_kernelINS0_22Kernel_traits_finalizeILj18432EffffjLj1024ELj4ENS0_18Kernel_traits_baseILj18432EffffjLj1024EEEEEEEvNS0_20BackwardKernelParamsE,@function
        .size           _ZN18transformer_engine13normalization28ln_bwd_finalize_tuned_kernelINS0_22Kernel_traits_finalizeILj18432EffffjLj1024ELj4ENS0_18Kernel_traits_baseILj18432EffffjLj1024EEEEEEEvNS0_20BackwardKernelParamsE,(.L_x_4902 - _ZN18transformer_engine13normalization28ln_bwd_finalize_tuned_kernelINS0_22Kernel_traits_finalizeILj18432EffffjLj1024ELj4ENS0_18Kernel_traits_baseILj18432EffffjLj1024EEEEEEEvNS0_20BackwardKernelParamsE)
        .other          _ZN18transformer_engine13normalization28ln_bwd_finalize_tuned_kernelINS0_22Kernel_traits_finalizeILj18432EffffjLj1024ELj4ENS0_18Kernel_traits_baseILj18432EffffjLj1024EEEEEEEvNS0_20BackwardKernelParamsE,@"STO_CUDA_ENTRY STV_DEFAULT"
_ZN18transformer_engine13normalization28ln_bwd_finalize_tuned_kernelINS0_22Kernel_traits_finalizeILj18432EffffjLj1024ELj4ENS0_18Kernel_traits_baseILj18432EffffjLj1024EEEEEEEvNS0_20BackwardKernelParamsE:
.text._ZN18transformer_engine13normalization28ln_bwd_finalize_tuned_kernelINS0_22Kernel_traits_finalizeILj18432EffffjLj1024ELj4ENS0_18Kernel_traits_baseILj18432EffffjLj1024EEEEEEEvNS0_20BackwardKernelParamsE:
        /* <DEDUP_REMOVED lines=35> */
.L_x_3255:
        /* <DEDUP_REMOVED lines=118> */
.L_x_3254:
[----:B------:R-:W-:Y:S05]  /*0990*/  BSYNC.RECONVERGENT B1 ;  /* 0x0000000000017941 */ /* 0x000fea0003800200 */
.L_x_3253:
        /* <DEDUP_REMOVED lines=65> */
.L_x_3257:
[----:B------:R-:W-:Y:S05]  /*0db0*/  BSYNC.RECONVERGENT B1 ;  /* 0x0000000000017941 */ /* 0x000fea0003800200 */
.L_x_3256:
        /* <DEDUP_REMOVED lines=37> */
.L_x_3259:
[----:B------:R-:W-:Y:S05]  /*1010*/  BSYNC.RECONVERGENT B1 ;  /* 0x0000000000017941 */ /* 0x000fea0003800200 */
.L_x_3258:
[----:B------:R-:W-:Y:S05]  /*1020*/  @!P1 BRA `(.L_x_3252) ;  /* 0x00000000003c9947 */ /* 0x000fea0003800000 */
[----:B------:R-:W0:Y:S01]  /*1030*/  LDC.64 R6, c[0x0][0x3d8] ;  /* 0x0000f600ff067b82 */ /* 0x000e220000000a00 */
[----:B------:R-:W-:Y:S01]  /*1040*/  IMAD R2, R15, 0x4800, R11 ;  /* 0x000048000f027824 */ /* 0x000fe200078e020b */
[----:B------:R-:W-:-:S04]  /*1050*/  IADD3 R24, PT, PT, -R24, RZ, RZ ;  /* 0x000000ff18187210 */ /* 0x000fc80007ffe1ff */
[----:B------:R-:W-:Y:S02]  /*1060*/  IADD3 R11, PT, PT, R13, R2, RZ ;  /* 0x000000020d0b7210 */ /* 0x000fe40007ffe0ff */
[----:B------:R-:W1:Y:S05]  /*1070*/  LDC.64 R8, c[0x0][0x3e0] ;  /* 0x0000f800ff087b82 */ /* 0x000e6a0000000a00 */
.L_x_3260:
        /* <DEDUP_REMOVED lines=10> */
.L_x_3252:
[----:B------:R-:W-:Y:S05]  /*1120*/  BSYNC.RECONVERGENT B0 ;  /* 0x0000000000007941 */ /* 0x000fea0003800200 */
.L_x_3251:
        /* <DEDUP_REMOVED lines=53> */
.L_x_3261:
        /* <DEDUP_REMOVED lines=16> */
.L_x_4902:


//--------------------- .text._ZN18transformer_engine13normalization19ln_bwd_tuned_kernelINS0_13Kernel_traitsIffffjLj18432ELj4ELj1ELj4ELj16ENS0_18Kernel_traits_baseILj18432EffffjLj128EEEEEEEvNS0_20BackwardKernelParamsE --------------------------
	.section	.text._ZN18transformer_engine13normalization19ln_bwd_tuned_kernelINS0_13Kernel_traitsIffffjLj18432ELj4ELj1ELj4ELj16ENS0_18Kernel_traits_baseILj18432EffffjLj128EEEEEEEvNS0_20BackwardKernelParamsE,"ax",@progbits
	.align	128
        .global         _ZN18transformer_engine13normalization19ln_bwd_tuned_kernelINS0_13Kernel_traitsIffffjLj18432ELj4ELj1ELj4ELj16ENS0_18Kernel_traits_baseILj18432EffffjLj128EEEEEEEvNS0_20BackwardKernelParamsE
        .type           _ZN18transformer_engine13normalization19ln_bwd_tuned_kernelINS0_13Kernel_traitsIffffjLj18432ELj4ELj1ELj4ELj16ENS0_18Kernel_traits_baseILj18432EffffjLj128EEEEEEEvNS0_20BackwardKernelParamsE,@function
        .size           _ZN18transformer_engine13normalization19ln_bwd_tuned_kernelINS0_13Kernel_traitsIffffjLj18432ELj4ELj1ELj4ELj16ENS0_18Kernel_traits_baseILj18432EffffjLj128EEEEEEEvNS0_20BackwardKernelParamsE,(.L_x_4903 - _ZN18transformer_engine13normalization19ln_bwd_tuned_kernelINS0_13Kernel_traitsIffffjLj18432ELj4ELj1ELj4ELj16ENS0_18Kernel_traits_baseILj18432EffffjLj128EEEEEEEvNS0_20BackwardKernelParamsE)
        .other          _ZN18transformer_engine13normalization19ln_bwd_tuned_kernelINS0_13Kernel_traitsIffffjLj18432ELj4ELj1ELj4ELj16ENS0_18Kernel_traits_baseILj18432EffffjLj128EEEEEEEvNS0_20BackwardKernelParamsE,@"STO_CUDA_ENTRY STV_DEFAULT"
_ZN18transformer_engine13normalization19ln_bwd_tuned_kernelINS0_13Kernel_traitsIffffjLj18432ELj4ELj1ELj4ELj16ENS0_18Kernel_traits_baseILj18432EffffjLj128EEEEEEEvNS0_20BackwardKernelParamsE:
.text._ZN18transformer_engine13normalization19ln_bwd_tuned_kernelINS0_13Kernel_traitsIffffjLj18432ELj4ELj1ELj4ELj16ENS0_18Kernel_traits_baseILj18432EffffjLj128EEEEEEEvNS0_20BackwardKernelParamsE:
        /* <DEDUP_REMOVED lines=68> */
[----:B------:R-:W-:Y:S01]  /*0440*/  MOV R131, RZ ;  /* 0x000000ff00837202 */ /* 0x000fe20000000f00 */
        /* <DEDUP_REMOVED lines=15> */
[----:B------:R-:W-:Y:S01]  /*0540*/  MOV R146, RZ ;  /* 0x000000ff00927202 */ /* 0x000fe20000000f00 */
        /* <DEDUP_REMOVED lines=54> */
.L_x_3269:
[----:B------:R-:W0:Y:S01]  /*08b0*/  S2R R196, SR_TID.X ;  /* 0x0000000000c47919 */ /* 0x000e220000002100 */
[----:B---3--:R-:W1:Y:S01]  /*08c0*/  LDC.64 R48, c[0x0][0x398] ;  /* 0x0000e600ff307b82 */ /* 0x008e620000000a00 */
        /* <DEDUP_REMOVED lines=8> */
[----:B------:R4:W2:Y:S03]  /*0950*/  LDG.E R3, desc[UR4][R48.64] ;  /* 0x0000000430037981 */ /* 0x0008a6000c1e1900 */
[----:B------:R-:W-:-:S04]  /*0960*/  IMAD R195, R187, 0x1200, R128 ;  /* 0x00001200bbc37824 */ /* 0x000fc800078e0280 */
[C---:B---3--:R-:W-:Y:S01]  /*0970*/  IMAD.WIDE.U32 R84, R195.reuse, 0x10, R116 ;  /* 0x00000010c3547825 */ /* 0x048fe200078e0074 */
[C---:B------:R-:W-:Y:S02]  /*0980*/  IADD3 R194, PT, PT, R195.reuse, 0x200, RZ ;  /* 0x00000200c3c27810 */ /* 0x040fe40007ffe0ff */
[C---:B------:R-:W-:Y:S02]  /*0990*/  IADD3 R193, PT, PT, R195.reuse, 0x400, RZ ;  /* 0x00000400c3c17810 */ /* 0x040fe40007ffe0ff */
[C---:B------:R-:W-:Y:S02]  /*09a0*/  IADD3 R192, PT, PT, R195.reuse, 0x600, RZ ;  /* 0x00000600c3c07810 */ /* 0x040fe40007ffe0ff */
[C---:B------:R-:W-:Y:S02]  /*09b0*/  IADD3 R191, PT, PT, R195.reuse, 0x800, RZ ;  /* 0x00000800c3bf7810 */ /* 0x040fe40007ffe0ff */
[C---:B------:R-:W-:Y:S02]  /*09c0*/  IADD3 R190, PT, PT, R195.reuse, 0xa00, RZ ;  /* 0x00000a00c3be7810 */ /* 0x040fe40007ffe0ff */
[----:B------:R-:W-:-:S02]  /*09d0*/  IADD3 R189, PT, PT, R195, 0xc00, RZ ;  /* 0x00000c00c3bd7810 */ /* 0x000fc40007ffe0ff */
[C---:B------:R-:W-:Y:S02]  /*09e0*/  IADD3 R188, PT, PT, R195.reuse, 0xe00, RZ ;  /* 0x00000e00c3bc7810 */ /* 0x040fe40007ffe0ff */
[----:B------:R-:W-:Y:S01]  /*09f0*/  IADD3 R186, PT, PT, R195, 0x1000, RZ ;  /* 0x00001000c3ba7810 */ /* 0x000fe20007ffe0ff */
[--C-:B------:R-:W-:Y:S01]  /*0a00*/  IMAD.WIDE.U32 R88, R194, 0x10, R116.reuse ;  /* 0x00000010c2587825 */ /* 0x100fe200078e0074 */
[----:B------:R-:W2:Y:S03]  /*0a10*/  LDG.E.128 R84, desc[UR4][R84.64] ;  /* 0x0000000454547981 */ /* 0x000ea6000c1e1d00 */
[--C-:B------:R-:W-:Y:S02]  /*0a20*/  IMAD.WIDE.U32 R92, R193, 0x10, R116.reuse ;  /* 0x00000010c15c7825 */ /* 0x100fe400078e0074 */
[----:B------:R-:W3:Y:S02]  /*0a30*/  LDG.E.128 R88, desc[UR4][R88.64] ;  /* 0x0000000458587981 */ /* 0x000ee4000c1e1d00 */
[----:B------:R-:W-:-:S02]  /*0a40*/  IMAD.WIDE.U32 R96, R192, 0x10, R116 ;  /* 0x00000010c0607825 */ /* 0x000fc400078e0074 */
[----:B------:R-:W3:Y:S02]  /*0a50*/  LDG.E.128 R92, desc[UR4][R92.64] ;  /* 0x000000045c5c7981 */ /* 0x000ee4000c1e1d00 */
[--C-:B------:R-:W-:Y:S02]  /*0a60*/  IMAD.WIDE.U32 R100, R191, 0x10, R116.reuse ;  /* 0x00000010bf647825 */ /* 0x100fe400078e0074 */
[----:B------:R-:W3:Y:S02]  /*0a70*/  LDG.E.128 R96, desc[UR4][R96.64] ;  /* 0x0000000460607981 */ /* 0x000ee4000c1e1d00 */
[--C-:B------:R-:W-:Y:S02]  /*0a80*/  IMAD.WIDE.U32 R104, R190, 0x10, R116.reuse ;  /* 0x00000010be687825 */ /* 0x100fe400078e0074 */
[----:B------:R-:W3:Y:S02]  /*0a90*/  LDG.E.128 R100, desc[UR4][R100.64] ;  /* 0x0000000464647981 */ /* 0x000ee4000c1e1d00 */
[----:B------:R-:W-:-:S02]  /*0aa0*/  IMAD.WIDE.U32 R108, R189, 0x10, R116 ;  /* 0x00000010bd6c7825 */ /* 0x000fc400078e0074 */
[----:B------:R-:W3:Y:S02]  /*0ab0*/  LDG.E.128 R104, desc[UR4][R104.64] ;  /* 0x0000000468687981 */ /* 0x000ee4000c1e1d00 */
[--C-:B------:R-:W-:Y:S02]  /*0ac0*/  IMAD.WIDE.U32 R112, R188, 0x10, R116.reuse ;  /* 0x00000010bc707825 */ /* 0x100fe400078e0074 */
[----:B------:R-:W3:Y:S02]  /*0ad0*/  LDG.E.128 R108, desc[UR4][R108.64] ;  /* 0x000000046c6c7981 */ /* 0x000ee4000c1e1d00 */
[----:B------:R-:W-:Y:S02]  /*0ae0*/  IMAD.WIDE.U32 R116, R186, 0x10, R116 ;  /* 0x00000010ba747825 */ /* 0x000fe400078e0074 */
[----:B------:R-:W3:Y:S02]  /*0af0*/  LDG.E.128 R112, desc[UR4][R112.64] ;  /* 0x0000000470707981 */ /* 0x000ee4000c1e1d00 */
[----:B----4-:R-:W-:-:S02]  /*0b00*/  IMAD.WIDE.U32 R48, R195, 0x10, R80 ;  /* 0x00000010c3307825 */ /* 0x010fc400078e0050 */
[----:B------:R-:W4:Y:S02]  /*0b10*/  LDG.E.128 R116, desc[UR4][R116.64] ;  /* 0x0000000474747981 */ /* 0x000f24000c1e1d00 */
[----:B-----5:R-:W-:Y:S02]  /*0b20*/  IMAD.WIDE R72, R187, 0x4, R72 ;  /* 0x00000004bb487825 */ /* 0x020fe400078e0248 */
[----:B------:R-:W5:Y:S04]  /*0b30*/  LDG.E.128 R48, desc[UR4][R48.64] ;  /* 0x0000000430307981 */ /* 0x000f68000c1e1d00 */
[----:B------:R0:W5:Y:S01]  /*0b40*/  LDG.E R184, desc[UR4][R72.64] ;  /* 0x0000000448b87981 */ /* 0x000162000c1e1900 */
        /* <DEDUP_REMOVED lines=10> */
[----:B0-----:R-:W-:-:S06]  /*0bf0*/  IMAD.WIDE.U32 R72, R189, 0x10, R80 ;  /* 0x00000010bd487825 */ /* 0x001fcc00078e0050 */
        /* <DEDUP_REMOVED lines=41> */
[----:B-----5:R-:W-:Y:S01]  /*0e90*/  FMUL R84, R147, R48 ;  /* 0x0000003093547220 */ /* 0x020fe20000400000 */
[----:B------:R-:W-:Y:S01]  /*0ea0*/  FMUL R85, R148, R49 ;  /* 0x0000003194557220 */ /* 0x000fe20000400000 */
[----:B------:R-:W-:-:S02]  /*0eb0*/  FMUL R3, R184, R198 ;  /* 0x000000c6b8037220 */ /* 0x000fc40000400000 */
[----:B------:R-:W-:Y:S01]  /*0ec0*/  FADD R90, RZ, R84 ;  /* 0x00000054ff5a7221 */ /* 0x000fe20000000000 */
        /* <DEDUP_REMOVED lines=247> */
.L_x_3264:
[----:B------:R-:W-:Y:S05]  /*1e40*/  BSYNC.RECONVERGENT B0 ;  /* 0x0000000000007941 */ /* 0x000fea0003800200 */
.L_x_3263:
        /* <DEDUP_REMOVED lines=22> */
.L_x_3266:
[----:B------:R-:W-:Y:S05]  /*1fb0*/  BSYNC.RECONVERGENT B0 ;  /* 0x0000000000007941 */ /* 0x000fea0003800200 */
.L_x_3265:
        /* <DEDUP_REMOVED lines=32> */
.L_x_3268:
[----:B0-----:R-:W2:Y:S04]  /*21c0*/  LDG.E.STRONG.GPU R50, desc[UR4][R48.64] ;  /* 0x0000000430327981 */ /* 0x001ea8000c1ef900 */
[----:B--2---:R-:W-:Y:S01]  /*21d0*/  CCTL.IVALL ;  /* 0x00000000ff00798f */ /* 0x004fe20002000000 */
[----:B------:R-:W-:Y:S05]  /*21e0*/  YIELD ;  /* 0x0000000000007946 */ /* 0x000fea0003800000 */
[----:B------:R-:W-:-:S13]  /*21f0*/  ISETP.NE.AND P2, PT, R50, R57, PT ;  /* 0x000000393200720c */ /* 0x000fda0003f45270 */
[----:B------:R-:W-:Y:S05]  /*2200*/  @P2 BRA `(.L_x_3268) ;  /* 0xfffffffc00ec2947 */ /* 0x000fea000383ffff */
.L_x_3267:
        /* <DEDUP_REMOVED lines=44> */
[----:B------:R-:W0:Y:S01]  /*24d0*/  LDC.64 R48, c[0x0][0x3e8] ;  /* 0x0000fa00ff307b82 */ /* 0x000e220000000a00 */
[----:B------:R-:W-:-:S04]  /*24e0*/  FMUL R50, R50, 5.4253472626442089677e-05 ;  /* 0x38638e3932327820 */ /* 0x000fc80000400000 */
        /* <DEDUP_REMOVED lines=47> */
[----:B------:R-:W-:Y:S01]  /*27e0*/  FFMA R50, R232, R50, R51 ;  /* 0x00000032e8327223 */ /* 0x000fe20000000033 */
        /* <DEDUP_REMOVED lines=48> */
[----:B------:R0:W-:Y:S01]  /*2af0*/  STG.E.128 desc[UR4][R54.64], R56 ;  /* 0x0000003836007986 */ /* 0x0001e2000c101d04 */
[----:B------:R-:W-:Y:S01]  /*2b00*/  FMUL R50, R184, R119 ;  /* 0x00000077b8327220 */ /* 0x000fe20000400000 */
[----:B------:R-:W-:-:S04]  /*2b10*/  IMAD.WIDE.U32 R78, R186, 0x10, R48 ;  /* 0x00000010ba4e7825 */ /* 0x000fc800078e0030 */
        /* <DEDUP_REMOVED lines=100> */
.L_x_3262:
        /* <DEDUP_REMOVED lines=49> */
.L_x_3270:
        /* <DEDUP_REMOVED lines=9> */
.L_x_4903:


//--------------------- .text._ZN18transformer_engine13normalization28ln_bwd_finalize_tuned_kernelINS0_22Kernel_traits_finalizeILj16384E13__nv_bfloat16fS3_fjLj1024ELj4ENS0_18Kernel_traits_baseILj16384ES3_fS3_fjLj1024EEEEEEEvNS0_20BackwardKernelParamsE --------------------------
	.section	.text._ZN18transformer_engine13normalization28ln_bwd_finalize_tuned_kernelINS0_22Kernel_traits_finalizeILj16384E13__nv_bfloat16fS3_fjLj1024ELj4ENS0_18Kernel_traits_baseILj16384ES3_fS3_fjLj1024EEEEEEEvNS0_20BackwardKernelParamsE,"ax",@progbits
	.align	128
        .global         _ZN18transformer_engine13normalization28ln_bwd_finalize_tuned_kernelINS0_22Kernel_traits_finalizeILj16384E13__nv_bfloat16fS3_fjLj1024ELj4ENS0_18Kernel_traits_baseILj16384ES3_fS3_fjLj1024EEEEEEEvNS0_20BackwardKernelParamsE
        .type           _ZN18transformer_engine13normalization28ln_bwd_finalize_tuned_kernelINS0_22Kernel_traits_finalizeILj16384E13__nv_bfloat16fS3_fjLj1024ELj4ENS0_18Kernel_traits_baseILj16384ES3_fS3_fjLj1024EEEEEEEvNS0_20BackwardKernelParamsE,@function
        .size           _ZN18transformer_engine13normalization28ln_bwd_finalize_tuned_kernelINS0_22Kernel_traits_finalizeILj16384E13__nv_bfloat16fS3_fjLj1024ELj4ENS0_18Kernel_traits_baseILj16384ES3_fS3_fjLj1024EEEEEEEvNS0_20BackwardKernelParamsE,(.L_x_4904 - _ZN18transformer_engine13normalization28ln_bwd_finalize_tuned_kernelINS0_22Kernel_traits_finalizeILj16384E13__nv_bfloat16fS3_fjLj1024ELj4ENS0_18Kernel_traits_baseILj16384ES3_fS3_fjLj1024EEEEEEEvNS0_20BackwardKernelParamsE)
        .other          _ZN18transformer_engine13normalization28ln_bwd_finalize_tuned_kernelINS0_22Kernel_traits_finalizeILj16384E13__nv_bfloat16fS3_fjLj1024ELj4ENS0_18Kernel_traits_baseILj16384ES3_fS3_fjLj1024EEEEEEEvNS0_20BackwardKernelParamsE,@"STO_CUDA_ENTRY STV_DEFAULT"
_ZN18transformer_engine13normalization28ln_bwd_finalize_tuned_kernelINS0_22Kernel_traits_finalizeILj16384E13__nv_bfloat16fS3_fjLj1024ELj4ENS0_18Kernel_traits_baseILj16384ES3_fS3_fjLj1024EEEEEEEvNS0_20BackwardKernelParamsE:
.text._ZN18transformer_engine13normalization28ln_bwd_finalize_tuned_kernelINS0_22Kernel_traits_finalizeILj16384E13__nv_bfloat16fS3_fjLj1024ELj4ENS0_18Kernel_traits_baseILj16384ES3_fS3_fjLj1024EEEEEEEvNS0_20BackwardKernelParamsE:
        /* <DEDUP_REMOVED lines=35> */
.L_x_3275:
        /* <DEDUP_REMOVED lines=118> */
.L_x_3274:
[----:B------:R-:W-:Y:S05]  /*0990*/  BSYNC.RECONVERGENT B1 ;  /* 0x0000000000017941 */ /* 0x000fea0003800200 */
.L_x_3273:
        /* <DEDUP_REMOVED lines=65> */
.L_x_3277:
[----:B------:R-:W-:Y:S05]  /*0db0*/  BSYNC.RECONVERGENT B1 ;  /* 0x0000000000017941 */ /* 0x000fea0003800200 */
.L_x_3276:
        /* <DEDUP_REMOVED lines=37> */
.L_x_3279:
[----:B------:R-:W-:Y:S05]  /*1010*/  BSYNC.RECONVERGENT B1 ;  /* 0x0000000000017941 */ /* 0x000fea0003800200 */
.L_x_3278:
[----:B------:R-:W-:Y:S05]  /*1020*/  @!P1 BRA `(.L_x_3272) ;  /* 0x00000000003c9947 */ /* 0x000fea0003800000 */
[----:B------:R-:W0:Y:S01]  /*1030*/  LDC.64 R6, c[0x0][0x3d8] ;  /* 0x0000f600ff067b82 */ /* 0x000e220000000a00 */
[----:B------:R-:W-:Y:S02]  /*1040*/  LEA R2, R15, R11, 0xe ;  /* 0x0000000b0f027211 */ /* 0x000fe400078e70ff */
[----:B------:R-:W-:Y:S02]  /*1050*/  IADD3 R24, PT, PT, -R24, RZ, RZ ;  /* 0x000000ff18187210 */ /* 0x000fe40007ffe1ff */
[----:B------:R-:W-:-:S03]  /*1060*/  IADD3 R11, PT, PT, R13, R2, RZ ;  /* 0x000000020d0b7210 */ /* 0x000fc60007ffe0ff */
[----:B------:R-:W1:Y:S04]  /*1070*/  LDC.64 R8, c[0x0][0x3e0] ;  /* 0x0000f800ff087b82 */ /* 0x000e680000000a00 */
.L_x_3280:
        /* <DEDUP_REMOVED lines=10> */
.L_x_3272:
[----:B------:R-:W-:Y:S05]  /*1120*/  BSYNC.RECONVERGENT B0 ;  /* 0x0000000000007941 */ /* 0x000fea0003800200 */
.L_x_3271:
        /* <DEDUP_REMOVED lines=55> */
.L_x_3281:
        /* <DEDUP_REMOVED lines=14> */
.L_x_4904:


//--------------------- .text._ZN18transformer_engine13normalization19ln_bwd_tuned_kernelINS0_13Kernel_traitsI13__nv_bfloat16fS3_fjLj16384ELj4ELj1ELj4ELj16ENS0_18Kernel_traits_baseILj16384ES3_fS3_fjLj128EEEEEEEvNS0_20BackwardKernelParamsE --------------------------
	.section	.text._ZN18transformer_engine13normalization19ln_bwd_tuned_kernelINS0_13Kernel_traitsI13__nv_bfloat16fS3_fjLj16384ELj4ELj1ELj4ELj16ENS0_18Kernel_traits_baseILj16384ES3_fS3_fjLj128EEEEEEEvNS0_20BackwardKernelParamsE,"ax",@progbits
	.align	128
        .global         _ZN18transformer_engine13normalization19ln_bwd_tuned_kernelINS0_13Kernel_traitsI13__nv_bfloat16fS3_fjLj16384ELj4ELj1ELj4ELj16ENS0_18Kernel_traits_baseILj16384ES3_fS3_fjLj128EEEEEEEvNS0_20BackwardKernelParamsE
        .type           _ZN18transformer_engine13normalization19ln_bwd_tuned_kernelINS0_13Kernel_traitsI13__nv_bfloat16fS3_fjLj16384ELj4ELj1ELj4ELj16ENS0_18Kernel_traits_baseILj16384ES3_fS3_fjLj128EEEEEEEvNS0_20BackwardKernelParamsE,@function
        .size           _ZN18transformer_engine13normalization19ln_bwd_tuned_kernelINS0_13Kernel_traitsI13__nv_bfloat16fS3_fjLj16384ELj4ELj1ELj4ELj16ENS0_18Kernel_traits_baseILj16384ES3_fS3_fjLj128EEEEEEEvNS0_20BackwardKernelParamsE,(.L_x_4905 - _ZN18transformer_engine13normalization19ln_bwd_tuned_kernelINS0_13Kernel_traitsI13__nv_bfloat16fS3_fjLj16384ELj4ELj1ELj4ELj16ENS0_18Kernel_traits_baseILj16384ES3_fS3_fjLj128EEEEEEEvNS0_20BackwardKernelParamsE)
        .other          _ZN18transformer_engine13normalization19ln_bwd_tuned_kernelINS0_13Kernel_traitsI13__nv_bfloat16fS3_fjLj16384ELj4ELj1ELj4ELj16ENS0_18Kernel_traits_baseILj16384ES3_fS3_fjLj128EEEEEEEvNS0_20BackwardKernelParamsE,@"STO_CUDA_ENTRY STV_DEFAULT"
_ZN18transformer_engine13normalization19ln_bwd_tuned_kernelINS0_13Kernel_traitsI13__nv_bfloat16fS3_fjLj16384ELj4ELj1ELj4ELj16ENS0_18Kernel_traits_baseILj16384ES3_fS3_fjLj128EEEEEEEvNS0_20BackwardKernelParamsE:
.text._ZN18transformer_engine13normalization19ln_bwd_tuned_kernelINS0_13Kernel_traitsI13__nv_bfloat16fS3_fjLj16384ELj4ELj1ELj4ELj16ENS0_18Kernel_traits_baseILj16384ES3_fS3_fjLj128EEEEEEEvNS0_20BackwardKernelParamsE:
        /* <DEDUP_REMOVED lines=25> */
[----:B0-----:R-:W-:Y:S01]  /*0190*/  USHF.L.U32 UR4, UR14, 0x7, URZ ;  /* 0x000000070e047899 */ /* 0x001fe200080006ff */
[----:B------:R-:W-:Y:S02]  /*01a0*/  CS2R R72, SRZ ;  /* 0x0000000000487805 */ /* 0x000fe4000001ff00 */
[----:B------:R-:W-:Y:S02]  /*01b0*/  CS2R R78, SRZ ;  /* 0x00000000004e7805 */ /* 0x000fe4000001ff00 */
[----:B------:R-:W-:Y:S02]  /*01c0*/  CS2R R76, SRZ ;  /* 0x00000000004c7805 */ /* 0x000fe4000001ff00 */
[----:B------:R-:W-:-:S02]  /*01d0*/  CS2R R86, SRZ ;  /* 0x0000000000567805 */ /* 0x000fc4000001ff00 */
[----:B------:R-:W-:Y:S02]  /*01e0*/  CS2R R84, SRZ ;  /* 0x0000000000547805 */ /* 0x000fe4000001ff00 */
[----:B------:R-:W-:Y:S01]  /*01f0*/  MOV R3, UR4 ;  /* 0x0000000400037c02 */ /* 0x000fe20008000f00 */
[----:B------:R-:W-:Y:S01]  /*0200*/  USHF.R.U32.HI UR4, URZ, 0x2, UR14 ;  /* 0x00000002ff047899 */ /* 0x000fe2000801160e */
[----:B------:R-:W-:Y:S02]  /*0210*/  CS2R R94, SRZ ;  /* 0x00000000005e7805 */ /* 0x000fe4000001ff00 */
[----:B-1----:R-:W-:Y:S02]  /*0220*/  LOP3.LUT R38, R38, 0x7f, RZ, 0xc0, !PT ;  /* 0x0000007f26267812 */ /* 0x002fe400078ec0ff */
[----:B------:R-:W-:Y:S01]  /*0230*/  CS2R R92, SRZ ;  /* 0x00000000005c7805 */ /* 0x000fe2000001ff00 */
[----:B--2---:R-:W-:Y:S01]  /*0240*/  UISETP.GE.AND UP0, UPT, UR4, UR5, UPT ;  /* 0x000000050400728c */ /* 0x004fe2000bf06270 */
[----:B------:R-:W-:-:S02]  /*0250*/  CS2R R14, SRZ ;  /* 0x00000000000e7805 */ /* 0x000fc4000001ff00 */
[----:B------:R-:W-:Y:S02]  /*0260*/  LOP3.LUT R38, R38, 0x180, R3, 0xf8, !PT ;  /* 0x0000018026267812 */ /* 0x000fe400078ef803 */
[----:B------:R-:W-:Y:S02]  /*0270*/  CS2R R12, SRZ ;  /* 0x00000000000c7805 */ /* 0x000fe4000001ff00 */
[----:B------:R-:W-:Y:S02]  /*0280*/  CS2R R6, SRZ ;  /* 0x0000000000067805 */ /* 0x000fe4000001ff00 */
[----:B------:R-:W-:Y:S01]  /*0290*/  CS2R R4, SRZ ;  /* 0x0000000000047805 */ /* 0x000fe2000001ff00 */
[----:B------:R-:W0:Y:S01]  /*02a0*/  LDCU.64 UR12, c[0x0][0x358] ;  /* 0x00006b00ff0c77ac */ /* 0x000e220008000a00 */
[----:B------:R-:W-:Y:S05]  /*02b0*/  BRA.U UP0, `(.L_x_3282) ;  /* 0x0000002d00e07547 */ /* 0x000fea000b800000 */
[----:B------:R-:W1:Y:S01]  /*02c0*/  LDC.64 R2, c[0x0][0x3a8] ;  /* 0x0000ea00ff027b82 */ /* 0x000e620000000a00 */
[----:B------:R-:W2:Y:S01]  /*02d0*/  LDCU.U8 UR5, c[0x0][0x3c0] ;  /* 0x00007800ff0577ac */ /* 0x000ea20008000000 */
[----:B-1----:R-:W-:-:S05]  /*02e0*/  IMAD.WIDE.U32 R38, R38, 0x8, R2 ;  /* 0x0000000826267825 */ /* 0x002fca00078e0002 */
[----:B0-----:R-:W3:Y:S04]  /*02f0*/  LDG.E.64 R2, desc[UR12][R38.64+0x7000] ;  /* 0x0070000c26027981 */ /* 0x001ee8000c1e1b00 */
[----:B------:R-:W4:Y:S04]  /*0300*/  LDG.E.64 R4, desc[UR12][R38.64+0x6000] ;  /* 0x0060000c26047981 */ /* 0x000f28000c1e1b00 */
[----:B------:R-:W5:Y:S04]  /*0310*/  LDG.E.64 R6, desc[UR12][R38.64+0x5000] ;  /* 0x0050000c26067981 */ /* 0x000f68000c1e1b00 */
[----:B------:R-:W5:Y:S04]  /*0320*/  LDG.E.64 R8, desc[UR12][R38.64+0x4000] ;  /* 0x0040000c26087981 */ /* 0x000f68000c1e1b00 */
[----:B------:R-:W5:Y:S04]  /*0330*/  LDG.E.64 R20, desc[UR12][R38.64+0x3000] ;  /* 0x0030000c26147981 */ /* 0x000f68000c1e1b00 */
[----:B------:R-:W5:Y:S04]  /*0340*/  LDG.E.64 R22, desc[UR12][R38.64+0x2000] ;  /* 0x0020000c26167981 */ /* 0x000f68000c1e1b00 */
[----:B------:R-:W5:Y:S04]  /*0350*/  LDG.E.64 R24, desc[UR12][R38.64+0x1000] ;  /* 0x0010000c26187981 */ /* 0x000f68000c1e1b00 */
[----:B------:R0:W5:Y:S01]  /*0360*/  LDG.E.64 R26, desc[UR12][R38.64] ;  /* 0x0000000c261a7981 */ /* 0x000162000c1e1b00 */
[----:B--2---:R-:W-:-:S02]  /*0370*/  ISETP.NE.AND P0, PT, RZ, UR5, PT ;  /* 0x00000005ff007c0c */ /* 0x004fc4000bf05270 */
        /* <DEDUP_REMOVED lines=34> */
[----:B------:R-:W-:Y:S01]  /*05a0*/  MOV R115, RZ ;  /* 0x000000ff00737202 */ /* 0x000fe20000000f00 */
[----:B------:R-:W-:Y:S01]  /*05b0*/  UMOV UR5, UR4 ;  /* 0x0000000400057c82 */ /* 0x000fe20008000000 */
[----:B------:R-:W-:Y:S01]  /*05c0*/  UMOV UR4, URZ ;  /* 0x000000ff00047c82 */ /* 0x000fe20008000000 */
[C---:B---3--:R-:W-:Y:S02]  /*05d0*/  SHF.L.U32 R17, R2.reuse, 0x10, RZ ;  /* 0x0000001002117819 */ /* 0x048fe400000006ff */
[----:B------:R-:W-:-:S02]  /*05e0*/  SHF.R.U64 R131, R2, 0x10, R3 ;  /* 0x0000001002837819 */ /* 0x000fc40000001203 */
[----:B----4-:R-:W-:Y:S01]  /*05f0*/  SHF.L.U32 R117, R4, 0x10, RZ ;  /* 0x0000001004757819 */ /* 0x010fe200000006ff */
[----:B------:R-:W-:Y:S01]  /*0600*/  FADD R114, R146, R17 ;  /* 0x0000001192727221 */ /* 0x000fe20000000000 */
[----:B------:R-:W-:Y:S02]  /*0610*/  SHF.R.U64 R133, R4, 0x10, R5 ;  /* 0x0000001004857819 */ /* 0x000fe40000001205 */
[----:B-----5:R-:W-:Y:S01]  /*0620*/  SHF.L.U32 R119, R6, 0x10, RZ ;  /* 0x0000001006777819 */ /* 0x020fe200000006ff */
[----:B------:R-:W-:Y:S01]  /*0630*/  FADD R117, R146, R117 ;  /* 0x0000007592757221 */ /* 0x000fe20000000000 */
[----:B------:R-:W-:Y:S02]  /*0640*/  SHF.R.U64 R135, R6, 0x10, R7 ;  /* 0x0000001006877819 */ /* 0x000fe40000001207 */
[----:B------:R-:W-:Y:S01]  /*0650*/  SHF.L.U32 R15, R5, 0x10, RZ ;  /* 0x00000010050f7819 */ /* 0x000fe200000006ff */
[----:B------:R-:W-:Y:S01]  /*0660*/  FADD R119, R146, R119 ;  /* 0x0000007792777221 */ /* 0x000fe20000000000 */
[----:B------:R-:W-:-:S02]  /*0670*/  SHF.R.U32.HI R2, RZ, 0x10, R5 ;  /* 0x00000010ff027819 */ /* 0x000fc40000011605 */
[----:B------:R-:W-:Y:S01]  /*0680*/  SHF.L.U32 R13, R7, 0x10, RZ ;  /* 0x00000010070d7819 */ /* 0x000fe200000006ff */
[----:B------:R-:W-:Y:S01]  /*0690*/  FADD R118, R146, R15 ;  /* 0x0000000f92767221 */ /* 0x000fe20000000000 */
[----:B------:R-:W-:Y:S02]  /*06a0*/  SHF.R.U32.HI R4, RZ, 0x10, R7 ;  /* 0x00000010ff047819 */ /* 0x000fe40000011607 */
[----:B------:R-:W-:Y:S01]  /*06b0*/  SHF.R.U64 R137, R8, 0x10, R9 ;  /* 0x0000001008897819 */ /* 0x000fe20000001209 */
[C---:B------:R-:W-:Y:S01]  /*06c0*/  FADD R120, R146.reuse, R13 ;  /* 0x0000000d92787221 */ /* 0x040fe20000000000 */
[----:B------:R-:W-:Y:S02]  /*06d0*/  SHF.L.U32 R11, R9, 0x10, RZ ;  /* 0x00000010090b7819 */ /* 0x000fe400000006ff */
[----:B------:R-:W-:Y:S02]  /*06e0*/  SHF.R.U32.HI R6, RZ, 0x10, R9 ;  /* 0x00000010ff067819 */ /* 0x000fe40000011609 */
[----:B------:R-:W-:Y:S01]  /*06f0*/  SHF.L.U32 R19, R3, 0x10, RZ ;  /* 0x0000001003137819 */ /* 0x000fe200000006ff */
[----:B------:R-:W-:Y:S01]  /*0700*/  FADD R122, R146, R11 ;  /* 0x0000000b927a7221 */ /* 0x000fe20000000000 */
[----:B------:R-:W-:-:S02]  /*0710*/  SHF.R.U32.HI R0, RZ, 0x10, R3 ;  /* 0x00000010ff007819 */ /* 0x000fc40000011603 */
[----:B------:R-:W-:Y:S01]  /*0720*/  SHF.L.U32 R9, R21, 0x10, RZ ;  /* 0x0000001015097819 */ /* 0x000fe200000006ff */
[C---:B------:R-:W-:Y:S01]  /*0730*/  FADD R116, R146.reuse, R19 ;  /* 0x0000001392747221 */ /* 0x040fe20000000000 */
[----:B------:R-:W-:Y:S02]  /*0740*/  SHF.L.U32 R7, R23, 0x10, RZ ;  /* 0x0000001017077819 */ /* 0x000fe400000006ff */
        /* <DEDUP_REMOVED lines=56> */
.L_x_3289:
[----:B------:R-:W0:Y:S01]  /*0ad0*/  S2R R148, SR_TID.X ;  /* 0x0000000000947919 */ /* 0x000e220000002100 */
[----:B------:R-:W1:Y:S01]  /*0ae0*/  S2UR UR14, SR_CTAID.X ;  /* 0x00000000000e79c3 */ /* 0x000e620000002500 */
[----:B------:R-:W2:Y:S01]  /*0af0*/  LDCU.128 UR16, c[0x0][0x390] ;  /* 0x00007200ff1077ac */ /* 0x000ea20008000c00 */
[----:B------:R-:W-:Y:S01]  /*0b00*/  MOV R147, UR5 ;  /* 0x0000000500937c02 */ /* 0x000fe20008000f00 */
[----:B---3--:R-:W3:Y:S05]  /*0b10*/  LDCU.64 UR8, c[0x0][0x3a0] ;  /* 0x00007400ff0877ac */ /* 0x008eea0008000a00 */
[----:B------:R-:W4:Y:S01]  /*0b20*/  LDC.64 R150, c[0x0][0x3c8] ;  /* 0x0000f200ff967b82 */ /* 0x000f220000000a00 */
[----:B--2---:R-:W-:-:S02]  /*0b30*/  UIMAD.WIDE UR6, UR5, 0x4, UR18 ;  /* 0x00000004050678a5 */ /* 0x004fc4000f8e0212 */
[----:B-1----:R-:W-:-:S04]  /*0b40*/  USHF.L.U32 UR10, UR14, 0x7, URZ ;  /* 0x000000070e0a7899 */ /* 0x002fc800080006ff */
[----:B------:R-:W-:Y:S02]  /*0b50*/  MOV R2, UR6 ;  /* 0x0000000600027c02 */ /* 0x000fe40008000f00 */
[----:B------:R-:W-:Y:S01]  /*0b60*/  MOV R3, UR7 ;  /* 0x0000000700037c02 */ /* 0x000fe20008000f00 */
[----:B---3--:R-:W-:Y:S01]  /*0b70*/  UIMAD.WIDE UR6, UR5, 0x4, UR8 ;  /* 0x00000004050678a5 */ /* 0x008fe2000f8e0208 */
[----:B------:R-:W-:Y:S02]  /*0b80*/  MOV R5, UR10 ;  /* 0x0000000a00057c02 */ /* 0x000fe40008000f00 */
[----:B0-----:R-:W-:Y:S01]  /*0b90*/  LOP3.LUT R38, R148, 0x7f, RZ, 0xc0, !PT ;  /* 0x0000007f94267812 */ /* 0x001fe200078ec0ff */
[----:B------:R-:W2:Y:S03]  /*0ba0*/  LDG.E R0, desc[UR12][R2.64] ;  /* 0x0000000c02007981 */ /* 0x000ea6000c1e1900 */
[----:B------:R-:W-:-:S02]  /*0bb0*/  LOP3.LUT R38, R38, 0x180, R5, 0xf8, !PT ;  /* 0x0000018026267812 */ /* 0x000fc400078ef805 */
[----:B------:R-:W-:Y:S02]  /*0bc0*/  MOV R36, UR6 ;  /* 0x0000000600247c02 */ /* 0x000fe40008000f00 */
[----:B------:R-:W-:Y:S02]  /*0bd0*/  MOV R37, UR7 ;  /* 0x0000000700257c02 */ /* 0x000fe40008000f00 */
[----:B------:R-:W-:Y:S02]  /*0be0*/  MOV R152, UR16 ;  /* 0x0000001000987c02 */ /* 0x000fe40008000f00 */
[----:B------:R-:W-:Y:S01]  /*0bf0*/  MOV R153, UR17 ;  /* 0x0000001100997c02 */ /* 0x000fe20008000f00 */
[----:B------:R-:W3:Y:S01]  /*0c00*/  LDG.E R149, desc[UR12][R36.64] ;  /* 0x0000000c24957981 */ /* 0x000ee2000c1e1900 */
[----:B------:R-:W-:-:S05]  /*0c10*/  LEA R147, R147, R38, 0xc ;  /* 0x0000002693937211 */ /* 0x000fca00078e60ff */
[----:B------:R-:W-:-:S04]  /*0c20*/  IMAD.WIDE.U32 R152, R147, 0x10, R152 ;  /* 0x0000001093987825 */ /* 0x000fc800078e0098 */
[----:B----4-:R-:W-:Y:S01]  /*0c30*/  IMAD.WIDE.U32 R150, R147, 0x8, R150 ;  /* 0x0000000893967825 */ /* 0x010fe200078e0096 */
[----:B------:R-:W4:Y:S04]  /*0c40*/  LDG.E.128 R4, desc[UR12][R152.64] ;  /* 0x0000000c98047981 */ /* 0x000f28000c1e1d00 */
[----:B------:R-:W5:Y:S04]  /*0c50*/  LDG.E.128 R16, desc[UR12][R152.64+0x6000] ;  /* 0x0060000c98107981 */ /* 0x000f68000c1e1d00 */
[----:B------:R-:W5:Y:S04]  /*0c60*/  LDG.E.64 R84, desc[UR12][R150.64] ;  /* 0x0000000c96547981 */ /* 0x000f68000c1e1b00 */
[----:B------:R-:W5:Y:S04]  /*0c70*/  LDG.E.128 R24, desc[UR12][R152.64+0xa000] ;  /* 0x00a0000c98187981 */ /* 0x000f68000c1e1d00 */
[----:B------:R-:W5:Y:S04]  /*0c80*/  LDG.E.64 R2, desc[UR12][R150.64+0x6000] ;  /* 0x0060000c96027981 */ /* 0x000f68000c1e1b00 */
[----:B------:R-:W5:Y:S04]  /*0c90*/  LDG.E.128 R12, desc[UR12][R152.64+0x4000] ;  /* 0x0040000c980c7981 */ /* 0x000f68000c1e1d00 */
[----:B------:R-:W5:Y:S04]  /*0ca0*/  LDG.E.128 R8, desc[UR12][R152.64+0x2000] ;  /* 0x0020000c98087981 */ /* 0x000f68000c1e1d00 */
[----:B------:R-:W5:Y:S04]  /*0cb0*/  LDG.E.128 R20, desc[UR12][R152.64+0x8000] ;  /* 0x0080000c98147981 */ /* 0x000f68000c1e1d00 */
[----:B------:R-:W5:Y:S04]  /*0cc0*/  LDG.E.64 R36, desc[UR12][R150.64+0x7000] ;  /* 0x0070000c96247981 */ /* 0x000f68000c1e1b00 */
[----:B------:R-:W5:Y:S04]  /*0cd0*/  LDG.E.64 R82, desc[UR12][R150.64+0x2000] ;  /* 0x0020000c96527981 */ /* 0x000f68000c1e1b00 */
[----:B------:R-:W5:Y:S04]  /*0ce0*/  LDG.E.64 R80, desc[UR12][R150.64+0x1000] ;  /* 0x0010000c96507981 */ /* 0x000f68000c1e1b00 */
[----:B------:R-:W5:Y:S04]  /*0cf0*/  LDG.E.128 R28, desc[UR12][R152.64+0xc000] ;  /* 0x00c0000c981c7981 */ /* 0x000f68000c1e1d00 */
[----:B------:R-:W5:Y:S04]  /*0d00*/  LDG.E.64 R88, desc[UR12][R150.64+0x5000] ;  /* 0x0050000c96587981 */ /* 0x000f68000c1e1b00 */
[----:B------:R-:W5:Y:S04]  /*0d10*/  LDG.E.64 R92, desc[UR12][R150.64+0x3000] ;  /* 0x0030000c965c7981 */ /* 0x000f68000c1e1b00 */
[----:B------:R-:W5:Y:S04]  /*0d20*/  LDG.E.64 R90, desc[UR12][R150.64+0x4000] ;  /* 0x0040000c965a7981 */ /* 0x000f68000c1e1b00 */
[----:B------:R0:W5:Y:S01]  /*0d30*/  LDG.E.128 R32, desc[UR12][R152.64+0xe000] ;  /* 0x00e0000c98207981 */ /* 0x000162000c1e1d00 */
[----:B--2---:R-:W-:-:S02]  /*0d40*/  R2UR UR6, R0 ;  /* 0x00000000000672ca */ /* 0x004fc400000e0000 */
[----:B---3--:R-:W-:-:S11]  /*0d50*/  R2UR UR18, R149 ;  /* 0x00000000951272ca */ /* 0x008fd600000e0000 */
[----:B----4-:R-:W-:Y:S01]  /*0d60*/  FADD R0, R4, -UR6 ;  /* 0x8000000604007e21 */ /* 0x010fe20008000000 */
[----:B-----5:R-:W-:Y:S01]  /*0d70*/  FADD R176, R17, -UR6 ;  /* 0x8000000611b07e21 */ /* 0x020fe20008000000 */
[C---:B------:R-:W-:Y:S02]  /*0d80*/  SHF.L.U32 R4, R84.reuse, 0x10, RZ ;  /* 0x0000001054047819 */ /* 0x040fe400000006ff */
[----:B------:R-:W-:Y:S01]  /*0d90*/  SHF.R.U64 R17, R84, 0x10, R85 ;  /* 0x0000001054117819 */ /* 0x000fe20000001255 */
[----:B------:R-:W-:Y:S01]  /*0da0*/  FADD R160, R26, -UR6 ;  /* 0x800000061aa07e21 */ /* 0x000fe20008000000 */
[----:B0-----:R-:W-:Y:S01]  /*0db0*/  FADD R153, R5, -UR6 ;  /* 0x8000000605997e21 */ /* 0x001fe20008000000 */
[C---:B------:R-:W-:Y:S02]  /*0dc0*/  SHF.L.U32 R26, R2.reuse, 0x10, RZ ;  /* 0x00000010021a7819 */ /* 0x040fe400000006ff */
[----:B------:R-:W-:Y:S02]  /*0dd0*/  SHF.R.U64 R173, R2, 0x10, R3 ;  /* 0x0000001002ad7819 */ /* 0x000fe40000001203 */
[----:B------:R-:W-:Y:S01]  /*0de0*/  SHF.L.U32 R2, R17, 0x10, RZ ;  /* 0x0000001011027819 */ /* 0x000fe200000006ff */
[----:B------:R-:W-:Y:S01]  /*0df0*/  FMUL R17, R129, R4 ;  /* 0x0000000481117220 */ /* 0x000fe20000400000 */
[----:B------:R-:W-:Y:S01]  /*0e00*/  FADD R168, R12, -UR6 ;  /* 0x800000060ca87e21 */ /* 0x000fe20008000000 */
[----:B------:R-:W-:Y:S01]  /*0e10*/  FMUL R0, R0, UR18 ;  /* 0x0000001200007c20 */ /* 0x000fe20008400000 */
[----:B------:R-:W-:Y:S01]  /*0e20*/  SHF.L.U32 R5, R85, 0x10, RZ ;  /* 0x0000001055057819 */ /* 0x000fe200000006ff */
[----:B------:R-:W-:Y:S01]  /*0e30*/  FADD R164, R11, -UR6 ;  /* 0x800000060ba47e21 */ /* 0x000fe20008000000 */
[----:B------:R-:W-:Y:S01]  /*0e40*/  SHF.R.U32.HI R12, RZ, 0x10, R85 ;  /* 0x00000010ff0c7819 */ /* 0x000fe20000011655 */
[----:B------:R-:W-:Y:S01]  /*0e50*/  FADD R177, R18, -UR6 ;  /* 0x8000000612b17e21 */ /* 0x000fe20008000000 */
[----:B------:R-:W-:Y:S01]  /*0e60*/  FADD R165, R22, -UR6 ;  /* 0x8000000616a57e21 */ /* 0x000fe20008000000 */
[----:B------:R-:W-:Y:S01]  /*0e70*/  FADD R157, R7, -UR6 ;  /* 0x80000006079d7e21 */ /* 0x000fe20008000000 */
[----:B------:R-:W-:Y:S01]  /*0e80*/  FADD R169, R13, -UR6 ;  /* 0x800000060da97e21 */ /* 0x000fe20008000000 */
[----:B------:R-:W-:Y:S01]  /*0e90*/  FADD R172, R14, -UR6 ;  /* 0x800000060eac7e21 */ /* 0x000fe20008000000 */
[--C-:B------:R-:W-:Y:S01]  /*0ea0*/  SHF.R.U64 R170, R36, 0x10, R37.reuse ;  /* 0x0000001024aa7819 */ /* 0x100fe20000001225 */
[----:B------:R-:W-:Y:S01]  /*0eb0*/  FADD R175, R16, -UR6 ;  /* 0x8000000610af7e21 */ /* 0x000fe20008000000 */
[----:B------:R-:W-:Y:S01]  /*0ec0*/  SHF.L.U32 R85, R37, 0x10, RZ ;  /* 0x0000001025557819 */ /* 0x000fe200000006ff */
[----:B------:R-:W-:Y:S01]  /*0ed0*/  FADD R180, R20, -UR6 ;  /* 0x8000000614b47e21 */ /* 0x000fe20008000000 */
[----:B------:R-:W-:Y:S01]  /*0ee0*/  SHF.R.U32.HI R166, RZ, 0x10, R37 ;  /* 0x00000010ffa67819 */ /* 0x000fe20000011625 */
[----:B------:R-:W-:Y:S01]  /*0ef0*/  FMUL R18, R145, R2 ;  /* 0x0000000291127220 */ /* 0x000fe20000400000 */
[----:B------:R-:W-:Y:S01]  /*0f00*/  SHF.R.U64 R22, R82, 0x10, R83 ;  /* 0x0000001052167819 */ /* 0x000fe20000001253 */
[----:B------:R-:W-:Y:S01]  /*0f10*/  FADD R37, RZ, R17 ;  /* 0x00000011ff257221 */ /* 0x000fe20000000000 */
[----:B------:R-:W-:Y:S01]  /*0f20*/  FADD R154, R6, -UR6 ;  /* 0x80000006069a7e21 */ /* 0x000fe20008000000 */
[--C-:B------:R-:W-:Y:S01]  /*0f30*/  SHF.R.U64 R16, R80, 0x10, R81.reuse ;  /* 0x0000001050107819 */ /* 0x100fe20000001251 */
[----:B------:R-:W-:Y:S01]  /*0f40*/  FMUL R13, R153, UR18 ;  /* 0x00000012990d7c20 */ /* 0x000fe20008400000 */
[----:B------:R-:W-:Y:S01]  /*0f50*/  SHF.L.U32 R7, R81, 0x10, RZ ;  /* 0x0000001051077819 */ /* 0x000fe200000006ff */
[----:B------:R-:W-:Y:S01]  /*0f60*/  FFMA R20, R0, R17, RZ ;  /* 0x0000001100147223 */ /* 0x000fe200000000ff */
[----:B------:R-:W-:Y:S01]  /*0f70*/  SHF.R.U32.HI R14, RZ, 0x10, R81 ;  /* 0x00000010ff0e7819 */ /* 0x000fe20000011651 */
[----:B------:R-:W-:Y:S01]  /*0f80*/  FADD R156, R27, -UR6 ;  /* 0x800000061b9c7e21 */ /* 0x000fe20008000000 */
[----:B------:R-:W-:Y:S01]  /*0f90*/  SHF.L.U32 R81, R3, 0x10, RZ ;  /* 0x0000001003517819 */ /* 0x000fe200000006ff */
[----:B------:R-:W-:Y:S01]  /*0fa0*/  FMUL R27, R164, UR18 ;  /* 0x00000012a41b7c20 */ /* 0x000fe20008400000 */
[----:B------:R-:W-:Y:S01]  /*0fb0*/  SHF.R.U32.HI R171, RZ, 0x10, R3 ;  /* 0x00000010ffab7819 */ /* 0x000fe20000011603 */
[----:B------:R-:W-:Y:S01]  /*0fc0*/  FADD R174, R15, -UR6 ;  /* 0x800000060fae7e21 */ /* 0x000fe20008000000 */
[----:B------:R-:W-:Y:S01]  /*0fd0*/  SHF.L.U32 R3, R12, 0x10, RZ ;  /* 0x000000100c037819 */ /* 0x000fe200000006ff */
[----:B------:R-:W-:Y:S01]  /*0fe0*/  FMUL R12, R130, R5 ;  /* 0x00000005820c7220 */ /* 0x000fe20000400000 */
[----:B------:R-:W-:Y:S01]  /*0ff0*/  SHF.L.U32 R164, R22, 0x10, RZ ;  /* 0x0000001016a47819 */ /* 0x000fe200000006ff */
[----:B------:R-:W-:Y:S01]  /*1000*/  FADD R37, R37, R18 ;  /* 0x0000001225257221 */ /* 0x000fe20000000000 */
[----:B------:R-:W-:Y:S01]  /*1010*/  FMUL R15, R154, UR18 ;  /* 0x000000129a0f7c20 */ /* 0x000fe20008400000 */
[----:B------:R-:W-:Y:S01]  /*1020*/  FFMA R22, R13, R18, R20 ;  /* 0x000000120d167223 */ /* 0x000fe20000000014 */
[----:B------:R-:W-:Y:S01]  /*1030*/  FADD R161, R8, -UR6 ;  /* 0x8000000608a17e21 */ /* 0x000fe20008000000 */
[----:B------:R-:W-:Y:S01]  /*1040*/  FADD R162, R9, -UR6 ;  /* 0x8000000609a27e21 */ /* 0x000fe20008000000 */
[----:B------:R-:W-:Y:S01]  /*1050*/  FADD R163, R10, -UR6 ;  /* 0x800000060aa37e21 */ /* 0x000fe20008000000 */
[----:B------:R-:W-:Y:S01]  /*1060*/  SHF.L.U32 R8, R80, 0x10, RZ ;  /* 0x0000001050087819 */ /* 0x000fe200000006ff */
[----:B------:R-:W-:Y:S01]  /*1070*/  FADD R178, R19, -UR6 ;  /* 0x8000000613b27e21 */ /* 0x000fe20008000000 */
[----:B------:R-:W-:Y:S01]  /*1080*/  FADD R150, R28, -UR6 ;  /* 0x800000061c967e21 */ /* 0x000fe20008000000 */
[----:B------:R-:W-:Y:S01]  /*1090*/  FMUL R20, R146, R3 ;  /* 0x0000000392147220 */ /* 0x000fe20000400000 */
[----:B------:R-:W-:Y:S01]  /*10a0*/  FADD R37, R37, R12 ;  /* 0x0000000c25257221 */ /* 0x000fe20000000000 */
[----:B------:R-:W-:Y:S01]  /*10b0*/  FADD R167, R23, -UR6 ;  /* 0x8000000617a77e21 */ /* 0x000fe20008000000 */
[----:B------:R-:W-:Y:S01]  /*10c0*/  FADD R159, R25, -UR6 ;  /* 0x80000006199f7e21 */ /* 0x000fe20008000000 */
[----:B------:R-:W-:Y:S01]  /*10d0*/  FMUL R19, R157, UR18 ;  /* 0x000000129d137c20 */ /* 0x000fe20008400000 */
[----:B------:R-:W-:Y:S01]  /*10e0*/  FFMA R28, R15, R12, R22 ;  /* 0x0000000c0f1c7223 */ /* 0x000fe20000000016 */
[----:B------:R-:W-:Y:S01]  /*10f0*/  FADD R158, R24, -UR6 ;  /* 0x80000006189e7e21 */ /* 0x000fe20008000000 */
[----:B------:R-:W-:Y:S01]  /*1100*/  FMUL R23, R162, UR18 ;  /* 0x00000012a2177c20 */ /* 0x000fe20008400000 */
[----:B------:R-:W-:Y:S01]  /*1110*/  FMUL R25, R163, UR18 ;  /* 0x00000012a3197c20 */ /* 0x000fe20008400000 */
[----:B------:R-:W-:Y:S01]  /*1120*/  SHF.L.U32 R11, R83, 0x10, RZ ;  /* 0x00000010530b7819 */ /* 0x000fe200000006ff */
[----:B------:R-:W-:Y:S01]  /*1130*/  FADD R181, R21, -UR6 ;  /* 0x8000000615b57e21 */ /* 0x000fe20008000000 */
[----:B------:R-:W-:-:S02]  /*1140*/  SHF.R.U32.HI R24, RZ, 0x10, R83 ;  /* 0x00000010ff187819 */ /* 0x000fc40000011653 */
[--C-:B------:R-:W-:Y:S02]  /*1150*/  SHF.R.U64 R190, R88, 0x10, R89.reuse ;  /* 0x0000001058be7819 */ /* 0x100fe40000001259 */
[----:B------:R-:W-:Y:S02]  /*1160*/  SHF.L.U32 R155, R89, 0x10, RZ ;  /* 0x00000010599b7819 */ /* 0x000fe400000006ff */
[----:B------:R-:W-:Y:S01]  /*1170*/  SHF.R.U32.HI R185, RZ, 0x10, R89 ;  /* 0x00000010ffb97819 */ /* 0x000fe20000011659 */
[----:B------:R-:W-:Y:S01]  /*1180*/  FADD R89, R37, R20 ;  /* 0x0000001425597221 */ /* 0x000fe20000000000 */
[----:B------:R-:W-:Y:S02]  /*1190*/  SHF.L.U32 R162, R16, 0x10, RZ ;  /* 0x0000001010a27819 */ /* 0x000fe400000006ff */
[----:B------:R-:W-:Y:S01]  /*11a0*/  SHF.L.U32 R163, R14, 0x10, RZ ;  /* 0x000000100ea37819 */ /* 0x000fe200000006ff */
[----:B------:R-:W-:Y:S01]  /*11b0*/  FMUL R14, R127, R8 ;  /* 0x000000087f0e7220 */ /* 0x000fe20000400000 */
[----:B------:R-:W-:Y:S01]  /*11c0*/  SHF.L.U32 R83, R36, 0x10, RZ ;  /* 0x0000001024537819 */ /* 0x000fe200000006ff */
[----:B------:R-:W-:Y:S01]  /*11d0*/  FMUL R21, R161, UR18 ;  /* 0x00000012a1157c20 */ /* 0x000fe20008400000 */
[----:B------:R-:W-:Y:S01]  /*11e0*/  FFMA R36, R19, R20, R28 ;  /* 0x0000001413247223 */ /* 0x000fe2000000001c */
[----:B------:R-:W-:Y:S01]  /*11f0*/  FMUL R28, R143, R162 ;  /* 0x000000a28f1c7220 */ /* 0x000fe20000400000 */
[----:B------:R-:W-:-:S02]  /*1200*/  FADD R153, R89, R14 ;  /* 0x0000000e59997221 */ /* 0x000fc40000000000 */
[----:B------:R-:W-:Y:S01]  /*1210*/  FFMA R36, R21, R14, R36 ;  /* 0x0000000e15247223 */ /* 0x000fe20000000024 */
[----:B------:R-:W-:Y:S01]  /*1220*/  SHF.L.U32 R84, R88, 0x10, RZ ;  /* 0x0000001058547819 */ /* 0x000fe200000006ff */
[----:B------:R-:W-:Y:S01]  /*1230*/  FMUL R16, R128, R7 ;  /* 0x0000000780107220 */ /* 0x000fe20000400000 */
[----:B------:R-:W-:Y:S01]  /*1240*/  FADD R157, R153, R28 ;  /* 0x0000001c999d7221 */ /* 0x000fe20000000000 */
[----:B------:R-:W-:Y:S01]  /*1250*/  FFMA R88, R23, R28, R36 ;  /* 0x0000001c17587223 */ /* 0x000fe20000000024 */
[----:B------:R-:W-:Y:S01]  /*1260*/  SHF.L.U32 R10, R82, 0x10, RZ ;  /* 0x00000010520a7819 */ /* 0x000fe200000006ff */
[----:B------:R-:W-:Y:S01]  /*1270*/  FMUL R36, R144, R163 ;  /* 0x000000a390247220 */ /* 0x000fe20000400000 */
[C---:B------:R-:W-:Y:S01]  /*1280*/  SHF.L.U32 R80, R92.reuse, 0x10, RZ ;  /* 0x000000105c507819 */ /* 0x040fe200000006ff */
[----:B------:R-:W-:Y:S01]  /*1290*/  FADD R157, R157, R16 ;  /* 0x000000109d9d7221 */ /* 0x000fe20000000000 */
[----:B------:R-:W-:Y:S01]  /*12a0*/  SHF.R.U64 R92, R92, 0x10, R93 ;  /* 0x000000105c5c7819 */ /* 0x000fe2000000125d */
[----:B------:R-:W-:Y:S01]  /*12b0*/  FFMA R88, R25, R16, R88 ;  /* 0x0000001019587223 */ /* 0x000fe20000000058 */
[----:B------:R-:W-:Y:S01]  /*12c0*/  FMUL R153, R178, UR18 ;  /* 0x00000012b2997c20 */ /* 0x000fe20008400000 */
[----:B------:R-:W-:Y:S01]  /*12d0*/  FADD R152, R29, -UR6 ;  /* 0x800000061d987e21 */ /* 0x000fe20008000000 */
[----:B------:R-:W-:Y:S01]  /*12e0*/  FMUL R22, R125, R10 ;  /* 0x0000000a7d167220 */ /* 0x000fe20000400000 */
[----:B------:R-:W-:Y:S01]  /*12f0*/  SHF.L.U32 R178, R92, 0x10, RZ ;  /* 0x000000105cb27819 */ /* 0x000fe200000006ff */
[----:B------:R-:W-:Y:S01]  /*1300*/  FADD R157, R157, R36 ;  /* 0x000000249d9d7221 */ /* 0x000fe20000000000 */
[----:B------:R-:W-:Y:S01]  /*1310*/  FMUL R29, R168, UR18 ;  /* 0x00000012a81d7c20 */ /* 0x000fe20008400000 */
[----:B------:R-:W-:Y:S01]  /*1320*/  FFMA R92, R27, R36, R88 ;  /* 0x000000241b5c7223 */ /* 0x000fe20000000058 */
[C---:B------:R-:W-:Y:S01]  /*1330*/  SHF.L.U32 R82, R90.reuse, 0x10, RZ ;  /* 0x000000105a527819 */ /* 0x040fe200000006ff */
[----:B------:R-:W-:Y:S01]  /*1340*/  FADD R149, R31, -UR6 ;  /* 0x800000061f957e21 */ /* 0x000fe20008000000 */
[----:B------:R-:W-:Y:S01]  /*1350*/  SHF.R.U64 R186, R90, 0x10, R91 ;  /* 0x000000105aba7819 */ /* 0x000fe2000000125b */
[----:B------:R-:W-:Y:S01]  /*1360*/  FMUL R90, R141, R164 ;  /* 0x000000a48d5a7220 */ /* 0x000fe20000400000 */
[----:B------:R-:W-:Y:S01]  /*1370*/  FADD R161, R157, R22 ;  /* 0x000000169da17221 */ /* 0x000fe20000000000 */
[----:B------:R-:W-:Y:S01]  /*1380*/  FMUL R31, R169, UR18 ;  /* 0x00000012a91f7c20 */ /* 0x000fe20008400000 */
[----:B------:R-:W-:Y:S01]  /*1390*/  FFMA R154, R29, R22, R92 ;  /* 0x000000161d9a7223 */ /* 0x000fe2000000005c */
[----:B------:R-:W-:Y:S01]  /*13a0*/  SHF.L.U32 R169, R24, 0x10, RZ ;  /* 0x0000001018a97819 */ /* 0x000fe200000006ff */
[----:B------:R-:W-:Y:S01]  /*13b0*/  FMUL R37, R175, UR18 ;  /* 0x00000012af257c20 */ /* 0x000fe20008400000 */
[----:B------:R-:W-:Y:S01]  /*13c0*/  FADD R9, R33, -UR6 ;  /* 0x8000000621097e21 */ /* 0x000fe20008000000 */
[----:B------:R-:W-:Y:S01]  /*13d0*/  FMUL R24, R126, R11 ;  /* 0x0000000b7e187220 */ /* 0x000fe20000400000 */
[----:B------:R-:W-:Y:S01]  /*13e0*/  FADD R175, R161, R90 ;  /* 0x0000005aa1af7221 */ /* 0x000fe20000000000 */
[----:B------:R-:W-:Y:S01]  /*13f0*/  FMUL R33, R172, UR18 ;  /* 0x00000012ac217c20 */ /* 0x000fe20008400000 */
[----:B------:R-:W-:Y:S01]  /*1400*/  FFMA R168, R31, R90, R154 ;  /* 0x0000005a1fa87223 */ /* 0x000fe2000000009a */
[----:B------:R-:W-:Y:S01]  /*1410*/  FADD R6, R35, -UR6 ;  /* 0x8000000623067e21 */ /* 0x000fe20008000000 */
[----:B------:R-:W-:Y:S01]  /*1420*/  FMUL R154, R142, R169 ;  /* 0x000000a98e9a7220 */ /* 0x000fe20000400000 */
[----:B------:R-:W-:Y:S01]  /*1430*/  FADD R175, R175, R24 ;  /* 0x00000018afaf7221 */ /* 0x000fe20000000000 */
[----:B------:R-:W-:Y:S01]  /*1440*/  FMUL R35, R174, UR18 ;  /* 0x00000012ae237c20 */ /* 0x000fe20008400000 */
[----:B------:R-:W-:Y:S01]  /*1450*/  FFMA R168, R33, R24, R168 ;  /* 0x0000001821a87223 */ /* 0x000fe200000000a8 */
[----:B------:R-:W-:Y:S01]  /*1460*/  FMUL R88, R123, R80 ;  /* 0x000000507b587220 */ /* 0x000fe20000400000 */
[----:B------:R-:W-:-:S02]  /*1470*/  FADD R175, R175, R154 ;  /* 0x0000009aafaf7221 */ /* 0x000fc40000000000 */
[----:B------:R-:W-:Y:S01]  /*1480*/  FFMA R172, R35, R154, R168 ;  /* 0x0000009a23ac7223 */ /* 0x000fe200000000a8 */
[----:B------:R-:W-:Y:S01]  /*1490*/  SHF.L.U32 R151, R93, 0x10, RZ ;  /* 0x000000105d977819 */ /* 0x000fe200000006ff */
[----:B------:R-:W-:Y:S01]  /*14a0*/  FMUL R168, R139, R178 ;  /* 0x000000b28ba87220 */ /* 0x000fe20000400000 */
[----:B------:R-:W-:Y:S01]  /*14b0*/  SHF.R.U32.HI R179, RZ, 0x10, R93 ;  /* 0x00000010ffb37819 */ /* 0x000fe2000001165d */
[----:B------:R-:W-:Y:S01]  /*14c0*/  FADD R175, R175, R88 ;  /* 0x00000058afaf7221 */ /* 0x000fe20000000000 */
[----:B------:R-:W-:Y:S01]  /*14d0*/  FMUL R89, R176, UR18 ;  /* 0x00000012b0597c20 */ /* 0x000fe20008400000 */
[----:B------:R-:W-:Y:S01]  /*14e0*/  FFMA R174, R37, R88, R172 ;  /* 0x0000005825ae7223 */ /* 0x000fe200000000ac */
[----:B------:R-:W-:Y:S01]  /*14f0*/  SHF.L.U32 R179, R179, 0x10, RZ ;  /* 0x00000010b3b37819 */ /* 0x000fe200000006ff */
[----:B------:R-:W-:Y:S01]  /*1500*/  FMUL R92, R124, R151 ;  /* 0x000000977c5c7220 */ /* 0x000fe20000400000 */
[----:B------:R-:W-:Y:S01]  /*1510*/  SHF.L.U32 R93, R91, 0x10, RZ ;  /* 0x000000105b5d7819 */ /* 0x000fe200000006ff */
[----:B------:R-:W-:Y:S01]  /*1520*/  FMUL R157, R180, UR18 ;  /* 0x00000012b49d7c20 */ /* 0x000fe20008400000 */
[----:B------:R-:W-:Y:S01]  /*1530*/  SHF.R.U32.HI R183, RZ, 0x10, R91 ;  /* 0x00000010ffb77819 */ /* 0x000fe2000001165b */
[----:B------:R-:W-:Y:S01]  /*1540*/  FADD R175, R175, R168 ;  /* 0x000000a8afaf7221 */ /* 0x000fe20000000000 */
[----:B------:R-:W-:Y:S01]  /*1550*/  FMUL R91, R177, UR18 ;  /* 0x00000012b15b7c20 */ /* 0x000fe20008400000 */
[----:B------:R-:W-:Y:S01]  /*1560*/  FFMA R180, R89, R168, R174 ;  /* 0x000000a859b47223 */ /* 0x000fe200000000ae */
[----:B------:R-:W-:Y:S01]  /*1570*/  FMUL R176, R140, R179 ;  /* 0x000000b38cb07220 */ /* 0x000fe20000400000 */
[----:B------:R-:W-:-:S02]  /*1580*/  FADD R177, R175, R92 ;  /* 0x0000005cafb17221 */ /* 0x000fc40000000000 */
[----:B------:R-:W-:Y:S01]  /*1590*/  FFMA R180, R91, R92, R180 ;  /* 0x0000005c5bb47223 */ /* 0x000fe200000000b4 */
[----:B------:R-:W-:Y:S01]  /*15a0*/  FMUL R161, R181, UR18 ;  /* 0x00000012b5a17c20 */ /* 0x000fe20008400000 */
[----:B------:R-:W-:Y:S01]  /*15b0*/  SHF.L.U32 R186, R186, 0x10, RZ ;  /* 0x00000010baba7819 */ /* 0x000fe200000006ff */
[----:B------:R-:W-:Y:S01]  /*15c0*/  FMUL R172, R121, R82 ;  /* 0x0000005279ac7220 */ /* 0x000fe20000400000 */
[----:B------:R-:W-:Y:S01]  /*15d0*/  FADD R181, R177, R176 ;  /* 0x000000b0b1b57221 */ /* 0x000fe20000000000 */
[----:B------:R-:W-:Y:S01]  /*15e0*/  FFMA R180, R153, R176, R180 ;  /* 0x000000b099b47223 */ /* 0x000fe200000000b4 */
[----:B------:R-:W-:Y:S01]  /*15f0*/  FMUL R175, R158, UR18 ;  /* 0x000000129eaf7c20 */ /* 0x000fe20008400000 */
[----:B------:R-:W-:Y:S01]  /*1600*/  FMUL R158, R137, R186 ;  /* 0x000000ba899e7220 */ /* 0x000fe20000400000 */
[----:B------:R-:W-:Y:S01]  /*1610*/  FADD R187, R181, R172 ;  /* 0x000000acb5bb7221 */ /* 0x000fe20000000000 */
[----:B------:R-:W-:Y:S01]  /*1620*/  FFMA R180, R157, R172, R180 ;  /* 0x000000ac9db47223 */ /* 0x000fe200000000b4 */
[----:B------:R-:W-:Y:S01]  /*1630*/  SHF.L.U32 R183, R183, 0x10, RZ ;  /* 0x00000010b7b77819 */ /* 0x000fe200000006ff */
[----:B------:R-:W-:Y:S01]  /*1640*/  FMUL R174, R122, R93 ;  /* 0x0000005d7aae7220 */ /* 0x000fe20000400000 */
[----:B------:R-:W-:Y:S01]  /*1650*/  FADD R187, R187, R158 ;  /* 0x0000009ebbbb7221 */ /* 0x000fe20000000000 */
[----:B------:R-:W-:Y:S01]  /*1660*/  FMUL R165, R165, UR18 ;  /* 0x00000012a5a57c20 */ /* 0x000fe20008400000 */
[----:B------:R-:W-:Y:S01]  /*1670*/  FFMA R180, R161, R158, R180 ;  /* 0x0000009ea1b47223 */ /* 0x000fe200000000b4 */
[----:B------:R-:W-:Y:S01]  /*1680*/  FMUL R181, R156, UR18 ;  /* 0x000000129cb57c20 */ /* 0x000fe20008400000 */
[----:B------:R-:W-:Y:S01]  /*1690*/  FMUL R156, R138, R183 ;  /* 0x000000b78a9c7220 */ /* 0x000fe20000400000 */
[----:B------:R-:W-:Y:S01]  /*16a0*/  FADD R187, R187, R174 ;  /* 0x000000aebbbb7221 */ /* 0x000fe20000000000 */
[----:B------:R-:W-:Y:S01]  /*16b0*/  FMUL R167, R167, UR18 ;  /* 0x00000012a7a77c20 */ /* 0x000fe20008400000 */
        /* <DEDUP_REMOVED lines=13> */
[----:B------:R-:W-:-:S02]  /*1790*/  FFMA R192, R159, R182, R184 ;  /* 0x000000b69fc07223 */ /* 0x000fc400000000b8 */
[----:B------:R-:W-:Y:S01]  /*17a0*/  FMUL R184, R136, R185 ;  /* 0x000000b988b87220 */ /* 0x000fe20000400000 */
[----:B------:R-:W-:Y:S01]  /*17b0*/  FADD R187, R187, R180 ;  /* 0x000000b4bbbb7221 */ /* 0x000fe20000000000 */
[----:B------:R-:W-:Y:S01]  /*17c0*/  FFMA R194, R177, R180, R192 ;  /* 0x000000b4b1c27223 */ /* 0x000fe200000000c0 */
[----:B------:R-:W-:Y:S02]  /*17d0*/  SHF.L.U32 R188, R173, 0x10, RZ ;  /* 0x00000010adbc7819 */ /* 0x000fe400000006ff */
[----:B------:R-:W-:Y:S01]  /*17e0*/  SHF.L.U32 R189, R171, 0x10, RZ ;  /* 0x00000010abbd7819 */ /* 0x000fe200000006ff */
[----:B------:R-:W-:Y:S01]  /*17f0*/  FMUL R171, R117, R26 ;  /* 0x0000001a75ab7220 */ /* 0x000fe20000400000 */
[----:B------:R-:W-:Y:S01]  /*1800*/  SHF.L.U32 R192, R170, 0x10, RZ ;  /* 0x00000010aac07819 */ /* 0x000fe200000006ff */
[----:B------:R-:W-:Y:S01]  /*1810*/  FADD R170, R187, R184 ;  /* 0x000000b8bbaa7221 */ /* 0x000fe20000000000 */
[----:B------:R-:W-:Y:S01]  /*1820*/  FMUL R150, R150, UR18 ;  /* 0x0000001296967c20 */ /* 0x000fe20008400000 */
[----:B------:R-:W-:Y:S01]  /*1830*/  FFMA R191, R181, R184, R194 ;  /* 0x000000b8b5bf7223 */ /* 0x000fe200000000c2 */
[----:B------:R-:W-:Y:S01]  /*1840*/  FADD R30, R30, -UR6 ;  /* 0x800000061e1e7e21 */ /* 0x000fe20008000000 */
[----:B------:R-:W-:Y:S01]  /*1850*/  FMUL R187, R152, UR18 ;  /* 0x0000001298bb7c20 */ /* 0x000fe20008400000 */
[----:B------:R-:W-:Y:S01]  /*1860*/  FMUL R152, R133, R188 ;  /* 0x000000bc85987220 */ /* 0x000fe20000400000 */
[----:B------:R-:W-:Y:S01]  /*1870*/  FADD R193, R170, R171 ;  /* 0x000000abaac17221 */ /* 0x000fe20000000000 */
[----:B------:R-:W-:Y:S01]  /*1880*/  FFMA R170, R150, R171, R191 ;  /* 0x000000ab96aa7223 */ /* 0x000fe200000000bf */
[----:B------:R-:W-:Y:S01]  /*1890*/  SHF.L.U32 R197, R166, 0x10, RZ ;  /* 0x00000010a6c57819 */ /* 0x000fe200000006ff */
[----:B------:R-:W-:Y:S01]  /*18a0*/  FMUL R166, R30, UR18 ;  /* 0x000000121ea67c20 */ /* 0x000fe20008400000 */
[----:B------:R-:W-:Y:S01]  /*18b0*/  FADD R30, R193, R152 ;  /* 0x00000098c11e7221 */ /* 0x000fe20000000000 */
[----:B------:R-:W-:Y:S01]  /*18c0*/  FMUL R173, R118, R81 ;  /* 0x0000005176ad7220 */ /* 0x000fe20000400000 */
[----:B------:R-:W-:Y:S01]  /*18d0*/  FFMA R193, R187, R152, R170 ;  /* 0x00000098bbc17223 */ /* 0x000fe200000000aa */
[----:B------:R-:W-:Y:S01]  /*18e0*/  FMUL R191, R149, UR18 ;  /* 0x0000001295bf7c20 */ /* 0x000fe20008400000 */
[----:B------:R-:W-:Y:S01]  /*18f0*/  FADD R32, R32, -UR6 ;  /* 0x8000000620207e21 */ /* 0x000fe20008000000 */
[----:B------:R-:W-:Y:S01]  /*1900*/  FMUL R149, R134, R189 ;  /* 0x000000bd86957220 */ /* 0x000fe20000400000 */
[----:B------:R-:W-:Y:S01]  /*1910*/  FADD R30, R30, R173 ;  /* 0x000000ad1e1e7221 */ /* 0x000fe20000000000 */
[----:B------:R-:W-:Y:S01]  /*1920*/  FFMA R196, R166, R173, R193 ;  /* 0x000000ada6c47223 */ /* 0x000fe200000000c1 */
[----:B------:R-:W-:Y:S01]  /*1930*/  FMUL R170, R114, R83 ;  /* 0x0000005372aa7220 */ /* 0x000fe20000400000 */
[----:B------:R-:W-:Y:S01]  /*1940*/  FMUL R194, R32, UR18 ;  /* 0x0000001220c27c20 */ /* 0x000fe20008400000 */
[----:B------:R-:W-:Y:S01]  /*1950*/  FADD R199, R30, R149 ;  /* 0x000000951ec77221 */ /* 0x000fe20000000000 */
[----:B------:R-:W-:Y:S01]  /*1960*/  FFMA R201, R191, R149, R196 ;  /* 0x00000095bfc97223 */ /* 0x000fe200000000c4 */
[----:B------:R-:W-:Y:S01]  /*1970*/  FADD R34, R34, -UR6 ;  /* 0x8000000622227e21 */ /* 0x000fe20008000000 */
[----:B------:R-:W-:Y:S01]  /*1980*/  FMUL R195, R9, UR18 ;  /* 0x0000001209c37c20 */ /* 0x000fe20008400000 */
[----:B------:R-:W-:Y:S01]  /*1990*/  FMUL R193, R131, R192 ;  /* 0x000000c083c17220 */ /* 0x000fe20000400000 */
[----:B------:R-:W-:Y:S01]  /*19a0*/  FADD R32, R199, R170 ;  /* 0x000000aac7207221 */ /* 0x000fe20000000000 */
[----:B------:R-:W-:Y:S01]  /*19b0*/  FFMA R196, R194, R170, R201 ;  /* 0x000000aac2c47223 */ /* 0x000fe200000000c9 */
[----:B------:R-:W-:Y:S01]  /*19c0*/  FMUL R30, R116, R85 ;  /* 0x00000055741e7220 */ /* 0x000fe20000400000 */
[----:B------:R-:W-:Y:S01]  /*19d0*/  FMUL R34, R34, UR18 ;  /* 0x0000001222227c20 */ /* 0x000fe20008400000 */
[----:B------:R-:W-:Y:S01]  /*19e0*/  FADD R9, R32, R193 ;  /* 0x000000c120097221 */ /* 0x000fe20000000000 */
[----:B------:R-:W-:Y:S01]  /*19f0*/  FFMA R201, R195, R193, R196 ;  /* 0x000000c1c3c97223 */ /* 0x000fe200000000c4 */
[----:B------:R-:W-:Y:S01]  /*1a00*/  FMUL R199, R6, UR18 ;  /* 0x0000001206c77c20 */ /* 0x000fe20008400000 */
        /* <DEDUP_REMOVED lines=19> */
[----:B------:R-:W-:Y:S01]  /*1b40*/  FFMA R112, R13, R2, R112 ;  /* 0x000000020d707223 */ /* 0x000fe20000000070 */
[----:B------:R-:W-:Y:S01]  /*1b50*/  FADD R111, R2, R111 ;  /* 0x0000006f026f7221 */ /* 0x000fe20000000000 */
[----:B------:R-:W-:Y:S01]  /*1b60*/  FFMA R108, R19, R3, R108 ;  /* 0x00000003136c7223 */ /* 0x000fe2000000006c */
[----:B------:R-:W-:Y:S01]  /*1b70*/  FADD R107, R3, R107 ;  /* 0x0000006b036b7221 */ /* 0x000fe20000000000 */
        /* <DEDUP_REMOVED lines=44> */
[----:B------:R-:W-:Y:S01]  /*1e40*/  ISETP.NE.AND P3, PT, R148, RZ, PT ;  /* 0x000000ff9400720c */ /* 0x000fe20003f65270 */
[----:B------:R-:W-:Y:S01]  /*1e50*/  FADD R51, R84, R51 ;  /* 0x0000003354337221 */ /* 0x000fe20000000000 */
[----:B------:R-:W-:Y:S01]  /*1e60*/  FFMA R50, R175, R84, R50 ;  /* 0x00000054af327223 */ /* 0x000fe20000000032 */
[----:B------:R-:W-:Y:S01]  /*1e70*/  FFMA R70, R159, R190, R70 ;  /* 0x000000be9f467223 */ /* 0x000fe20000000046 */
[----:B------:R-:W-:Y:S01]  /*1e80*/  FADD R69, R190, R69 ;  /* 0x00000045be457221 */ /* 0x000fe20000000000 */
[----:B------:R-:W-:Y:S01]  /*1e90*/  FADD R49, R155, R49 ;  /* 0x000000319b317221 */ /* 0x000fe20000000000 */
[----:B------:R-:W-:Y:S01]  /*1ea0*/  FFMA R48, R177, R155, R48 ;  /* 0x0000009bb1307223 */ /* 0x000fe20000000030 */
[----:B0-----:R-:W-:Y:S01]  /*1eb0*/  FADD R2, R9, R2 ;  /* 0x0000000209027221 */ /* 0x001fe20000000000 */
[----:B-1----:R-:W-:Y:S01]  /*1ec0*/  FADD R3, R6, R3 ;  /* 0x0000000306037221 */ /* 0x002fe20000000000 */
[----:B------:R-:W-:Y:S06]  /*1ed0*/  @P2 BRA `(.L_x_3284) ;  /* 0x0000000000202947 */ /* 0x000fec0003800000 */
        /* <DEDUP_REMOVED lines=8> */
.L_x_3284:
[----:B------:R-:W-:Y:S05]  /*1f60*/  BSYNC.RECONVERGENT B0 ;  /* 0x0000000000007941 */ /* 0x000fea0003800200 */
.L_x_3283:
[----:B------:R-:W-:Y:S01]  /*1f70*/  BAR.SYNC.DEFER_BLOCKING 0x0 ;  /* 0x0000000000007b1d */ /* 0x000fe20000010000 */
[----:B------:R-:W-:Y:S01]  /*1f80*/  CS2R R10, SRZ ;  /* 0x00000000000a7805 */ /* 0x000fe2000001ff00 */
[----:B------:R-:W-:-:S04]  /*1f90*/  FFMA R68, R181, R185, R68 ;  /* 0x000000b9b5447223 */ /* 0x000fc80000000044 */
        /* <DEDUP_REMOVED lines=19> */
.L_x_3286:
[----:B------:R-:W-:Y:S05]  /*20d0*/  BSYNC.RECONVERGENT B0 ;  /* 0x0000000000007941 */ /* 0x000fea0003800200 */
.L_x_3285:
[----:B------:R-:W1:Y:S01]  /*20e0*/  LDCU UR15, c[0x0][0x380] ;  /* 0x00007000ff0f77ac */ /* 0x000e620008000800 */
        /* <DEDUP_REMOVED lines=17> */
[----:B-1----:R-:W-:Y:S01]  /*2200*/  USHF.L.U32 UR10, UR15, 0x2, URZ ;  /* 0x000000020f0a7899 */ /* 0x002fe200080006ff */
[----:B------:R-:W-:Y:S11]  /*2210*/  @P3 BRA `(.L_x_3287) ;  /* 0x0000000000a43947 */ /* 0x000ff60003800000 */
[----:B0-----:R-:W0:Y:S01]  /*2220*/  LDC.64 R2, c[0x0][0x3b0] ;  /* 0x0000ec00ff027b82 */ /* 0x001e220000000a00 */
[----:B------:R-:W-:Y:S02]  /*2230*/  ULOP3.LUT UR8, UR4, 0x1, URZ, 0xc0, !UPT ;  /* 0x0000000104087892 */ /* 0x000fe4000f8ec0ff */
[----:B------:R-:W-:Y:S01]  /*2240*/  ULOP3.LUT UR7, UR4, 0x1, URZ, 0xc0, !UPT ;  /* 0x0000000104077892 */ /* 0x000fe2000f8ec0ff */
[----:B------:R-:W1:Y:S03]  /*2250*/  LDCU.64 UR16, c[0x0][0x3b8] ;  /* 0x00007700ff1077ac */ /* 0x000e660008000a00 */
[----:B------:R-:W-:Y:S01]  /*2260*/  IADD3 R4, PT, PT, RZ, -UR8, RZ ;  /* 0x80000008ff047c10 */ /* 0x000fe2000fffe0ff */
[----:B------:R-:W-:Y:S02]  /*2270*/  UIADD3 UR7, UPT, UPT, -UR7, URZ, URZ ;  /* 0x000000ff07077290 */ /* 0x000fe4000fffe1ff */
[----:B------:R-:W-:Y:S01]  /*2280*/  ULOP3.LUT UR11, UR14, 0x7ffffffc, URZ, 0xc0, !UPT ;  /* 0x7ffffffc0e0b7892 */ /* 0x000fe2000f8ec0ff */
[----:B------:R-:W-:Y:S01]  /*2290*/  LOP3.LUT R4, R4, UR10, RZ, 0xc0, !PT ;  /* 0x0000000a04047c12 */ /* 0x000fe2000f8ec0ff */
[----:B------:R-:W-:-:S02]  /*22a0*/  ULOP3.LUT UR7, UR7, UR15, URZ, 0xc0, !UPT ;  /* 0x0000000f07077292 */ /* 0x000fc4000f8ec0ff */
[----:B------:R-:W-:Y:S02]  /*22b0*/  USHF.L.U32 UR6, UR14, 0x3, URZ ;  /* 0x000000030e067899 */ /* 0x000fe400080006ff */
[----:B------:R-:W-:Y:S01]  /*22c0*/  IADD3 R5, P2, PT, R4, UR11, RZ ;  /* 0x0000000b04057c10 */ /* 0x000fe2000ff5e0ff */
[----:B------:R-:W-:Y:S02]  /*22d0*/  ULEA.HI UR11, UP1, UR14, UR7, URZ, 0x1e ;  /* 0x000000070e0b7291 */ /* 0x000fe4000f83f0ff */
[----:B------:R-:W-:Y:S01]  /*22e0*/  ULOP3.LUT UR8, UR6, 0x18, URZ, 0xc0, !UPT ;  /* 0x0000001806087892 */ /* 0x000fe2000f8ec0ff */
[----:B------:R-:W-:Y:S01]  /*22f0*/  IADD3.X R6, PT, PT, RZ, RZ, RZ, P2, !PT ;  /* 0x000000ffff067210 */ /* 0x000fe200017fe4ff */
[----:B------:R-:W-:Y:S01]  /*2300*/  UISETP.GT.U32.AND UP0, UPT, UR4, 0x1, UPT ;  /* 0x000000010400788c */ /* 0x000fe2000bf04070 */
[C---:B0-----:R-:W-:Y:S01]  /*2310*/  LEA R4, P2, R5.reuse, R2, 0x3 ;  /* 0x0000000205047211 */ /* 0x041fe200078418ff */
[----:B------:R-:W-:Y:S01]  /*2320*/  ULEA.HI.X.SX32 UR7, UR7, URZ, 0x1, UP1 ;  /* 0x000000ff07077291 */ /* 0x000fe200088f0eff */
[----:B------:R-:W-:Y:S01]  /*2330*/  MOV R2, UR11 ;  /* 0x0000000b00027c02 */ /* 0x000fe20008000f00 */
[----:B------:R-:W-:Y:S01]  /*2340*/  UMOV UR9, 0x1 ;  /* 0x0000000100097882 */ /* 0x000fe20000000000 */
[----:B------:R-:W-:Y:S01]  /*2350*/  LEA.HI.X R5, R5, R3, R6, 0x3, P2 ;  /* 0x0000000305057211 */ /* 0x000fe200010f1c06 */
[----:B------:R-:W-:Y:S01]  /*2360*/  USEL UR6, UR9, 0xffffffff, !UP0 ;  /* 0xffffffff09067887 */ /* 0x000fe2000c000000 */
[----:B------:R-:W-:-:S02]  /*2370*/  IADD3 R4, P2, PT, R4, UR8, RZ ;  /* 0x0000000804047c10 */ /* 0x000fc4000ff5e0ff */
[----:B------:R-:W-:Y:S02]  /*2380*/  MOV R3, UR11 ;  /* 0x0000000b00037c02 */ /* 0x000fe40008000f00 */
[----:B-1----:R-:W-:Y:S02]  /*2390*/  LEA R2, P3, R2, UR16, 0x2 ;  /* 0x0000001002027c11 */ /* 0x002fe4000f8610ff */
[----:B------:R-:W-:Y:S02]  /*23a0*/  MOV R6, UR7 ;  /* 0x0000000700067c02 */ /* 0x000fe40008000f00 */
[----:B------:R-:W-:Y:S02]  /*23b0*/  IADD3.X R5, PT, PT, RZ, R5, RZ, P2, !PT ;  /* 0x00000005ff057210 */ /* 0x000fe400017fe4ff */
[----:B------:R-:W-:Y:S02]  /*23c0*/  LEA.HI.X R3, R3, UR17, R6, 0x2, P3 ;  /* 0x0000001103037c11 */ /* 0x000fe400098f1406 */
[----:B------:R-:W-:Y:S01]  /*23d0*/  MOV R9, UR6 ;  /* 0x0000000600097c02 */ /* 0x000fe20008000f00 */
[----:B------:R0:W-:Y:S01]  /*23e0*/  STG.E.64 desc[UR12][R4.64], R10 ;  /* 0x0000000a04007986 */ /* 0x0001e2000c101b0c */
[----:B------:R-:W-:Y:S06]  /*23f0*/  MEMBAR.ALL.GPU ;  /* 0x0000000000007992 */ /* 0x000fec000000a000 */
[----:B------:R-:W-:-:S00]  /*2400*/  ERRBAR ;  /* 0x00000000000079ab */ /* 0x000fc00000000000 */
[----:B------:R-:W-:Y:S06]  /*2410*/  CGAERRBAR ;  /* 0x00000000000075ab */ /* 0x000fec0000000000 */
[----:B------:R0:W-:Y:S01]  /*2420*/  REDG.E.ADD.S32.STRONG.GPU desc[UR12][R2.64], R9 ;  /* 0x000000090200798e */ /* 0x0001e2000c12e30c */
[----:B------:R-:W-:-:S06]  /*2430*/  UISETP.GE.U32.AND UP0, UPT, UR4, 0x2, UPT ;  /* 0x000000020400788c */ /* 0x000fcc000bf06070 */
[----:B------:R-:W-:-:S04]  /*2440*/  PLOP3.LUT P2, PT, PT, PT, UP0, 0x80, 0x8 ;  /* 0x000000000008781c */ /* 0x000fc80003f4f008 */
[----:B------:R-:W-:-:S09]  /*2450*/  SEL R7, RZ, 0x4, P2 ;  /* 0x00000004ff077807 */ /* 0x000fd20001000000 */
.L_x_3288:
[----:B0-----:R-:W2:Y:S04]  /*2460*/  LDG.E.STRONG.GPU R4, desc[UR12][R2.64] ;  /* 0x0000000c02047981 */ /* 0x001ea8000c1ef900 */
[----:B--2---:R-:W-:Y:S01]  /*2470*/  CCTL.IVALL ;  /* 0x00000000ff00798f */ /* 0x004fe20002000000 */
[----:B------:R-:W-:Y:S05]  /*2480*/  YIELD ;  /* 0x0000000000007946 */ /* 0x000fea0003800000 */
[----:B------:R-:W-:-:S13]  /*2490*/  ISETP.NE.AND P2, PT, R4, R7, PT ;  /* 0x000000070400720c */ /* 0x000fda0003f45270 */
[----:B------:R-:W-:Y:S05]  /*24a0*/  @P2 BRA `(.L_x_3288) ;  /* 0xfffffffc00ec2947 */ /* 0x000fea000383ffff */
.L_x_3287:
[----:B------:R-:W-:Y:S05]  /*24b0*/  WARPSYNC.ALL ;  /* 0x0000000000007948 */ /* 0x000fea0003800000 */
[----:B0-----:R-:W0:Y:S01]  /*24c0*/  @!P1 LDC.64 R2, c[0x0][0x3b0] ;  /* 0x0000ec00ff029b82 */ /* 0x001e220000000a00 */
[----:B------:R-:W-:Y:S01]  /*24d0*/  MOV R4, UR4 ;  /* 0x0000000400047c02 */ /* 0x000fe20008000f00 */
[----:B------:R-:W1:Y:S01]  /*24e0*/  LDCU UR6, c[0x0][0x388] ;  /* 0x00007100ff0677ac */ /* 0x000e620008000800 */
[----:B------:R-:W-:Y:S02]  /*24f0*/  MOV R5, UR14 ;  /* 0x0000000e00057c02 */ /* 0x000fe40008000f00 */
[----:B------:R-:W-:-:S02]  /*2500*/  @!P1 LOP3.LUT R4, R4, 0x1, RZ, 0xc0, !PT ;  /* 0x0000000104049812 */ /* 0x000fc400078ec0ff */
[----:B------:R-:W-:Y:S02]  /*2510*/  @!P1 LOP3.LUT R5, R5, 0x7ffffffc, RZ, 0xc0, !PT ;  /* 0x7ffffffc05059812 */ /* 0x000fe400078ec0ff */
[----:B------:R-:W-:Y:S02]  /*2520*/  @!P1 IADD3 R4, PT, PT, -R4, RZ, RZ ;  /* 0x000000ff04049210 */ /* 0x000fe40007ffe1ff */
[----:B------:R-:W-:Y:S02]  /*2530*/  @!P1 SHF.L.U32 R148, R148, 0x3, RZ ;  /* 0x0000000394949819 */ /* 0x000fe400000006ff */
[----:B------:R-:W-:Y:S02]  /*2540*/  @!P1 LOP3.LUT R4, R4, UR10, RZ, 0xc0, !PT ;  /* 0x0000000a04049c12 */ /* 0x000fe4000f8ec0ff */
        /* <DEDUP_REMOVED lines=10> */
[----:B------:R-:W-:Y:S01]  /*25f0*/  UIADD3 UR5, UPT, UPT, UR5, UR15, URZ ;  /* 0x0000000f05057290 */ /* 0x000fe2000fffe0ff */
[----:B------:R-:W-:Y:S01]  /*2600*/  PLOP3.LUT P0, PT, P0, PT, PT, 0x8, 0x80 ;  /* 0x000000000080781c */ /* 0x000fe2000070e170 */
[----:B------:R-:W-:Y:S02]  /*2610*/  UIADD3 UR4, UPT, UPT, UR4, 0x1, URZ ;  /* 0x0000000104047890 */ /* 0x000fe4000fffe0ff */
[----:B-1----:R-:W-:Y:S02]  /*2620*/  UISETP.GE.AND UP0, UPT, UR5, UR6, UPT ;  /* 0x000000060500728c */ /* 0x002fe4000bf06270 */
[----:B------:R-:W-:Y:S01]  /*2630*/  ULOP3.LUT UR4, UR4, 0x3, URZ, 0xc0, !UPT ;  /* 0x0000000304047892 */ /* 0x000fe2000f8ec0ff */
        /* <DEDUP_REMOVED lines=20> */
[----:B------:R-:W-:Y:S01]  /*2780*/  FMUL R6, R5, 6.103515625e-05 ;  /* 0x3880000005067820 */ /* 0x000fe20000400000 */
[----:B------:R-:W0:Y:S01]  /*2790*/  LDC.64 R2, c[0x0][0x3e8] ;  /* 0x0000fa00ff027b82 */ /* 0x000e220000000a00 */
[----:B------:R-:W-:-:S04]  /*27a0*/  FMUL R5, R4, 6.103515625e-05 ;  /* 0x3880000004057820 */ /* 0x000fc80000400000 */
        /* <DEDUP_REMOVED lines=44> */
[----:B------:R-:W-:Y:S01]  /*2a70*/  FMUL R14, R15, UR18 ;  /* 0x000000120f0e7c20 */ /* 0x000fe20008400000 */
[----:B------:R-:W-:Y:S01]  /*2a80*/  FMUL R15, R19, UR18 ;  /* 0x00000012130f7c20 */ /* 0x000fe20008400000 */
[----:B------:R-:W-:Y:S01]  /*2a90*/  FMUL R16, R21, UR18 ;  /* 0x0000001215107c20 */ /* 0x000fe20008400000 */
[----:B0-----:R-:W-:-:S04]  /*2aa0*/  IMAD.WIDE.U32 R2, R147, 0x10, R2 ;  /* 0x0000001093027825 */ /* 0x001fc800078e0002 */
[----:B------:R-:W-:Y:S01]  /*2ab0*/  FMUL R12, R0, UR18 ;  /* 0x00000012000c7c20 */ /* 0x000fe20008400000 */
        /* <DEDUP_REMOVED lines=29> */
[----:B------:R-:W-:Y:S01]  /*2c90*/  FMUL R4, R4, UR18 ;  /* 0x0000001204047c20 */ /* 0x000fe20008400000 */
[----:B------:R-:W-:Y:S01]  /*2ca0*/  FMUL R5, R5, UR18 ;  /* 0x0000001205057c20 */ /* 0x000fe20008400000 */
[----:B------:R-:W-:Y:S01]  /*2cb0*/  FMUL R6, R6, UR18 ;  /* 0x0000001206067c20 */ /* 0x000fe20008400000 */
[----:B------:R1:W-:Y:S01]  /*2cc0*/  STG.E.128 desc[UR12][R2.64+0x2000], R16 ;  /* 0x0020001002007986 */ /* 0x0003e2000c101d0c */
[----:B------:R-:W-:Y:S01]  /*2cd0*/  FMUL R7, R7, UR18 ;  /* 0x0000001207077c20 */ /* 0x000fe20008400000 */
[----:B------:R-:W-:Y:S01]  /*2ce0*/  FMUL R8, R8, UR18 ;  /* 0x0000001208087c20 */ /* 0x000fe20008400000 */
[----:B------:R-:W-:Y:S01]  /*2cf0*/  FMUL R9, R9, UR18 ;  /* 0x0000001209097c20 */ /* 0x000fe20008400000 */
[----:B------:R2:W-:Y:S01]  /*2d00*/  STG.E.128 desc[UR12][R2.64+0x4000], R20 ;  /* 0x0040001402007986 */ /* 0x0005e2000c101d0c */
[----:B------:R-:W-:Y:S01]  /*2d10*/  FMUL R10, R10, UR18 ;  /* 0x000000120a0a7c20 */ /* 0x000fe20008400000 */
[----:B------:R-:W-:-:S02]  /*2d20*/  FMUL R11, R11, UR18 ;  /* 0x000000120b0b7c20 */ /* 0x000fc40008400000 */
[----:B------:R3:W-:Y:S04]  /*2d30*/  STG.E.128 desc[UR12][R2.64+0x6000], R4 ;  /* 0x0060000402007986 */ /* 0x0007e8000c101d0c */
[----:B------:R3:W-:Y:S01]  /*2d40*/  STG.E.128 desc[UR12][R2.64+0x8000], R8 ;  /* 0x0080000802007986 */ /* 0x0007e2000c101d0c */
[----:B0-----:R-:W-:Y:S01]  /*2d50*/  FMUL R12, R175, UR18 ;  /* 0x00000012af0c7c20 */ /* 0x001fe20008400000 */
[----:B------:R-:W-:Y:S01]  /*2d60*/  FMUL R13, R159, UR18 ;  /* 0x000000129f0d7c20 */ /* 0x000fe20008400000 */
[----:B------:R-:W-:Y:S01]  /*2d70*/  FMUL R14, R177, UR18 ;  /* 0x00000012b10e7c20 */ /* 0x000fe20008400000 */
[----:B------:R-:W-:Y:S01]  /*2d80*/  FMUL R15, R181, UR18 ;  /* 0x00000012b50f7c20 */ /* 0x000fe20008400000 */
[----:B-1----:R-:W-:Y:S01]  /*2d90*/  FMUL R16, R150, UR18 ;  /* 0x0000001296107c20 */ /* 0x002fe20008400000 */
[----:B------:R-:W-:Y:S01]  /*2da0*/  FMUL R17, R187, UR18 ;  /* 0x00000012bb117c20 */ /* 0x000fe20008400000 */
[----:B------:R-:W-:Y:S01]  /*2db0*/  FMUL R18, R166, UR18 ;  /* 0x00000012a6127c20 */ /* 0x000fe20008400000 */
[----:B------:R-:W-:Y:S01]  /*2dc0*/  FMUL R19, R26, UR18 ;  /* 0x000000121a137c20 */ /* 0x000fe20008400000 */
[----:B--2---:R-:W-:Y:S01]  /*2dd0*/  FMUL R20, R81, UR18 ;  /* 0x0000001251147c20 */ /* 0x004fe20008400000 */
[----:B------:R-:W-:Y:S01]  /*2de0*/  FMUL R21, R80, UR18 ;  /* 0x0000001250157c20 */ /* 0x000fe20008400000 */
[----:B------:R-:W-:Y:S01]  /*2df0*/  FMUL R22, R83, UR18 ;  /* 0x0000001253167c20 */ /* 0x000fe20008400000 */
[----:B------:R-:W-:Y:S01]  /*2e00*/  FMUL R23, R199, UR18 ;  /* 0x00000012c7177c20 */ /* 0x000fe20008400000 */
[----:B------:R3:W-:Y:S04]  /*2e10*/  STG.E.128 desc[UR12][R2.64+0xa000], R12 ;  /* 0x00a0000c02007986 */ /* 0x0007e8000c101d0c */
[----:B------:R3:W-:Y:S04]  /*2e20*/  STG.E.128 desc[UR12][R2.64+0xc000], R16 ;  /* 0x00c0001002007986 */ /* 0x0007e8000c101d0c */
[----:B------:R3:W-:Y:S01]  /*2e30*/  STG.E.128 desc[UR12][R2.64+0xe000], R20 ;  /* 0x00e0001402007986 */ /* 0x0007e2000c101d0c */
[----:B------:R-:W-:Y:S05]  /*2e40*/  BRA.U !UP0, `(.L_x_3289) ;  /* 0xffffffdd08207547 */ /* 0x000fea000b83ffff */
        /* <DEDUP_REMOVED lines=63> */
.L_x_3282:
[----:B------:R-:W1:Y:S01]  /*3240*/  LDC.64 R2, c[0x0][0x3d8] ;  /* 0x0000f600ff027b82 */ /* 0x000e620000000a00 */
[----:B------:R-:W-:-:S06]  /*3250*/  USHF.L.U32 UR4, UR14, 0xa, URZ ;  /* 0x0000000a0e047899 */ /* 0x000fcc00080006ff */
[----:B------:R-:W-:Y:S01]  /*3260*/  MOV R27, UR4 ;  /* 0x00000004001b7c02 */ /* 0x000fe20008000f00 */
[----:B------:R-:W2:Y:S03]  /*3270*/  LDC.64 R24, c[0x0][0x3e0] ;  /* 0x0000f800ff187b82 */ /* 0x000ea60000000a00 */
[----:B------:R-:W-:-:S05]  /*3280*/  LOP3.LUT R27, R38, 0xfffff000, R27, 0xf8, !PT ;  /* 0xfffff000261b7812 */ /* 0x000fca00078ef81b */
[----:B-1----:R-:W-:-:S05]  /*3290*/  IMAD.WIDE.U32 R2, R27, 0x10, R2 ;  /* 0x000000101b027825 */ /* 0x002fca00078e0002 */
[----:B0-----:R-:W-:Y:S01]  /*32a0*/  STG.E.128 desc[UR12][R2.64], R8 ;  /* 0x0000000802007986 */ /* 0x001fe2000c101d0c */
[----:B--2---:R-:W-:-:S05]  /*32b0*/  IMAD.WIDE.U32 R24, R27, 0x10, R24 ;  /* 0x000000101b187825 */ /* 0x004fca00078e0018 */
        /* <DEDUP_REMOVED lines=16> */
.L_x_3290:
        /* <DEDUP_REMOVED lines=12> */
.L_x_4905:


//--------------------- .text._ZN18transformer_engine13normalization28ln_bwd_finalize_tuned_kernelINS0_22Kernel_traits_finalizeILj16384E13__nv_bfloat16S3_S3_fjLj1024ELj4ENS0_18Kernel_traits_baseILj16384ES3_S3_S3_fjLj1024EEEEEEEvNS0_20BackwardKernelParamsE --------------------------
	.section	.text._ZN18transformer_engine13normalization28ln_bwd_finalize_tuned_kernelINS0_22Kernel_traits_finalizeILj16384E13__nv_bfloat16S3_S3_fjLj1024ELj4ENS0_18Kernel_traits_baseILj16384ES3_S3_S3_fjLj1024EEEEEEEvNS0_20BackwardKernelParamsE,"ax",@progbits
	.align	128
        .global         _ZN18transformer_engine13normalization28ln_bwd_finalize_tuned_kernelINS0_22Kernel_traits_finalizeILj16384E13__nv_bfloat16S3_S3_fjLj1024ELj4ENS0_18Kernel_traits_baseILj16384ES3_S3_S3_fjLj1024EEEEEEEvNS0_20BackwardKernelParamsE
        .type           _ZN18transformer_engine13normalization28ln_bwd_finalize_tuned_kernelINS0_22Kernel_traits_finalizeILj16384E13__nv_bfloat16S3_S3_fjLj1024ELj4ENS0_18Kernel_traits_baseILj16384ES3_S3_S3_fjLj1024EEEEEEEvNS0_20BackwardKernelParamsE,@function
        .size           _ZN18transformer_engine13normalization28ln_bwd_finalize_tuned_kernelINS0_22Kernel_traits_finalizeILj16384E13__nv_bfloat16S3_S3_fjLj1024ELj4ENS0_18Kernel_traits_baseILj16384ES3_S3_S3_fjLj1024EEEEEEEvNS0_20BackwardKernelParamsE,(.L_x_4906 - _ZN18transformer_engine13normalization28ln_bwd_finalize_tuned_kernelINS0_22Kernel_traits_finalizeILj16384E13__nv_bfloat16S3_S3_fjLj1024ELj4ENS0_18Kernel_traits_baseILj16384ES3_S3_S3_fjLj1024EEEEEEEvNS0_20BackwardKernelParamsE)
        .other          _ZN18transformer_engine13normalization28ln_bwd_finalize_tuned_kernelINS0_22Kernel_traits_finalizeILj16384E13__nv_bfloat16S3_S3_fjLj1024ELj4ENS0_18Kernel_traits_baseILj16384ES3_S3_S3_fjLj1024EEEEEEEvNS0_20BackwardKernelParamsE,@"STO_CUDA_ENTRY STV_DEFAULT"
_ZN18transformer_engine13normalization28ln_bwd_finalize_tuned_kernelINS0_22Kernel_traits_finalizeILj16384E13__nv_bfloat16S3_S3_fjLj1024ELj4ENS0_18Kernel_traits_baseILj16384ES3_S3_S3_fjLj1024EEEEEEEvNS0_20BackwardKernelParamsE:
.text._ZN18transformer_engine13normalization28ln_bwd_finalize_tuned_kernelINS0_22Kernel_traits_finalizeILj16384E13__nv_bfloat16S3_S3_fjLj1024ELj4ENS0_18Kernel_traits_baseILj16384ES3_S3_S3_fjLj1024EEEEEEEvNS0_20BackwardKernelParamsE:
        /* <DEDUP_REMOVED lines=35> */
.L_x_3295:
        /* <DEDUP_REMOVED lines=118> */
.L_x_3294:
[----:B------:R-:W-:Y:S05]  /*0990*/  BSYNC.RECONVERGENT B1 ;  /* 0x0000000000017941 */ /* 0x000fea0003800200 */
.L_x_3293:
        /* <DEDUP_REMOVED lines=65> */
.L_x_3297:
[----:B------:R-:W-:Y:S05]  /*0db0*/  BSYNC.RECONVERGENT B1 ;  /* 0x0000000000017941 */ /* 0x000fea0003800200 */
.L_x_3296:
        /* <DEDUP_REMOVED lines=37> */
.L_x_3299:
[----:B------:R-:W-:Y:S05]  /*1010*/  BSYNC.RECONVERGENT B1 ;  /* 0x0000000000017941 */ /* 0x000fea0003800200 */
.L_x_3298:
[----:B------:R-:W-:Y:S05]  /*1020*/  @!P1 BRA `(.L_x_3292) ;  /* 0x00000000003c9947 */ /* 0x000fea0003800000 */
[----:B------:R-:W0:Y:S01]  /*1030*/  LDC.64 R6, c[0x0][0x3d8] ;  /* 0x0000f600ff067b82 */ /* 0x000e220000000a00 */
[----:B------:R-:W-:Y:S02]  /*1040*/  LEA R2, R15, R11, 0xe ;  /* 0x0000000b0f027211 */ /* 0x000fe400078e70ff */
[----:B------:R-:W-:Y:S02]  /*1050*/  IADD3 R24, PT, PT, -R24, RZ, RZ ;  /* 0x000000ff18187210 */ /* 0x000fe40007ffe1ff */
[----:B------:R-:W-:-:S03]  /*1060*/  IADD3 R11, PT, PT, R13, R2, RZ ;  /* 0x000000020d0b7210 */ /* 0x000fc60007ffe0ff */
[----:B------:R-:W1:Y:S04]  /*1070*/  LDC.64 R8, c[0x0][0x3e0] ;  /* 0x0000f800ff087b82 */ /* 0x000e680000000a00 */
.L_x_3300:
        /* <DEDUP_REMOVED lines=10> */
.L_x_3292:
[----:B------:R-:W-:Y:S05]  /*1120*/  BSYNC.RECONVERGENT B0 ;  /* 0x0000000000007941 */ /* 0x000fea0003800200 */
.L_x_3291:
        /* <DEDUP_REMOVED lines=55> */
.L_x_3301:
        /* <DEDUP_REMOVED lines=14> */
.L_x_4906:


//--------------------- .text._ZN18transformer_engine13normalization19ln_bwd_tuned_kernelINS0_13Kernel_traitsI13__nv_bfloat16S3_S3_fjLj16384ELj4ELj1ELj4ELj16ENS0_18Kernel_traits_baseILj16384ES3_S3_S3_fjLj128EEEEEEEvNS0_20BackwardKernelParamsE --------------------------
	.section	.text._ZN18transformer_engine13normalization19ln_bwd_tuned_kernelINS0_13Kernel_traitsI13__nv_bfloat16S3_S3_fjLj16384ELj4ELj1ELj4ELj16ENS0_18Kernel_traits_baseILj16384ES3_S3_S3_fjLj128EEEEEEEvNS0_20BackwardKernelParamsE,"ax",@progbits
	.align	128
        .global         _ZN18transformer_engine13normalization19ln_bwd_tuned_kernelINS0_13Kernel_traitsI13__nv_bfloat16S3_S3_fjLj16384ELj4ELj1ELj4ELj16ENS0_18Kernel_traits_baseILj16384ES3_S3_S3_fjLj128EEEEEEEvNS0_20BackwardKernelParamsE
        .type           _ZN18transformer_engine13normalization19ln_bwd_tuned_kernelINS0_13Kernel_traitsI13__nv_bfloat16S3_S3_fjLj16384ELj4ELj1ELj4ELj16ENS0_18Kernel_traits_baseILj16384ES3_S3_S3_fjLj128EEEEEEEvNS0_20BackwardKernelParamsE,@function
        .size           _ZN18transformer_engine13normalization19ln_bwd_tuned_kernelINS0_13Kernel_traitsI13__nv_bfloat16S3_S3_fjLj16384ELj4ELj1ELj4ELj16ENS0_18Kernel_traits_baseILj16384ES3_S3_S3_fjLj128EEEEEEEvNS0_20BackwardKernelParamsE,(.L_x_4907 - _ZN18transformer_engine13normalization19ln_bwd_tuned_kernelINS0_13Kernel_traitsI13__nv_bfloat16S3_S3_fjLj16384ELj4ELj1ELj4ELj16ENS0_18Kernel_traits_baseILj16384ES3_S3_S3_fjLj128EEEEEEEvNS0_20BackwardKernelParamsE)
        .other          _ZN18transformer_engine13normalization19ln_bwd_tuned_kernelINS0_13Kernel_traitsI13__nv_bfloat16S3_S3_fjLj16384ELj4ELj1ELj4ELj16ENS0_18Kernel_traits_baseILj16384ES3_S3_S3_fjLj128EEEEEEEvNS0_20BackwardKernelParamsE,@"STO_CUDA_ENTRY STV_DEFAULT"
_ZN18transformer_engine13normalization19ln_bwd_tuned_kernelINS0_13Kernel_traitsI13__nv_bfloat16S3_S3_fjLj16384ELj4ELj1ELj4ELj16ENS0_18Kernel_traits_baseILj16384ES3_S3_S3_fjLj128EEEEEEEvNS0_20BackwardKernelParamsE:
.text._ZN18transformer_engine13normalization19ln_bwd_tuned_kernelINS0_13Kernel_traitsI13__nv_bfloat16S3_S3_fjLj16384ELj4ELj1ELj4ELj16ENS0_18Kernel_traits_baseILj16384ES3_S3_S3_fjLj128EEEEEEEvNS0_20BackwardKernelParamsE:
        /* <DEDUP_REMOVED lines=47> */
[----:B0-----:R-:W3:Y:S04]  /*02f0*/  LDG.E.128 R16, desc[UR12][R40.64] ;  /* 0x0000000c28107981 */ /* 0x001ee8000c1e1d00 */
[----:B------:R-:W4:Y:S04]  /*0300*/  LDG.E.128 R12, desc[UR12][R40.64+0x2000] ;  /* 0x0020000c280c7981 */ /* 0x000f28000c1e1d00 */
[----:B------:R-:W5:Y:S04]  /*0310*/  LDG.E.128 R8, desc[UR12][R40.64+0x4000] ;  /* 0x0040000c28087981 */ /* 0x000f68000c1e1d00 */
[----:B------:R0:W5:Y:S01]  /*0320*/  LDG.E.128 R4, desc[UR12][R40.64+0x6000] ;  /* 0x0060000c28047981 */ /* 0x000162000c1e1d00 */
        /* <DEDUP_REMOVED lines=38> */
[C---:B---3--:R-:W-:Y:S02]  /*0590*/  PRMT R0, R16.reuse, 0x7632, R0 ;  /* 0x0000763210007816 */ /* 0x048fe40000000000 */
[----:B------:R-:W-:-:S02]  /*05a0*/  SHF.L.U32 R3, R16, 0x10, RZ ;  /* 0x0000001010037819 */ /* 0x000fc400000006ff */
[C---:B------:R-:W-:Y:S02]  /*05b0*/  PRMT R2, R17.reuse, 0x7632, R2 ;  /* 0x0000763211027816 */ /* 0x040fe40000000002 */
        /* <DEDUP_REMOVED lines=8> */
[----:B----4-:R-:W-:-:S02]  /*0640*/  PRMT R19, R12, 0x7632, R19 ;  /* 0x000076320c137816 */ /* 0x010fc40000000013 */
        /* <DEDUP_REMOVED lines=27> */
[----:B------:R-:W-:Y:S01]  /*0800*/  PRMT R20, R6, 0x7632, R20 ;  /* 0x0000763206147816 */ /* 0x000fe20000000014 */
[----:B------:R-:W-:Y:S01]  /*0810*/  FADD R120, R100, R29 ;  /* 0x0000001d64787221 */ /* 0x000fe20000000000 */
[----:B------:R-:W-:Y:S02]  /*0820*/  SHF.L.U32 R31, R6, 0x10, RZ ;  /* 0x00000010061f7819 */ /* 0x000fe400000006ff */
[----:B------:R-:W-:Y:S02]  /*0830*/  PRMT R6, R7, 0x7632, R6 ;  /* 0x0000763207067816 */ /* 0x000fe40000000006 */
[----:B------:R-:W-:Y:S01]  /*0840*/  SHF.L.U32 R119, R5, 0x10, RZ ;  /* 0x0000001005777819 */ /* 0x000fe200000006ff */
[----:B------:R-:W-:Y:S01]  /*0850*/  FADD R118, R100, R31 ;  /* 0x0000001f64767221 */ /* 0x000fe20000000000 */
[----:B------:R-:W-:Y:S02]  /*0860*/  SHF.L.U32 R117, R7, 0x10, RZ ;  /* 0x0000001007757819 */ /* 0x000fe400000006ff */
        /* <DEDUP_REMOVED lines=34> */
.L_x_3309:
[----:B0-----:R-:W0:Y:S01]  /*0a90*/  S2R R134, SR_TID.X ;  /* 0x0000000000867919 */ /* 0x001e220000002100 */
[----:B------:R-:W1:Y:S01]  /*0aa0*/  S2UR UR14, SR_CTAID.X ;  /* 0x00000000000e79c3 */ /* 0x000e620000002500 */
[----:B------:R-:W2:Y:S01]  /*0ab0*/  LDCU.128 UR16, c[0x0][0x390] ;  /* 0x00007200ff1077ac */ /* 0x000ea20008000c00 */
[----:B------:R-:W-:Y:S01]  /*0ac0*/  MOV R133, UR5 ;  /* 0x0000000500857c02 */ /* 0x000fe20008000f00 */
[----:B------:R-:W3:Y:S05]  /*0ad0*/  LDCU.64 UR8, c[0x0][0x3a0] ;  /* 0x00007400ff0877ac */ /* 0x000eea0008000a00 */
[----:B------:R-:W4:Y:S01]  /*0ae0*/  LDC.64 R2, c[0x0][0x3c8] ;  /* 0x0000f200ff027b82 */ /* 0x000f220000000a00 */
[----:B--2---:R-:W-:-:S02]  /*0af0*/  MOV R136, UR16 ;  /* 0x0000001000887c02 */ /* 0x004fc40008000f00 */
[----:B------:R-:W-:Y:S01]  /*0b00*/  MOV R137, UR17 ;  /* 0x0000001100897c02 */ /* 0x000fe20008000f00 */
[----:B---3--:R-:W-:Y:S02]  /*0b10*/  UIMAD.WIDE UR8, UR5, 0x4, UR8 ;  /* 0x00000004050878a5 */ /* 0x008fe4000f8e0208 */
[----:B-1----:R-:W-:-:S04]  /*0b20*/  USHF.L.U32 UR6, UR14, 0x7, URZ ;  /* 0x000000070e067899 */ /* 0x002fc800080006ff */
[----:B------:R-:W-:Y:S02]  /*0b30*/  MOV R140, UR8 ;  /* 0x00000008008c7c02 */ /* 0x000fe40008000f00 */
[----:B------:R-:W-:Y:S01]  /*0b40*/  MOV R5, UR6 ;  /* 0x0000000600057c02 */ /* 0x000fe20008000f00 */
[----:B------:R-:W-:Y:S01]  /*0b50*/  UIMAD.WIDE UR6, UR5, 0x4, UR18 ;  /* 0x00000004050678a5 */ /* 0x000fe2000f8e0212 */
[----:B0-----:R-:W-:Y:S02]  /*0b60*/  LOP3.LUT R40, R134, 0x7f, RZ, 0xc0, !PT ;  /* 0x0000007f86287812 */ /* 0x001fe400078ec0ff */
[----:B------:R-:W-:Y:S02]  /*0b70*/  MOV R141, UR9 ;  /* 0x00000009008d7c02 */ /* 0x000fe40008000f00 */
[----:B------:R-:W-:Y:S02]  /*0b80*/  LOP3.LUT R40, R40, 0x180, R5, 0xf8, !PT ;  /* 0x0000018028287812 */ /* 0x000fe400078ef805 */
[----:B------:R-:W-:Y:S01]  /*0b90*/  MOV R138, UR6 ;  /* 0x00000006008a7c02 */ /* 0x000fe20008000f00 */
[----:B------:R-:W2:Y:S01]  /*0ba0*/  LDG.E R140, desc[UR12][R140.64] ;  /* 0x0000000c8c8c7981 */ /* 0x000ea2000c1e1900 */
[----:B------:R-:W-:-:S02]  /*0bb0*/  MOV R139, UR7 ;  /* 0x00000007008b7c02 */ /* 0x000fc40008000f00 */
[----:B------:R-:W-:-:S03]  /*0bc0*/  LEA R133, R133, R40, 0xb ;  /* 0x0000002885857211 */ /* 0x000fc600078e58ff */
[----:B------:R-:W3:Y:S02]  /*0bd0*/  LDG.E R138, desc[UR12][R138.64] ;  /* 0x0000000c8a8a7981 */ /* 0x000ee4000c1e1900 */
[----:B------:R-:W-:-:S04]  /*0be0*/  IMAD.WIDE.U32 R136, R133, 0x10, R136 ;  /* 0x0000001085887825 */ /* 0x000fc800078e0088 */
[----:B----4-:R-:W-:Y:S01]  /*0bf0*/  IMAD.WIDE.U32 R2, R133, 0x10, R2 ;  /* 0x0000001085027825 */ /* 0x010fe200078e0002 */
[----:B------:R-:W4:Y:S04]  /*0c00*/  LDG.E.128 R4, desc[UR12][R136.64] ;  /* 0x0000000c88047981 */ /* 0x000f28000c1e1d00 */
[----:B------:R-:W5:Y:S04]  /*0c10*/  LDG.E.128 R8, desc[UR12][R2.64] ;  /* 0x0000000c02087981 */ /* 0x000f68000c1e1d00 */
[----:B------:R-:W5:Y:S04]  /*0c20*/  LDG.E.128 R20, desc[UR12][R136.64+0x4000] ;  /* 0x0040000c88147981 */ /* 0x000f68000c1e1d00 */
[----:B------:R-:W5:Y:S04]  /*0c30*/  LDG.E.128 R28, desc[UR12][R136.64+0x6000] ;  /* 0x0060000c881c7981 */ /* 0x000f68000c1e1d00 */
[----:B------:R-:W5:Y:S04]  /*0c40*/  LDG.E.128 R32, desc[UR12][R2.64+0x6000] ;  /* 0x0060000c02207981 */ /* 0x000f68000c1e1d00 */
[----:B------:R-:W5:Y:S04]  /*0c50*/  LDG.E.128 R24, desc[UR12][R2.64+0x4000] ;  /* 0x0040000c02187981 */ /* 0x000f68000c1e1d00 */
[----:B------:R0:W5:Y:S04]  /*0c60*/  LDG.E.128 R12, desc[UR12][R136.64+0x2000] ;  /* 0x0020000c880c7981 */ /* 0x000168000c1e1d00 */
[----:B------:R1:W5:Y:S01]  /*0c70*/  LDG.E.128 R16, desc[UR12][R2.64+0x2000] ;  /* 0x0020000c02107981 */ /* 0x000362000c1e1d00 */
[----:B--2---:R-:W-:-:S02]  /*0c80*/  R2UR UR18, R140 ;  /* 0x000000008c1272ca */ /* 0x004fc400000e0000 */
[----:B---3--:R-:W-:Y:S02]  /*0c90*/  R2UR UR6, R138 ;  /* 0x000000008a0672ca */ /* 0x008fe400000e0000 */
[C---:B----4-:R-:W-:Y:S02]  /*0ca0*/  PRMT R0, R4.reuse, 0x7632, R0 ;  /* 0x0000763204007816 */ /* 0x050fe40000000000 */
[----:B------:R-:W-:Y:S02]  /*0cb0*/  SHF.L.U32 R139, R4, 0x10, RZ ;  /* 0x00000010048b7819 */ /* 0x000fe400000006ff */
[C---:B-----5:R-:W-:Y:S02]  /*0cc0*/  PRMT R146, R8.reuse, 0x7632, R146 ;  /* 0x0000763208927816 */ /* 0x060fe40000000092 */
[----:B------:R-:W-:Y:S02]  /*0cd0*/  SHF.L.U32 R8, R8, 0x10, RZ ;  /* 0x0000001008087819 */ /* 0x000fe400000006ff */
[----:B------:R-:W-:-:S03]  /*0ce0*/  SHF.L.U32 R0, R0, 0x10, RZ ;  /* 0x0000001000007819 */ /* 0x000fc600000006ff */
[----:B------:R-:W-:Y:S01]  /*0cf0*/  FADD R139, R139, -UR6 ;  /* 0x800000068b8b7e21 */ /* 0x000fe20008000000 */
[C---:B------:R-:W-:Y:S02]  /*0d00*/  SHF.L.U32 R141, R5.reuse, 0x10, RZ ;  /* 0x00000010058d7819 */ /* 0x040fe400000006ff */
[----:B------:R-:W-:Y:S02]  /*0d10*/  PRMT R140, R5, 0x7632, R140 ;  /* 0x00007632058c7816 */ /* 0x000fe4000000008c */
[C---:B------:R-:W-:Y:S02]  /*0d20*/  PRMT R185, R21.reuse, 0x7632, R185 ;  /* 0x0000763215b97816 */ /* 0x040fe400000000b9 */
[----:B------:R-:W-:Y:S02]  /*0d30*/  SHF.L.U32 R183, R21, 0x10, RZ ;  /* 0x0000001015b77819 */ /* 0x000fe400000006ff */
[C---:B------:R-:W-:Y:S02]  /*0d40*/  PRMT R176, R23.reuse, 0x7632, R176 ;  /* 0x0000763217b07816 */ /* 0x040fe400000000b0 */
[----:B------:R-:W-:Y:S01]  /*0d50*/  SHF.L.U32 R177, R23, 0x10, RZ ;  /* 0x0000001017b17819 */ /* 0x000fe200000006ff */
[----:B------:R-:W-:Y:S01]  /*0d60*/  FMUL R23, R132, R8 ;  /* 0x0000000884177220 */ /* 0x000fe20000400000 */
[----:B------:R-:W-:-:S02]  /*0d70*/  PRMT R169, R29, 0x7632, R169 ;  /* 0x000076321da97816 */ /* 0x000fc400000000a9 */
[----:B------:R-:W-:Y:S01]  /*0d80*/  SHF.L.U32 R170, R29, 0x10, RZ ;  /* 0x000000101daa7819 */ /* 0x000fe200000006ff */
[----:B------:R-:W-:Y:S01]  /*0d90*/  FADD R29, R0, -UR6 ;  /* 0x80000006001d7e21 */ /* 0x000fe20008000000 */
[----:B------:R-:W-:Y:S01]  /*0da0*/  SHF.L.U32 R146, R146, 0x10, RZ ;  /* 0x0000001092927819 */ /* 0x000fe200000006ff */
[----:B------:R-:W-:Y:S01]  /*0db0*/  FMUL R0, R139, UR18 ;  /* 0x000000128b007c20 */ /* 0x000fe20008400000 */
[C---:B------:R-:W-:Y:S02]  /*0dc0*/  PRMT R21, R35.reuse, 0x7632, R21 ;  /* 0x0000763223157816 */ /* 0x040fe40000000015 */
[----:B0-----:R-:W-:Y:S01]  /*0dd0*/  SHF.L.U32 R137, R35, 0x10, RZ ;  /* 0x0000001023897819 */ /* 0x001fe200000006ff */
[----:B------:R-:W-:Y:S01]  /*0de0*/  FADD R35, R141, -UR6 ;  /* 0x800000068d237e21 */ /* 0x000fe20008000000 */
[----:B------:R-:W-:Y:S02]  /*0df0*/  SHF.L.U32 R143, R6, 0x10, RZ ;  /* 0x00000010068f7819 */ /* 0x000fe400000006ff */
[----:B------:R-:W-:Y:S01]  /*0e00*/  SHF.L.U32 R141, R140, 0x10, RZ ;  /* 0x000000108c8d7819 */ /* 0x000fe200000006ff */
[----:B------:R-:W-:Y:S01]  /*0e10*/  FADD R139, RZ, R23 ;  /* 0x00000017ff8b7221 */ /* 0x000fe20000000000 */
[----:B------:R-:W-:-:S02]  /*0e20*/  SHF.L.U32 R148, R7, 0x10, RZ ;  /* 0x0000001007947819 */ /* 0x000fc400000006ff */
[C---:B------:R-:W-:Y:S02]  /*0e30*/  PRMT R150, R9.reuse, 0x7632, R150 ;  /* 0x0000763209967816 */ /* 0x040fe40000000096 */
[----:B-1----:R-:W-:Y:S02]  /*0e40*/  SHF.L.U32 R2, R9, 0x10, RZ ;  /* 0x0000001009027819 */ /* 0x002fe400000006ff */
[C---:B------:R-:W-:Y:S02]  /*0e50*/  PRMT R172, R28.reuse, 0x7632, R172 ;  /* 0x000076321cac7816 */ /* 0x040fe400000000ac */
[----:B------:R-:W-:Y:S01]  /*0e60*/  SHF.L.U32 R173, R28, 0x10, RZ ;  /* 0x000000101cad7819 */ /* 0x000fe200000006ff */
[----:B------:R-:W-:Y:S01]  /*0e70*/  FMUL R28, R116, R146 ;  /* 0x00000092741c7220 */ /* 0x000fe20000400000 */
[C---:B------:R-:W-:Y:S01]  /*0e80*/  PRMT R165, R30.reuse, 0x7632, R165 ;  /* 0x000076321ea57816 */ /* 0x040fe200000000a5 */
[----:B------:R-:W-:Y:S01]  /*0e90*/  FMUL R29, R29, UR18 ;  /* 0x000000121d1d7c20 */ /* 0x000fe20008400000 */
[----:B------:R-:W-:Y:S01]  /*0ea0*/  SHF.L.U32 R166, R30, 0x10, RZ ;  /* 0x000000101ea67819 */ /* 0x000fe200000006ff */
[----:B------:R-:W-:Y:S01]  /*0eb0*/  FFMA R30, R0, R23, RZ ;  /* 0x00000017001e7223 */ /* 0x000fe200000000ff */
[----:B------:R-:W-:Y:S01]  /*0ec0*/  PRMT R142, R6, 0x7632, R142 ;  /* 0x00007632068e7816 */ /* 0x000fe2000000008e */
[----:B------:R-:W-:Y:S01]  /*0ed0*/  FADD R145, R143, -UR6 ;  /* 0x800000068f917e21 */ /* 0x000fe20008000000 */
[C---:B------:R-:W-:Y:S01]  /*0ee0*/  PRMT R178, R22.reuse, 0x7632, R178 ;  /* 0x0000763216b27816 */ /* 0x040fe200000000b2 */
[----:B------:R-:W-:Y:S01]  /*0ef0*/  FADD R143, R141, -UR6 ;  /* 0x800000068d8f7e21 */ /* 0x000fe20008000000 */
[----:B------:R-:W-:Y:S01]  /*0f00*/  SHF.L.U32 R180, R22, 0x10, RZ ;  /* 0x0000001016b47819 */ /* 0x000fe200000006ff */
[----:B------:R-:W-:Y:S01]  /*0f10*/  FADD R149, R148, -UR6 ;  /* 0x8000000694957e21 */ /* 0x000fe20008000000 */
[----:B------:R-:W-:Y:S01]  /*0f20*/  SHF.L.U32 R150, R150, 0x10, RZ ;  /* 0x0000001096967819 */ /* 0x000fe200000006ff */
[----:B------:R-:W-:Y:S01]  /*0f30*/  FMUL R22, R131, R2 ;  /* 0x0000000283167220 */ /* 0x000fe20000400000 */
[----:B------:R-:W-:Y:S01]  /*0f40*/  FADD R141, R139, R28 ;  /* 0x0000001c8b8d7221 */ /* 0x000fe20000000000 */
[----:B------:R-:W-:Y:S01]  /*0f50*/  FMUL R35, R35, UR18 ;  /* 0x0000001223237c20 */ /* 0x000fe20008400000 */
[----:B------:R-:W-:Y:S01]  /*0f60*/  FFMA R148, R29, R28, R30 ;  /* 0x0000001c1d947223 */ /* 0x000fe2000000001e */
[----:B------:R-:W-:Y:S01]  /*0f70*/  SHF.L.U32 R147, R142, 0x10, RZ ;  /* 0x000000108e937819 */ /* 0x000fe200000006ff */
[----:B------:R-:W-:Y:S01]  /*0f80*/  FMUL R139, R143, UR18 ;  /* 0x000000128f8b7c20 */ /* 0x000fe20008400000 */
[C---:B------:R-:W-:Y:S01]  /*0f90*/  PRMT R151, R10.reuse, 0x7632, R151 ;  /* 0x000076320a977816 */ /* 0x040fe20000000097 */
[----:B------:R-:W-:Y:S01]  /*0fa0*/  FMUL R30, R115, R150 ;  /* 0x00000096731e7220 */ /* 0x000fe20000400000 */
[----:B------:R-:W-:Y:S01]  /*0fb0*/  SHF.L.U32 R3, R10, 0x10, RZ ;  /* 0x000000100a037819 */ /* 0x000fe200000006ff */
[----:B------:R-:W-:Y:S01]  /*0fc0*/  FADD R143, R141, R22 ;  /* 0x000000168d8f7221 */ /* 0x000fe20000000000 */
[----:B------:R-:W-:Y:S01]  /*0fd0*/  FFMA R148, R35, R22, R148 ;  /* 0x0000001623947223 */ /* 0x000fe20000000094 */
[----:B------:R-:W-:Y:S01]  /*0fe0*/  FMUL R141, R145, UR18 ;  /* 0x00000012918d7c20 */ /* 0x000fe20008400000 */
[C---:B------:R-:W-:Y:S01]  /*0ff0*/  PRMT R161, R24.reuse, 0x7632, R161 ;  /* 0x0000763218a17816 */ /* 0x040fe200000000a1 */
[----:B------:R-:W-:Y:S01]  /*1000*/  FADD R145, R147, -UR6 ;  /* 0x8000000693917e21 */ /* 0x000fe20008000000 */
[----:B------:R-:W-:Y:S01]  /*1010*/  SHF.L.U32 R9, R24, 0x10, RZ ;  /* 0x0000001018097819 */ /* 0x000fe200000006ff */
[----:B------:R-:W-:Y:S01]  /*1020*/  FMUL R24, R130, R3 ;  /* 0x0000000382187220 */ /* 0x000fe20000400000 */
[----:B------:R-:W-:Y:S01]  /*1030*/  SHF.L.U32 R151, R151, 0x10, RZ ;  /* 0x0000001097977819 */ /* 0x000fe200000006ff */
[----:B------:R-:W-:Y:S01]  /*1040*/  FADD R147, R143, R30 ;  /* 0x0000001e8f937221 */ /* 0x000fe20000000000 */
[----:B------:R-:W-:Y:S01]  /*1050*/  PRMT R144, R7, 0x7632, R144 ;  /* 0x0000763207907816 */ /* 0x000fe20000000090 */
[----:B------:R-:W-:Y:S01]  /*1060*/  FFMA R148, R139, R30, R148 ;  /* 0x0000001e8b947223 */ /* 0x000fe20000000094 */
[C---:B------:R-:W-:Y:S01]  /*1070*/  PRMT R152, R11.reuse, 0x7632, R152 ;  /* 0x000076320b987816 */ /* 0x040fe20000000098 */
[----:B------:R-:W-:Y:S01]  /*1080*/  FMUL R143, R114, R151 ;  /* 0x00000097728f7220 */ /* 0x000fe20000400000 */
[----:B------:R-:W-:Y:S01]  /*1090*/  SHF.L.U32 R4, R11, 0x10, RZ ;  /* 0x000000100b047819 */ /* 0x000fe200000006ff */
[----:B------:R-:W-:Y:S01]  /*10a0*/  FADD R160, R147, R24 ;  /* 0x0000001893a07221 */ /* 0x000fe20000000000 */
[----:B------:R-:W-:Y:S01]  /*10b0*/  SHF.L.U32 R153, R144, 0x10, RZ ;  /* 0x0000001090997819 */ /* 0x000fe200000006ff */
[----:B------:R-:W-:Y:S01]  /*10c0*/  FMUL R145, R145, UR18 ;  /* 0x0000001291917c20 */ /* 0x000fe20008400000 */
[C---:B------:R-:W-:Y:S01]  /*10d0*/  PRMT R154, R12.reuse, 0x7632, R154 ;  /* 0x000076320c9a7816 */ /* 0x040fe2000000009a */
[----:B------:R-:W-:Y:S01]  /*10e0*/  FFMA R148, R141, R24, R148 ;  /* 0x000000188d947223 */ /* 0x000fe20000000094 */
[----:B------:R-:W-:-:S02]  /*10f0*/  SHF.L.U32 R12, R12, 0x10, RZ ;  /* 0x000000100c0c7819 */ /* 0x000fc400000006ff */
[C---:B------:R-:W-:Y:S02]  /*1100*/  PRMT R182, R15.reuse, 0x7632, R182 ;  /* 0x000076320fb67816 */ /* 0x040fe400000000b6 */
[----:B------:R-:W-:Y:S01]  /*1110*/  SHF.L.U32 R181, R15, 0x10, RZ ;  /* 0x000000100fb57819 */ /* 0x000fe200000006ff */
[----:B------:R-:W-:Y:S01]  /*1120*/  FMUL R147, R149, UR18 ;  /* 0x0000001295937c20 */ /* 0x000fe20008400000 */
[C---:B------:R-:W-:Y:S01]  /*1130*/  PRMT R15, R25.reuse, 0x7632, R15 ;  /* 0x00007632190f7816 */ /* 0x040fe2000000000f */
[----:B------:R-:W-:Y:S01]  /*1140*/  FADD R160, R160, R143 ;  /* 0x0000008fa0a07221 */ /* 0x000fe20000000000 */
[----:B------:R-:W-:Y:S01]  /*1150*/  SHF.L.U32 R136, R25, 0x10, RZ ;  /* 0x0000001019887819 */ /* 0x000fe200000006ff */
[----:B------:R-:W-:Y:S01]  /*1160*/  FMUL R25, R129, R4 ;  /* 0x0000000481197220 */ /* 0x000fe20000400000 */
[----:B------:R-:W-:Y:S01]  /*1170*/  SHF.L.U32 R152, R152, 0x10, RZ ;  /* 0x0000001098987819 */ /* 0x000fe200000006ff */
[----:B------:R-:W-:Y:S01]  /*1180*/  FADD R149, R153, -UR6 ;  /* 0x8000000699957e21 */ /* 0x000fe20008000000 */
[----:B------:R-:W-:Y:S01]  /*1190*/  FFMA R168, R145, R143, R148 ;  /* 0x0000008f91a87223 */ /* 0x000fe20000000094 */
[----:B------:R-:W-:Y:S01]  /*11a0*/  SHF.L.U32 R171, R154, 0x10, RZ ;  /* 0x000000109aab7819 */ /* 0x000fe200000006ff */
[----:B------:R-:W-:Y:S01]  /*11b0*/  FADD R167, R12, -UR6 ;  /* 0x800000060ca77e21 */ /* 0x000fe20008000000 */
[C---:B------:R-:W-:Y:S01]  /*11c0*/  PRMT R155, R16.reuse, 0x7632, R155 ;  /* 0x00007632109b7816 */ /* 0x040fe2000000009b */
[----:B------:R-:W-:Y:S01]  /*11d0*/  FMUL R148, R113, R152 ;  /* 0x0000009871947220 */ /* 0x000fe20000400000 */
[----:B------:R-:W-:Y:S01]  /*11e0*/  SHF.L.U32 R5, R16, 0x10, RZ ;  /* 0x0000001010057819 */ /* 0x000fe200000006ff */
[----:B------:R-:W-:Y:S01]  /*11f0*/  FADD R163, R160, R25 ;  /* 0x00000019a0a37221 */ /* 0x000fe20000000000 */
[----:B------:R-:W-:Y:S01]  /*1200*/  PRMT R156, R13, 0x7632, R156 ;  /* 0x000076320d9c7816 */ /* 0x000fe2000000009c */
[----:B------:R-:W-:Y:S01]  /*1210*/  FMUL R149, R149, UR18 ;  /* 0x0000001295957c20 */ /* 0x000fe20008400000 */
[----:B------:R-:W-:Y:S01]  /*1220*/  SHF.L.U32 R13, R13, 0x10, RZ ;  /* 0x000000100d0d7819 */ /* 0x000fe200000006ff */
[----:B------:R-:W-:Y:S01]  /*1230*/  FFMA R168, R147, R25, R168 ;  /* 0x0000001993a87223 */ /* 0x000fe200000000a8 */
[C---:B------:R-:W-:Y:S01]  /*1240*/  PRMT R159, R26.reuse, 0x7632, R159 ;  /* 0x000076321a9f7816 */ /* 0x040fe2000000009f */
[----:B------:R-:W-:Y:S01]  /*1250*/  FMUL R153, R167, UR18 ;  /* 0x00000012a7997c20 */ /* 0x000fe20008400000 */
[----:B------:R-:W-:Y:S01]  /*1260*/  SHF.L.U32 R11, R26, 0x10, RZ ;  /* 0x000000101a0b7819 */ /* 0x000fe200000006ff */
[----:B------:R-:W-:Y:S01]  /*1270*/  FADD R171, R171, -UR6 ;  /* 0x80000006abab7e21 */ /* 0x000fe20008000000 */
[----:B------:R-:W-:Y:S01]  /*1280*/  SHF.L.U32 R155, R155, 0x10, RZ ;  /* 0x000000109b9b7819 */ /* 0x000fe200000006ff */
[----:B------:R-:W-:Y:S01]  /*1290*/  FMUL R26, R128, R5 ;  /* 0x00000005801a7220 */ /* 0x000fe20000400000 */
[----:B------:R-:W-:Y:S01]  /*12a0*/  FADD R167, R163, R148 ;  /* 0x00000094a3a77221 */ /* 0x000fe20000000000 */
[----:B------:R-:W-:Y:S01]  /*12b0*/  FFMA R168, R149, R148, R168 ;  /* 0x0000009495a87223 */ /* 0x000fe200000000a8 */
[C---:B------:R-:W-:Y:S01]  /*12c0*/  PRMT R174, R14.reuse, 0x7632, R174 ;  /* 0x000076320eae7816 */ /* 0x040fe200000000ae */
[----:B------:R-:W-:Y:S01]  /*12d0*/  FADD R179, R13, -UR6 ;  /* 0x800000060db37e21 */ /* 0x000fe20008000000 */
[----:B------:R-:W-:Y:S01]  /*12e0*/  SHF.L.U32 R175, R14, 0x10, RZ ;  /* 0x000000100eaf7819 */ /* 0x000fe200000006ff */
[----:B------:R-:W-:Y:S01]  /*12f0*/  FMUL R163, R171, UR18 ;  /* 0x00000012aba37c20 */ /* 0x000fe20008400000 */
[----:B------:R-:W-:Y:S01]  /*1300*/  SHF.L.U32 R184, R156, 0x10, RZ ;  /* 0x000000109cb87819 */ /* 0x000fe200000006ff */
[----:B------:R-:W-:Y:S01]  /*1310*/  FMUL R160, R112, R155 ;  /* 0x0000009b70a07220 */ /* 0x000fe20000400000 */
[----:B------:R-:W-:Y:S01]  /*1320*/  PRMT R14, R17, 0x7632, R14 ;  /* 0x00007632110e7816 */ /* 0x000fe2000000000e */
[----:B------:R-:W-:Y:S01]  /*1330*/  FADD R171, R167, R26 ;  /* 0x0000001aa7ab7221 */ /* 0x000fe20000000000 */
[----:B------:R-:W-:Y:S01]  /*1340*/  SHF.L.U32 R6, R17, 0x10, RZ ;  /* 0x0000001011067819 */ /* 0x000fe200000006ff */
        /* <DEDUP_REMOVED lines=8> */
[----:B------:R-:W-:Y:S01]  /*13d0*/  FFMA R188, R163, R160, R168 ;  /* 0x000000a0a3bc7223 */ /* 0x000fe200000000a8 */
[C---:B------:R-:W-:Y:S01]  /*13e0*/  PRMT R157, R18.reuse, 0x7632, R157 ;  /* 0x00007632129d7816 */ /* 0x040fe2000000009d */
[----:B------:R-:W-:Y:S01]  /*13f0*/  FMUL R171, R179, UR18 ;  /* 0x00000012b3ab7c20 */ /* 0x000fe20008400000 */
[----:B------:R-:W-:Y:S01]  /*1400*/  SHF.L.U32 R7, R18, 0x10, RZ ;  /* 0x0000001012077819 */ /* 0x000fe200000006ff */
[----:B------:R-:W-:Y:S01]  /*1410*/  FMUL R168, R111, R154 ;  /* 0x0000009a6fa87220 */ /* 0x000fe20000400000 */
[----:B------:R-:W-:Y:S01]  /*1420*/  SHF.L.U32 R174, R174, 0x10, RZ ;  /* 0x00000010aeae7819 */ /* 0x000fe200000006ff */
[----:B------:R-:W-:Y:S01]  /*1430*/  FADD R179, R184, R27 ;  /* 0x0000001bb8b37221 */ /* 0x000fe20000000000 */
[----:B------:R-:W-:Y:S01]  /*1440*/  FADD R175, R175, -UR6 ;  /* 0x80000006afaf7e21 */ /* 0x000fe20008000000 */
[----:B------:R-:W-:Y:S01]  /*1450*/  FFMA R188, R167, R27, R188 ;  /* 0x0000001ba7bc7223 */ /* 0x000fe200000000bc */
[----:B------:R-:W-:Y:S01]  /*1460*/  SHF.L.U32 R157, R157, 0x10, RZ ;  /* 0x000000109d9d7819 */ /* 0x000fe200000006ff */
[----:B------:R-:W-:Y:S01]  /*1470*/  FMUL R12, R126, R7 ;  /* 0x000000077e0c7220 */ /* 0x000fe20000400000 */
[----:B------:R-:W-:Y:S01]  /*1480*/  FADD R189, R179, R168 ;  /* 0x000000a8b3bd7221 */ /* 0x000fe20000000000 */
[----:B------:R-:W-:Y:S01]  /*1490*/  FMUL R175, R175, UR18 ;  /* 0x00000012afaf7c20 */ /* 0x000fe20008400000 */
[----:B------:R-:W-:Y:S01]  /*14a0*/  FADD R184, R174, -UR6 ;  /* 0x80000006aeb87e21 */ /* 0x000fe20008000000 */
[----:B------:R-:W-:Y:S01]  /*14b0*/  FFMA R188, R171, R168, R188 ;  /* 0x000000a8abbc7223 */ /* 0x000fe200000000bc */
[C---:B------:R-:W-:Y:S01]  /*14c0*/  PRMT R158, R19.reuse, 0x7632, R158 ;  /* 0x00007632139e7816 */ /* 0x040fe2000000009e */
[----:B------:R-:W-:Y:S01]  /*14d0*/  FMUL R174, R110, R157 ;  /* 0x0000009d6eae7220 */ /* 0x000fe20000400000 */
[----:B------:R-:W-:Y:S01]  /*14e0*/  SHF.L.U32 R10, R19, 0x10, RZ ;  /* 0x00000010130a7819 */ /* 0x000fe200000006ff */
[----:B------:R-:W-:Y:S01]  /*14f0*/  FADD R189, R189, R12 ;  /* 0x0000000cbdbd7221 */ /* 0x000fe20000000000 */
[----:B------:R-:W-:Y:S01]  /*1500*/  SHF.L.U32 R182, R182, 0x10, RZ ;  /* 0x00000010b6b67819 */ /* 0x000fe200000006ff */
[----:B------:R-:W-:Y:S01]  /*1510*/  FADD R181, R181, -UR6 ;  /* 0x80000006b5b57e21 */ /* 0x000fe20008000000 */
[----:B------:R-:W-:Y:S01]  /*1520*/  FMUL R179, R184, UR18 ;  /* 0x00000012b8b37c20 */ /* 0x000fe20008400000 */
[----:B------:R-:W-:Y:S01]  /*1530*/  FFMA R188, R175, R12, R188 ;  /* 0x0000000cafbc7223 */ /* 0x000fe200000000bc */
[----:B------:R-:W-:Y:S01]  /*1540*/  SHF.L.U32 R158, R158, 0x10, RZ ;  /* 0x000000109e9e7819 */ /* 0x000fe200000006ff */
[----:B------:R-:W-:Y:S01]  /*1550*/  FMUL R13, R125, R10 ;  /* 0x0000000a7d0d7220 */ /* 0x000fe20000400000 */
[C---:B------:R-:W-:Y:S01]  /*1560*/  PRMT R186, R20.reuse, 0x7632, R186 ;  /* 0x0000763214ba7816 */ /* 0x040fe200000000ba */
[----:B------:R-:W-:Y:S01]  /*1570*/  FADD R190, R189, R174 ;  /* 0x000000aebdbe7221 */ /* 0x000fe20000000000 */
[----:B------:R-:W-:Y:S01]  /*1580*/  SHF.L.U32 R187, R20, 0x10, RZ ;  /* 0x0000001014bb7819 */ /* 0x000fe200000006ff */
[----:B------:R-:W-:Y:S01]  /*1590*/  FMUL R181, R181, UR18 ;  /* 0x00000012b5b57c20 */ /* 0x000fe20008400000 */
[----:B------:R-:W-:Y:S01]  /*15a0*/  FADD R184, R182, -UR6 ;  /* 0x80000006b6b87e21 */ /* 0x000fe20008000000 */
[----:B------:R-:W-:Y:S01]  /*15b0*/  FFMA R188, R179, R174, R188 ;  /* 0x000000aeb3bc7223 */ /* 0x000fe200000000bc */
[----:B------:R-:W-:Y:S01]  /*15c0*/  SHF.L.U32 R186, R186, 0x10, RZ ;  /* 0x00000010baba7819 */ /* 0x000fe200000006ff */
[----:B------:R-:W-:Y:S01]  /*15d0*/  FMUL R182, R109, R158 ;  /* 0x0000009e6db67220 */ /* 0x000fe20000400000 */
[----:B------:R-:W-:Y:S01]  /*15e0*/  FADD R189, R190, R13 ;  /* 0x0000000dbebd7221 */ /* 0x000fe20000000000 */
[----:B------:R-:W-:Y:S01]  /*15f0*/  FADD R187, R187, -UR6 ;  /* 0x80000006bbbb7e21 */ /* 0x000fe20008000000 */
[----:B------:R-:W-:Y:S01]  /*1600*/  FMUL R184, R184, UR18 ;  /* 0x00000012b8b87c20 */ /* 0x000fe20008400000 */
[----:B------:R-:W-:Y:S01]  /*1610*/  FFMA R191, R181, R13, R188 ;  /* 0x0000000db5bf7223 */ /* 0x000fe200000000bc */
[----:B------:R-:W-:Y:S01]  /*1620*/  SHF.L.U32 R161, R161, 0x10, RZ ;  /* 0x00000010a1a17819 */ /* 0x000fe200000006ff */
[----:B------:R-:W-:Y:S01]  /*1630*/  FMUL R14, R124, R9 ;  /* 0x000000097c0e7220 */ /* 0x000fe20000400000 */
[----:B------:R-:W-:Y:S01]  /*1640*/  FADD R189, R189, R182 ;  /* 0x000000b6bdbd7221 */ /* 0x000fe20000000000 */
        /* <DEDUP_REMOVED lines=15> */
[----:B------:R-:W-:Y:S01]  /*1740*/  FADD R180, R180, -UR6 ;  /* 0x80000006b4b47e21 */ /* 0x000fe20008000000 */
[----:B------:R-:W-:Y:S01]  /*1750*/  SHF.L.U32 R178, R178, 0x10, RZ ;  /* 0x00000010b2b27819 */ /* 0x000fe200000006ff */
[----:B------:R-:W-:Y:S01]  /*1760*/  FMUL R185, R107, R156 ;  /* 0x0000009c6bb97220 */ /* 0x000fe20000400000 */
[----:B------:R-:W-:Y:S01]  /*1770*/  FADD R192, R192, R15 ;  /* 0x0000000fc0c07221 */ /* 0x000fe20000000000 */
[C---:B------:R-:W-:Y:S01]  /*1780*/  PRMT R162, R31.reuse, 0x7632, R162 ;  /* 0x000076321fa27816 */ /* 0x040fe200000000a2 */
[----:B------:R-:W-:Y:S01]  /*1790*/  FMUL R190, R190, UR18 ;  /* 0x00000012bebe7c20 */ /* 0x000fe20008400000 */
[----:B------:R-:W-:Y:S01]  /*17a0*/  SHF.L.U32 R164, R31, 0x10, RZ ;  /* 0x000000101fa47819 */ /* 0x000fe200000006ff */
[----:B------:R-:W-:Y:S01]  /*17b0*/  FFMA R191, R183, R15, R194 ;  /* 0x0000000fb7bf7223 */ /* 0x000fe200000000c2 */
[----:B------:R-:W-:-:S02]  /*17c0*/  PRMT R18, R32, 0x7632, R18 ;  /* 0x0000763220127816 */ /* 0x000fc40000000012 */
[----:B------:R-:W-:Y:S01]  /*17d0*/  SHF.L.U32 R31, R32, 0x10, RZ ;  /* 0x00000010201f7819 */ /* 0x000fe200000006ff */
[----:B------:R-:W-:Y:S01]  /*17e0*/  FMUL R189, R180, UR18 ;  /* 0x00000012b4bd7c20 */ /* 0x000fe20008400000 */
[----:B------:R-:W-:Y:S01]  /*17f0*/  SHF.L.U32 R159, R159, 0x10, RZ ;  /* 0x000000109f9f7819 */ /* 0x000fe200000006ff */
[----:B------:R-:W-:Y:S01]  /*1800*/  FADD R193, R192, R185 ;  /* 0x000000b9c0c17221 */ /* 0x000fe20000000000 */
[----:B------:R-:W-:Y:S01]  /*1810*/  SHF.L.U32 R32, R16, 0x10, RZ ;  /* 0x0000001010207819 */ /* 0x000fe200000006ff */
[----:B------:R-:W-:Y:S01]  /*1820*/  FMUL R16, R122, R11 ;  /* 0x0000000b7a107220 */ /* 0x000fe20000400000 */
        /* <DEDUP_REMOVED lines=19> */
[----:B------:R-:W-:-:S02]  /*1960*/  PRMT R20, R34, 0x7632, R20 ;  /* 0x0000763222147816 */ /* 0x000fc40000000014 */
[----:B------:R-:W-:Y:S01]  /*1970*/  SHF.L.U32 R135, R34, 0x10, RZ ;  /* 0x0000001022877819 */ /* 0x000fe200000006ff */
[----:B------:R-:W-:Y:S01]  /*1980*/  FADD R191, R191, R176 ;  /* 0x000000b0bfbf7221 */ /* 0x000fe20000000000 */
[----:B------:R-:W-:Y:S01]  /*1990*/  SHF.L.U32 R34, R18, 0x10, RZ ;  /* 0x0000001012227819 */ /* 0x000fe200000006ff */
[----:B------:R-:W-:Y:S01]  /*19a0*/  FMUL R18, R120, R31 ;  /* 0x0000001f78127220 */ /* 0x000fe20000400000 */
[----:B------:R-:W-:Y:S01]  /*19b0*/  FMUL R173, R173, UR18 ;  /* 0x00000012adad7c20 */ /* 0x000fe20008400000 */
[----:B------:R-:W-:Y:S01]  /*19c0*/  FADD R194, R172, -UR6 ;  /* 0x80000006acc27e21 */ /* 0x000fe20008000000 */
[----:B------:R-:W-:Y:S01]  /*19d0*/  FFMA R196, R192, R176, R193 ;  /* 0x000000b0c0c47223 */ /* 0x000fe200000000c1 */
[C---:B------:R-:W-:Y:S01]  /*19e0*/  PRMT R19, R33.reuse, 0x7632, R19 ;  /* 0x0000763221137816 */ /* 0x040fe20000000013 */
[----:B------:R-:W-:Y:S01]  /*19f0*/  FADD R170, R170, -UR6 ;  /* 0x80000006aaaa7e21 */ /* 0x000fe20008000000 */
[----:B------:R-:W-:Y:S01]  /*1a00*/  SHF.L.U32 R33, R33, 0x10, RZ ;  /* 0x0000001021217819 */ /* 0x000fe200000006ff */
[----:B------:R-:W-:Y:S01]  /*1a10*/  FMUL R172, R104, R34 ;  /* 0x0000002268ac7220 */ /* 0x000fe20000400000 */
[----:B------:R-:W-:Y:S01]  /*1a20*/  SHF.L.U32 R169, R169, 0x10, RZ ;  /* 0x00000010a9a97819 */ /* 0x000fe200000006ff */
[----:B------:R-:W-:Y:S01]  /*1a30*/  FADD R193, R191, R18 ;  /* 0x00000012bfc17221 */ /* 0x000fe20000000000 */
[----:B------:R-:W-:Y:S01]  /*1a40*/  FMUL R194, R194, UR18 ;  /* 0x00000012c2c27c20 */ /* 0x000fe20008400000 */
[----:B------:R-:W-:Y:S01]  /*1a50*/  FFMA R195, R173, R18, R196 ;  /* 0x00000012adc37223 */ /* 0x000fe200000000c4 */
[----:B------:R-:W-:Y:S01]  /*1a60*/  SHF.L.U32 R140, R19, 0x10, RZ ;  /* 0x00000010138c7819 */ /* 0x000fe200000006ff */
[----:B------:R-:W-:Y:S01]  /*1a70*/  FMUL R19, R119, R33 ;  /* 0x0000002177137220 */ /* 0x000fe20000400000 */
[----:B------:R-:W-:Y:S01]  /*1a80*/  FMUL R191, R170, UR18 ;  /* 0x00000012aabf7c20 */ /* 0x000fe20008400000 */
[----:B------:R-:W-:Y:S01]  /*1a90*/  FADD R196, R193, R172 ;  /* 0x000000acc1c47221 */ /* 0x000fe20000000000 */
[----:B------:R-:W-:Y:S01]  /*1aa0*/  FADD R170, R169, -UR6 ;  /* 0x80000006a9aa7e21 */ /* 0x000fe20008000000 */
[----:B------:R-:W-:Y:S01]  /*1ab0*/  FFMA R198, R194, R172, R195 ;  /* 0x000000acc2c67223 */ /* 0x000fe200000000c3 */
[----:B------:R-:W-:Y:S01]  /*1ac0*/  FADD R166, R166, -UR6 ;  /* 0x80000006a6a67e21 */ /* 0x000fe20008000000 */
[----:B------:R-:W-:Y:S01]  /*1ad0*/  SHF.L.U32 R165, R165, 0x10, RZ ;  /* 0x00000010a5a57819 */ /* 0x000fe200000006ff */
[----:B------:R-:W-:Y:S01]  /*1ae0*/  FMUL R169, R103, R140 ;  /* 0x0000008c67a97220 */ /* 0x000fe20000400000 */
        /* <DEDUP_REMOVED lines=11> */
[----:B------:R-:W-:Y:S01]  /*1ba0*/  FADD R198, R197, R20 ;  /* 0x00000014c5c67221 */ /* 0x000fe20000000000 */
[----:B------:R-:W-:Y:S01]  /*1bb0*/  FMUL R165, R102, R142 ;  /* 0x0000008e66a57220 */ /* 0x000fe20000400000 */
[----:B------:R-:W-:Y:S01]  /*1bc0*/  FMUL R166, R166, UR18 ;  /* 0x00000012a6a67c20 */ /* 0x000fe20008400000 */
[----:B------:R-:W-:Y:S01]  /*1bd0*/  FFMA R197, R193, R20, R196 ;  /* 0x00000014c1c57223 */ /* 0x000fe200000000c4 */
[----:B------:R-:W-:Y:S01]  /*1be0*/  SHF.L.U32 R144, R21, 0x10, RZ ;  /* 0x0000001015907819 */ /* 0x000fe200000006ff */
[----:B------:R-:W-:Y:S01]  /*1bf0*/  FMUL R195, R164, UR18 ;  /* 0x00000012a4c37c20 */ /* 0x000fe20008400000 */
[----:B------:R-:W-:Y:S01]  /*1c00*/  FMUL R21, R117, R137 ;  /* 0x0000008975157220 */ /* 0x000fe20000400000 */
[----:B------:R-:W-:Y:S01]  /*1c10*/  FADD R164, R162, -UR6 ;  /* 0x80000006a2a47e21 */ /* 0x000fe20008000000 */
[----:B------:R-:W-:Y:S01]  /*1c20*/  FADD R198, R198, R165 ;  /* 0x000000a5c6c67221 */ /* 0x000fe20000000000 */
[----:B------:R-:W-:Y:S01]  /*1c30*/  FFMA R196, R166, R165, R197 ;  /* 0x000000a5a6c47223 */ /* 0x000fe200000000c5 */
[----:B------:R-:W-:Y:S01]  /*1c40*/  FMUL R162, R100, R144 ;  /* 0x0000009064a27220 */ /* 0x000fe20000400000 */
[----:B------:R-:W-:Y:S01]  /*1c50*/  FMUL R164, R164, UR18 ;  /* 0x00000012a4a47c20 */ /* 0x000fe20008400000 */
        /* <DEDUP_REMOVED lines=84> */
.L_x_3304:
[----:B------:R-:W-:Y:S05]  /*21a0*/  BSYNC.RECONVERGENT B0 ;  /* 0x0000000000007941 */ /* 0x000fea0003800200 */
.L_x_3303:
[----:B------:R-:W-:Y:S01]  /*21b0*/  BAR.SYNC.DEFER_BLOCKING 0x0 ;  /* 0x0000000000007b1d */ /* 0x000fe20000010000 */
[----:B------:R-:W-:Y:S01]  /*21c0*/  CS2R R10, SRZ ;  /* 0x00000000000a7805 */ /* 0x000fe2000001ff00 */
[----:B------:R-:W-:-:S04]  /*21d0*/  FADD R49, R32, R49 ;  /* 0x0000003120317221 */ /* 0x000fc80000000000 */
        /* <DEDUP_REMOVED lines=19> */
.L_x_3306:
[----:B------:R-:W-:Y:S05]  /*2310*/  BSYNC.RECONVERGENT B0 ;  /* 0x0000000000007941 */ /* 0x000fea0003800200 */
.L_x_3305:
[----:B------:R-:W1:Y:S01]  /*2320*/  LDCU UR15, c[0x0][0x380] ;  /* 0x00007000ff0f77ac */ /* 0x000e620008000800 */
        /* <DEDUP_REMOVED lines=55> */
.L_x_3308:
[----:B0-----:R-:W2:Y:S04]  /*26a0*/  LDG.E.STRONG.GPU R4, desc[UR12][R2.64] ;  /* 0x0000000c02047981 */ /* 0x001ea8000c1ef900 */
[----:B--2---:R-:W-:Y:S01]  /*26b0*/  CCTL.IVALL ;  /* 0x00000000ff00798f */ /* 0x004fe20002000000 */
[----:B------:R-:W-:Y:S05]  /*26c0*/  YIELD ;  /* 0x0000000000007946 */ /* 0x000fea0003800000 */
[----:B------:R-:W-:-:S13]  /*26d0*/  ISETP.NE.AND P2, PT, R4, R7, PT ;  /* 0x000000070400720c */ /* 0x000fda0003f45270 */
[----:B------:R-:W-:Y:S05]  /*26e0*/  @P2 BRA `(.L_x_3308) ;  /* 0xfffffffc00ec2947 */ /* 0x000fea000383ffff */
.L_x_3307:
        /* <DEDUP_REMOVED lines=46> */
[----:B------:R-:W-:-:S04]  /*29d0*/  FMUL R5, R4, 6.103515625e-05 ;  /* 0x3880000004057820 */ /* 0x000fc80000400000 */
[-CC-:B------:R-:W-:Y:S01]  /*29e0*/  FFMA R2, R145, R5.reuse, R6.reuse ;  /* 0x0000000591027223 */ /* 0x180fe20000000006 */
[-CC-:B------:R-:W-:Y:S01]  /*29f0*/  FFMA R4, R147, R5.reuse, R6.reuse ;  /* 0x0000000593047223 */ /* 0x180fe20000000006 */
[-CC-:B------:R-:W-:Y:S01]  /*2a00*/  FFMA R149, R149, R5.reuse, R6.reuse ;  /* 0x0000000595957223 */ /* 0x180fe20000000006 */
[-C--:B------:R-:W-:Y:S01]  /*2a10*/  FFMA R7, R184, R5.reuse, R6 ;  /* 0x00000005b8077223 */ /* 0x080fe20000000006 */
[----:B------:R-:W-:Y:S01]  /*2a20*/  FADD R143, R143, -R2 ;  /* 0x800000028f8f7221 */ /* 0x000fe20000000000 */
[----:B------:R-:W-:Y:S01]  /*2a30*/  FADD R4, R25, -R4 ;  /* 0x8000000419047221 */ /* 0x000fe20000000000 */
[----:B------:R-:W0:Y:S01]  /*2a40*/  LDC.64 R2, c[0x0][0x3e8] ;  /* 0x0000fa00ff027b82 */ /* 0x000e220000000a00 */
        /* <DEDUP_REMOVED lines=29> */
[----:B------:R-:W-:Y:S01]  /*2c20*/  FMUL R4, R4, UR18 ;  /* 0x0000001204047c20 */ /* 0x000fe20008400000 */
[----:B------:R-:W-:Y:S01]  /*2c30*/  FMUL R7, R149, UR18 ;  /* 0x0000001295077c20 */ /* 0x000fe20008400000 */
        /* <DEDUP_REMOVED lines=13> */
[----:B------:R-:W-:Y:S01]  /*2d10*/  F2FP.BF16.F32.PACK_AB R7, R7, R4 ;  /* 0x000000040707723e */ /* 0x000fe200000010ff */
        /* <DEDUP_REMOVED lines=26> */
[----:B------:R-:W-:Y:S01]  /*2ec0*/  F2FP.BF16.F32.PACK_AB R15, R12, R15 ;  /* 0x0000000f0c0f723e */ /* 0x000fe200000010ff */
[----:B------:R-:W-:Y:S01]  /*2ed0*/  FMUL R12, R187, UR18 ;  /* 0x00000012bb0c7c20 */ /* 0x000fe20008400000 */
[----:B------:R-:W-:Y:S01]  /*2ee0*/  F2FP.BF16.F32.PACK_AB R14, R17, R14 ;  /* 0x0000000e110e723e */ /* 0x000fe200000010ff */
[----:B------:R-:W-:Y:S01]  /*2ef0*/  FMUL R17, R186, UR18 ;  /* 0x00000012ba117c20 */ /* 0x000fe20008400000 */
        /* <DEDUP_REMOVED lines=20> */
[----:B------:R-:W-:Y:S01]  /*3040*/  F2FP.BF16.F32.PACK_AB R12, R17, R12 ;  /* 0x0000000c110c723e */ /* 0x000fe200000010ff */
[----:B0-----:R-:W-:Y:S01]  /*3050*/  IMAD.WIDE.U32 R2, R133, 0x10, R2 ;  /* 0x0000001085027825 */ /* 0x001fe200078e0002 */
[----:B------:R-:W-:-:S02]  /*3060*/  F2FP.BF16.F32.PACK_AB R6, R143, R6 ;  /* 0x000000068f06723e */ /* 0x000fc400000010ff */
[----:B------:R-:W-:Y:S02]  /*3070*/  F2FP.BF16.F32.PACK_AB R11, R182, R11 ;  /* 0x0000000bb60b723e */ /* 0x000fe400000010ff */
        /* <DEDUP_REMOVED lines=8> */
[----:B------:R-:W-:Y:S01]  /*3100*/  F2FP.BF16.F32.PACK_AB R17, R21, R134 ;  /* 0x000000861511723e */ /* 0x000fe200000010ff */
[----:B------:R0:W-:Y:S01]  /*3110*/  STG.E.128 desc[UR12][R2.64+0x4000], R12 ;  /* 0x0040000c02007986 */ /* 0x0001e2000c101d0c */
[----:B------:R-:W-:-:S05]  /*3120*/  F2FP.BF16.F32.PACK_AB R16, R33, R16 ;  /* 0x000000102110723e */ /* 0x000fca00000010ff */
[----:B------:R0:W-:Y:S01]  /*3130*/  STG.E.128 desc[UR12][R2.64+0x6000], R16 ;  /* 0x0060001002007986 */ /* 0x0001e2000c101d0c */
[----:B------:R-:W-:Y:S05]  /*3140*/  BRA.U !UP0, `(.L_x_3309) ;  /* 0xffffffd908507547 */ /* 0x000fea000b83ffff */
        /* <DEDUP_REMOVED lines=58> */
.L_x_3302:
[----:B------:R-:W1:Y:S01]  /*34f0*/  LDC.64 R2, c[0x0][0x3d8] ;  /* 0x0000f600ff027b82 */ /* 0x000e620000000a00 */
[----:B------:R-:W-:-:S06]  /*3500*/  USHF.L.U32 UR4, UR14, 0x9, URZ ;  /* 0x000000090e047899 */ /* 0x000fcc00080006ff */
[----:B------:R-:W-:Y:S01]  /*3510*/  MOV R23, UR4 ;  /* 0x0000000400177c02 */ /* 0x000fe20008000f00 */
[----:B------:R-:W2:Y:S03]  /*3520*/  LDC.64 R20, c[0x0][0x3e0] ;  /* 0x0000f800ff147b82 */ /* 0x000ea60000000a00 */
[----:B------:R-:W-:-:S05]  /*3530*/  LOP3.LUT R23, R40, 0xfffff800, R23, 0xf8, !PT ;  /* 0xfffff80028177812 */ /* 0x000fca00078ef817 */
[----:B-1----:R-:W-:-:S05]  /*3540*/  IMAD.WIDE.U32 R2, R23, 0x20, R2 ;  /* 0x0000002017027825 */ /* 0x002fca00078e0002 */
[----:B0-----:R-:W-:Y:S01]  /*3550*/  STG.E.128 desc[UR12][R2.64], R8 ;  /* 0x0000000802007986 */ /* 0x001fe2000c101d0c */
[----:B--2---:R-:W-:-:S03]  /*3560*/  IMAD.WIDE.U32 R20, R23, 0x20, R20 ;  /* 0x0000002017147825 */ /* 0x004fc600078e0014 */
        /* <DEDUP_REMOVED lines=16> */
.L_x_3310:
        /* <DEDUP_REMOVED lines=9> */
.L_x_4907:


//--------------------- .text._ZN18transformer_engine13normalization28ln_bwd_finalize_tuned_kernelINS0_22Kernel_traits_finalizeILj16384E6__halffS3_fjLj1024ELj4ENS0_18Kernel_traits_baseILj16384ES3_fS3_fjLj1024EEEEEEEvNS0_20BackwardKernelParamsE --------------------------
	.section	.text._ZN18transformer_engine13normalization28ln_bwd_finalize_tuned_kernelINS0_22Kernel_traits_finalizeILj16384E6__halffS3_fjLj1024ELj4ENS0_18Kernel_traits_baseILj16384ES3_fS3_fjLj1024EEEEEEEvNS0_20BackwardKernelParamsE,"ax",@progbits
	.align	128
        .global         _ZN18transformer_engine13normalization28ln_bwd_finalize_tuned_kernelINS0_22Kernel_traits_finalizeILj16384E6__halffS3_fjLj1024ELj4ENS0_18Kernel_traits_baseILj16384ES3_fS3_fjLj1024EEEEEEEvNS0_20BackwardKernelParamsE
        .type           _ZN18transformer_engine13normalization28ln_bwd_finalize_tuned_kernelINS0_22Kernel_traits_finalizeILj16384E6__halffS3_fjLj1024ELj4ENS0_18Kernel_traits_baseILj16384ES3_fS3_fjLj1024EEEEEEEvNS0_20BackwardKernelParamsE,@function
        .size           _ZN18transformer_engine13normalization28ln_bwd_finalize_tuned_kernelINS0_22Kernel_traits_finalizeILj16384E6__halffS3_fjLj1024ELj4ENS0_18Kernel_traits_baseILj16384ES3_fS3_fjLj1024EEEEEEEvNS0_20BackwardKernelParamsE,(.L_x_4908 - _ZN18transformer_engine13normalization28ln_bwd_finalize_tuned_kernelINS0_22Kernel_traits_finalizeILj16384E6__halffS3_fjLj1024ELj4ENS0_18Kernel_traits_baseILj16384ES3_fS3_fjLj1024EEEEEEEvNS0_20BackwardKernelParamsE)
        .other          _ZN18transformer_engine13normalization28ln_bwd_finalize_tuned_kernelINS0_22Kernel_traits_finalizeILj16384E6__halffS3_fjLj1024ELj4ENS0_18Kernel_traits_baseILj16384ES3_fS3_fjLj1024EEEEEEEvNS0_20BackwardKernelParamsE,@"STO_CUDA_ENTRY STV_DEFAULT"
_ZN18transformer_engine13normalization28ln_bwd_finalize_tuned_kernelINS0_22Kernel_traits_finalizeILj16384E6__halffS3_fjLj1024ELj4ENS0_18Kernel_traits_baseILj16384ES3_fS3_fjLj1024EEEEEEEvNS0_20BackwardKernelParamsE:
.text._ZN18transformer_engine13normalization28ln_bwd_finalize_tuned_kernelINS0_22Kernel_traits_finalizeILj16384E6__halffS3_fjLj1024ELj4ENS0_18Kernel_traits_baseILj16384ES3_fS3_fjLj1024EEEEEEEvNS0_20BackwardKernelParamsE:
        /* <DEDUP_REMOVED lines=35> */
.L_x_3315:
        /* <DEDUP_REMOVED lines=118> */
.L_x_3314:
[----:B------:R-:W-:Y:S05]  /*0990*/  BSYNC.RECONVERGENT B1 ;  /* 0x0000000000017941 */ /* 0x000fea0003800200 */
.L_x_3313:
        /* <DEDUP_REMOVED lines=65> */
.L_x_3317:
[----:B------:R-:W-:Y:S05]  /*0db0*/  BSYNC.RECONVERGENT B1 ;  /* 0x0000000000017941 */ /* 0x000fea0003800200 */
.L_x_3316:
        /* <DEDUP_REMOVED lines=37> */
.L_x_3319:
[----:B------:R-:W-:Y:S05]  /*1010*/  BSYNC.RECONVERGENT B1 ;  /* 0x0000000000017941 */ /* 0x000fea0003800200 */
.L_x_3318:
[----:B------:R-:W-:Y:S05]  /*1020*/  @!P1 BRA `(.L_x_3312) ;  /* 0x00000000003c9947 */ /* 0x000fea0003800000 */
[----:B------:R-:W0:Y:S01]  /*1030*/  LDC.64 R6, c[0x0][0x3d8] ;  /* 0x0000f600ff067b82 */ /* 0x000e220000000a00 */
[----:B------:R-:W-:Y:S02]  /*1040*/  LEA R2, R15, R11, 0xe ;  /* 0x0000000b0f027211 */ /* 0x000fe400078e70ff */
[----:B------:R-:W-:Y:S02]  /*1050*/  IADD3 R24, PT, PT, -R24, RZ, RZ ;  /* 0x000000ff18187210 */ /* 0x000fe40007ffe1ff */
[----:B------:R-:W-:-:S03]  /*1060*/  IADD3 R11, PT, PT, R13, R2, RZ ;  /* 0x000000020d0b7210 */ /* 0x000fc60007ffe0ff */
[----:B------:R-:W1:Y:S04]  /*1070*/  LDC.64 R8, c[0x0][0x3e0] ;  /* 0x0000f800ff087b82 */ /* 0x000e680000000a00 */
.L_x_3320:
        /* <DEDUP_REMOVED lines=10> */
.L_x_3312:
[----:B------:R-:W-:Y:S05]  /*1120*/  BSYNC.RECONVERGENT B0 ;  /* 0x0000000000007941 */ /* 0x000fea0003800200 */
.L_x_3311:
        /* <DEDUP_REMOVED lines=55> */
.L_x_3321:
        /* <DEDUP_REMOVED lines=14> */
.L_x_4908:


//--------------------- .text._ZN18transformer_engine13normalization19ln_bwd_tuned_kernelINS0_13Kernel_traitsI6__halffS3_fjLj16384ELj4ELj1ELj4ELj16ENS0_18Kernel_traits_baseILj16384ES3_fS3_fjLj128EEEEEEEvNS0_20BackwardKernelParamsE --------------------------
	.section	.text._ZN18transformer_engine13normalization19ln_bwd_tuned_kernelINS0_13Kernel_traitsI6__halffS3_fjLj16384ELj4ELj1ELj4ELj16ENS0_18Kernel_traits_baseILj16384ES3_fS3_fjLj128EEEEEEEvNS0_20BackwardKernelParamsE,"ax",@progbits
	.align	128
        .global         _ZN18transformer_engine13normalization19ln_bwd_tuned_kernelINS0_13Kernel_traitsI6__halffS3_fjLj16384ELj4ELj1ELj4ELj16ENS0_18Kernel_traits_baseILj16384ES3_fS3_fjLj128EEEEEEEvNS0_20BackwardKernelParamsE
        .type           _ZN18transformer_engine13normalization19ln_bwd_tuned_kernelINS0_13Kernel_traitsI6__halffS3_fjLj16384ELj4ELj1ELj4ELj16ENS0_18Kernel_traits_baseILj16384ES3_fS3_fjLj128EEEEEEEvNS0_20BackwardKernelParamsE,@function
        .size           _ZN18transformer_engine13normalization19ln_bwd_tuned_kernelINS0_13Kernel_traitsI6__halffS3_fjLj16384ELj4ELj1ELj4ELj16ENS0_18Kernel_traits_baseILj16384ES3_fS3_fjLj128EEEEEEEvNS0_20BackwardKernelParamsE,(.L_x_4909 - _ZN18transformer_engine13normalization19ln_bwd_tuned_kernelINS0_13Kernel_traitsI6__halffS3_fjLj16384ELj4ELj1ELj4ELj16ENS0_18Kernel_traits_baseILj16384ES3_fS3_fjLj128EEEEEEEvNS0_20BackwardKernelParamsE)
        .other          _ZN18transformer_engine13normalization19ln_bwd_tuned_kernelINS0_13Kernel_traitsI6__halffS3_fjLj16384ELj4ELj1ELj4ELj16ENS0_18Kernel_traits_baseILj16384ES3_fS3_fjLj128EEEEEEEvNS0_20BackwardKernelParamsE,@"STO_CUDA_ENTRY STV_DEFAULT"
_ZN18transformer_engine13normalization19ln_bwd_tuned_kernelINS0_13Kernel_traitsI6__halffS3_fjLj16384ELj4ELj1ELj4ELj16ENS0_18Kernel_traits_baseILj16384ES3_fS3_fjLj128EEEEEEEvNS0_20BackwardKernelParamsE:
.text._ZN18transformer_engine13normalization19ln_bwd_tuned_kernelINS0_13Kernel_traitsI6__halffS3_fjLj16384ELj4ELj1ELj4ELj16ENS0_18Kernel_traits_baseILj16384ES3_fS3_fjLj128EEEEEEEvNS0_20BackwardKernelParamsE:
        /* <DEDUP_REMOVED lines=173> */
.L_x_3329:
        /* <DEDUP_REMOVED lines=17> */
[----:B------:R-:W-:Y:S02]  /*0be0*/  LEA R147, R147, R38, 0xc ;  /* 0x0000002693937211 */ /* 0x000fe400078e60ff */
[----:B------:R-:W-:Y:S02]  /*0bf0*/  MOV R36, UR6 ;  /* 0x0000000600247c02 */ /* 0x000fe40008000f00 */
[----:B------:R-:W-:Y:S01]  /*0c00*/  MOV R37, UR7 ;  /* 0x0000000700257c02 */ /* 0x000fe20008000f00 */
[----:B------:R-:W-:-:S04]  /*0c10*/  IMAD.WIDE.U32 R152, R147, 0x10, R152 ;  /* 0x0000001093987825 */ /* 0x000fc800078e0098 */
[----:B------:R-:W3:Y:S01]  /*0c20*/  LDG.E R149, desc[UR12][R36.64] ;  /* 0x0000000c24957981 */ /* 0x000ee2000c1e1900 */
[----:B----4-:R-:W-:-:S03]  /*0c30*/  IMAD.WIDE.U32 R150, R147, 0x8, R150 ;  /* 0x0000000893967825 */ /* 0x010fc600078e0096 */
        /* <DEDUP_REMOVED lines=20> */
[----:B------:R-:W-:Y:S01]  /*0d80*/  SHF.R.U64 R17, R84, 0x10, R85 ;  /* 0x0000001054117819 */ /* 0x000fe20000001255 */
[----:B------:R-:W-:Y:S02]  /*0d90*/  HADD2.F32 R4, -RZ, R84.H0_H0 ;  /* 0x20000054ff047230 */ /* 0x000fe40000004100 */
[----:B------:R-:W-:Y:S01]  /*0da0*/  FADD R160, R26, -UR6 ;  /* 0x800000061aa07e21 */ /* 0x000fe20008000000 */
[----:B0-----:R-:W-:Y:S01]  /*0db0*/  FADD R153, R5, -UR6 ;  /* 0x8000000605997e21 */ /* 0x001fe20008000000 */
[----:B------:R-:W-:Y:S01]  /*0dc0*/  HADD2.F32 R26, -RZ, R2.H0_H0 ;  /* 0x20000002ff1a7230 */ /* 0x000fe20000004100 */
[----:B------:R-:W-:Y:S01]  /*0dd0*/  SHF.R.U64 R173, R2, 0x10, R3 ;  /* 0x0000001002ad7819 */ /* 0x000fe20000001203 */
[----:B------:R-:W-:Y:S02]  /*0de0*/  HADD2.F32 R2, -RZ, R17.H0_H0 ;  /* 0x20000011ff027230 */ /* 0x000fe40000004100 */
[----:B------:R-:W-:Y:S01]  /*0df0*/  FMUL R17, R129, R4 ;  /* 0x0000000481117220 */ /* 0x000fe20000400000 */
[----:B------:R-:W-:Y:S01]  /*0e00*/  FADD R168, R12, -UR6 ;  /* 0x800000060ca87e21 */ /* 0x000fe20008000000 */
[----:B------:R-:W-:Y:S01]  /*0e10*/  FMUL R0, R0, UR18 ;  /* 0x0000001200007c20 */ /* 0x000fe20008400000 */
[----:B------:R-:W-:Y:S01]  /*0e20*/  HADD2.F32 R5, -RZ, R85.H0_H0 ;  /* 0x20000055ff057230 */ /* 0x000fe20000004100 */
[----:B------:R-:W-:Y:S01]  /*0e30*/  SHF.R.U32.HI R12, RZ, 0x10, R85 ;  /* 0x00000010ff0c7819 */ /* 0x000fe20000011655 */
[----:B------:R-:W-:Y:S01]  /*0e40*/  FADD R165, R22, -UR6 ;  /* 0x8000000616a57e21 */ /* 0x000fe20008000000 */
[----:B------:R-:W-:Y:S01]  /*0e50*/  FADD R177, R18, -UR6 ;  /* 0x8000000612b17e21 */ /* 0x000fe20008000000 */
[----:B------:R-:W-:Y:S01]  /*0e60*/  FADD R157, R7, -UR6 ;  /* 0x80000006079d7e21 */ /* 0x000fe20008000000 */
[----:B------:R-:W-:Y:S01]  /*0e70*/  FADD R169, R13, -UR6 ;  /* 0x800000060da97e21 */ /* 0x000fe20008000000 */
[----:B------:R-:W-:Y:S01]  /*0e80*/  FADD R164, R11, -UR6 ;  /* 0x800000060ba47e21 */ /* 0x000fe20008000000 */
[----:B------:R-:W-:Y:S01]  /*0e90*/  FADD R172, R14, -UR6 ;  /* 0x800000060eac7e21 */ /* 0x000fe20008000000 */
[----:B------:R-:W-:Y:S01]  /*0ea0*/  FADD R175, R16, -UR6 ;  /* 0x8000000610af7e21 */ /* 0x000fe20008000000 */
[----:B------:R-:W-:Y:S01]  /*0eb0*/  FADD R180, R20, -UR6 ;  /* 0x8000000614b47e21 */ /* 0x000fe20008000000 */
[----:B------:R-:W-:Y:S01]  /*0ec0*/  SHF.R.U64 R22, R82, 0x10, R83 ;  /* 0x0000001052167819 */ /* 0x000fe20000001253 */
[----:B------:R-:W-:Y:S01]  /*0ed0*/  FMUL R18, R145, R2 ;  /* 0x0000000291127220 */ /* 0x000fe20000400000 */
[----:B------:R-:W-:Y:S01]  /*0ee0*/  FADD R154, R6, -UR6 ;  /* 0x80000006069a7e21 */ /* 0x000fe20008000000 */
[--C-:B------:R-:W-:Y:S01]  /*0ef0*/  SHF.R.U64 R170, R36, 0x10, R37.reuse ;  /* 0x0000001024aa7819 */ /* 0x100fe20000001225 */
[----:B------:R-:W-:Y:S01]  /*0f00*/  HADD2.F32 R85, -RZ, R37.H0_H0 ;  /* 0x20000025ff557230 */ /* 0x000fe20000004100 */
[----:B------:R-:W-:Y:S01]  /*0f10*/  SHF.R.U32.HI R166, RZ, 0x10, R37 ;  /* 0x00000010ffa67819 */ /* 0x000fe20000011625 */
[----:B------:R-:W-:Y:S01]  /*0f20*/  FADD R37, RZ, R17 ;  /* 0x00000011ff257221 */ /* 0x000fe20000000000 */
[--C-:B------:R-:W-:Y:S01]  /*0f30*/  SHF.R.U64 R16, R80, 0x10, R81.reuse ;  /* 0x0000001050107819 */ /* 0x100fe20000001251 */
[----:B------:R-:W-:Y:S01]  /*0f40*/  HADD2.F32 R7, -RZ, R81.H0_H0 ;  /* 0x20000051ff077230 */ /* 0x000fe20000004100 */
[----:B------:R-:W-:Y:S01]  /*0f50*/  SHF.R.U32.HI R14, RZ, 0x10, R81 ;  /* 0x00000010ff0e7819 */ /* 0x000fe20000011651 */
[----:B------:R-:W-:Y:S01]  /*0f60*/  FMUL R13, R153, UR18 ;  /* 0x00000012990d7c20 */ /* 0x000fe20008400000 */
[----:B------:R-:W-:Y:S01]  /*0f70*/  FFMA R20, R0, R17, RZ ;  /* 0x0000001100147223 */ /* 0x000fe200000000ff */
[----:B------:R-:W-:Y:S01]  /*0f80*/  FADD R156, R27, -UR6 ;  /* 0x800000061b9c7e21 */ /* 0x000fe20008000000 */
[----:B------:R-:W-:Y:S01]  /*0f90*/  HADD2.F32 R81, -RZ, R3.H0_H0 ;  /* 0x20000003ff517230 */ /* 0x000fe20000004100 */
[----:B------:R-:W-:Y:S01]  /*0fa0*/  SHF.R.U32.HI R171, RZ, 0x10, R3 ;  /* 0x00000010ffab7819 */ /* 0x000fe20000011603 */
[----:B------:R-:W-:-:S02]  /*0fb0*/  HADD2.F32 R3, -RZ, R12.H0_H0 ;  /* 0x2000000cff037230 */ /* 0x000fc40000004100 */
[----:B------:R-:W-:Y:S01]  /*0fc0*/  FMUL R27, R164, UR18 ;  /* 0x00000012a41b7c20 */ /* 0x000fe20008400000 */
[----:B------:R-:W-:Y:S01]  /*0fd0*/  FADD R174, R15, -UR6 ;  /* 0x800000060fae7e21 */ /* 0x000fe20008000000 */
[----:B------:R-:W-:Y:S01]  /*0fe0*/  FMUL R12, R130, R5 ;  /* 0x00000005820c7220 */ /* 0x000fe20000400000 */
[----:B------:R-:W-:Y:S02]  /*0ff0*/  HADD2.F32 R164, -RZ, R22.H0_H0 ;  /* 0x20000016ffa47230 */ /* 0x000fe40000004100 */
[----:B------:R-:W-:Y:S01]  /*1000*/  FADD R37, R37, R18 ;  /* 0x0000001225257221 */ /* 0x000fe20000000000 */
[----:B------:R-:W-:Y:S01]  /*1010*/  FMUL R15, R154, UR18 ;  /* 0x000000129a0f7c20 */ /* 0x000fe20008400000 */
[----:B------:R-:W-:Y:S01]  /*1020*/  FFMA R22, R13, R18, R20 ;  /* 0x000000120d167223 */ /* 0x000fe20000000014 */
[----:B------:R-:W-:Y:S01]  /*1030*/  FADD R161, R8, -UR6 ;  /* 0x8000000608a17e21 */ /* 0x000fe20008000000 */
[----:B------:R-:W-:Y:S01]  /*1040*/  FADD R162, R9, -UR6 ;  /* 0x8000000609a27e21 */ /* 0x000fe20008000000 */
[----:B------:R-:W-:Y:S01]  /*1050*/  FADD R163, R10, -UR6 ;  /* 0x800000060aa37e21 */ /* 0x000fe20008000000 */
[----:B------:R-:W-:-:S02]  /*1060*/  HADD2.F32 R8, -RZ, R80.H0_H0 ;  /* 0x20000050ff087230 */ /* 0x000fc40000004100 */
        /* <DEDUP_REMOVED lines=11> */
[----:B------:R-:W-:Y:S01]  /*1120*/  HADD2.F32 R11, -RZ, R83.H0_H0 ;  /* 0x20000053ff0b7230 */ /* 0x000fe20000004100 */
[----:B------:R-:W-:Y:S01]  /*1130*/  SHF.R.U32.HI R24, RZ, 0x10, R83 ;  /* 0x00000010ff187819 */ /* 0x000fe20000011653 */
[----:B------:R-:W-:Y:S01]  /*1140*/  HADD2.F32 R155, -RZ, R89.H0_H0 ;  /* 0x20000059ff9b7230 */ /* 0x000fe20000004100 */
[--C-:B------:R-:W-:Y:S01]  /*1150*/  SHF.R.U64 R190, R88, 0x10, R89.reuse ;  /* 0x0000001058be7819 */ /* 0x100fe20000001259 */
[----:B------:R-:W-:Y:S01]  /*1160*/  HADD2.F32 R162, -RZ, R16.H0_H0 ;  /* 0x20000010ffa27230 */ /* 0x000fe20000004100 */
[----:B------:R-:W-:Y:S01]  /*1170*/  SHF.R.U32.HI R185, RZ, 0x10, R89 ;  /* 0x00000010ffb97819 */ /* 0x000fe20000011659 */
[----:B------:R-:W-:-:S02]  /*1180*/  HADD2.F32 R163, -RZ, R14.H0_H0 ;  /* 0x2000000effa37230 */ /* 0x000fc40000004100 */
[----:B------:R-:W-:Y:S01]  /*1190*/  FADD R181, R21, -UR6 ;  /* 0x8000000615b57e21 */ /* 0x000fe20008000000 */
[----:B------:R-:W-:Y:S02]  /*11a0*/  HADD2.F32 R83, -RZ, R36.H0_H0 ;  /* 0x20000024ff537230 */ /* 0x000fe40000004100 */
[----:B------:R-:W-:Y:S01]  /*11b0*/  FMUL R14, R127, R8 ;  /* 0x000000087f0e7220 */ /* 0x000fe20000400000 */
[----:B------:R-:W-:Y:S01]  /*11c0*/  FADD R89, R37, R20 ;  /* 0x0000001425597221 */ /* 0x000fe20000000000 */
[----:B------:R-:W-:Y:S01]  /*11d0*/  FMUL R21, R161, UR18 ;  /* 0x00000012a1157c20 */ /* 0x000fe20008400000 */
[----:B------:R-:W-:Y:S01]  /*11e0*/  FFMA R36, R19, R20, R28 ;  /* 0x0000001413247223 */ /* 0x000fe2000000001c */
[----:B------:R-:W-:Y:S01]  /*11f0*/  FMUL R28, R143, R162 ;  /* 0x000000a28f1c7220 */ /* 0x000fe20000400000 */
[----:B------:R-:W-:Y:S02]  /*1200*/  FADD R153, R89, R14 ;  /* 0x0000000e59997221 */ /* 0x000fe40000000000 */
[----:B------:R-:W-:Y:S01]  /*1210*/  FFMA R36, R21, R14, R36 ;  /* 0x0000000e15247223 */ /* 0x000fe20000000024 */
[----:B------:R-:W-:-:S02]  /*1220*/  HADD2.F32 R84, -RZ, R88.H0_H0 ;  /* 0x20000058ff547230 */ /* 0x000fc40000004100 */
[----:B------:R-:W-:Y:S01]  /*1230*/  FMUL R16, R128, R7 ;  /* 0x0000000780107220 */ /* 0x000fe20000400000 */
[----:B------:R-:W-:Y:S01]  /*1240*/  FADD R157, R153, R28 ;  /* 0x0000001c999d7221 */ /* 0x000fe20000000000 */
[----:B------:R-:W-:Y:S01]  /*1250*/  FFMA R88, R23, R28, R36 ;  /* 0x0000001c17587223 */ /* 0x000fe20000000024 */
[----:B------:R-:W-:Y:S01]  /*1260*/  HADD2.F32 R80, -RZ, R92.H0_H0 ;  /* 0x2000005cff507230 */ /* 0x000fe20000004100 */
[----:B------:R-:W-:Y:S01]  /*1270*/  SHF.R.U64 R92, R92, 0x10, R93 ;  /* 0x000000105c5c7819 */ /* 0x000fe2000000125d */
[----:B------:R-:W-:Y:S02]  /*1280*/  HADD2.F32 R10, -RZ, R82.H0_H0 ;  /* 0x20000052ff0a7230 */ /* 0x000fe40000004100 */
[----:B------:R-:W-:Y:S01]  /*1290*/  FMUL R36, R144, R163 ;  /* 0x000000a390247220 */ /* 0x000fe20000400000 */
[----:B------:R-:W-:Y:S01]  /*12a0*/  FADD R157, R157, R16 ;  /* 0x000000109d9d7221 */ /* 0x000fe20000000000 */
[----:B------:R-:W-:Y:S01]  /*12b0*/  FFMA R88, R25, R16, R88 ;  /* 0x0000001019587223 */ /* 0x000fe20000000058 */
[----:B------:R-:W-:Y:S01]  /*12c0*/  FMUL R153, R178, UR18 ;  /* 0x00000012b2997c20 */ /* 0x000fe20008400000 */
[----:B------:R-:W-:Y:S01]  /*12d0*/  FADD R152, R29, -UR6 ;  /* 0x800000061d987e21 */ /* 0x000fe20008000000 */
[----:B------:R-:W-:Y:S01]  /*12e0*/  FMUL R22, R125, R10 ;  /* 0x0000000a7d167220 */ /* 0x000fe20000400000 */
[----:B------:R-:W-:-:S02]  /*12f0*/  HADD2.F32 R178, -RZ, R92.H0_H0 ;  /* 0x2000005cffb27230 */ /* 0x000fc40000004100 */
[----:B------:R-:W-:Y:S01]  /*1300*/  FADD R157, R157, R36 ;  /* 0x000000249d9d7221 */ /* 0x000fe20000000000 */
[----:B------:R-:W-:Y:S01]  /*1310*/  FMUL R29, R168, UR18 ;  /* 0x00000012a81d7c20 */ /* 0x000fe20008400000 */
[----:B------:R-:W-:Y:S01]  /*1320*/  FFMA R92, R27, R36, R88 ;  /* 0x000000241b5c7223 */ /* 0x000fe20000000058 */
[----:B------:R-:W-:Y:S01]  /*1330*/  HADD2.F32 R82, -RZ, R90.H0_H0 ;  /* 0x2000005aff527230 */ /* 0x000fe20000004100 */
[----:B------:R-:W-:Y:S01]  /*1340*/  SHF.R.U64 R186, R90, 0x10, R91 ;  /* 0x000000105aba7819 */ /* 0x000fe2000000125b */
[----:B------:R-:W-:Y:S01]  /*1350*/  FADD R149, R31, -UR6 ;  /* 0x800000061f957e21 */ /* 0x000fe20008000000 */
[----:B------:R-:W-:Y:S01]  /*1360*/  FMUL R90, R141, R164 ;  /* 0x000000a48d5a7220 */ /* 0x000fe20000400000 */
[----:B------:R-:W-:Y:S01]  /*1370*/  FADD R161, R157, R22 ;  /* 0x000000169da17221 */ /* 0x000fe20000000000 */
[----:B------:R-:W-:Y:S01]  /*1380*/  FMUL R31, R169, UR18 ;  /* 0x00000012a91f7c20 */ /* 0x000fe20008400000 */
[----:B------:R-:W-:Y:S01]  /*1390*/  FFMA R154, R29, R22, R92 ;  /* 0x000000161d9a7223 */ /* 0x000fe2000000005c */
[----:B------:R-:W-:-:S02]  /*13a0*/  HADD2.F32 R169, -RZ, R24.H0_H0 ;  /* 0x20000018ffa97230 */ /* 0x000fc40000004100 */
        /* <DEDUP_REMOVED lines=12> */
[----:B------:R-:W-:Y:S01]  /*1470*/  FADD R175, R175, R154 ;  /* 0x0000009aafaf7221 */ /* 0x000fe20000000000 */
[----:B------:R-:W-:Y:S01]  /*1480*/  SHF.R.U32.HI R179, RZ, 0x10, R93 ;  /* 0x00000010ffb37819 */ /* 0x000fe2000001165d */
[----:B------:R-:W-:Y:S01]  /*1490*/  FFMA R172, R35, R154, R168 ;  /* 0x0000009a23ac7223 */ /* 0x000fe200000000a8 */
[----:B------:R-:W-:-:S02]  /*14a0*/  HADD2.F32 R151, -RZ, R93.H0_H0 ;  /* 0x2000005dff977230 */ /* 0x000fc40000004100 */
[----:B------:R-:W-:Y:S01]  /*14b0*/  FMUL R168, R139, R178 ;  /* 0x000000b28ba87220 */ /* 0x000fe20000400000 */
[----:B------:R-:W-:Y:S01]  /*14c0*/  FADD R175, R175, R88 ;  /* 0x00000058afaf7221 */ /* 0x000fe20000000000 */
[----:B------:R-:W-:Y:S01]  /*14d0*/  FMUL R89, R176, UR18 ;  /* 0x00000012b0597c20 */ /* 0x000fe20008400000 */
[----:B------:R-:W-:Y:S01]  /*14e0*/  FFMA R174, R37, R88, R172 ;  /* 0x0000005825ae7223 */ /* 0x000fe200000000ac */
[----:B------:R-:W-:Y:S01]  /*14f0*/  HADD2.F32 R179, -RZ, R179.H0_H0 ;  /* 0x200000b3ffb37230 */ /* 0x000fe20000004100 */
[----:B------:R-:W-:Y:S01]  /*1500*/  SHF.R.U32.HI R183, RZ, 0x10, R91 ;  /* 0x00000010ffb77819 */ /* 0x000fe2000001165b */
[----:B------:R-:W-:Y:S02]  /*1510*/  HADD2.F32 R93, -RZ, R91.H0_H0 ;  /* 0x2000005bff5d7230 */ /* 0x000fe40000004100 */
[----:B------:R-:W-:Y:S01]  /*1520*/  FMUL R92, R124, R151 ;  /* 0x000000977c5c7220 */ /* 0x000fe20000400000 */
[----:B------:R-:W-:Y:S01]  /*1530*/  FMUL R157, R180, UR18 ;  /* 0x00000012b49d7c20 */ /* 0x000fe20008400000 */
[----:B------:R-:W-:Y:S01]  /*1540*/  FADD R175, R175, R168 ;  /* 0x000000a8afaf7221 */ /* 0x000fe20000000000 */
[----:B------:R-:W-:Y:S01]  /*1550*/  FMUL R91, R177, UR18 ;  /* 0x00000012b15b7c20 */ /* 0x000fe20008400000 */
[----:B------:R-:W-:Y:S01]  /*1560*/  FFMA R180, R89, R168, R174 ;  /* 0x000000a859b47223 */ /* 0x000fe200000000ae */
[----:B------:R-:W-:Y:S01]  /*1570*/  FMUL R176, R140, R179 ;  /* 0x000000b38cb07220 */ /* 0x000fe20000400000 */
[----:B------:R-:W-:-:S02]  /*1580*/  FADD R177, R175, R92 ;  /* 0x0000005cafb17221 */ /* 0x000fc40000000000 */
[----:B------:R-:W-:Y:S01]  /*1590*/  FFMA R180, R91, R92, R180 ;  /* 0x0000005c5bb47223 */ /* 0x000fe200000000b4 */
[----:B------:R-:W-:Y:S01]  /*15a0*/  FMUL R161, R181, UR18 ;  /* 0x00000012b5a17c20 */ /* 0x000fe20008400000 */
[----:B------:R-:W-:Y:S02]  /*15b0*/  HADD2.F32 R186, -RZ, R186.H0_H0 ;  /* 0x200000baffba7230 */ /* 0x000fe40000004100 */
[----:B------:R-:W-:Y:S01]  /*15c0*/  FMUL R172, R121, R82 ;  /* 0x0000005279ac7220 */ /* 0x000fe20000400000 */
[----:B------:R-:W-:Y:S01]  /*15d0*/  FADD R181, R177, R176 ;  /* 0x000000b0b1b57221 */ /* 0x000fe20000000000 */
[----:B------:R-:W-:Y:S01]  /*15e0*/  FFMA R180, R153, R176, R180 ;  /* 0x000000b099b47223 */ /* 0x000fe200000000b4 */
[----:B------:R-:W-:Y:S01]  /*15f0*/  FMUL R175, R158, UR18 ;  /* 0x000000129eaf7c20 */ /* 0x000fe20008400000 */
[----:B------:R-:W-:Y:S01]  /*1600*/  FMUL R158, R137, R186 ;  /* 0x000000ba899e7220 */ /* 0x000fe20000400000 */
[----:B------:R-:W-:Y:S01]  /*1610*/  FADD R187, R181, R172 ;  /* 0x000000acb5bb7221 */ /* 0x000fe20000000000 */
[----:B------:R-:W-:Y:S01]  /*1620*/  FFMA R180, R157, R172, R180 ;  /* 0x000000ac9db47223 */ /* 0x000fe200000000b4 */
[----:B------:R-:W-:-:S02]  /*1630*/  HADD2.F32 R183, -RZ, R183.H0_H0 ;  /* 0x200000b7ffb77230 */ /* 0x000fc40000004100 */
        /* <DEDUP_REMOVED lines=10> */
[----:B------:R-:W-:-:S02]  /*16e0*/  HADD2.F32 R190, -RZ, R190.H0_H0 ;  /* 0x200000beffbe7230 */ /* 0x000fc40000004100 */
[----:B------:R-:W-:Y:S01]  /*16f0*/  FMUL R160, R119, R84 ;  /* 0x0000005477a07220 */ /* 0x000fe20000400000 */
[----:B------:R-:W-:Y:S01]  /*1700*/  FADD R187, R187, R156 ;  /* 0x0000009cbbbb7221 */ /* 0x000fe20000000000 */
[----:B------:R-:W-:Y:S01]  /*1710*/  FFMA R184, R167, R156, R182 ;  /* 0x0000009ca7b87223 */ /* 0x000fe200000000b6 */
[----:B------:R-:W-:Y:S01]  /*1720*/  FMUL R159, R159, UR18 ;  /* 0x000000129f9f7c20 */ /* 0x000fe20008400000 */
[----:B------:R-:W-:Y:S01]  /*1730*/  FMUL R182, R135, R190 ;  /* 0x000000be87b67220 */ /* 0x000fe20000400000 */
[----:B------:R-:W-:Y:S01]  /*1740*/  FADD R187, R187, R160 ;  /* 0x000000a0bbbb7221 */ /* 0x000fe20000000000 */
[----:B------:R-:W-:Y:S01]  /*1750*/  FFMA R184, R175, R160, R184 ;  /* 0x000000a0afb87223 */ /* 0x000fe200000000b8 */
        /* <DEDUP_REMOVED lines=8> */
[----:B------:R-:W-:Y:S02]  /*17e0*/  HADD2.F32 R189, -RZ, R171.H0_H0 ;  /* 0x200000abffbd7230 */ /* 0x000fe40000004100 */
[----:B------:R-:W-:Y:S01]  /*17f0*/  FMUL R171, R117, R26 ;  /* 0x0000001a75ab7220 */ /* 0x000fe20000400000 */
[----:B------:R-:W-:Y:S02]  /*1800*/  HADD2.F32 R192, -RZ, R170.H0_H0 ;  /* 0x200000aaffc07230 */ /* 0x000fe40000004100 */
        /* <DEDUP_REMOVED lines=8> */
[----:B------:R-:W-:-:S02]  /*1890*/  HADD2.F32 R197, -RZ, R166.H0_H0 ;  /* 0x200000a6ffc57230 */ /* 0x000fc40000004100 */
        /* <DEDUP_REMOVED lines=108> */
.L_x_3324:
[----:B------:R-:W-:Y:S05]  /*1f60*/  BSYNC.RECONVERGENT B0 ;  /* 0x0000000000007941 */ /* 0x000fea0003800200 */
.L_x_3323:
        /* <DEDUP_REMOVED lines=22> */
.L_x_3326:
[----:B------:R-:W-:Y:S05]  /*20d0*/  BSYNC.RECONVERGENT B0 ;  /* 0x0000000000007941 */ /* 0x000fea0003800200 */
.L_x_3325:
        /* <DEDUP_REMOVED lines=56> */
.L_x_3328:
[----:B0-----:R-:W2:Y:S04]  /*2460*/  LDG.E.STRONG.GPU R4, desc[UR12][R2.64] ;  /* 0x0000000c02047981 */ /* 0x001ea8000c1ef900 */
[----:B--2---:R-:W-:Y:S01]  /*2470*/  CCTL.IVALL ;  /* 0x00000000ff00798f */ /* 0x004fe20002000000 */
[----:B------:R-:W-:Y:S05]  /*2480*/  YIELD ;  /* 0x0000000000007946 */ /* 0x000fea0003800000 */
[----:B------:R-:W-:-:S13]  /*2490*/  ISETP.NE.AND P2, PT, R4, R7, PT ;  /* 0x000000070400720c */ /* 0x000fda0003f45270 */
[----:B------:R-:W-:Y:S05]  /*24a0*/  @P2 BRA `(.L_x_3328) ;  /* 0xfffffffc00ec2947 */ /* 0x000fea000383ffff */
.L_x_3327:
        /* <DEDUP_REMOVED lines=217> */
.L_x_3322:
        /* <DEDUP_REMOVED lines=24> */
.L_x_3330:
        /* <DEDUP_REMOVED lines=12> */
.L_x_4909:


//--------------------- .text._ZN18transformer_engine13normalization28ln_bwd_finalize_tuned_kernelINS0_22Kernel_traits_finalizeILj16384E6__halfS3_S3_fjLj1024ELj4ENS0_18Kernel_traits_baseILj16384ES3_S3_S3_fjLj1024EEEEEEEvNS0_20BackwardKernelParamsE --------------------------
	.section	.text._ZN18transformer_engine13normalization28ln_bwd_finalize_tuned_kernelINS0_22Kernel_traits_finalizeILj16384E6__halfS3_S3_fjLj1024ELj4ENS0_18Kernel_traits_baseILj16384ES3_S3_S3_fjLj1024EEEEEEEvNS0_20BackwardKernelParamsE,"ax",@progbits
	.align	128
        .global         _ZN18transformer_engine13normalization28ln_bwd_finalize_tuned_kernelINS0_22Kernel_traits_finalizeILj16384E6__halfS3_S3_fjLj1024ELj4ENS0_18Kernel_traits_baseILj16384ES3_S3_S3_fjLj1024EEEEEEEvNS0_20BackwardKernelParamsE
        .type           _ZN18transformer_engine13normalization28ln_bwd_finalize_tuned_kernelINS0_22Kernel_traits_finalizeILj16384E6__halfS3_S3_fjLj1024ELj4ENS0_18Kernel_traits_baseILj16384ES3_S3_S3_fjLj1024EEEEEEEvNS0_20BackwardKernelParamsE,@function
        .size           _ZN18transformer_engine13normalization28ln_bwd_finalize_tuned_kernelINS0_22Kernel_traits_finalizeILj16384E6__halfS3_S3_fjLj1024ELj4ENS0_18Kernel_traits_baseILj16384ES3_S3_S3_fjLj1024EEEEEEEvNS0_20BackwardKernelParamsE,(.L_x_4910 - _ZN18transformer_engine13normalization28ln_bwd_finalize_tuned_kernelINS0_22Kernel_traits_finalizeILj16384E6__halfS3_S3_fjLj1024ELj4ENS0_18Kernel_traits_baseILj16384ES3_S3_S3_fjLj1024EEEEEEEvNS0_20BackwardKernelParamsE)
        .other          _ZN18transformer_engine13normalization28ln_bwd_finalize_tuned_kernelINS0_22Kernel_traits_finalizeILj16384E6__halfS3_S3_fjLj1024ELj4ENS0_18Kernel_traits_baseILj16384ES3_S3_S3_fjLj1024EEEEEEEvNS0_20BackwardKernelParamsE,@"STO_CUDA_ENTRY STV_DEFAULT"
_ZN18transformer_engine13normalization28ln_bwd_finalize_tuned_kernelINS0_22Kernel_traits_finalizeILj16384E6__halfS3_S3_fjLj1024ELj4ENS0_18Kernel_traits_baseILj16384ES3_S3_S3_fjLj1024EEEEEEEvNS0_20BackwardKernelParamsE:
.text._ZN18transformer_engine13normalization28ln_bwd_finalize_tuned_kernelINS0_22Kernel_traits_finalizeILj16384E6__halfS3_S3_fjLj1024ELj4ENS0_18Kernel_traits_baseILj16384ES3_S3_S3_fjLj1024EEEEEEEvNS0_20BackwardKernelParamsE:
        /* <DEDUP_REMOVED lines=35> */
.L_x_3335:
        /* <DEDUP_REMOVED lines=118> */
.L_x_3334:
[----:B------:R-:W-:Y:S05]  /*0990*/  BSYNC.RECONVERGENT B1 ;  /* 0x0000000000017941 */ /* 0x000fea0003800200 */
.L_x_3333:
        /* <DEDUP_REMOVED lines=65> */
.L_x_3337:
[----:B------:R-:W-:Y:S05]  /*0db0*/  BSYNC.RECONVERGENT B1 ;  /* 0x0000000000017941 */ /* 0x000fea0003800200 */
.L_x_3336:
        /* <DEDUP_REMOVED lines=37> */
.L_x_3339:
[----:B------:R-:W-:Y:S05]  /*1010*/  BSYNC.RECONVERGENT B1 ;  /* 0x0000000000017941 */ /* 0x000fea0003800200 */
.L_x_3338:
[----:B------:R-:W-:Y:S05]  /*1020*/  @!P1 BRA `(.L_x_3332) ;  /* 0x00000000003c9947 */ /* 0x000fea0003800000 */
[----:B------:R-:W0:Y:S01]  /*1030*/  LDC.64 R6, c[0x0][0x3d8] ;  /* 0x0000f600ff067b82 */ /* 0x000e220000000a00 */
[----:B------:R-:W-:Y:S02]  /*1040*/  LEA R2, R15, R11, 0xe ;  /* 0x0000000b0f027211 */ /* 0x000fe400078e70ff */
[----:B------:R-:W-:Y:S02]  /*1050*/  IADD3 R24, PT, PT, -R24, RZ, RZ ;  /* 0x000000ff18187210 */ /* 0x000fe40007ffe1ff */
[----:B------:R-:W-:-:S03]  /*1060*/  IADD3 R11, PT, PT, R13, R2, RZ ;  /* 0x000000020d0b7210 */ /* 0x000fc60007ffe0ff */
[----:B------:R-:W1:Y:S04]  /*1070*/  LDC.64 R8, c[0x0][0x3e0] ;  /* 0x0000f800ff087b82 */ /* 0x000e680000000a00 */
.L_x_3340:
        /* <DEDUP_REMOVED lines=10> */
.L_x_3332:
[----:B------:R-:W-:Y:S05]  /*1120*/  BSYNC.RECONVERGENT B0 ;  /* 0x0000000000007941 */ /* 0x000fea0003800200 */
.L_x_3331:
        /* <DEDUP_REMOVED lines=55> */
.L_x_3341:
        /* <DEDUP_REMOVED lines=14> */
.L_x_4910:


//--------------------- .text._ZN18transformer_engine13normalization19ln_bwd_tuned_kernelINS0_13Kernel_traitsI6__halfS3_S3_fjLj16384ELj4ELj1ELj4ELj16ENS0_18Kernel_traits_baseILj16384ES3_S3_S3_fjLj128EEEEEEEvNS0_20BackwardKernelParamsE --------------------------
	.section	.text._ZN18transformer_engine13normalization19ln_bwd_tuned_kernelINS0_13Kernel_traitsI6__halfS3_S3_fjLj16384ELj4ELj1ELj4ELj16ENS0_18Kernel_traits_baseILj16384ES3_S3_S3_fjLj128EEEEEEEvNS0_20BackwardKernelParamsE,"ax",@progbits
	.align	128
        .global         _ZN18transformer_engine13normalization19ln_bwd_tuned_kernelINS0_13Kernel_traitsI6__halfS3_S3_fjLj16384ELj4ELj1ELj4ELj16ENS0_18Kernel_traits_baseILj16384ES3_S3_S3_fjLj128EEEEEEEvNS0_20BackwardKernelParamsE
        .type           _ZN18transformer_engine13normalization19ln_bwd_tuned_kernelINS0_13Kernel_traitsI6__halfS3_S3_fjLj16384ELj4ELj1ELj4ELj16ENS0_18Kernel_traits_baseILj16384ES3_S3_S3_fjLj128EEEEEEEvNS0_20BackwardKernelParamsE,@function
        .size           _ZN18transformer_engine13normalization19ln_bwd_tuned_kernelINS0_13Kernel_traitsI6__halfS3_S3_fjLj16384ELj4ELj1ELj4ELj16ENS0_18Kernel_traits_baseILj16384ES3_S3_S3_fjLj128EEEEEEEvNS0_20BackwardKernelParamsE,(.L_x_4911 - _ZN18transformer_engine13normalization19ln_bwd_tuned_kernelINS0_13Kernel_traitsI6__halfS3_S3_fjLj16384ELj4ELj1ELj4ELj16ENS0_18Kernel_traits_baseILj16384ES3_S3_S3_fjLj128EEEEEEEvNS0_20BackwardKernelParamsE)
        .other          _ZN18transformer_engine13normalization19ln_bwd_tuned_kernelINS0_13Kernel_traitsI6__halfS3_S3_fjLj16384ELj4ELj1ELj4ELj16ENS0_18Kernel_traits_baseILj16384ES3_S3_S3_fjLj128EEEEEEEvNS0_20BackwardKernelParamsE,@"STO_CUDA_ENTRY STV_DEFAULT"
_ZN18transformer_engine13normalization19ln_bwd_tuned_kernelINS0_13Kernel_traitsI6__halfS3_S3_fjLj16384ELj4ELj1ELj4ELj16ENS0_18Kernel_traits_baseILj16384ES3_S3_S3_fjLj128EEEEEEEvNS0_20BackwardKernelParamsE:
.text._ZN18transformer_engine13normalization19ln_bwd_tuned_kernelINS0_13Kernel_traitsI6__halfS3_S3_fjLj16384ELj4ELj1ELj4ELj16ENS0_18Kernel_traits_baseILj16384ES3_S3_S3_fjLj128EEEEEEEvNS0_20BackwardKernelParamsE:
        /* <DEDUP_REMOVED lines=89> */
[--C-:B---3--:R-:W-:Y:S02]  /*0590*/  HADD2.F32 R21, -RZ, R17.reuse.H0_H0 ;  /* 0x20000011ff157230 */ /* 0x108fe40000004100 */
[----:B------:R-:W-:-:S02]  /*05a0*/  HADD2.F32 R129, -RZ, R17.H1_H1 ;  /* 0x30000011ff817230 */ /* 0x000fc40000004100 */
[--C-:B------:R-:W-:Y:S02]  /*05b0*/  HADD2.F32 R23, -RZ, R19.reuse.H0_H0 ;  /* 0x20000013ff177230 */ /* 0x100fe40000004100 */
        /* <DEDUP_REMOVED lines=11> */
[--C-:B-----5:R-:W-:Y:S02]  /*0670*/  HADD2.F32 R29, -RZ, R9.reuse.H0_H0 ;  /* 0x20000009ff1d7230 */ /* 0x120fe40000004100 */
        /* <DEDUP_REMOVED lines=49> */
.L_x_3349:
[----:B0-----:R-:W0:Y:S01]  /*0990*/  S2UR UR14, SR_CTAID.X ;  /* 0x00000000000e79c3 */ /* 0x001e220000002500 */
[----:B------:R-:W1:Y:S01]  /*09a0*/  S2R R134, SR_TID.X ;  /* 0x0000000000867919 */ /* 0x000e620000002100 */
[----:B------:R-:W2:Y:S01]  /*09b0*/  LDCU.128 UR16, c[0x0][0x390] ;  /* 0x00007200ff1077ac */ /* 0x000ea20008000c00 */
[----:B------:R-:W-:Y:S01]  /*09c0*/  MOV R133, UR5 ;  /* 0x0000000500857c02 */ /* 0x000fe20008000f00 */
[----:B------:R-:W3:Y:S04]  /*09d0*/  LDCU.64 UR8, c[0x0][0x3a0] ;  /* 0x00007400ff0877ac */ /* 0x000ee80008000a00 */
[----:B------:R-:W4:Y:S01]  /*09e0*/  LDC.64 R2, c[0x0][0x3c8] ;  /* 0x0000f200ff027b82 */ /* 0x000f220000000a00 */
[----:B--2---:R-:W-:Y:S02]  /*09f0*/  MOV R136, UR16 ;  /* 0x0000001000887c02 */ /* 0x004fe40008000f00 */
[----:B------:R-:W-:Y:S01]  /*0a00*/  MOV R137, UR17 ;  /* 0x0000001100897c02 */ /* 0x000fe20008000f00 */
[----:B0-----:R-:W-:-:S02]  /*0a10*/  USHF.L.U32 UR6, UR14, 0x7, URZ ;  /* 0x000000070e067899 */ /* 0x001fc400080006ff */
[----:B---3--:R-:W-:-:S04]  /*0a20*/  UIMAD.WIDE UR8, UR5, 0x4, UR8 ;  /* 0x00000004050878a5 */ /* 0x008fc8000f8e0208 */
[----:B------:R-:W-:Y:S01]  /*0a30*/  MOV R5, UR6 ;  /* 0x0000000600057c02 */ /* 0x000fe20008000f00 */
[----:B------:R-:W-:Y:S01]  /*0a40*/  UIMAD.WIDE UR6, UR5, 0x4, UR18 ;  /* 0x00000004050678a5 */ /* 0x000fe2000f8e0212 */
[----:B------:R-:W-:Y:S02]  /*0a50*/  MOV R140, UR8 ;  /* 0x00000008008c7c02 */ /* 0x000fe40008000f00 */
[----:B-1----:R-:W-:Y:S02]  /*0a60*/  LOP3.LUT R76, R134, 0x7f, RZ, 0xc0, !PT ;  /* 0x0000007f864c7812 */ /* 0x002fe400078ec0ff */
        /* <DEDUP_REMOVED lines=18> */
[----:B---3--:R-:W-:Y:S01]  /*0b90*/  R2UR UR6, R138 ;  /* 0x000000008a0672ca */ /* 0x008fe200000e0000 */
[--C-:B----4-:R-:W-:Y:S02]  /*0ba0*/  HADD2.F32 R0, -RZ, R4.reuse.H0_H0 ;  /* 0x20000004ff007230 */ /* 0x110fe40000004100 */
[----:B------:R-:W-:Y:S02]  /*0bb0*/  HADD2.F32 R147, -RZ, R4.H1_H1 ;  /* 0x30000004ff937230 */ /* 0x000fe40000004100 */
[----:B-----5:R-:W-:Y:S02]  /*0bc0*/  HADD2.F32 R2, -RZ, R8.H0_H0 ;  /* 0x20000008ff027230 */ /* 0x020fe40000004100 */
[----:B------:R-:W-:-:S06]  /*0bd0*/  HADD2.F32 R154, -RZ, R6.H0_H0 ;  /* 0x20000006ff9a7230 */ /* 0x000fcc0000004100 */
[----:B------:R-:W-:Y:S01]  /*0be0*/  FADD R0, R0, -UR6 ;  /* 0x8000000600007e21 */ /* 0x000fe20008000000 */
[----:B------:R-:W-:Y:S02]  /*0bf0*/  HADD2.F32 R157, -RZ, R6.H1_H1 ;  /* 0x30000006ff9d7230 */ /* 0x000fe40000004100 */
[--C-:B------:R-:W-:Y:S02]  /*0c00*/  HADD2.F32 R160, -RZ, R7.reuse.H0_H0 ;  /* 0x20000007ffa07230 */ /* 0x100fe40000004100 */
[----:B------:R-:W-:Y:S02]  /*0c10*/  HADD2.F32 R161, -RZ, R7.H1_H1 ;  /* 0x30000007ffa17230 */ /* 0x000fe40000004100 */
[----:B------:R-:W-:Y:S02]  /*0c20*/  HADD2.F32 R152, -RZ, R5.H0_H0 ;  /* 0x20000005ff987230 */ /* 0x000fe40000004100 */
[--C-:B------:R-:W-:Y:S02]  /*0c30*/  HADD2.F32 R7, -RZ, R11.reuse.H0_H0 ;  /* 0x2000000bff077230 */ /* 0x100fe40000004100 */
[----:B------:R-:W-:-:S02]  /*0c40*/  HADD2.F32 R6, -RZ, R11.H1_H1 ;  /* 0x3000000bff067230 */ /* 0x000fc40000004100 */
[----:B------:R-:W-:Y:S02]  /*0c50*/  HADD2.F32 R8, -RZ, R8.H1_H1 ;  /* 0x30000008ff087230 */ /* 0x000fe40000004100 */
[--C-:B------:R-:W-:Y:S02]  /*0c60*/  HADD2.F32 R11, -RZ, R17.reuse.H0_H0 ;  /* 0x20000011ff0b7230 */ /* 0x100fe40000004100 */
[----:B------:R-:W-:Y:S02]  /*0c70*/  HADD2.F32 R138, -RZ, R17.H1_H1 ;  /* 0x30000011ff8a7230 */ /* 0x000fe40000004100 */
[----:B------:R-:W-:Y:S01]  /*0c80*/  FMUL R17, R132, R2 ;  /* 0x0000000284117220 */ /* 0x000fe20000400000 */
[--C-:B------:R-:W-:Y:S02]  /*0c90*/  HADD2.F32 R162, -RZ, R30.reuse.H0_H0 ;  /* 0x2000001effa27230 */ /* 0x100fe40000004100 */
[----:B------:R-:W-:Y:S02]  /*0ca0*/  HADD2.F32 R164, -RZ, R30.H1_H1 ;  /* 0x3000001effa47230 */ /* 0x000fe40000004100 */
[----:B------:R-:W-:-:S02]  /*0cb0*/  HADD2.F32 R156, -RZ, R31.H0_H0 ;  /* 0x2000001fff9c7230 */ /* 0x000fc40000004100 */
[----:B------:R-:W-:Y:S02]  /*0cc0*/  HADD2.F32 R158, -RZ, R31.H1_H1 ;  /* 0x3000001fff9e7230 */ /* 0x000fe40000004100 */
[----:B------:R-:W-:Y:S01]  /*0cd0*/  FMUL R0, R0, UR18 ;  /* 0x0000001200007c20 */ /* 0x000fe20008400000 */
[--C-:B------:R-:W-:Y:S02]  /*0ce0*/  HADD2.F32 R31, -RZ, R33.reuse.H0_H0 ;  /* 0x20000021ff1f7230 */ /* 0x100fe40000004100 */
[----:B------:R-:W-:Y:S02]  /*0cf0*/  HADD2.F32 R30, -RZ, R33.H1_H1 ;  /* 0x30000021ff1e7230 */ /* 0x000fe40000004100 */
[----:B------:R-:W-:Y:S01]  /*0d00*/  FADD R33, R147, -UR6 ;  /* 0x8000000693217e21 */ /* 0x000fe20008000000 */
[----:B------:R-:W-:Y:S02]  /*0d10*/  HADD2.F32 R153, -RZ, R5.H1_H1 ;  /* 0x30000005ff997230 */ /* 0x000fe40000004100 */
[----:B------:R-:W-:-:S02]  /*0d20*/  HADD2.F32 R141, -RZ, R35.H0_H0 ;  /* 0x20000023ff8d7230 */ /* 0x000fc40000004100 */
[----:B------:R-:W-:Y:S02]  /*0d30*/  HADD2.F32 R144, -RZ, R35.H1_H1 ;  /* 0x30000023ff907230 */ /* 0x000fe40000004100 */
[----:B------:R-:W-:Y:S01]  /*0d40*/  FADD R35, R152, -UR6 ;  /* 0x8000000698237e21 */ /* 0x000fe20008000000 */
[----:B------:R-:W-:Y:S02]  /*0d50*/  HADD2.F32 R3, -RZ, R9.H0_H0 ;  /* 0x20000009ff037230 */ /* 0x000fe40000004100 */
[----:B------:R-:W-:Y:S01]  /*0d60*/  FADD R155, R154, -UR6 ;  /* 0x800000069a9b7e21 */ /* 0x000fe20008000000 */
[--C-:B0-----:R-:W-:Y:S02]  /*0d70*/  HADD2.F32 R137, -RZ, R19.reuse.H0_H0 ;  /* 0x20000013ff897230 */ /* 0x101fe40000004100 */
[----:B------:R-:W-:Y:S01]  /*0d80*/  FADD R152, RZ, R17 ;  /* 0x00000011ff987221 */ /* 0x000fe20000000000 */
[----:B------:R-:W-:Y:S02]  /*0d90*/  HADD2.F32 R142, -RZ, R19.H1_H1 ;  /* 0x30000013ff8e7230 */ /* 0x000fe40000004100 */
[----:B------:R-:W-:Y:S01]  /*0da0*/  FMUL R19, R131, R8 ;  /* 0x0000000883137220 */ /* 0x000fe20000400000 */
[----:B------:R-:W-:Y:S01]  /*0db0*/  FMUL R33, R33, UR18 ;  /* 0x0000001221217c20 */ /* 0x000fe20008400000 */
[----:B------:R-:W-:Y:S01]  /*0dc0*/  FFMA R154, R0, R17, RZ ;  /* 0x00000011009a7223 */ /* 0x000fe200000000ff */
[----:B------:R-:W-:-:S02]  /*0dd0*/  HADD2.F32 R4, -RZ, R9.H1_H1 ;  /* 0x30000009ff047230 */ /* 0x000fc40000004100 */
[----:B------:R-:W-:Y:S01]  /*0de0*/  FADD R147, R153, -UR6 ;  /* 0x8000000699937e21 */ /* 0x000fe20008000000 */
[--C-:B------:R-:W-:Y:S02]  /*0df0*/  HADD2.F32 R178, -RZ, R20.reuse.H0_H0 ;  /* 0x20000014ffb27230 */ /* 0x100fe40000004100 */
[----:B------:R-:W-:Y:S01]  /*0e00*/  FADD R153, R152, R19 ;  /* 0x0000001398997221 */ /* 0x000fe20000000000 */
[----:B------:R-:W-:Y:S02]  /*0e10*/  HADD2.F32 R179, -RZ, R20.H1_H1 ;  /* 0x30000014ffb37230 */ /* 0x000fe40000004100 */
[----:B------:R-:W-:Y:S01]  /*0e20*/  FMUL R20, R130, R3 ;  /* 0x0000000382147220 */ /* 0x000fe20000400000 */
[----:B------:R-:W-:Y:S01]  /*0e30*/  FMUL R35, R35, UR18 ;  /* 0x0000001223237c20 */ /* 0x000fe20008400000 */
[----:B------:R-:W-:Y:S01]  /*0e40*/  FFMA R154, R33, R19, R154 ;  /* 0x00000013219a7223 */ /* 0x000fe2000000009a */
[----:B------:R-:W-:Y:S02]  /*0e50*/  HADD2.F32 R5, -RZ, R10.H0_H0 ;  /* 0x2000000aff057230 */ /* 0x000fe40000004100 */
[----:B------:R-:W-:Y:S01]  /*0e60*/  FADD R152, R153, R20 ;  /* 0x0000001499987221 */ /* 0x000fe20000000000 */
[----:B------:R-:W-:-:S02]  /*0e70*/  HADD2.F32 R180, -RZ, R21.H0_H0 ;  /* 0x20000015ffb47230 */ /* 0x000fc40000004100 */
[----:B------:R-:W-:Y:S02]  /*0e80*/  HADD2.F32 R181, -RZ, R21.H1_H1 ;  /* 0x30000015ffb57230 */ /* 0x000fe40000004100 */
[----:B------:R-:W-:Y:S01]  /*0e90*/  FMUL R21, R129, R4 ;  /* 0x0000000481157220 */ /* 0x000fe20000400000 */
[----:B------:R-:W-:Y:S01]  /*0ea0*/  FMUL R147, R147, UR18 ;  /* 0x0000001293937c20 */ /* 0x000fe20008400000 */
[----:B------:R-:W-:Y:S01]  /*0eb0*/  FFMA R154, R35, R20, R154 ;  /* 0x00000014239a7223 */ /* 0x000fe2000000009a */
[----:B------:R-:W-:Y:S02]  /*0ec0*/  HADD2.F32 R10, -RZ, R10.H1_H1 ;  /* 0x3000000aff0a7230 */ /* 0x000fe40000004100 */
[----:B------:R-:W-:Y:S01]  /*0ed0*/  FADD R159, R157, -UR6 ;  /* 0x800000069d9f7e21 */ /* 0x000fe20008000000 */
[--C-:B------:R-:W-:Y:S02]  /*0ee0*/  HADD2.F32 R184, -RZ, R22.reuse.H0_H0 ;  /* 0x20000016ffb87230 */ /* 0x100fe40000004100 */
[----:B------:R-:W-:Y:S01]  /*0ef0*/  FADD R157, R152, R21 ;  /* 0x00000015989d7221 */ /* 0x000fe20000000000 */
[----:B------:R-:W-:-:S02]  /*0f00*/  HADD2.F32 R190, -RZ, R22.H1_H1 ;  /* 0x30000016ffbe7230 */ /* 0x000fc40000004100 */
[----:B------:R-:W-:Y:S01]  /*0f10*/  FMUL R22, R128, R5 ;  /* 0x0000000580167220 */ /* 0x000fe20000400000 */
[----:B------:R-:W-:Y:S01]  /*0f20*/  FMUL R153, R155, UR18 ;  /* 0x000000129b997c20 */ /* 0x000fe20008400000 */
[----:B------:R-:W-:Y:S01]  /*0f30*/  FFMA R154, R147, R21, R154 ;  /* 0x00000015939a7223 */ /* 0x000fe2000000009a */
[--C-:B------:R-:W-:Y:S02]  /*0f40*/  HADD2.F32 R191, -RZ, R23.reuse.H0_H0 ;  /* 0x20000017ffbf7230 */ /* 0x100fe40000004100 */
[----:B------:R-:W-:Y:S01]  /*0f50*/  FADD R152, R157, R22 ;  /* 0x000000169d987221 */ /* 0x000fe20000000000 */
[----:B------:R-:W-:Y:S02]  /*0f60*/  HADD2.F32 R192, -RZ, R23.H1_H1 ;  /* 0x30000017ffc07230 */ /* 0x000fe40000004100 */
[----:B------:R-:W-:Y:S01]  /*0f70*/  FMUL R23, R127, R10 ;  /* 0x0000000a7f177220 */ /* 0x000fe20000400000 */
[----:B------:R-:W-:Y:S01]  /*0f80*/  FADD R160, R160, -UR6 ;  /* 0x80000006a0a07e21 */ /* 0x000fe20008000000 */
[----:B------:R-:W-:Y:S01]  /*0f90*/  FMUL R155, R159, UR18 ;  /* 0x000000129f9b7c20 */ /* 0x000fe20008400000 */
[----:B------:R-:W-:Y:S01]  /*0fa0*/  FFMA R154, R153, R22, R154 ;  /* 0x00000016999a7223 */ /* 0x000fe2000000009a */
[----:B------:R-:W-:-:S02]  /*0fb0*/  HADD2.F32 R143, -RZ, R24.H0_H0 ;  /* 0x20000018ff8f7230 */ /* 0x000fc40000004100 */
[----:B------:R-:W-:Y:S01]  /*0fc0*/  FADD R163, R161, -UR6 ;  /* 0x80000006a1a37e21 */ /* 0x000fe20008000000 */
[----:B------:R-:W-:Y:S02]  /*0fd0*/  HADD2.F32 R146, -RZ, R24.H1_H1 ;  /* 0x30000018ff927230 */ /* 0x000fe40000004100 */
[----:B------:R-:W-:Y:S01]  /*0fe0*/  FMUL R24, R126, R7 ;  /* 0x000000077e187220 */ /* 0x000fe20000400000 */
[----:B------:R-:W-:Y:S02]  /*0ff0*/  HADD2.F32 R168, -RZ, R12.H0_H0 ;  /* 0x2000000cffa87230 */ /* 0x000fe40000004100 */
[----:B------:R-:W-:Y:S01]  /*1000*/  FADD R161, R152, R23 ;  /* 0x0000001798a17221 */ /* 0x000fe20000000000 */
[----:B------:R-:W-:Y:S01]  /*1010*/  FMUL R157, R160, UR18 ;  /* 0x00000012a09d7c20 */ /* 0x000fe20008400000 */
[----:B------:R-:W-:Y:S01]  /*1020*/  FFMA R154, R155, R23, R154 ;  /* 0x000000179b9a7223 */ /* 0x000fe2000000009a */
[----:B------:R-:W-:Y:S02]  /*1030*/  HADD2.F32 R169, -RZ, R13.H0_H0 ;  /* 0x2000000dffa97230 */ /* 0x000fe40000004100 */
[----:B------:R-:W-:Y:S01]  /*1040*/  FADD R160, R161, R24 ;  /* 0x00000018a1a07221 */ /* 0x000fe20000000000 */
[----:B------:R-:W-:-:S02]  /*1050*/  HADD2.F32 R145, -RZ, R25.H0_H0 ;  /* 0x20000019ff917230 */ /* 0x000fc40000004100 */
[----:B------:R-:W-:Y:S02]  /*1060*/  HADD2.F32 R148, -RZ, R25.H1_H1 ;  /* 0x30000019ff947230 */ /* 0x000fe40000004100 */
[----:B------:R-:W-:Y:S01]  /*1070*/  FMUL R25, R125, R6 ;  /* 0x000000067d197220 */ /* 0x000fe20000400000 */
[----:B------:R-:W-:Y:S02]  /*1080*/  HADD2.F32 R12, -RZ, R12.H1_H1 ;  /* 0x3000000cff0c7230 */ /* 0x000fe40000004100 */
[----:B------:R-:W-:Y:S01]  /*1090*/  FADD R168, R168, -UR6 ;  /* 0x80000006a8a87e21 */ /* 0x000fe20008000000 */
[----:B------:R-:W-:Y:S02]  /*10a0*/  HADD2.F32 R9, -RZ, R16.H0_H0 ;  /* 0x20000010ff097230 */ /* 0x000fe40000004100 */
[----:B------:R-:W-:Y:S01]  /*10b0*/  FMUL R159, R163, UR18 ;  /* 0x00000012a39f7c20 */ /* 0x000fe20008400000 */
[----:B------:R-:W-:Y:S01]  /*10c0*/  FFMA R154, R157, R24, R154 ;  /* 0x000000189d9a7223 */ /* 0x000fe2000000009a */
[----:B------:R-:W-:-:S02]  /*10d0*/  HADD2.F32 R172, -RZ, R14.H0_H0 ;  /* 0x2000000effac7230 */ /* 0x000fc40000004100 */
[----:B------:R-:W-:Y:S01]  /*10e0*/  FADD R173, R169, -UR6 ;  /* 0x80000006a9ad7e21 */ /* 0x000fe20008000000 */
[----:B------:R-:W-:Y:S02]  /*10f0*/  HADD2.F32 R136, -RZ, R16.H1_H1 ;  /* 0x30000010ff887230 */ /* 0x000fe40000004100 */
[----:B------:R-:W-:Y:S01]  /*1100*/  FADD R169, R160, R25 ;  /* 0x00000019a0a97221 */ /* 0x000fe20000000000 */
[--C-:B------:R-:W-:Y:S02]  /*1110*/  HADD2.F32 R149, -RZ, R26.reuse.H0_H0 ;  /* 0x2000001aff957230 */ /* 0x100fe40000004100 */
[----:B------:R-:W-:Y:S01]  /*1120*/  FADD R171, R12, -UR6 ;  /* 0x800000060cab7e21 */ /* 0x000fe20008000000 */
[----:B------:R-:W-:Y:S02]  /*1130*/  HADD2.F32 R150, -RZ, R26.H1_H1 ;  /* 0x3000001aff967230 */ /* 0x000fe40000004100 */
[----:B------:R-:W-:Y:S01]  /*1140*/  FMUL R26, R124, R9 ;  /* 0x000000097c1a7220 */ /* 0x000fe20000400000 */
[----:B------:R-:W-:Y:S01]  /*1150*/  FMUL R161, R168, UR18 ;  /* 0x00000012a8a17c20 */ /* 0x000fe20008400000 */
[----:B------:R-:W-:Y:S01]  /*1160*/  FFMA R160, R159, R25, R154 ;  /* 0x000000199fa07223 */ /* 0x000fe2000000009a */
[----:B------:R-:W-:-:S02]  /*1170*/  HADD2.F32 R13, -RZ, R13.H1_H1 ;  /* 0x3000000dff0d7230 */ /* 0x000fc40000004100 */
[----:B------:R-:W-:Y:S01]  /*1180*/  FADD R176, R172, -UR6 ;  /* 0x80000006acb07e21 */ /* 0x000fe20008000000 */
[--C-:B------:R-:W-:Y:S02]  /*1190*/  HADD2.F32 R135, -RZ, R18.reuse.H0_H0 ;  /* 0x20000012ff877230 */ /* 0x100fe40000004100 */
[----:B------:R-:W-:Y:S02]  /*11a0*/  HADD2.F32 R140, -RZ, R18.H1_H1 ;  /* 0x30000012ff8c7230 */ /* 0x000fe40000004100 */
[----:B------:R-:W-:Y:S01]  /*11b0*/  FMUL R163, R171, UR18 ;  /* 0x00000012aba37c20 */ /* 0x000fe20008400000 */
[--C-:B------:R-:W-:Y:S02]  /*11c0*/  HADD2.F32 R151, -RZ, R27.reuse.H0_H0 ;  /* 0x2000001bff977230 */ /* 0x100fe40000004100 */
[----:B------:R-:W-:Y:S01]  /*11d0*/  FADD R168, R169, R26 ;  /* 0x0000001aa9a87221 */ /* 0x000fe20000000000 */
[----:B------:R-:W-:Y:S02]  /*11e0*/  HADD2.F32 R18, -RZ, R27.H1_H1 ;  /* 0x3000001bff127230 */ /* 0x000fe40000004100 */
[----:B------:R-:W-:Y:S01]  /*11f0*/  FMUL R27, R123, R136 ;  /* 0x000000887b1b7220 */ /* 0x000fe20000400000 */
[----:B------:R-:W-:Y:S01]  /*1200*/  FFMA R172, R161, R26, R160 ;  /* 0x0000001aa1ac7223 */ /* 0x000fe200000000a0 */
[----:B------:R-:W-:-:S02]  /*1210*/  HADD2.F32 R175, -RZ, R15.H0_H0 ;  /* 0x2000000fffaf7230 */ /* 0x000fc40000004100 */
[----:B------:R-:W-:Y:S01]  /*1220*/  FADD R174, R13, -UR6 ;  /* 0x800000060dae7e21 */ /* 0x000fe20008000000 */
[--C-:B------:R-:W-:Y:S02]  /*1230*/  HADD2.F32 R170, -RZ, R28.reuse.H0_H0 ;  /* 0x2000001cffaa7230 */ /* 0x100fe40000004100 */
[----:B------:R-:W-:Y:S01]  /*1240*/  FMUL R169, R173, UR18 ;  /* 0x00000012ada97c20 */ /* 0x000fe20008400000 */
[----:B------:R-:W-:Y:S02]  /*1250*/  HADD2.F32 R167, -RZ, R28.H1_H1 ;  /* 0x3000001cffa77230 */ /* 0x000fe40000004100 */
[----:B------:R-:W-:Y:S01]  /*1260*/  FMUL R28, R122, R11 ;  /* 0x0000000b7a1c7220 */ /* 0x000fe20000400000 */
[----:B------:R-:W-:Y:S01]  /*1270*/  FADD R173, R168, R27 ;  /* 0x0000001ba8ad7221 */ /* 0x000fe20000000000 */
[----:B------:R-:W-:Y:S01]  /*1280*/  FFMA R172, R163, R27, R172 ;  /* 0x0000001ba3ac7223 */ /* 0x000fe200000000ac */
[----:B------:R-:W-:Y:S02]  /*1290*/  HADD2.F32 R15, -RZ, R15.H1_H1 ;  /* 0x3000000fff0f7230 */ /* 0x000fe40000004100 */
[----:B------:R-:W-:Y:S01]  /*12a0*/  FADD R182, R175, -UR6 ;  /* 0x80000006afb67e21 */ /* 0x000fe20008000000 */
[----:B------:R-:W-:-:S02]  /*12b0*/  HADD2.F32 R14, -RZ, R14.H1_H1 ;  /* 0x3000000eff0e7230 */ /* 0x000fc40000004100 */
[----:B------:R-:W-:Y:S01]  /*12c0*/  FMUL R171, R174, UR18 ;  /* 0x00000012aeab7c20 */ /* 0x000fe20008400000 */
[----:B------:R-:W-:Y:S01]  /*12d0*/  FMUL R16, R121, R138 ;  /* 0x0000008a79107220 */ /* 0x000fe20000400000 */
[----:B------:R-:W-:Y:S01]  /*12e0*/  FADD R175, R173, R28 ;  /* 0x0000001cadaf7221 */ /* 0x000fe20000000000 */
[----:B------:R-:W-:Y:S01]  /*12f0*/  FFMA R174, R169, R28, R172 ;  /* 0x0000001ca9ae7223 */ /* 0x000fe200000000ac */
[----:B------:R-:W-:Y:S01]  /*1300*/  FADD R183, R15, -UR6 ;  /* 0x800000060fb77e21 */ /* 0x000fe20008000000 */
[----:B------:R-:W-:Y:S01]  /*1310*/  FADD R185, R178, -UR6 ;  /* 0x80000006b2b97e21 */ /* 0x000fe20008000000 */
[----:B------:R-:W-:Y:S01]  /*1320*/  FADD R187, R180, -UR6 ;  /* 0x80000006b4bb7e21 */ /* 0x000fe20008000000 */
[----:B------:R-:W-:Y:S01]  /*1330*/  FADD R177, R14, -UR6 ;  /* 0x800000060eb17e21 */ /* 0x000fe20008000000 */
[----:B------:R-:W-:Y:S01]  /*1340*/  FMUL R15, R120, R135 ;  /* 0x00000087780f7220 */ /* 0x000fe20000400000 */
[----:B------:R-:W-:Y:S01]  /*1350*/  FMUL R173, R176, UR18 ;  /* 0x00000012b0ad7c20 */ /* 0x000fe20008400000 */
[----:B------:R-:W-:Y:S01]  /*1360*/  FADD R178, R175, R16 ;  /* 0x00000010afb27221 */ /* 0x000fe20000000000 */
[----:B------:R-:W-:Y:S01]  /*1370*/  FFMA R180, R171, R16, R174 ;  /* 0x00000010abb47223 */ /* 0x000fe200000000ae */
[----:B------:R-:W-:Y:S01]  /*1380*/  FADD R186, R179, -UR6 ;  /* 0x80000006b3ba7e21 */ /* 0x000fe20008000000 */
[----:B------:R-:W-:Y:S01]  /*1390*/  FADD R188, R181, -UR6 ;  /* 0x80000006b5bc7e21 */ /* 0x000fe20008000000 */
        /* <DEDUP_REMOVED lines=17> */
[----:B------:R-:W-:-:S02]  /*14b0*/  HADD2.F32 R165, -RZ, R29.H0_H0 ;  /* 0x2000001dffa57230 */ /* 0x000fc40000004100 */
[----:B------:R-:W-:Y:S01]  /*14c0*/  FADD R184, R170, -UR6 ;  /* 0x80000006aab87e21 */ /* 0x000fe20008000000 */
[----:B------:R-:W-:Y:S01]  /*14d0*/  FADD R193, R167, -UR6 ;  /* 0x80000006a7c17e21 */ /* 0x000fe20008000000 */
[----:B------:R-:W-:Y:S01]  /*14e0*/  FMUL R154, R115, R146 ;  /* 0x00000092739a7220 */ /* 0x000fe20000400000 */
[----:B------:R-:W-:Y:S01]  /*14f0*/  FMUL R170, R186, UR18 ;  /* 0x00000012baaa7c20 */ /* 0x000fe20008400000 */
[----:B------:R-:W-:Y:S01]  /*1500*/  FADD R181, R181, R152 ;  /* 0x00000098b5b57221 */ /* 0x000fe20000000000 */
[----:B------:R-:W-:Y:S01]  /*1510*/  FFMA R167, R179, R152, R182 ;  /* 0x00000098b3a77223 */ /* 0x000fe200000000b6 */
[----:B------:R-:W-:Y:S02]  /*1520*/  HADD2.F32 R166, -RZ, R29.H1_H1 ;  /* 0x3000001dffa67230 */ /* 0x000fe40000004100 */
[----:B------:R-:W-:Y:S01]  /*1530*/  FADD R186, R165, -UR6 ;  /* 0x80000006a5ba7e21 */ /* 0x000fe20008000000 */
[----:B------:R-:W-:Y:S01]  /*1540*/  FMUL R160, R114, R145 ;  /* 0x0000009172a07220 */ /* 0x000fe20000400000 */
[----:B------:R-:W-:Y:S01]  /*1550*/  FMUL R165, R187, UR18 ;  /* 0x00000012bba57c20 */ /* 0x000fe20008400000 */
[----:B------:R-:W-:Y:S01]  /*1560*/  FADD R181, R181, R154 ;  /* 0x0000009ab5b57221 */ /* 0x000fe20000000000 */
[----:B------:R-:W-:Y:S01]  /*1570*/  FFMA R182, R170, R154, R167 ;  /* 0x0000009aaab67223 */ /* 0x000fe200000000a7 */
        /* <DEDUP_REMOVED lines=22> */
[----:B------:R-:W-:-:S02]  /*16e0*/  HADD2.F32 R29, -RZ, R32.H0_H0 ;  /* 0x20000020ff1d7230 */ /* 0x000fc40000004100 */
[----:B------:R-:W-:Y:S01]  /*16f0*/  FADD R198, R156, -UR6 ;  /* 0x800000069cc67e21 */ /* 0x000fe20008000000 */
[----:B------:R-:W-:Y:S01]  /*1700*/  FMUL R178, R109, R18 ;  /* 0x000000126db27220 */ /* 0x000fe20000400000 */
[----:B------:R-:W-:Y:S01]  /*1710*/  FMUL R156, R192, UR18 ;  /* 0x00000012c09c7c20 */ /* 0x000fe20008400000 */
[----:B------:R-:W-:Y:S01]  /*1720*/  FADD R185, R164, R175 ;  /* 0x000000afa4b97221 */ /* 0x000fe20000000000 */
[----:B------:R-:W-:Y:S01]  /*1730*/  FFMA R187, R181, R175, R182 ;  /* 0x000000afb5bb7223 */ /* 0x000fe200000000b6 */
[----:B------:R-:W-:Y:S02]  /*1740*/  HADD2.F32 R32, -RZ, R32.H1_H1 ;  /* 0x30000020ff207230 */ /* 0x000fe40000004100 */
        /* <DEDUP_REMOVED lines=9> */
[----:B------:R-:W-:Y:S01]  /*17e0*/  FMUL R184, R106, R31 ;  /* 0x0000001f6ab87220 */ /* 0x000fe20000400000 */
[----:B------:R-:W-:Y:S01]  /*17f0*/  FMUL R185, R186, UR18 ;  /* 0x00000012bab97c20 */ /* 0x000fe20008400000 */
[----:B------:R-:W-:Y:S01]  /*1800*/  FADD R187, R187, R164 ;  /* 0x000000a4bbbb7221 */ /* 0x000fe20000000000 */
[----:B------:R-:W-:Y:S01]  /*1810*/  FFMA R190, R182, R164, R189 ;  /* 0x000000a4b6be7223 */ /* 0x000fe200000000bd */
[----:B------:R-:W-:-:S02]  /*1820*/  HADD2.F32 R139, -RZ, R34.H0_H0 ;  /* 0x20000022ff8b7230 */ /* 0x000fc40000004100 */
[----:B------:R-:W-:Y:S01]  /*1830*/  FMUL R186, R105, R30 ;  /* 0x0000001e69ba7220 */ /* 0x000fe20000400000 */
[----:B------:R-:W-:Y:S01]  /*1840*/  FMUL R188, R194, UR18 ;  /* 0x00000012c2bc7c20 */ /* 0x000fe20008400000 */
[----:B------:R-:W-:Y:S01]  /*1850*/  FADD R191, R187, R184 ;  /* 0x000000b8bbbf7221 */ /* 0x000fe20000000000 */
[----:B------:R-:W-:Y:S01]  /*1860*/  FFMA R193, R185, R184, R190 ;  /* 0x000000b8b9c17223 */ /* 0x000fe200000000be */
[----:B------:R-:W-:Y:S02]  /*1870*/  HADD2.F32 R34, -RZ, R34.H1_H1 ;  /* 0x30000022ff227230 */ /* 0x000fe40000004100 */
[----:B------:R-:W-:Y:S01]  /*1880*/  FMUL R187, R104, R139 ;  /* 0x0000008b68bb7220 */ /* 0x000fe20000400000 */
[----:B------:R-:W-:Y:S01]  /*1890*/  FMUL R189, R195, UR18 ;  /* 0x00000012c3bd7c20 */ /* 0x000fe20008400000 */
[----:B------:R-:W-:Y:S01]  /*18a0*/  FADD R194, R191, R186 ;  /* 0x000000babfc27221 */ /* 0x000fe20000000000 */
[----:B------:R-:W-:Y:S01]  /*18b0*/  FFMA R196, R188, R186, R193 ;  /* 0x000000babcc47223 */ /* 0x000fe200000000c1 */
        /* <DEDUP_REMOVED lines=94> */
.L_x_3344:
[----:B------:R-:W-:Y:S05]  /*1ea0*/  BSYNC.RECONVERGENT B0 ;  /* 0x0000000000007941 */ /* 0x000fea0003800200 */
.L_x_3343:
        /* <DEDUP_REMOVED lines=22> */
.L_x_3346:
[----:B------:R-:W-:Y:S05]  /*2010*/  BSYNC.RECONVERGENT B0 ;  /* 0x0000000000007941 */ /* 0x000fea0003800200 */
.L_x_3345:
        /* <DEDUP_REMOVED lines=56> */
.L_x_3348:
[----:B0-----:R-:W2:Y:S04]  /*23a0*/  LDG.E.STRONG.GPU R4, desc[UR12][R2.64] ;  /* 0x0000000c02047981 */ /* 0x001ea8000c1ef900 */
[----:B--2---:R-:W-:Y:S01]  /*23b0*/  CCTL.IVALL ;  /* 0x00000000ff00798f */ /* 0x004fe20002000000 */
[----:B------:R-:W-:Y:S05]  /*23c0*/  YIELD ;  /* 0x0000000000007946 */ /* 0x000fea0003800000 */
[----:B------:R-:W-:-:S13]  /*23d0*/  ISETP.NE.AND P2, PT, R4, R7, PT ;  /* 0x000000070400720c */ /* 0x000fda0003f45270 */
[----:B------:R-:W-:Y:S05]  /*23e0*/  @P2 BRA `(.L_x_3348) ;  /* 0xfffffffc00ec2947 */ /* 0x000fea000383ffff */
.L_x_3347:
        /* <DEDUP_REMOVED lines=82> */
[----:B------:R-:W-:Y:S01]  /*2910*/  FMUL R7, R157, UR18 ;  /* 0x000000129d077c20 */ /* 0x000fe20008400000 */
[----:B------:R-:W-:Y:S01]  /*2920*/  FMUL R10, R10, UR18 ;  /* 0x000000120a0a7c20 */ /* 0x000fe20008400000 */
[----:B------:R-:W-:Y:S01]  /*2930*/  FFMA R5, R196, R5, R6 ;  /* 0x00000005c4057223 */ /* 0x000fe20000000006 */
        /* <DEDUP_REMOVED lines=9> */
[----:B------:R-:W-:Y:S01]  /*29d0*/  F2FP.F16.F32.PACK_AB R7, R10, R7 ;  /* 0x000000070a07723e */ /* 0x000fe200000000ff */
[----:B------:R-:W-:Y:S01]  /*29e0*/  FADD R154, R154, -R11 ;  /* 0x8000000b9a9a7221 */ /* 0x000fe20000000000 */
        /* <DEDUP_REMOVED lines=16> */
[----:B------:R-:W-:Y:S01]  /*2af0*/  F2FP.F16.F32.PACK_AB R5, R8, R5 ;  /* 0x000000050805723e */ /* 0x000fe200000000ff */
[----:B------:R-:W-:Y:S01]  /*2b00*/  FMUL R8, R161, UR18 ;  /* 0x00000012a1087c20 */ /* 0x000fe20008400000 */
[----:B------:R-:W-:Y:S01]  /*2b10*/  F2FP.F16.F32.PACK_AB R10, R13, R10 ;  /* 0x0000000a0d0a723e */ /* 0x000fe200000000ff */
[----:B------:R-:W-:Y:S01]  /*2b20*/  FMUL R13, R18, UR18 ;  /* 0x00000012120d7c20 */ /* 0x000fe20008400000 */
[----:B------:R-:W-:Y:S01]  /*2b30*/  F2FP.F16.F32.PACK_AB R11, R12, R11 ;  /* 0x0000000b0c0b723e */ /* 0x000fe200000000ff */
[----:B------:R-:W-:Y:S01]  /*2b40*/  FMUL R165, R165, UR18 ;  /* 0x00000012a5a57c20 */ /* 0x000fe20008400000 */
[----:B------:R-:W-:Y:S01]  /*2b50*/  F2FP.F16.F32.PACK_AB R4, R9, R0 ;  /* 0x000000000904723e */ /* 0x000fe200000000ff */
        /* <DEDUP_REMOVED lines=34> */
[----:B------:R-:W-:Y:S01]  /*2d80*/  F2FP.F16.F32.PACK_AB R12, R17, R12 ;  /* 0x0000000c110c723e */ /* 0x000fe200000000ff */
[----:B0-----:R-:W-:Y:S01]  /*2d90*/  IMAD.WIDE.U32 R2, R133, 0x10, R2 ;  /* 0x0000001085027825 */ /* 0x001fe200078e0002 */
[----:B------:R-:W-:-:S02]  /*2da0*/  F2FP.F16.F32.PACK_AB R6, R23, R6 ;  /* 0x000000061706723e */ /* 0x000fc400000000ff */
[----:B------:R-:W-:Y:S02]  /*2db0*/  F2FP.F16.F32.PACK_AB R14, R31, R14 ;  /* 0x0000000e1f0e723e */ /* 0x000fe400000000ff */
[----:B------:R-:W-:Y:S01]  /*2dc0*/  F2FP.F16.F32.PACK_AB R19, R194, R19 ;  /* 0x00000013c213723e */ /* 0x000fe200000000ff */
[----:B------:R0:W-:Y:S01]  /*2dd0*/  STG.E.128 desc[UR12][R2.64], R4 ;  /* 0x0000000402007986 */ /* 0x0001e2000c101d0c */
[----:B------:R-:W-:Y:S02]  /*2de0*/  F2FP.F16.F32.PACK_AB R18, R139, R18 ;  /* 0x000000128b12723e */ /* 0x000fe400000000ff */
[----:B------:R-:W-:Y:S01]  /*2df0*/  F2FP.F16.F32.PACK_AB R17, R0, R185 ;  /* 0x000000b90011723e */ /* 0x000fe200000000ff */
[----:B------:R0:W-:Y:S01]  /*2e00*/  STG.E.128 desc[UR12][R2.64+0x2000], R8 ;  /* 0x0020000802007986 */ /* 0x0001e2000c101d0c */
[----:B------:R-:W-:-:S03]  /*2e10*/  F2FP.F16.F32.PACK_AB R16, R135, R16 ;  /* 0x000000108710723e */ /* 0x000fc600000000ff */
[----:B------:R0:W-:Y:S04]  /*2e20*/  STG.E.128 desc[UR12][R2.64+0x4000], R12 ;  /* 0x0040000c02007986 */ /* 0x0001e8000c101d0c */
        /* <DEDUP_REMOVED lines=24> */
.L_x_3342:
        /* <DEDUP_REMOVED lines=24> */
.L_x_3350:
        /* <DEDUP_REMOVED lines=13> */
.L_x_4911:


//--------------------- .text._ZN18transformer_engine13normalization28ln_bwd_finalize_tuned_kernelINS0_22Kernel_traits_finalizeILj16384EffffjLj1024ELj4ENS0_18Kernel_traits_baseILj16384EffffjLj1024EEEEEEEvNS0_20BackwardKernelParamsE --------------------------
	.section	.text._ZN18transformer_engine13normalization28ln_bwd_finalize_tuned_kernelINS0_22Kernel_traits_finalizeILj16384EffffjLj1024ELj4ENS0_18Kernel_traits_baseILj16384EffffjLj1024EEEEEEEvNS0_20BackwardKernelParamsE,"ax",@progbits
	.align	128
        .global         _ZN18transformer_engine13normalization28ln_bwd_finalize_tuned_kernelINS0_22Kernel_traits_finalizeILj16384EffffjLj1024ELj4ENS0_18Kernel_traits_baseILj16384EffffjLj1024EEEEEEEvNS0_20BackwardKernelParamsE
        .type           _ZN18transformer_engine13normalization28ln_bwd_finalize_tuned_kernelINS0_22Kernel_traits_finalizeILj16384EffffjLj1024ELj4ENS0_18Kernel_traits_baseILj16384EffffjLj1024EEEEEEEvNS0_20BackwardKernelParamsE,@function
        .size           _ZN18transformer_engine13normalization28ln_bwd_finalize_tuned_kernelINS0_22Kernel_traits_finalizeILj16384EffffjLj1024ELj4ENS0_18Kernel_traits_baseILj16384EffffjLj1024EEEEEEEvNS0_20BackwardKernelParamsE,(.L_x_4912 - _ZN18transformer_engine13normalization28ln_bwd_finalize_tuned_kernelINS0_22Kernel_traits_finalizeILj16384EffffjLj1024ELj4ENS0_18Kernel_traits_baseILj16384EffffjLj1024EEEEEEEvNS0_20BackwardKernelParamsE)
        .other          _ZN18transformer_engine13normalization28ln_bwd_finalize_tuned_kernelINS0_22Kernel_traits_finalizeILj16384EffffjLj1024ELj4ENS0_18Kernel_traits_baseILj16384EffffjLj1024EEEEEEEvNS0_20BackwardKernelParamsE,@"STO_CUDA_ENTRY STV_DEFAULT"
_ZN18transformer_engine13normalization28ln_bwd_finalize_tuned_kernelINS0_22Kernel_traits_finalizeILj16384EffffjLj1024ELj4ENS0_18Kernel_traits_baseILj16384EffffjLj1024EEEEEEEvNS0_20BackwardKernelParamsE:
.text._ZN18transformer_engine13normalization28ln_bwd_finalize_tuned_kernelINS0_22Kernel_traits_finalizeILj16384EffffjLj1024ELj4ENS0_18Kernel_traits_baseILj16384EffffjLj1024EEEEEEEvNS0_20BackwardKernelParamsE:
        /* <DEDUP_REMOVED lines=35> */
.L_x_3355:
        /* <DEDUP_REMOVED lines=118> */
.L_x_3354:
[----:B------:R-:W-:Y:S05]  /*0990*/  BSYNC.RECONVERGENT B1 ;  /* 0x0000000000017941 */ /* 0x000fea0003800200 */
.L_x_3353:
        /* <DEDUP_REMOVED lines=65> */
.L_x_3357:
[----:B------:R-:W-:Y:S05]  /*0db0*/  BSYNC.RECONVERGENT B1 ;  /* 0x0000000000017941 */ /* 0x000fea0003800200 */
.L_x_3356:
        /* <DEDUP_REMOVED lines=37> */
.L_x_3359:
[----:B------:R-:W-:Y:S05]  /*1010*/  BSYNC.RECONVERGENT B1 ;  /* 0x0000000000017941 */ /* 0x000fea0003800200 */
.L_x_3358:
[----:B------:R-:W-:Y:S05]  /*1020*/  @!P1 BRA `(.L_x_3352) ;  /* 0x00000000003c9947 */ /* 0x000fea0003800000 */
[----:B------:R-:W0:Y:S01]  /*1030*/  LDC.64 R6, c[0x0][0x3d8] ;  /* 0x0000f600ff067b82 */ /* 0x000e220000000a00 */
[----:B------:R-:W-:Y:S02]  /*1040*/  LEA R2, R15, R11, 0xe ;  /* 0x0000000b0f027211 */ /* 0x000fe400078e70ff */
[----:B------:R-:W-:Y:S02]  /*1050*/  IADD3 R24, PT, PT, -R24, RZ, RZ ;  /* 0x000000ff18187210 */ /* 0x000fe40007ffe1ff */
[----:B------:R-:W-:-:S03]  /*1060*/  IADD3 R11, PT, PT, R13, R2, RZ ;  /* 0x000000020d0b7210 */ /* 0x000fc60007ffe0ff */
[----:B------:R-:W1:Y:S04]  /*1070*/  LDC.64 R8, c[0x0][0x3e0] ;  /* 0x0000f800ff087b82 */ /* 0x000e680000000a00 */
.L_x_3360:
        /* <DEDUP_REMOVED lines=10> */
.L_x_3352:
[----:B------:R-:W-:Y:S05]  /*1120*/  BSYNC.RECONVERGENT B0 ;  /* 0x0000000000007941 */ /* 0x000fea0003800200 */
.L_x_3351:
        /* <DEDUP_REMOVED lines=53> */
.L_x_3361:
        /* <DEDUP_REMOVED lines=16> */
.L_x_4912:


//--------------------- .text._ZN18transformer_engine13normalization19ln_bwd_tuned_kernelINS0_13Kernel_traitsIffffjLj16384ELj4ELj1ELj4ELj16ENS0_18Kernel_traits_baseILj16384EffffjLj128EEEEEEEvNS0_20BackwardKernelParamsE --------------------------
	.section	.text._ZN18transformer_engine13normalization19ln_bwd_tuned_kernelINS0_13Kernel_traitsIffffjLj16384ELj4ELj1ELj4ELj16ENS0_18Kernel_traits_baseILj16384EffffjLj128EEEEEEEvNS0_20BackwardKernelParamsE,"ax",@progbits
	.align	128
        .global         _ZN18transformer_engine13normalization19ln_bwd_tuned_kernelINS0_13Kernel_traitsIffffjLj16384ELj4ELj1ELj4ELj16ENS0_18Kernel_traits_baseILj16384EffffjLj128EEEEEEEvNS0_20BackwardKernelParamsE
        .type           _ZN18transformer_engine13normalization19ln_bwd_tuned_kernelINS0_13Kernel_traitsIffffjLj16384ELj4ELj1ELj4ELj16ENS0_18Kernel_traits_baseILj16384EffffjLj128EEEEEEEvNS0_20BackwardKernelParamsE,@function
        .size           _ZN18transformer_engine13normalization19ln_bwd_tuned_kernelINS0_13Kernel_traitsIffffjLj16384ELj4ELj1ELj4ELj16ENS0_18Kernel_traits_baseILj16384EffffjLj128EEEEEEEvNS0_20BackwardKernelParamsE,(.L_x_4913 - _ZN18transformer_engine13normalization19ln_bwd_tuned_kernelINS0_13Kernel_traitsIffffjLj16384ELj4ELj1ELj4ELj16ENS0_18Kernel_traits_baseILj16384EffffjLj128EEEEEEEvNS0_20BackwardKernelParamsE)
        .other          _ZN18transformer_engine13normalization19ln_bwd_tuned_kernelINS0_13Kernel_traitsIffffjLj16384ELj4ELj1ELj4ELj16ENS0_18Kernel_traits_baseILj16384EffffjLj128EEEEEEEvNS0_20BackwardKernelParamsE,@"STO_CUDA_ENTRY STV_DEFAULT"
_ZN18transformer_engine13normalization19ln_bwd_tuned_kernelINS0_13Kernel_traitsIffffjLj16384ELj4ELj1ELj4ELj16ENS0_18Kernel_traits_baseILj16384EffffjLj128EEEEEEEvNS0_20BackwardKernelParamsE:
.text._ZN18transformer_engine13normalization19ln_bwd_tuned_kernelINS0_13Kernel_traitsIffffjLj16384ELj4ELj1ELj4ELj16ENS0_18Kernel_traits_baseILj16384EffffjLj128EEEEEEEvNS0_20BackwardKernelParamsE:
        /* <DEDUP_REMOVED lines=50> */
[----:B------:R-:W5:Y:S04]  /*0320*/  LDG.E.128 R20, desc[UR12][R106.64+0x6000] ;  /* 0x0060000c6a147981 */ /* 0x000f68000c1e1d00 */
[----:B------:R-:W5:Y:S04]  /*0330*/  LDG.E.128 R16, desc[UR12][R106.64+0x8000] ;  /* 0x0080000c6a107981 */ /* 0x000f68000c1e1d00 */
[----:B------:R-:W5:Y:S04]  /*0340*/  LDG.E.128 R12, desc[UR12][R106.64+0xa000] ;  /* 0x00a0000c6a0c7981 */ /* 0x000f68000c1e1d00 */
[----:B------:R-:W5:Y:S04]  /*0350*/  LDG.E.128 R8, desc[UR12][R106.64+0xc000] ;  /* 0x00c0000c6a087981 */ /* 0x000f68000c1e1d00 */
[----:B------:R0:W5:Y:S01]  /*0360*/  LDG.E.128 R4, desc[UR12][R106.64+0xe000] ;  /* 0x00e0000c6a047981 */ /* 0x000162000c1e1d00 */
[----:B--2---:R-:W-:Y:S01]  /*0370*/  ISETP.NE.AND P0, PT, RZ, UR5, PT ;  /* 0x00000005ff007c0c */ /* 0x004fe2000bf05270 */
        /* <DEDUP_REMOVED lines=35> */
[----:B------:R-:W-:Y:S01]  /*05b0*/  MOV R163, RZ ;  /* 0x000000ff00a37202 */ /* 0x000fe20000000f00 */
[----:B------:R-:W-:Y:S01]  /*05c0*/  UMOV UR5, UR4 ;  /* 0x0000000400057c82 */ /* 0x000fe20008000000 */
[----:B------:R-:W-:Y:S01]  /*05d0*/  UMOV UR4, URZ ;  /* 0x000000ff00047c82 */ /* 0x000fe20008000000 */
        /* <DEDUP_REMOVED lines=32> */
.L_x_3369:
[----:B------:R-:W0:Y:S01]  /*07e0*/  S2R R165, SR_TID.X ;  /* 0x0000000000a57919 */ /* 0x000e220000002100 */
[----:B------:R-:W1:Y:S01]  /*07f0*/  S2UR UR14, SR_CTAID.X ;  /* 0x00000000000e79c3 */ /* 0x000e620000002500 */
[----:B------:R-:W2:Y:S01]  /*0800*/  LDCU.128 UR16, c[0x0][0x390] ;  /* 0x00007200ff1077ac */ /* 0x000ea20008000c00 */
[----:B---3--:R-:W3:Y:S01]  /*0810*/  LDCU.64 UR8, c[0x0][0x3a0] ;  /* 0x00007400ff0877ac */ /* 0x008ee20008000a00 */
[----:B--2---:R-:W-:Y:S02]  /*0820*/  UIMAD.WIDE UR6, UR5, 0x4, UR18 ;  /* 0x00000004050678a5 */ /* 0x004fe4000f8e0212 */
[----:B-1----:R-:W-:-:S04]  /*0830*/  USHF.L.U32 UR10, UR14, 0x7, URZ ;  /* 0x000000070e0a7899 */ /* 0x002fc800080006ff */
[----:B------:R-:W-:Y:S02]  /*0840*/  MOV R4, UR6 ;  /* 0x0000000600047c02 */ /* 0x000fe40008000f00 */
[----:B------:R-:W-:Y:S02]  /*0850*/  MOV R5, UR7 ;  /* 0x0000000700057c02 */ /* 0x000fe40008000f00 */
[----:B------:R-:W-:Y:S02]  /*0860*/  MOV R3, UR10 ;  /* 0x0000000a00037c02 */ /* 0x000fe40008000f00 */
[----:B0-----:R-:W-:Y:S01]  /*0870*/  LOP3.LUT R106, R165, 0x7f, RZ, 0xc0, !PT ;  /* 0x0000007fa56a7812 */ /* 0x001fe200078ec0ff */
[----:B---3--:R-:W-:Y:S01]  /*0880*/  UIMAD.WIDE UR6, UR5, 0x4, UR8 ;  /* 0x00000004050678a5 */ /* 0x008fe2000f8e0208 */
[----:B------:R-:W2:Y:S02]  /*0890*/  LDG.E R168, desc[UR12][R4.64] ;  /* 0x0000000c04a87981 */ /* 0x000ea4000c1e1900 */
[----:B------:R-:W-:-:S02]  /*08a0*/  LOP3.LUT R106, R106, 0x180, R3, 0xf8, !PT ;  /* 0x000001806a6a7812 */ /* 0x000fc400078ef803 */
[----:B------:R-:W-:-:S04]  /*08b0*/  MOV R3, UR5 ;  /* 0x0000000500037c02 */ /* 0x000fc80008000f00 */
[----:B------:R-:W-:Y:S02]  /*08c0*/  LEA R164, R3, R106, 0xc ;  /* 0x0000006a03a47211 */ /* 0x000fe400078e60ff */
[----:B------:R-:W0:Y:S01]  /*08d0*/  LDC.64 R2, c[0x0][0x3c8] ;  /* 0x0000f200ff027b82 */ /* 0x000e220000000a00 */
[----:B------:R-:W-:Y:S02]  /*08e0*/  MOV R6, UR6 ;  /* 0x0000000600067c02 */ /* 0x000fe40008000f00 */
[----:B------:R-:W-:Y:S02]  /*08f0*/  MOV R7, UR7 ;  /* 0x0000000700077c02 */ /* 0x000fe40008000f00 */
[----:B------:R-:W-:Y:S02]  /*0900*/  MOV R166, UR16 ;  /* 0x0000001000a67c02 */ /* 0x000fe40008000f00 */
[----:B------:R-:W-:Y:S01]  /*0910*/  MOV R167, UR17 ;  /* 0x0000001100a77c02 */ /* 0x000fe20008000f00 */
[----:B------:R-:W3:Y:S02]  /*0920*/  LDG.E R169, desc[UR12][R6.64] ;  /* 0x0000000c06a97981 */ /* 0x000ee4000c1e1900 */
[----:B------:R-:W-:-:S05]  /*0930*/  IMAD.WIDE.U32 R166, R164, 0x10, R166 ;  /* 0x00000010a4a67825 */ /* 0x000fca00078e00a6 */
[----:B------:R-:W4:Y:S04]  /*0940*/  LDG.E.128 R36, desc[UR12][R166.64] ;  /* 0x0000000ca6247981 */ /* 0x000f28000c1e1d00 */
[----:B------:R-:W5:Y:S01]  /*0950*/  LDG.E.128 R40, desc[UR12][R166.64+0x2000] ;  /* 0x0020000ca6287981 */ /* 0x000f62000c1e1d00 */
[----:B0-----:R-:W-:-:S03]  /*0960*/  IMAD.WIDE.U32 R2, R164, 0x10, R2 ;  /* 0x00000010a4027825 */ /* 0x001fc600078e0002 */
[----:B------:R-:W5:Y:S04]  /*0970*/  LDG.E.128 R44, desc[UR12][R166.64+0x4000] ;  /* 0x0040000ca62c7981 */ /* 0x000f68000c1e1d00 */
        /* <DEDUP_REMOVED lines=12> */
[----:B------:R0:W5:Y:S01]  /*0a40*/  LDG.E.128 R12, desc[UR12][R2.64+0xe000] ;  /* 0x00e0000c020c7981 */ /* 0x000162000c1e1d00 */
[----:B--2---:R-:W-:-:S02]  /*0a50*/  R2UR UR6, R168 ;  /* 0x00000000a80672ca */ /* 0x004fc400000e0000 */
[----:B---3--:R-:W-:-:S11]  /*0a60*/  R2UR UR18, R169 ;  /* 0x00000000a91272ca */ /* 0x008fd600000e0000 */
[----:B----4-:R-:W-:Y:S01]  /*0a70*/  FADD R36, R36, -UR6 ;  /* 0x8000000624247e21 */ /* 0x010fe20008000000 */
[----:B------:R-:W-:-:S03]  /*0a80*/  FADD R37, R37, -UR6 ;  /* 0x8000000625257e21 */ /* 0x000fc60008000000 */
[----:B0-----:R-:W-:Y:S01]  /*0a90*/  FMUL R3, R36, UR18 ;  /* 0x0000001224037c20 */ /* 0x001fe20008400000 */
[----:B-----5:R-:W-:Y:S01]  /*0aa0*/  FADD R173, R41, -UR6 ;  /* 0x8000000629ad7e21 */ /* 0x020fe20008000000 */
[----:B------:R-:W-:Y:S01]  /*0ab0*/  FADD R168, R39, -UR6 ;  /* 0x8000000627a87e21 */ /* 0x000fe20008000000 */
[----:B------:R-:W-:Y:S01]  /*0ac0*/  FADD R169, R40, -UR6 ;  /* 0x8000000628a97e21 */ /* 0x000fe20008000000 */
[----:B------:R-:W-:Y:S01]  /*0ad0*/  FMUL R2, R131, R16 ;  /* 0x0000001083027220 */ /* 0x000fe20000400000 */
[----:B------:R-:W-:Y:S01]  /*0ae0*/  FMUL R36, R132, R17 ;  /* 0x0000001184247220 */ /* 0x000fe20000400000 */
[----:B------:R-:W-:Y:S01]  /*0af0*/  FADD R38, R38, -UR6 ;  /* 0x8000000626267e21 */ /* 0x000fe20008000000 */
[----:B------:R-:W-:Y:S01]  /*0b00*/  FMUL R39, R37, UR18 ;  /* 0x0000001225277c20 */ /* 0x000fe20008400000 */
[----:B------:R-:W-:Y:S01]  /*0b10*/  FADD R41, RZ, R2 ;  /* 0x00000002ff297221 */ /* 0x000fe20000000000 */
[----:B------:R-:W-:Y:S01]  /*0b20*/  FFMA R40, R3, R2, RZ ;  /* 0x0000000203287223 */ /* 0x000fe200000000ff */
[----:B------:R-:W-:Y:S01]  /*0b30*/  FADD R174, R42, -UR6 ;  /* 0x800000062aae7e21 */ /* 0x000fe20008000000 */
[----:B------:R-:W-:Y:S01]  /*0b40*/  FADD R175, R43, -UR6 ;  /* 0x800000062baf7e21 */ /* 0x000fe20008000000 */
[----:B------:R-:W-:Y:S01]  /*0b50*/  FMUL R37, R133, R18 ;  /* 0x0000001285257220 */ /* 0x000fe20000400000 */
[----:B------:R-:W-:Y:S01]  /*0b60*/  FADD R42, R41, R36 ;  /* 0x00000024292a7221 */ /* 0x000fe20000000000 */
[----:B------:R-:W-:Y:S01]  /*0b70*/  FMUL R38, R38, UR18 ;  /* 0x0000001226267c20 */ /* 0x000fe20008400000 */
[----:B------:R-:W-:Y:S01]  /*0b80*/  FFMA R43, R39, R36, R40 ;  /* 0x00000024272b7223 */ /* 0x000fe20000000028 */
        /* <DEDUP_REMOVED lines=101> */
[----:B------:R-:W-:Y:S01]  /*11e0*/  FADD R61, R61, -UR6 ;  /* 0x800000063d3d7e21 */ /* 0x000fe20008000000 */
[----:B------:R-:W-:Y:S01]  /*11f0*/  FMUL R188, R155, R4 ;  /* 0x000000049bbc7220 */ /* 0x000fe20000400000 */
[----:B------:R-:W-:Y:S01]  /*1200*/  FADD R193, R191, R170 ;  /* 0x000000aabfc17221 */ /* 0x000fe20000000000 */
[----:B------:R-:W-:Y:S01]  /*1210*/  FMUL R189, R166, UR18 ;  /* 0x00000012a6bd7c20 */ /* 0x000fe20008400000 */
        /* <DEDUP_REMOVED lines=9> */
[----:B------:R-:W-:Y:S01]  /*12b0*/  FADD R63, R63, -UR6 ;  /* 0x800000063f3f7e21 */ /* 0x000fe20008000000 */
[----:B------:R-:W-:Y:S01]  /*12c0*/  FFMA R62, R191, R166, R192 ;  /* 0x000000a6bf3e7223 */ /* 0x000fe200000000c0 */
[----:B------:R-:W-:Y:S01]  /*12d0*/  FMUL R192, R158, R7 ;  /* 0x000000079ec07220 */ /* 0x000fe20000400000 */
[----:B------:R-:W-:Y:S01]  /*12e0*/  FADD R61, R61, R190 ;  /* 0x000000be3d3d7221 */ /* 0x000fe20000000000 */
[----:B------:R-:W-:Y:S01]  /*12f0*/  FADD R64, R64, -UR6 ;  /* 0x8000000640407e21 */ /* 0x000fe20008000000 */
[----:B------:R-:W-:Y:S01]  /*1300*/  FMUL R63, R63, UR18 ;  /* 0x000000123f3f7c20 */ /* 0x000fe20008400000 */
        /* <DEDUP_REMOVED lines=16> */
[----:B------:R-:W-:Y:S01]  /*1410*/  FADD R199, R196, R61 ;  /* 0x0000003dc4c77221 */ /* 0x000fe20000000000 */
[----:B------:R-:W-:Y:S01]  /*1420*/  FMUL R62, R162, R15 ;  /* 0x0000000fa23e7220 */ /* 0x000fe20000400000 */
[----:B------:R-:W-:Y:S01]  /*1430*/  FMUL R67, R67, UR18 ;  /* 0x0000001243437c20 */ /* 0x000fe20008400000 */
        /* <DEDUP_REMOVED lines=28> */
[C---:B------:R-:W-:Y:S01]  /*1600*/  FADD R97, R8.reuse, R97 ;  /* 0x0000006108617221 */ /* 0x040fe20000000000 */
[----:B------:R-:W-:Y:S01]  /*1610*/  FFMA R77, R8, R185, R77 ;  /* 0x000000b9084d7223 */ /* 0x000fe2000000004d */
        /* <DEDUP_REMOVED lines=42> */
[----:B0-----:R-:W-:Y:S01]  /*18c0*/  FADD R8, R199, R16 ;  /* 0x00000010c7087221 */ /* 0x001fe20000000000 */
[----:B-1----:R-:W-:Y:S01]  /*18d0*/  FADD R9, R196, R17 ;  /* 0x00000011c4097221 */ /* 0x002fe20000000000 */
[----:B------:R-:W-:Y:S08]  /*18e0*/  @P2 BRA `(.L_x_3364) ;  /* 0x0000000000202947 */ /* 0x000ff00003800000 */
[----:B------:R-:W0:Y:S01]  /*18f0*/  S2R R17, SR_CgaCtaId ;  /* 0x0000000000117919 */ /* 0x000e220000008800 */
[----:B------:R-:W-:Y:S02]  /*1900*/  MOV R10, 0x400 ;  /* 0x00000400000a7802 */ /* 0x000fe40000000f00 */
[----:B------:R-:W-:Y:S02]  /*1910*/  SHF.R.U32.HI R16, RZ, 0x2, R165 ;  /* 0x00000002ff107819 */ /* 0x000fe400000116a5 */
[----:B0-----:R-:W-:Y:S02]  /*1920*/  LEA R10, R17, R10, 0x18 ;  /* 0x0000000a110a7211 */ /* 0x001fe400078ec0ff */
[----:B------:R-:W-:Y:S02]  /*1930*/  LOP3.LUT R17, R16, 0xf8, RZ, 0xc0, !PT ;  /* 0x000000f810117812 */ /* 0x000fe400078ec0ff */
[----:B------:R-:W-:-:S04]  /*1940*/  @P0 IADD3 R10, PT, PT, R10, 0x20, RZ ;  /* 0x000000200a0a0810 */ /* 0x000fc80007ffe0ff */
[----:B------:R-:W-:-:S05]  /*1950*/  IADD3 R17, PT, PT, R10, R17, RZ ;  /* 0x000000110a117210 */ /* 0x000fca0007ffe0ff */
[----:B------:R0:W-:Y:S02]  /*1960*/  STS.64 [R17], R8 ;  /* 0x0000000811007388 */ /* 0x0001e40000000a00 */
.L_x_3364:
[----:B------:R-:W-:Y:S05]  /*1970*/  BSYNC.RECONVERGENT B0 ;  /* 0x0000000000007941 */ /* 0x000fea0003800200 */
.L_x_3363:
        /* <DEDUP_REMOVED lines=22> */
.L_x_3366:
[----:B------:R-:W-:Y:S05]  /*1ae0*/  BSYNC.RECONVERGENT B0 ;  /* 0x0000000000007941 */ /* 0x000fea0003800200 */
.L_x_3365:
[----:B------:R-:W1:Y:S01]  /*1af0*/  LDCU UR15, c[0x0][0x380] ;  /* 0x00007000ff0f77ac */ /* 0x000e620008000800 */
        /* <DEDUP_REMOVED lines=17> */
[----:B-1----:R-:W-:Y:S01]  /*1c10*/  USHF.L.U32 UR10, UR15, 0x2, URZ ;  /* 0x000000020f0a7899 */ /* 0x002fe200080006ff */
[----:B------:R-:W-:Y:S11]  /*1c20*/  @P3 BRA `(.L_x_3367) ;  /* 0x0000000000a43947 */ /* 0x000ff60003800000 */
[----:B------:R-:W1:Y:S01]  /*1c30*/  LDC.64 R4, c[0x0][0x3b0] ;  /* 0x0000ec00ff047b82 */ /* 0x000e620000000a00 */
[----:B------:R-:W-:Y:S02]  /*1c40*/  ULOP3.LUT UR8, UR4, 0x1, URZ, 0xc0, !UPT ;  /* 0x0000000104087892 */ /* 0x000fe4000f8ec0ff */
[----:B------:R-:W-:Y:S01]  /*1c50*/  ULOP3.LUT UR7, UR4, 0x1, URZ, 0xc0, !UPT ;  /* 0x0000000104077892 */ /* 0x000fe2000f8ec0ff */
[----:B------:R-:W2:Y:S03]  /*1c60*/  LDCU.64 UR16, c[0x0][0x3b8] ;  /* 0x00007700ff1077ac */ /* 0x000ea60008000a00 */
        /* <DEDUP_REMOVED lines=9> */
[----:B0-----:R-:W-:Y:S01]  /*1d00*/  IADD3.X R8, PT, PT, RZ, RZ, RZ, P2, !PT ;  /* 0x000000ffff087210 */ /* 0x001fe200017fe4ff */
[----:B------:R-:W-:Y:S01]  /*1d10*/  UISETP.GT.U32.AND UP0, UPT, UR4, 0x1, UPT ;  /* 0x000000010400788c */ /* 0x000fe2000bf04070 */
[C---:B-1----:R-:W-:Y:S01]  /*1d20*/  LEA R6, P2, R7.reuse, R4, 0x3 ;  /* 0x0000000407067211 */ /* 0x042fe200078418ff */
[----:B------:R-:W-:Y:S01]  /*1d30*/  ULEA.HI.X.SX32 UR7, UR7, URZ, 0x1, UP1 ;  /* 0x000000ff07077291 */ /* 0x000fe200088f0eff */
[----:B------:R-:W-:Y:S01]  /*1d40*/  MOV R4, UR11 ;  /* 0x0000000b00047c02 */ /* 0x000fe20008000f00 */
[----:B------:R-:W-:Y:S01]  /*1d50*/  UMOV UR9, 0x1 ;  /* 0x0000000100097882 */ /* 0x000fe20000000000 */
[----:B------:R-:W-:Y:S01]  /*1d60*/  LEA.HI.X R7, R7, R5, R8, 0x3, P2 ;  /* 0x0000000507077211 */ /* 0x000fe200010f1c08 */
[----:B------:R-:W-:Y:S01]  /*1d70*/  USEL UR6, UR9, 0xffffffff, !UP0 ;  /* 0xffffffff09067887 */ /* 0x000fe2000c000000 */
[----:B------:R-:W-:-:S02]  /*1d80*/  IADD3 R6, P2, PT, R6, UR8, RZ ;  /* 0x0000000806067c10 */ /* 0x000fc4000ff5e0ff */
[----:B------:R-:W-:Y:S02]  /*1d90*/  MOV R5, UR11 ;  /* 0x0000000b00057c02 */ /* 0x000fe40008000f00 */
[----:B--2---:R-:W-:Y:S02]  /*1da0*/  LEA R4, P3, R4, UR16, 0x2 ;  /* 0x0000001004047c11 */ /* 0x004fe4000f8610ff */
        /* <DEDUP_REMOVED lines=12> */
.L_x_3368:
[----:B0-----:R-:W2:Y:S04]  /*1e70*/  LDG.E.STRONG.GPU R6, desc[UR12][R4.64] ;  /* 0x0000000c04067981 */ /* 0x001ea8000c1ef900 */
[----:B--2---:R-:W-:Y:S01]  /*1e80*/  CCTL.IVALL ;  /* 0x00000000ff00798f */ /* 0x004fe20002000000 */
[----:B------:R-:W-:Y:S05]  /*1e90*/  YIELD ;  /* 0x0000000000007946 */ /* 0x000fea0003800000 */
[----:B------:R-:W-:-:S13]  /*1ea0*/  ISETP.NE.AND P2, PT, R6, R9, PT ;  /* 0x000000090600720c */ /* 0x000fda0003f45270 */
[----:B------:R-:W-:Y:S05]  /*1eb0*/  @P2 BRA `(.L_x_3368) ;  /* 0xfffffffc00ec2947 */ /* 0x000fea000383ffff */
.L_x_3367:
[----:B------:R-:W-:Y:S05]  /*1ec0*/  WARPSYNC.ALL ;  /* 0x0000000000007948 */ /* 0x000fea0003800000 */
[----:B------:R-:W1:Y:S01]  /*1ed0*/  @!P1 LDC.64 R4, c[0x0][0x3b0] ;  /* 0x0000ec00ff049b82 */ /* 0x000e620000000a00 */
[----:B------:R-:W-:Y:S01]  /*1ee0*/  MOV R6, UR4 ;  /* 0x0000000400067c02 */ /* 0x000fe20008000f00 */
[----:B------:R-:W2:Y:S01]  /*1ef0*/  LDCU UR6, c[0x0][0x388] ;  /* 0x00007100ff0677ac */ /* 0x000ea20008000800 */
        /* <DEDUP_REMOVED lines=10> */
[----:B-1----:R-:W-:-:S04]  /*1fa0*/  @!P1 LEA R4, P2, R6, R4, 0x3 ;  /* 0x0000000406049211 */ /* 0x002fc800078418ff */
[----:B------:R-:W-:Y:S02]  /*1fb0*/  @!P1 LEA.HI.X R5, R6, R5, R7, 0x3, P2 ;  /* 0x0000000506059211 */ /* 0x000fe400010f1c07 */
[----:B------:R-:W-:Y:S02]  /*1fc0*/  CS2R R6, SRZ ;  /* 0x0000000000067805 */ /* 0x000fe4000001ff00 */
[----:B------:R-:W-:-:S04]  /*1fd0*/  @!P1 IADD3 R4, P2, PT, R165, R4, RZ ;  /* 0x00000004a5049210 */ /* 0x000fc80007f5e0ff */
[----:B------:R-:W-:-:S05]  /*1fe0*/  @!P1 IADD3.X R5, PT, PT, RZ, R5, RZ, P2, !PT ;  /* 0x00000005ff059210 */ /* 0x000fca00017fe4ff */
[----:B------:R-:W0:Y:S01]  /*1ff0*/  @!P1 LDG.E.64 R6, desc[UR12][R4.64] ;  /* 0x0000000c04069981 */ /* 0x000e22000c1e1b00 */
[----:B------:R-:W-:Y:S01]  /*2000*/  UIADD3 UR5, UPT, UPT, UR5, UR15, URZ ;  /* 0x0000000f05057290 */ /* 0x000fe2000fffe0ff */
[----:B------:R-:W-:Y:S01]  /*2010*/  PLOP3.LUT P0, PT, P0, PT, PT, 0x8, 0x80 ;  /* 0x000000000080781c */ /* 0x000fe2000070e170 */
[----:B------:R-:W-:Y:S02]  /*2020*/  UIADD3 UR4, UPT, UPT, UR4, 0x1, URZ ;  /* 0x0000000104047890 */ /* 0x000fe4000fffe0ff */
[----:B--2---:R-:W-:Y:S02]  /*2030*/  UISETP.GE.AND UP0, UPT, UR5, UR6, UPT ;  /* 0x000000060500728c */ /* 0x004fe4000bf06270 */
[----:B------:R-:W-:Y:S01]  /*2040*/  ULOP3.LUT UR4, UR4, 0x3, URZ, 0xc0, !UPT ;  /* 0x0000000304047892 */ /* 0x000fe2000f8ec0ff */
        /* <DEDUP_REMOVED lines=193> */
.L_x_3362:
        /* <DEDUP_REMOVED lines=24> */
.L_x_3370:
        /* <DEDUP_REMOVED lines=10> */
.L_x_4913:


//--------------------- .text._ZN18transformer_engine13normalization28ln_bwd_finalize_tuned_kernelINS0_22Kernel_traits_finalizeILj15360E13__nv_bfloat16fS3_fjLj1024ELj4ENS0_18Kernel_traits_baseILj15360ES3_fS3_fjLj1024EEEEEEEvNS0_20BackwardKernelParamsE --------------------------
	.section	.text._ZN18transformer_engine13normalization28ln_bwd_finalize_tuned_kernelINS0_22Kernel_traits_finalizeILj15360E13__nv_bfloat16fS3_fjLj1024ELj4ENS0_18Kernel_traits_baseILj15360ES3_fS3_fjLj1024EEEEEEEvNS0_20BackwardKernelParamsE,"ax",@progbits
	.align	128
        .global         _ZN18transformer_engine13normalization28ln_bwd_finalize_tuned_kernelINS0_22Kernel_traits_finalizeILj15360E13__nv_bfloat16fS3_fjLj1024ELj4ENS0_18Kernel_traits_baseILj15360ES3_fS3_fjLj1024EEEEEEEvNS0_20BackwardKernelParamsE
        .type           _ZN18transformer_engine13normalization28ln_bwd_finalize_tuned_kernelINS0_22Kernel_traits_finalizeILj15360E13__nv_bfloat16fS3_fjLj1024ELj4ENS0_18Kernel_traits_baseILj15360ES3_fS3_fjLj1024EEEEEEEvNS0_20BackwardKernelParamsE,@function
        .size           _ZN18transformer_engine13normalization28ln_bwd_finalize_tuned_kernelINS0_22Kernel_traits_finalizeILj15360E13__nv_bfloat16fS3_fjLj1024ELj4ENS0_18Kernel_traits_baseILj15360ES3_fS3_fjLj1024EEEEEEEvNS0_20BackwardKernelParamsE,(.L_x_4914 - _ZN18transformer_engine13normalization28ln_bwd_finalize_tuned_kernelINS0_22Kernel_traits_finalizeILj15360E13__nv_bfloat16fS3_fjLj1024ELj4ENS0_18Kernel_traits_baseILj15360ES3_fS3_fjLj1024EEEEEEEvNS0_20BackwardKernelParamsE)
        .other          _ZN18transformer_engine13normalization28ln_bwd_finalize_tuned_kernelINS0_22Kernel_traits_finalizeILj15360E13__nv_bfloat16fS3_fjLj1024ELj4ENS0_18Kernel_traits_baseILj15360ES3_fS3_fjLj1024EEEEEEEvNS0_20BackwardKernelParamsE,@"STO_CUDA_ENTRY STV_DEFAULT"
_ZN18transformer_engine13normalization28ln_bwd_finalize_tuned_kernelINS0_22Kernel_traits_finalizeILj15360E13__nv_bfloat16fS3_fjLj1024ELj4ENS0_18Kernel_traits_baseILj15360ES3_fS3_fjLj1024EEEEEEEvNS0_20BackwardKernelParamsE:
.text._ZN18transformer_engine13normalization28ln_bwd_finalize_tuned_kernelINS0_22Kernel_traits_finalizeILj15360E13__nv_bfloat16fS3_fjLj1024ELj4ENS0_18Kernel_traits_baseILj15360ES3_fS3_fjLj1024EEEEEEEvNS0_20BackwardKernelParamsE:
        /* <DEDUP_REMOVED lines=35> */
.L_x_3375:
        /* <DEDUP_REMOVED lines=118> */
.L_x_3374:
[----:B------:R-:W-:Y:S05]  /*0990*/  BSYNC.RECONVERGENT B1 ;  /* 0x0000000000017941 */ /* 0x000fea0003800200 */
.L_x_3373:
        /* <DEDUP_REMOVED lines=65> */
.L_x_3377:
[----:B------:R-:W-:Y:S05]  /*0db0*/  BSYNC.RECONVERGENT B1 ;  /* 0x0000000000017941 */ /* 0x000fea0003800200 */
.L_x_3376:
        /* <DEDUP_REMOVED lines=37> */
.L_x_3379:
[----:B------:R-:W-:Y:S05]  /*1010*/  BSYNC.RECONVERGENT B1 ;  /* 0x0000000000017941 */ /* 0x000fea0003800200 */
.L_x_3378:
[----:B------:R-:W-:Y:S05]  /*1020*/  @!P1 BRA `(.L_x_3372) ;  /* 0x00000000003c9947 */ /* 0x000fea0003800000 */
[----:B------:R-:W0:Y:S01]  /*1030*/  LDC.64 R6, c[0x0][0x3d8] ;  /* 0x0000f600ff067b82 */ /* 0x000e220000000a00 */
[----:B------:R-:W-:Y:S01]  /*1040*/  IMAD R2, R15, 0x3c00, R11 ;  /* 0x00003c000f027824 */ /* 0x000fe200078e020b */
[----:B------:R-:W-:-:S04]  /*1050*/  IADD3 R24, PT, PT, -R24, RZ, RZ ;  /* 0x000000ff18187210 */ /* 0x000fc80007ffe1ff */
[----:B------:R-:W-:Y:S02]  /*1060*/  IADD3 R11, PT, PT, R13, R2, RZ ;  /* 0x000000020d0b7210 */ /* 0x000fe40007ffe0ff */
[----:B------:R-:W1:Y:S05]  /*1070*/  LDC.64 R8, c[0x0][0x3e0] ;  /* 0x0000f800ff087b82 */ /* 0x000e6a0000000a00 */
.L_x_3380:
        /* <DEDUP_REMOVED lines=10> */
.L_x_3372:
[----:B------:R-:W-:Y:S05]  /*1120*/  BSYNC.RECONVERGENT B0 ;  /* 0x0000000000007941 */ /* 0x000fea0003800200 */
.L_x_3371:
        /* <DEDUP_REMOVED lines=55> */
.L_x_3381:
        /* <DEDUP_REMOVED lines=14> */
.L_x_4914:


//--------------------- .text._ZN18transformer_engine13normalization19ln_bwd_tuned_kernelINS0_13Kernel_traitsI13__nv_bfloat16fS3_fjLj15360ELj4ELj1ELj4ELj8ENS0_18Kernel_traits_baseILj15360ES3_fS3_fjLj128EEEEEEEvNS0_20BackwardKernelParamsE --------------------------
	.section	.text._ZN18transformer_engine13normalization19ln_bwd_tuned_kernelINS0_13Kernel_traitsI13__nv_bfloat16fS3_fjLj15360ELj4ELj1ELj4ELj8ENS0_18Kernel_traits_baseILj15360ES3_fS3_fjLj128EEEEEEEvNS0_20BackwardKernelParamsE,"ax",@progbits
	.align	128
        .global         _ZN18transformer_engine13normalization19ln_bwd_tuned_kernelINS0_13Kernel_traitsI13__nv_bfloat16fS3_fjLj15360ELj4ELj1ELj4ELj8ENS0_18Kernel_traits_baseILj15360ES3_fS3_fjLj128EEEEEEEvNS0_20BackwardKernelParamsE
        .type           _ZN18transformer_engine13normalization19ln_bwd_tuned_kernelINS0_13Kernel_traitsI13__nv_bfloat16fS3_fjLj15360ELj4ELj1ELj4ELj8ENS0_18Kernel_traits_baseILj15360ES3_fS3_fjLj128EEEEEEEvNS0_20BackwardKernelParamsE,@function
        .size           _ZN18transformer_engine13normalization19ln_bwd_tuned_kernelINS0_13Kernel_traitsI13__nv_bfloat16fS3_fjLj15360ELj4ELj1ELj4ELj8ENS0_18Kernel_traits_baseILj15360ES3_fS3_fjLj128EEEEEEEvNS0_20BackwardKernelParamsE,(.L_x_4915 - _ZN18transformer_engine13normalization19ln_bwd_tuned_kernelINS0_13Kernel_traitsI13__nv_bfloat16fS3_fjLj15360ELj4ELj1ELj4ELj8ENS0_18Kernel_traits_baseILj15360ES3_fS3_fjLj128EEEEEEEvNS0_20BackwardKernelParamsE)
        .other          _ZN18transformer_engine13normalization19ln_bwd_tuned_kernelINS0_13Kernel_traitsI13__nv_bfloat16fS3_fjLj15360ELj4ELj1ELj4ELj8ENS0_18Kernel_traits_baseILj15360ES3_fS3_fjLj128EEEEEEEvNS0_20BackwardKernelParamsE,@"STO_CUDA_ENTRY STV_DEFAULT"
_ZN18transformer_engine13normalization19ln_bwd_tuned_kernelINS0_13Kernel_traitsI13__nv_bfloat16fS3_fjLj15360ELj4ELj1ELj4ELj8ENS0_18Kernel_traits_baseILj15360ES3_fS3_fjLj128EEEEEEEvNS0_20BackwardKernelParamsE:
.text._ZN18transformer_engine13normalization19ln_bwd_tuned_kernelINS0_13Kernel_traitsI13__nv_bfloat16fS3_fjLj15360ELj4ELj1ELj4ELj8ENS0_18Kernel_traits_baseILj15360ES3_fS3_fjLj128EEEEEEEvNS0_20BackwardKernelParamsE:
        /* <DEDUP_REMOVED lines=120> */
[C---:B------:R-:W-:Y:S01]  /*0780*/  FADD R39, R67.reuse, R6 ;  /* 0x0000000643277221 */ /* 0x040fe20000000000 */
[----:B------:R-:W-:Y:S01]  /*0790*/  PRMT R21, R22, 0x7632, R21 ;  /* 0x0000763216157816 */ /* 0x000fe20000000015 */
[C---:B------:R-:W-:Y:S01]  /*07a0*/  FADD R41, R67.reuse, R8 ;  /* 0x0000000843297221 */ /* 0x040fe20000000000 */
[----:B------:R-:W-:Y:S01]  /*07b0*/  FADD R43, R67, R10 ;  /* 0x0000000a432b7221 */ /* 0x000fe20000000000 */
[----:B------:R-:W-:-:S02]  /*07c0*/  PRMT R24, R23, 0x7632, R24 ;  /* 0x0000763217187816 */ /* 0x000fc40000000018 */
        /* <DEDUP_REMOVED lines=45> */
.L_x_3389:
[----:B------:R-:W0:Y:S01]  /*0aa0*/  S2R R132, SR_TID.X ;  /* 0x0000000000847919 */ /* 0x000e220000002100 */
[----:B-1----:R-:W1:Y:S01]  /*0ab0*/  LDC.64 R2, c[0x0][0x398] ;  /* 0x0000e600ff027b82 */ /* 0x002e620000000a00 */
[----:B------:R-:W2:Y:S07]  /*0ac0*/  S2R R36, SR_CTAID.X ;  /* 0x0000000000247919 */ /* 0x000eae0000002500 */
[----:B------:R-:W3:Y:S08]  /*0ad0*/  LDC.64 R22, c[0x0][0x390] ;  /* 0x0000e400ff167b82 */ /* 0x000ef00000000a00 */
[----:B------:R-:W4:Y:S01]  /*0ae0*/  LDC.64 R24, c[0x0][0x3c8] ;  /* 0x0000f200ff187b82 */ /* 0x000f220000000a00 */
[----:B-1----:R-:W-:-:S05]  /*0af0*/  IMAD.WIDE R2, R68, 0x4, R2 ;  /* 0x0000000444027825 */ /* 0x002fca00078e0202 */
        /* <DEDUP_REMOVED lines=11> */
[--C-:B------:R-:W-:Y:S02]  /*0bb0*/  IMAD.WIDE.U32 R16, R151, 0x8, R22.reuse ;  /* 0x0000000897107825 */ /* 0x100fe400078e0016 */
[----:B------:R-:W2:Y:S01]  /*0bc0*/  LDG.E R0, desc[UR4][R4.64] ;  /* 0x0000000404007981 */ /* 0x000ea2000c1e1900 */
[----:B------:R-:W-:Y:S01]  /*0bd0*/  IADD3 R139, PT, PT, R157, 0x800, RZ ;  /* 0x000008009d8b7810 */ /* 0x000fe20007ffe0ff */
[----:B------:R-:W-:Y:S01]  /*0be0*/  IMAD.WIDE.U32 R12, R137, 0x8, R22 ;  /* 0x00000008890c7825 */ /* 0x000fe200078e0016 */
[C---:B------:R-:W-:Y:S02]  /*0bf0*/  IADD3 R135, PT, PT, R157.reuse, 0xc00, RZ ;  /* 0x00000c009d877810 */ /* 0x040fe40007ffe0ff */
[----:B------:R-:W-:Y:S01]  /*0c00*/  IADD3 R145, PT, PT, R157, 0x400, RZ ;  /* 0x000004009d917810 */ /* 0x000fe20007ffe0ff */
[----:B------:R-:W-:Y:S01]  /*0c10*/  IMAD.WIDE.U32 R6, R151, 0x4, R24 ;  /* 0x0000000497067825 */ /* 0x000fe200078e0018 */
[----:B------:R-:W-:Y:S01]  /*0c20*/  IADD3 R153, PT, PT, R157, 0x1a00, RZ ;  /* 0x00001a009d997810 */ /* 0x000fe20007ffe0ff */
[----:B------:R-:W3:Y:S02]  /*0c30*/  LDG.E.64 R12, desc[UR4][R12.64] ;  /* 0x000000040c0c7981 */ /* 0x000ee4000c1e1b00 */
[----:B------:R-:W-:Y:S01]  /*0c40*/  IMAD.WIDE.U32 R142, R133, 0x8, R22 ;  /* 0x00000008858e7825 */ /* 0x000fe200078e0016 */
[----:B------:R-:W-:Y:S01]  /*0c50*/  IADD3 R141, PT, PT, R157, 0x600, RZ ;  /* 0x000006009d8d7810 */ /* 0x000fe20007ffe0ff */
[----:B------:R-:W4:Y:S02]  /*0c60*/  LDG.E.64 R4, desc[UR4][R16.64] ;  /* 0x0000000410047981 */ /* 0x000f24000c1e1b00 */
[----:B------:R-:W-:-:S02]  /*0c70*/  IMAD.WIDE.U32 R34, R137, 0x4, R24 ;  /* 0x0000000489227825 */ /* 0x000fc400078e0018 */
[----:B------:R0:W4:Y:S02]  /*0c80*/  LDG.E R138, desc[UR4][R6.64] ;  /* 0x00000004068a7981 */ /* 0x000124000c1e1900 */
[----:B------:R-:W-:Y:S02]  /*0c90*/  IMAD.WIDE.U32 R26, R135, 0x8, R22 ;  /* 0x00000008871a7825 */ /* 0x000fe400078e0016 */
[----:B------:R1:W4:Y:S02]  /*0ca0*/  LDG.E R169, desc[UR4][R34.64] ;  /* 0x0000000422a97981 */ /* 0x000324000c1e1900 */
[----:B------:R-:W-:Y:S02]  /*0cb0*/  IMAD.WIDE.U32 R32, R139, 0x4, R24 ;  /* 0x000000048b207825 */ /* 0x000fe400078e0018 */
[----:B------:R1:W4:Y:S02]  /*0cc0*/  LDG.E.64 R16, desc[UR4][R142.64] ;  /* 0x000000048e107981 */ /* 0x000324000c1e1b00 */
[----:B0-----:R-:W-:Y:S01]  /*0cd0*/  IMAD.WIDE.U32 R6, R145, 0x8, R22 ;  /* 0x0000000891067825 */ /* 0x001fe200078e0016 */
[----:B------:R-:W-:Y:S01]  /*0ce0*/  IADD3 R149, PT, PT, R157, 0x1800, RZ ;  /* 0x000018009d957810 */ /* 0x000fe20007ffe0ff */
[----:B------:R0:W4:Y:S02]  /*0cf0*/  LDG.E.64 R14, desc[UR4][R26.64] ;  /* 0x000000041a0e7981 */ /* 0x000124000c1e1b00 */
[----:B-1----:R-:W-:-:S02]  /*0d00*/  IMAD.WIDE.U32 R34, R153, 0x4, R24 ;  /* 0x0000000499227825 */ /* 0x002fc400078e0018 */
[----:B------:R1:W4:Y:S01]  /*0d10*/  LDG.E R171, desc[UR4][R32.64] ;  /* 0x0000000420ab7981 */ /* 0x000322000c1e1900 */
[----:B------:R-:W-:Y:S01]  /*0d20*/  IADD3 R143, PT, PT, R157, 0x1400, RZ ;  /* 0x000014009d8f7810 */ /* 0x000fe20007ffe0ff */
[--C-:B------:R-:W-:Y:S02]  /*0d30*/  IMAD.WIDE.U32 R28, R145, 0x4, R24.reuse ;  /* 0x00000004911c7825 */ /* 0x100fe400078e0018 */
[----:B------:R-:W4:Y:S01]  /*0d40*/  LDG.E.64 R6, desc[UR4][R6.64] ;  /* 0x0000000406067981 */ /* 0x000f22000c1e1b00 */
[----:B0-----:R-:W0:Y:S01]  /*0d50*/  LDC.64 R26, c[0x0][0x3a0] ;  /* 0x0000e800ff1a7b82 */ /* 0x001e220000000a00 */
[--C-:B------:R-:W-:Y:S02]  /*0d60*/  IMAD.WIDE.U32 R30, R141, 0x4, R24.reuse ;  /* 0x000000048d1e7825 */ /* 0x100fe400078e0018 */
[----:B------:R-:W4:Y:S02]  /*0d70*/  LDG.E R140, desc[UR4][R28.64] ;  /* 0x000000041c8c7981 */ /* 0x000f24000c1e1900 */
[----:B-1----:R-:W-:-:S02]  /*0d80*/  IMAD.WIDE.U32 R32, R143, 0x4, R24 ;  /* 0x000000048f207825 */ /* 0x002fc400078e0018 */
[----:B------:R-:W4:Y:S01]  /*0d90*/  LDG.E R34, desc[UR4][R34.64] ;  /* 0x0000000422227981 */ /* 0x000f22000c1e1900 */
[----:B------:R-:W-:Y:S01]  /*0da0*/  IADD3 R147, PT, PT, R157, 0x1600, RZ ;  /* 0x000016009d937810 */ /* 0x000fe20007ffe0ff */
[--C-:B------:R-:W-:Y:S02]  /*0db0*/  IMAD.WIDE.U32 R8, R141, 0x8, R22.reuse ;  /* 0x000000088d087825 */ /* 0x100fe400078e0016 */
[----:B------:R1:W4:Y:S02]  /*0dc0*/  LDG.E R144, desc[UR4][R30.64] ;  /* 0x000000041e907981 */ /* 0x000324000c1e1900 */
[----:B------:R-:W-:Y:S02]  /*0dd0*/  IMAD.WIDE.U32 R10, R139, 0x8, R22 ;  /* 0x000000088b0a7825 */ /* 0x000fe400078e0016 */
[----:B------:R-:W4:Y:S02]  /*0de0*/  LDG.E R32, desc[UR4][R32.64] ;  /* 0x0000000420207981 */ /* 0x000f24000c1e1900 */
[----:B------:R-:W-:-:S02]  /*0df0*/  IMAD.WIDE.U32 R162, R133, 0x4, R24 ;  /* 0x0000000485a27825 */ /* 0x000fc400078e0018 */
[----:B------:R-:W4:Y:S02]  /*0e00*/  LDG.E.64 R8, desc[UR4][R8.64] ;  /* 0x0000000408087981 */ /* 0x000f24000c1e1b00 */
[--C-:B-1----:R-:W-:Y:S02]  /*0e10*/  IMAD.WIDE.U32 R30, R149, 0x4, R24.reuse ;  /* 0x00000004951e7825 */ /* 0x102fe400078e0018 */
[----:B------:R-:W4:Y:S01]  /*0e20*/  LDG.E.64 R10, desc[UR4][R10.64] ;  /* 0x000000040a0a7981 */ /* 0x000f22000c1e1b00 */
[----:B------:R-:W-:Y:S01]  /*0e30*/  IADD3 R131, PT, PT, R157, 0x1000, RZ ;  /* 0x000010009d837810 */ /* 0x000fe20007ffe0ff */
[--C-:B------:R-:W-:Y:S02]  /*0e40*/  IMAD.WIDE.U32 R28, R147, 0x4, R24.reuse ;  /* 0x00000004931c7825 */ /* 0x100fe400078e0018 */
[----:B------:R-:W4:Y:S01]  /*0e50*/  LDG.E R148, desc[UR4][R30.64] ;  /* 0x000000041e947981 */ /* 0x000f22000c1e1900 */
[----:B------:R-:W-:Y:S01]  /*0e60*/  IADD3 R125, PT, PT, R157, 0x1200, RZ ;  /* 0x000012009d7d7810 */ /* 0x000fe20007ffe0ff */
[----:B------:R-:W-:-:S02]  /*0e70*/  IMAD.WIDE.U32 R154, R135, 0x4, R24 ;  /* 0x00000004879a7825 */ /* 0x000fc400078e0018 */
[----:B------:R-:W4:Y:S04]  /*0e80*/  LDG.E R162, desc[UR4][R162.64] ;  /* 0x00000004a2a27981 */ /* 0x000f28000c1e1900 */
[----:B------:R-:W4:Y:S01]  /*0e90*/  LDG.E R146, desc[UR4][R28.64] ;  /* 0x000000041c927981 */ /* 0x000f22000c1e1900 */
[----:B------:R-:W-:-:S03]  /*0ea0*/  IMAD.WIDE.U32 R18, R131, 0x8, R22 ;  /* 0x0000000883127825 */ /* 0x000fc600078e0016 */
[----:B------:R1:W4:Y:S01]  /*0eb0*/  LDG.E R154, desc[UR4][R154.64] ;  /* 0x000000049a9a7981 */ /* 0x000322000c1e1900 */
[----:B------:R-:W-:-:S03]  /*0ec0*/  IMAD.WIDE.U32 R160, R125, 0x4, R24 ;  /* 0x000000047da07825 */ /* 0x000fc600078e0018 */
[----:B------:R-:W4:Y:S01]  /*0ed0*/  LDG.E.64 R18, desc[UR4][R18.64] ;  /* 0x0000000412127981 */ /* 0x000f22000c1e1b00 */
[----:B------:R-:W-:-:S03]  /*0ee0*/  IMAD.WIDE.U32 R158, R131, 0x4, R24 ;  /* 0x00000004839e7825 */ /* 0x000fc600078e0018 */
[----:B------:R0:W4:Y:S01]  /*0ef0*/  LDG.E R142, desc[UR4][R160.64] ;  /* 0x00000004a08e7981 */ /* 0x000122000c1e1900 */
[----:B------:R-:W-:Y:S01]  /*0f00*/  IMAD.WIDE.U32 R20, R125, 0x8, R22 ;  /* 0x000000087d147825 */ /* 0x000fe200078e0016 */
[----:B-1----:R-:W-:Y:S02]  /*0f10*/  IADD3 R155, PT, PT, R157, 0x1c00, RZ ;  /* 0x00001c009d9b7810 */ /* 0x002fe40007ffe0ff */
[----:B------:R1:W4:Y:S04]  /*0f20*/  LDG.E R173, desc[UR4][R158.64] ;  /* 0x000000049ead7981 */ /* 0x000328000c1e1900 */
[----:B------:R-:W4:Y:S01]  /*0f30*/  LDG.E.64 R20, desc[UR4][R20.64] ;  /* 0x0000000414147981 */ /* 0x000f22000c1e1b00 */
[----:B0-----:R-:W-:-:S04]  /*0f40*/  IMAD.WIDE R160, R68, 0x4, R26 ;  /* 0x0000000444a07825 */ /* 0x001fc800078e021a */
[----:B-1----:R-:W-:Y:S01]  /*0f50*/  IMAD.WIDE.U32 R158, R155, 0x4, R24 ;  /* 0x000000049b9e7825 */ /* 0x002fe200078e0018 */
[----:B------:R0:W4:Y:S03]  /*0f60*/  LDG.E R134, desc[UR4][R160.64] ;  /* 0x00000004a0867981 */ /* 0x000126000c1e1900 */
[--C-:B------:R-:W-:Y:S02]  /*0f70*/  IMAD.WIDE.U32 R24, R143, 0x8, R22.reuse ;  /* 0x000000088f187825 */ /* 0x100fe400078e0016 */
[----:B------:R1:W4:Y:S04]  /*0f80*/  LDG.E R158, desc[UR4][R158.64] ;  /* 0x000000049e9e7981 */ /* 0x000328000c1e1900 */
[----:B------:R-:W4:Y:S01]  /*0f90*/  LDG.E.64 R24, desc[UR4][R24.64] ;  /* 0x0000000418187981 */ /* 0x000f22000c1e1b00 */
[----:B------:R-:W-:-:S06]  /*0fa0*/  IMAD.WIDE.U32 R26, R147, 0x8, R22 ;  /* 0x00000008931a7825 */ /* 0x000fcc00078e0016 */
[----:B------:R-:W4:Y:S01]  /*0fb0*/  LDG.E.64 R26, desc[UR4][R26.64] ;  /* 0x000000041a1a7981 */ /* 0x000f22000c1e1b00 */
[----:B------:R-:W-:-:S04]  /*0fc0*/  IMAD.WIDE.U32 R28, R149, 0x8, R22 ;  /* 0x00000008951c7825 */ /* 0x000fc800078e0016 */
[--C-:B------:R-:W-:Y:S02]  /*0fd0*/  IMAD.WIDE.U32 R30, R153, 0x8, R22.reuse ;  /* 0x00000008991e7825 */ /* 0x100fe400078e0016 */
[----:B------:R-:W4:Y:S02]  /*0fe0*/  LDG.E.64 R28, desc[UR4][R28.64] ;  /* 0x000000041c1c7981 */ /* 0x000f24000c1e1b00 */
[----:B------:R-:W-:Y:S02]  /*0ff0*/  IMAD.WIDE.U32 R22, R155, 0x8, R22 ;  /* 0x000000089b167825 */ /* 0x000fe400078e0016 */
[----:B------:R-:W4:Y:S04]  /*1000*/  LDG.E.64 R30, desc[UR4][R30.64] ;  /* 0x000000041e1e7981 */ /* 0x000f28000c1e1b00 */
[----:B------:R-:W4:Y:S01]  /*1010*/  LDG.E.64 R22, desc[UR4][R22.64] ;  /* 0x0000000416167981 */ /* 0x000f22000c1e1b00 */
[C-C-:B-----5:R-:W-:Y:S01]  /*1020*/  FADD R33, -R136.reuse, R2.reuse ;  /* 0x0000000288217221 */ /* 0x160fe20000000100 */
[----:B0-----:R-:W-:Y:S01]  /*1030*/  FADD R161, -R136, R3 ;  /* 0x0000000388a17221 */ /* 0x001fe20000000100 */
[----:B--2---:R-:W-:-:S02]  /*1040*/  PRMT R2, R0, 0x7632, R2 ;  /* 0x0000763200027816 */ /* 0x004fc40000000002 */
[----:B------:R-:W-:Y:S02]  /*1050*/  SHF.L.U32 R3, R0, 0x10, RZ ;  /* 0x0000001000037819 */ /* 0x000fe400000006ff */
[----:B------:R-:W-:-:S03]  /*1060*/  SHF.L.U32 R2, R2, 0x10, RZ ;  /* 0x0000001002027819 */ /* 0x000fc600000006ff */
[----:B-1----:R-:W-:Y:S01]  /*1070*/  FMUL R159, R38, R3 ;  /* 0x00000003269f7220 */ /* 0x002fe20000400000 */
[C---:B---3--:R-:W-:Y:S01]  /*1080*/  FADD R195, -R136.reuse, R13 ;  /* 0x0000000d88c37221 */ /* 0x048fe20000000100 */
[----:B----4-:R-:W-:Y:S02]  /*1090*/  FADD R201, -R136, R4 ;  /* 0x0000000488c97221 */ /* 0x010fe40000000100 */
[----:B------:R-:W-:Y:S01]  /*10a0*/  FADD R13, RZ, R159 ;  /* 0x0000009fff0d7221 */ /* 0x000fe20000000000 */
[C---:B------:R-:W-:Y:S02]  /*10b0*/  PRMT R175, R138.reuse, 0x7632, R175 ;  /* 0x000076328aaf7816 */ /* 0x040fe400000000af */
[----:B------:R-:W-:Y:S01]  /*10c0*/  SHF.L.U32 R4, R138, 0x10, RZ ;  /* 0x000000108a047819 */ /* 0x000fe200000006ff */
[----:B------:R-:W-:Y:S01]  /*10d0*/  FMUL R138, R53, R2 ;  /* 0x00000002358a7220 */ /* 0x000fe20000400000 */
[----:B------:R-:W-:Y:S01]  /*10e0*/  FADD R185, -R136, R12 ;  /* 0x0000000c88b97221 */ /* 0x000fe20000000100 */
[----:B------:R-:W-:-:S02]  /*10f0*/  SHF.L.U32 R175, R175, 0x10, RZ ;  /* 0x00000010afaf7819 */ /* 0x000fc400000006ff */
[----:B------:R-:W-:Y:S01]  /*1100*/  FMUL R35, R39, R4 ;  /* 0x0000000427237220 */ /* 0x000fe20000400000 */
[----:B------:R-:W-:Y:S01]  /*1110*/  FADD R12, R13, R138 ;  /* 0x0000008a0d0c7221 */ /* 0x000fe20000000000 */
[----:B------:R-:W-:-:S03]  /*1120*/  FADD R209, -R136, R5 ;  /* 0x0000000588d17221 */ /* 0x000fc60000000100 */
[----:B------:R-:W-:Y:S01]  /*1130*/  FADD R13, R12, R35 ;  /* 0x000000230c0d7221 */ /* 0x000fe20000000000 */
[C---:B------:R-:W-:Y:S01]  /*1140*/  FADD R207, -R136.reuse, R6 ;  /* 0x0000000688cf7221 */ /* 0x040fe20000000100 */
[----:B------:R-:W-:Y:S01]  /*1150*/  FADD R163, -R136, R7 ;  /* 0x0000000788a37221 */ /* 0x000fe20000000100 */
[C---:B------:R-:W-:Y:S02]  /*1160*/  PRMT R168, R140.reuse, 0x7632, R168 ;  /* 0x000076328ca87816 */ /* 0x040fe400000000a8 */
[----:B------:R-:W-:Y:S02]  /*1170*/  SHF.L.U32 R5, R140, 0x10, RZ ;  /* 0x000000108c057819 */ /* 0x000fe400000006ff */
[C---:B------:R-:W-:Y:S02]  /*1180*/  PRMT R192, R34.reuse, 0x7632, R192 ;  /* 0x0000763222c07816 */ /* 0x040fe400000000c0 */
[----:B------:R-:W-:Y:S01]  /*1190*/  SHF.L.U32 R6, R34, 0x10, RZ ;  /* 0x0000001022067819 */ /* 0x000fe200000006ff */
[----:B------:R-:W-:Y:S01]  /*11a0*/  FMUL R34, R54, R175 ;  /* 0x000000af36227220 */ /* 0x000fe20000400000 */
[----:B------:R-:W-:-:S03]  /*11b0*/  SHF.L.U32 R168, R168, 0x10, RZ ;  /* 0x00000010a8a87819 */ /* 0x000fc600000006ff */
[----:B------:R-:W-:Y:S01]  /*11c0*/  FADD R13, R13, R34 ;  /* 0x000000220d0d7221 */ /* 0x000fe20000000000 */
[C---:B------:R-:W-:Y:S02]  /*11d0*/  PRMT R190, R32.reuse, 0x7632, R190 ;  /* 0x0000763220be7816 */ /* 0x040fe400000000be */
[----:B------:R-:W-:Y:S01]  /*11e0*/  SHF.L.U32 R7, R32, 0x10, RZ ;  /* 0x0000001020077819 */ /* 0x000fe200000006ff */
[----:B------:R-:W-:Y:S01]  /*11f0*/  FMUL R32, R40, R5 ;  /* 0x0000000528207220 */ /* 0x000fe20000400000 */
[----:B------:R-:W-:Y:S01]  /*1200*/  FADD R205, -R136, R8 ;  /* 0x0000000888cd7221 */ /* 0x000fe20000000100 */
[----:B------:R-:W-:Y:S01]  /*1210*/  PRMT R170, R144, 0x7632, R170 ;  /* 0x0000763290aa7816 */ /* 0x000fe200000000aa */
[----:B------:R-:W-:Y:S01]  /*1220*/  FADD R165, -R136, R10 ;  /* 0x0000000a88a57221 */ /* 0x000fe20000000100 */
[----:B------:R-:W-:Y:S01]  /*1230*/  SHF.L.U32 R10, R144, 0x10, RZ ;  /* 0x00000010900a7819 */ /* 0x000fe200000006ff */
[----:B------:R-:W-:Y:S01]  /*1240*/  FADD R13, R13, R32 ;  /* 0x000000200d0d7221 */ /* 0x000fe20000000000 */
[----:B------:R-:W-:-:S02]  /*1250*/  PRMT R156, R148, 0x7632, R156 ;  /* 0x00007632949c7816 */ /* 0x000fc4000000009c */
[----:B------:R-:W-:Y:S01]  /*1260*/  SHF.L.U32 R8, R148, 0x10, RZ ;  /* 0x0000001094087819 */ /* 0x000fe200000006ff */
[----:B------:R-:W-:Y:S01]  /*1270*/  FMUL R148, R55, R168 ;  /* 0x000000a837947220 */ /* 0x000fe20000400000 */
[----:B------:R-:W-:Y:S01]  /*1280*/  FADD R199, -R136, R11 ;  /* 0x0000000b88c77221 */ /* 0x000fe20000000100 */
[----:B------:R-:W-:Y:S01]  /*1290*/  PRMT R180, R162, 0x7632, R180 ;  /* 0x00007632a2b47816 */ /* 0x000fe200000000b4 */
[----:B------:R-:W-:Y:S01]  /*12a0*/  FADD R191, -R136, R15 ;  /* 0x0000000f88bf7221 */ /* 0x000fe20000000100 */
[----:B------:R-:W-:Y:S01]  /*12b0*/  SHF.L.U32 R11, R162, 0x10, RZ ;  /* 0x00000010a20b7819 */ /* 0x000fe200000006ff */
[----:B------:R-:W-:Y:S01]  /*12c0*/  FADD R15, R13, R148 ;  /* 0x000000940d0f7221 */ /* 0x000fe20000000000 */
[C---:B------:R-:W-:Y:S02]  /*12d0*/  PRMT R150, R146.reuse, 0x7632, R150 ;  /* 0x0000763292967816 */ /* 0x040fe40000000096 */
[----:B------:R-:W-:Y:S01]  /*12e0*/  SHF.L.U32 R162, R146, 0x10, RZ ;  /* 0x0000001092a27819 */ /* 0x000fe200000006ff */
[----:B------:R-:W-:Y:S01]  /*12f0*/  FMUL R146, R41, R10 ;  /* 0x0000000a29927220 */ /* 0x000fe20000400000 */
[----:B------:R-:W-:Y:S01]  /*1300*/  SHF.L.U32 R170, R170, 0x10, RZ ;  /* 0x00000010aaaa7819 */ /* 0x000fe200000006ff */
[C---:B------:R-:W-:Y:S01]  /*1310*/  FADD R193, -R136.reuse, R14 ;  /* 0x0000000e88c17221 */ /* 0x040fe20000000100 */
[C---:B------:R-:W-:Y:S01]  /*1320*/  PRMT R174, R171.reuse, 0x7632, R174 ;  /* 0x00007632abae7816 */ /* 0x040fe200000000ae */
[----:B------:R-:W-:Y:S01]  /*1330*/  FADD R189, -R136, R17 ;  /* 0x0000001188bd7221 */ /* 0x000fe20000000100 */
[----:B------:R-:W-:Y:S01]  /*1340*/  SHF.L.U32 R171, R171, 0x10, RZ ;  /* 0x00000010abab7819 */ /* 0x000fe200000006ff */
[----:B------:R-:W-:Y:S01]  /*1350*/  FMUL R14, R56, R170 ;  /* 0x000000aa380e7220 */ /* 0x000fe20000400000 */
[----:B------:R-:W-:Y:S01]  /*1360*/  FADD R17, R15, R146 ;  /* 0x000000920f117221 */ /* 0x000fe20000000000 */
[----:B------:R-:W-:Y:S01]  /*1370*/  FADD R181, -R136, R19 ;  /* 0x0000001388b57221 */ /* 0x000fe20000000100 */
[----:B------:R-:W-:Y:S01]  /*1380*/  SHF.L.U32 R174, R174, 0x10, RZ ;  /* 0x00000010aeae7819 */ /* 0x000fe200000006ff */
[----:B------:R-:W-:Y:S01]  /*1390*/  FMUL R12, R42, R171 ;  /* 0x000000ab2a0c7220 */ /* 0x000fe20000400000 */
[----:B------:R-:W-:Y:S01]  /*13a0*/  FADD R19, R17, R14 ;  /* 0x0000000e11137221 */ /* 0x000fe20000000000 */
[----:B------:R-:W-:-:S02]  /*13b0*/  PRMT R176, R169, 0x7632, R176 ;  /* 0x00007632a9b07816 */ /* 0x000fc400000000b0 */
[----:B------:R-:W-:Y:S01]  /*13c0*/  SHF.L.U32 R169, R169, 0x10, RZ ;  /* 0x00000010a9a97819 */ /* 0x000fe200000006ff */
[----:B------:R-:W-:Y:S01]  /*13d0*/  FMUL R17, R57, R174 ;  /* 0x000000ae39117220 */ /* 0x000fe20000400000 */
[----:B------:R-:W-:Y:S01]  /*13e0*/  FADD R177, -R136, R20 ;  /* 0x0000001488b17221 */ /* 0x000fe20000000100 */
[----:B------:R-:W-:Y:S01]  /*13f0*/  FADD R20, R19, R12 ;  /* 0x0000000c13147221 */ /* 0x000fe20000000000 */
[----:B------:R-:W-:Y:S01]  /*1400*/  SHF.L.U32 R176, R176, 0x10, RZ ;  /* 0x00000010b0b07819 */ /* 0x000fe200000006ff */
[----:B------:R-:W-:Y:S02]  /*1410*/  FMUL R13, R43, R169 ;  /* 0x000000a92b0d7220 */ /* 0x000fe40000400000 */
[----:B------:R-:W-:Y:S01]  /*1420*/  FADD R140, R20, R17 ;  /* 0x00000011148c7221 */ /* 0x000fe20000000000 */
[C---:B------:R-:W-:Y:S01]  /*1430*/  FMUL R0, R134.reuse, R33 ;  /* 0x0000002186007220 */ /* 0x040fe20000400000 */
[----:B------:R-:W-:Y:S01]  /*1440*/  FMUL R33, R134, R161 ;  /* 0x000000a186217220 */ /* 0x000fe20000400000 */
[----:B------:R-:W-:Y:S01]  /*1450*/  PRMT R182, R154, 0x7632, R182 ;  /* 0x000076329ab67816 */ /* 0x000fe200000000b6 */
[----:B------:R-:W-:Y:S01]  /*1460*/  FMUL R20, R58, R176 ;  /* 0x000000b03a147220 */ /* 0x000fe20000400000 */
[----:B------:R-:W-:Y:S01]  /*1470*/  SHF.L.U32 R167, R154, 0x10, RZ ;  /* 0x000000109aa77819 */ /* 0x000fe200000006ff */
[----:B------:R-:W-:Y:S01]  /*1480*/  FADD R161, R140, R13 ;  /* 0x0000000d8ca17221 */ /* 0x000fe20000000000 */
[----:B------:R-:W-:Y:S01]  /*1490*/  FADD R197, -R136, R24 ;  /* 0x0000001888c57221 */ /* 0x000fe20000000100 */
[----:B------:R-:W-:Y:S01]  /*14a0*/  FFMA R24, R0, R159, RZ ;  /* 0x0000009f00187223 */ /* 0x000fe200000000ff */
[----:B------:R-:W-:Y:S01]  /*14b0*/  FMUL R144, R134, R201 ;  /* 0x000000c986907220 */ /* 0x000fe20000400000 */
[----:B------:R-:W-:Y:S01]  /*14c0*/  FADD R203, -R136, R9 ;  /* 0x0000000988cb7221 */ /* 0x000fe20000000100 */
[C---:B------:R-:W-:Y:S01]  /*14d0*/  PRMT R188, R142.reuse, 0x7632, R188 ;  /* 0x000076328ebc7816 */ /* 0x040fe200000000bc */
        /* <DEDUP_REMOVED lines=13> */
[----:B------:R-:W-:Y:S01]  /*15b0*/  SHF.L.U32 R180, R180, 0x10, RZ ;  /* 0x00000010b4b47819 */ /* 0x000fe200000006ff */
[----:B------:R-:W-:Y:S01]  /*15c0*/  FMUL R16, R45, R11 ;  /* 0x0000000b2d107220 */ /* 0x000fe20000400000 */
[----:B------:R-:W-:Y:S01]  /*15d0*/  FADD R209, R209, R24 ;  /* 0x00000018d1d17221 */ /* 0x000fe20000000000 */
[C---:B------:R-:W-:Y:S01]  /*15e0*/  PRMT R184, R173.reuse, 0x7632, R184 ;  /* 0x00007632adb87816 */ /* 0x040fe200000000b8 */
        /* <DEDUP_REMOVED lines=68> */
[----:B------:R-:W-:Y:S01]  /*1a30*/  FADD R25, -R136, R25 ;  /* 0x0000001988197221 */ /* 0x000fe20000000100 */
[----:B------:R-:W-:Y:S02]  /*1a40*/  FMUL R197, R134, R197 ;  /* 0x000000c586c57220 */ /* 0x000fe40000400000 */
[----:B------:R-:W-:Y:S01]  /*1a50*/  FFMA R202, R200, R158, R205 ;  /* 0x0000009ec8ca7223 */ /* 0x000fe200000000cd */
[----:B------:R-:W-:Y:S01]  /*1a60*/  FADD R205, -R136, R26 ;  /* 0x0000001a88cd7221 */ /* 0x000fe20000000100 */
[----:B------:R-:W-:Y:S02]  /*1a70*/  FMUL R25, R134, R25 ;  /* 0x0000001986197220 */ /* 0x000fe40000400000 */
[----:B------:R-:W-:Y:S01]  /*1a80*/  FFMA R202, R197, R21, R202 ;  /* 0x00000015c5ca7223 */ /* 0x000fe200000000ca */
[----:B------:R-:W-:Y:S01]  /*1a90*/  FMUL R186, R52, R164 ;  /* 0x000000a434ba7220 */ /* 0x000fe20000400000 */
[----:B------:R-:W-:Y:S01]  /*1aa0*/  FMUL R26, R134, R205 ;  /* 0x000000cd861a7220 */ /* 0x000fe20000400000 */
[C---:B------:R-:W-:Y:S01]  /*1ab0*/  FADD R27, -R136.reuse, R27 ;  /* 0x0000001b881b7221 */ /* 0x040fe20000000100 */
        /* <DEDUP_REMOVED lines=120> */
.L_x_3384:
[----:B------:R-:W-:Y:S05]  /*2240*/  BSYNC.RECONVERGENT B0 ;  /* 0x0000000000007941 */ /* 0x000fea0003800200 */
.L_x_3383:
        /* <DEDUP_REMOVED lines=22> */
.L_x_3386:
[----:B------:R-:W-:Y:S05]  /*23b0*/  BSYNC.RECONVERGENT B0 ;  /* 0x0000000000007941 */ /* 0x000fea0003800200 */
.L_x_3385:
        /* <DEDUP_REMOVED lines=32> */
.L_x_3388:
[----:B0-----:R-:W2:Y:S04]  /*25c0*/  LDG.E.STRONG.GPU R4, desc[UR4][R2.64] ;  /* 0x0000000402047981 */ /* 0x001ea8000c1ef900 */
[----:B--2---:R-:W-:Y:S01]  /*25d0*/  CCTL.IVALL ;  /* 0x00000000ff00798f */ /* 0x004fe20002000000 */
[----:B------:R-:W-:Y:S05]  /*25e0*/  YIELD ;  /* 0x0000000000007946 */ /* 0x000fea0003800000 */
[----:B------:R-:W-:-:S13]  /*25f0*/  ISETP.NE.AND P2, PT, R4, R9, PT ;  /* 0x000000090400720c */ /* 0x000fda0003f45270 */
[----:B------:R-:W-:Y:S05]  /*2600*/  @P2 BRA `(.L_x_3388) ;  /* 0xfffffffc00ec2947 */ /* 0x000fea000383ffff */
.L_x_3387:
        /* <DEDUP_REMOVED lines=43> */
[----:B------:R-:W-:Y:S01]  /*28c0*/  FMUL R5, R5, 6.5104170062113553286e-05 ;  /* 0x3888888905057820 */ /* 0x000fe20000400000 */
[----:B------:R-:W-:-:S04]  /*28d0*/  FMUL R4, R4, 6.5104170062113553286e-05 ;  /* 0x3888888904047820 */ /* 0x000fc80000400000 */
        /* <DEDUP_REMOVED lines=52> */
[C---:B------:R-:W-:Y:S01]  /*2c20*/  FMUL R132, R134.reuse, R163 ;  /* 0x000000a386847220 */ /* 0x040fe20000400000 */
[----:B------:R-:W-:Y:S01]  /*2c30*/  FMUL R133, R134, R165 ;  /* 0x000000a586857220 */ /* 0x000fe20000400000 */
[----:B------:R-:W-:Y:S01]  /*2c40*/  FADD R193, R24, -R193 ;  /* 0x800000c118c17221 */ /* 0x000fe20000000000 */
[----:B------:R-:W-:-:S04]  /*2c50*/  IMAD.WIDE.U32 R6, R151, 0x8, R2 ;  /* 0x0000000897067825 */ /* 0x000fc800078e0002 */
        /* <DEDUP_REMOVED lines=24> */
[--C-:B------:R-:W-:Y:S01]  /*2de0*/  IMAD.WIDE.U32 R16, R135, 0x8, R2.reuse ;  /* 0x0000000887107825 */ /* 0x100fe200078e0002 */
[----:B------:R1:W-:Y:S03]  /*2df0*/  STG.E.64 desc[UR4][R6.64], R132 ;  /* 0x0000008406007986 */ /* 0x0003e6000c101b04 */
[C---:B------:R-:W-:Y:S01]  /*2e00*/  FMUL R144, R134.reuse, R187 ;  /* 0x000000bb86907220 */ /* 0x040fe20000400000 */
[C---:B------:R-:W-:Y:S01]  /*2e10*/  FMUL R145, R134.reuse, R193 ;  /* 0x000000c186917220 */ /* 0x040fe20000400000 */
[--C-:B------:R-:W-:Y:S01]  /*2e20*/  IMAD.WIDE.U32 R28, R147, 0x8, R2.reuse ;  /* 0x00000008931c7825 */ /* 0x100fe200078e0002 */
[----:B------:R2:W-:Y:S03]  /*2e30*/  STG.E.64 desc[UR4][R8.64], R136 ;  /* 0x0000008808007986 */ /* 0x0005e6000c101b04 */
[C---:B------:R-:W-:Y:S01]  /*2e40*/  FMUL R146, R134.reuse, R195 ;  /* 0x000000c386927220 */ /* 0x040fe20000400000 */
[C---:B------:R-:W-:Y:S01]  /*2e50*/  FMUL R147, R134.reuse, R199 ;  /* 0x000000c786937220 */ /* 0x040fe20000400000 */
[----:B------:R-:W-:Y:S01]  /*2e60*/  IMAD.WIDE.U32 R20, R131, 0x8, R2 ;  /* 0x0000000883147825 */ /* 0x000fe200078e0002 */
[----:B------:R3:W-:Y:S03]  /*2e70*/  STG.E.64 desc[UR4][R10.64], R138 ;  /* 0x0000008a0a007986 */ /* 0x0007e6000c101b04 */
[C---:B0-----:R-:W-:Y:S01]  /*2e80*/  FMUL R4, R134.reuse, R201 ;  /* 0x000000c986047220 */ /* 0x041fe20000400000 */
[C---:B------:R-:W-:Y:S01]  /*2e90*/  FMUL R5, R134.reuse, R203 ;  /* 0x000000cb86057220 */ /* 0x040fe20000400000 */
[----:B------:R-:W-:Y:S01]  /*2ea0*/  FADD R181, R181, -R30 ;  /* 0x8000001eb5b57221 */ /* 0x000fe20000000000 */
[----:B------:R-:W-:Y:S01]  /*2eb0*/  IMAD.WIDE.U32 R24, R125, 0x8, R2 ;  /* 0x000000087d187825 */ /* 0x000fe200078e0002 */
[----:B------:R0:W-:Y:S03]  /*2ec0*/  STG.E.64 desc[UR4][R12.64], R140 ;  /* 0x0000008c0c007986 */ /* 0x0001e6000c101b04 */
[C---:B-1----:R-:W-:Y:S01]  /*2ed0*/  FMUL R6, R134.reuse, R197 ;  /* 0x000000c586067220 */ /* 0x042fe20000400000 */
[----:B------:R-:W-:Y:S01]  /*2ee0*/  FMUL R7, R134, R207 ;  /* 0x000000cf86077220 */ /* 0x000fe20000400000 */
[----:B------:R-:W-:Y:S01]  /*2ef0*/  FADD R217, R186, -R31 ;  /* 0x8000001fbad97221 */ /* 0x000fe20000000000 */
[----:B------:R1:W-:Y:S01]  /*2f00*/  STG.E.64 desc[UR4][R14.64], R142 ;  /* 0x0000008e0e007986 */ /* 0x0003e2000c101b04 */
        /* <DEDUP_REMOVED lines=9> */
[----:B------:R-:W-:Y:S01]  /*2fa0*/  FMUL R13, R134, R189 ;  /* 0x000000bd860d7220 */ /* 0x000fe20000400000 */
[----:B------:R0:W-:Y:S01]  /*2fb0*/  STG.E.64 desc[UR4][R20.64], R4 ;  /* 0x0000000414007986 */ /* 0x0001e2000c101b04 */
[----:B------:R-:W-:-:S04]  /*2fc0*/  IMAD.WIDE.U32 R2, R155, 0x8, R2 ;  /* 0x000000089b027825 */ /* 0x000fc800078e0002 */
[C---:B-1----:R-:W-:Y:S01]  /*2fd0*/  FMUL R14, R134.reuse, R215 ;  /* 0x000000d7860e7220 */ /* 0x042fe20000400000 */
[C---:B------:R-:W-:Y:S01]  /*2fe0*/  FMUL R15, R134.reuse, R181 ;  /* 0x000000b5860f7220 */ /* 0x040fe20000400000 */
        /* <DEDUP_REMOVED lines=58> */
.L_x_3382:
        /* <DEDUP_REMOVED lines=79> */
.L_x_3390:
        /* <DEDUP_REMOVED lines=16> */
.L_x_4915:


//--------------------- .text._ZN18transformer_engine13normalization28ln_bwd_finalize_tuned_kernelINS0_22Kernel_traits_finalizeILj15360E13__nv_bfloat16S3_S3_fjLj1024ELj4ENS0_18Kernel_traits_baseILj15360ES3_S3_S3_fjLj1024EEEEEEEvNS0_20BackwardKernelParamsE --------------------------
	.section	.text._ZN18transformer_engine13normalization28ln_bwd_finalize_tuned_kernelINS0_22Kernel_traits_finalizeILj15360E13__nv_bfloat16S3_S3_fjLj1024ELj4ENS0_18Kernel_traits_baseILj15360ES3_S3_S3_fjLj1024EEEEEEEvNS0_20BackwardKernelParamsE,"ax",@progbits
	.align	128
        .global         _ZN18transformer_engine13normalization28ln_bwd_finalize_tuned_kernelINS0_22Kernel_traits_finalizeILj15360E13__nv_bfloat16S3_S3_fjLj1024ELj4ENS0_18Kernel_traits_baseILj15360ES3_S3_S3_fjLj1024EEEEEEEvNS0_20BackwardKernelParamsE
        .type           _ZN18transformer_engine13normalization28ln_bwd_finalize_tuned_kernelINS0_22Kernel_traits_finalizeILj15360E13__nv_bfloat16S3_S3_fjLj1024ELj4ENS0_18Kernel_traits_baseILj15360ES3_S3_S3_fjLj1024EEEEEEEvNS0_20BackwardKernelParamsE,@function
        .size           _ZN18transformer_engine13normalization28ln_bwd_finalize_tuned_kernelINS0_22Kernel_traits_finalizeILj15360E13__nv_bfloat16S3_S3_fjLj1024ELj4ENS0_18Kernel_traits_baseILj15360ES3_S3_S3_fjLj1024EEEEEEEvNS0_20BackwardKernelParamsE,(.L_x_4916 - _ZN18transformer_engine13normalization28ln_bwd_finalize_tuned_kernelINS0_22Kernel_traits_finalizeILj15360E13__nv_bfloat16S3_S3_fjLj1024ELj4ENS0_18Kernel_traits_baseILj15360ES3_S3_S3_fjLj1024EEEEEEEvNS0_20BackwardKernelParamsE)
        .other          _ZN18transformer_engine13normalization28ln_bwd_finalize_tuned_kernelINS0_22Kernel_traits_finalizeILj15360E13__nv_bfloat16S3_S3_fjLj1024ELj4ENS0_18Kernel_traits_baseILj15360ES3_S3_S3_fjLj1024EEEEEEEvNS0_20BackwardKernelParamsE,@"STO_CUDA_ENTRY STV_DEFAULT"
_ZN18transformer_engine13normalization28ln_bwd_finalize_tuned_kernelINS0_22Kernel_traits_finalizeILj15360E13__nv_bfloat16S3_S3_fjLj1024ELj4ENS0_18Kernel_traits_baseILj15360ES3_S3_S3_fjLj1024EEEEEEEvNS0_20BackwardKernelParamsE:
.text._ZN18transformer_engine13normalization28ln_bwd_finalize_tuned_kernelINS0_22Kernel_traits_finalizeILj15360E13__nv_bfloat16S3_S3_fjLj1024ELj4ENS0_18Kernel_traits_baseILj15360ES3_S3_S3_fjLj1024EEEEEEEvNS0_20BackwardKernelParamsE:
        /* <DEDUP_REMOVED lines=35> */
.L_x_3395:
        /* <DEDUP_REMOVED lines=118> */
.L_x_3394:
[----:B------:R-:W-:Y:S05]  /*0990*/  BSYNC.RECONVERGENT B1 ;  /* 0x0000000000017941 */ /* 0x000fea0003800200 */
.L_x_3393:
        /* <DEDUP_REMOVED lines=65> */
.L_x_3397:
[----:B------:R-:W-:Y:S05]  /*0db0*/  BSYNC.RECONVERGENT B1 ;  /* 0x0000000000017941 */ /* 0x000fea0003800200 */
.L_x_3396:
        /* <DEDUP_REMOVED lines=37> */
.L_x_3399:
[----:B------:R-:W-:Y:S05]  /*1010*/  BSYNC.RECONVERGENT B1 ;  /* 0x0000000000017941 */ /* 0x000fea0003800200 */
.L_x_3398:
[----:B------:R-:W-:Y:S05]  /*1020*/  @!P1 BRA `(.L_x_3392) ;  /* 0x00000000003c9947 */ /* 0x000fea0003800000 */
[----:B------:R-:W0:Y:S01]  /*1030*/  LDC.64 R6, c[0x0][0x3d8] ;  /* 0x0000f600ff067b82 */ /* 0x000e220000000a00 */
[----:B------:R-:W-:Y:S01]  /*1040*/  IMAD R2, R15, 0x3c00, R11 ;  /* 0x00003c000f027824 */ /* 0x000fe200078e020b */
[----:B------:R-:W-:-:S04]  /*1050*/  IADD3 R24, PT, PT, -R24, RZ, RZ ;  /* 0x000000ff18187210 */ /* 0x000fc80007ffe1ff */
[----:B------:R-:W-:Y:S02]  /*1060*/  IADD3 R11, PT, PT, R13, R2, RZ ;  /* 0x000000020d0b7210 */ /* 0x000fe40007ffe0ff */
[----:B------:R-:W1:Y:S05]  /*1070*/  LDC.64 R8, c[0x0][0x3e0] ;  /* 0x0000f800ff087b82 */ /* 0x000e6a0000000a00 */
.L_x_3400:
        /* <DEDUP_REMOVED lines=10> */
.L_x_3392:
[----:B------:R-:W-:Y:S05]  /*1120*/  BSYNC.RECONVERGENT B0 ;  /* 0x0000000000007941 */ /* 0x000fea0003800200 */
.L_x_3391:
        /* <DEDUP_REMOVED lines=55> */
.L_x_3401:
        /* <DEDUP_REMOVED lines=14> */
.L_x_4916:


//--------------------- .text._ZN18transformer_engine13normalization19ln_bwd_tuned_kernelINS0_13Kernel_traitsI13__nv_bfloat16S3_S3_fjLj15360ELj4ELj1ELj4ELj4ENS0_18Kernel_traits_baseILj15360ES3_S3_S3_fjLj128EEEEEEEvNS0_20BackwardKernelParamsE --------------------------
	.section	.text._ZN18transformer_engine13normalization19ln_bwd_tuned_kernelINS0_13Kernel_traitsI13__nv_bfloat16S3_S3_fjLj15360ELj4ELj1ELj4ELj4ENS0_18Kernel_traits_baseILj15360ES3_S3_S3_fjLj128EEEEEEEvNS0_20BackwardKernelParamsE,"ax",@progbits
	.align	128
        .global         _ZN18transformer_engine13normalization19ln_bwd_tuned_kernelINS0_13Kernel_traitsI13__nv_bfloat16S3_S3_fjLj15360ELj4ELj1ELj4ELj4ENS0_18Kernel_traits_baseILj15360ES3_S3_S3_fjLj128EEEEEEEvNS0_20BackwardKernelParamsE
        .type           _ZN18transformer_engine13normalization19ln_bwd_tuned_kernelINS0_13Kernel_traitsI13__nv_bfloat16S3_S3_fjLj15360ELj4ELj1ELj4ELj4ENS0_18Kernel_traits_baseILj15360ES3_S3_S3_fjLj128EEEEEEEvNS0_20BackwardKernelParamsE,@function
        .size           _ZN18transformer_engine13normalization19ln_bwd_tuned_kernelINS0_13Kernel_traitsI13__nv_bfloat16S3_S3_fjLj15360ELj4ELj1ELj4ELj4ENS0_18Kernel_traits_baseILj15360ES3_S3_S3_fjLj128EEEEEEEvNS0_20BackwardKernelParamsE,(.L_x_4917 - _ZN18transformer_engine13normalization19ln_bwd_tuned_kernelINS0_13Kernel_traitsI13__nv_bfloat16S3_S3_fjLj15360ELj4ELj1ELj4ELj4ENS0_18Kernel_traits_baseILj15360ES3_S3_S3_fjLj128EEEEEEEvNS0_20BackwardKernelParamsE)
        .other          _ZN18transformer_engine13normalization19ln_bwd_tuned_kernelINS0_13Kernel_traitsI13__nv_bfloat16S3_S3_fjLj15360ELj4ELj1ELj4ELj4ENS0_18Kernel_traits_baseILj15360ES3_S3_S3_fjLj128EEEEEEEvNS0_20BackwardKernelParamsE,@"STO_CUDA_ENTRY STV_DEFAULT"
_ZN18transformer_engine13normalization19ln_bwd_tuned_kernelINS0_13Kernel_traitsI13__nv_bfloat16S3_S3_fjLj15360ELj4ELj1ELj4ELj4ENS0_18Kernel_traits_baseILj15360ES3_S3_S3_fjLj128EEEEEEEvNS0_20BackwardKernelParamsE:
.text._ZN18transformer_engine13normalization19ln_bwd_tuned_kernelINS0_13Kernel_traitsI13__nv_bfloat16S3_S3_fjLj15360ELj4ELj1ELj4ELj4ENS0_18Kernel_traits_baseILj15360ES3_S3_S3_fjLj128EEEEEEEvNS0_20BackwardKernelParamsE:
        /* <DEDUP_REMOVED lines=90> */
[----:B------:R-:W-:Y:S02]  /*05a0*/  MOV R38, RZ ;  /* 0x000000ff00267202 */ /* 0x000fe40000000f00 */
[----:B------:R-:W-:-:S02]  /*05b0*/  MOV R34, RZ ;  /* 0x000000ff00227202 */ /* 0x000fc40000000f00 */
[----:B------:R-:W-:Y:S02]  /*05c0*/  MOV R30, RZ ;  /* 0x000000ff001e7202 */ /* 0x000fe40000000f00 */
[----:B------:R-:W-:Y:S02]  /*05d0*/  MOV R26, RZ ;  /* 0x000000ff001a7202 */ /* 0x000fe40000000f00 */
        /* <DEDUP_REMOVED lines=76> */
[----:B------:R-:W-:Y:S02]  /*0aa0*/  HFMA2 R20, -RZ, RZ, 0, 0 ;  /* 0x00000000ff147431 */ /* 0x000fe400000001ff */
[----:B------:R-:W-:Y:S02]  /*0ab0*/  HFMA2 R16, -RZ, RZ, 0, 0 ;  /* 0x00000000ff107431 */ /* 0x000fe400000001ff */
[----:B------:R-:W-:Y:S01]  /*0ac0*/  HFMA2 R12, -RZ, RZ, 0, 0 ;  /* 0x00000000ff0c7431 */ /* 0x000fe200000001ff */
[----:B------:R-:W-:Y:S02]  /*0ad0*/  MOV R22, RZ ;  /* 0x000000ff00167202 */ /* 0x000fe40000000f00 */
[----:B------:R-:W-:Y:S02]  /*0ae0*/  MOV R18, RZ ;  /* 0x000000ff00127202 */ /* 0x000fe40000000f00 */
[----:B------:R-:W-:-:S07]  /*0af0*/  MOV R14, RZ ;  /* 0x000000ff000e7202 */ /* 0x000fce0000000f00 */
.L_x_3409:
        /* <DEDUP_REMOVED lines=14> */
[----:B------:R0:W2:Y:S01]  /*0be0*/  LDG.E R132, desc[UR4][R6.64] ;  /* 0x0000000406847981 */ /* 0x0000a2000c1e1900 */
[----:B------:R-:W-:Y:S01]  /*0bf0*/  IADD3 R31, PT, PT, R41, 0xa00, RZ ;  /* 0x00000a00291f7810 */ /* 0x000fe20007ffe0ff */
[--C-:B------:R-:W-:Y:S01]  /*0c00*/  IMAD.WIDE.U32 R122, R37, 0x4, R4.reuse ;  /* 0x00000004257a7825 */ /* 0x100fe200078e0004 */
[C---:B------:R-:W-:Y:S01]  /*0c10*/  IADD3 R29, PT, PT, R41.reuse, 0xc00, RZ ;  /* 0x00000c00291d7810 */ /* 0x040fe20007ffe0ff */
[----:B------:R1:W4:Y:S01]  /*0c20*/  LDG.E R134, desc[UR4][R10.64] ;  /* 0x000000040a867981 */ /* 0x000322000c1e1900 */
[----:B------:R-:W-:Y:S01]  /*0c30*/  IADD3 R27, PT, PT, R41, 0xe00, RZ ;  /* 0x00000e00291b7810 */ /* 0x000fe20007ffe0ff */
[----:B------:R-:W-:Y:S01]  /*0c40*/  IMAD.WIDE.U32 R124, R35, 0x4, R4 ;  /* 0x00000004237c7825 */ /* 0x000fe200078e0004 */
[C---:B------:R-:W-:Y:S01]  /*0c50*/  IADD3 R25, PT, PT, R41.reuse, 0x1000, RZ ;  /* 0x0000100029197810 */ /* 0x040fe20007ffe0ff */
[----:B------:R5:W4:Y:S01]  /*0c60*/  LDG.E R136, desc[UR4][R122.64] ;  /* 0x000000047a887981 */ /* 0x000b22000c1e1900 */
[C---:B------:R-:W-:Y:S01]  /*0c70*/  IADD3 R17, PT, PT, R41.reuse, 0x1800, RZ ;  /* 0x0000180029117810 */ /* 0x040fe20007ffe0ff */
[C---:B---3--:R-:W-:Y:S01]  /*0c80*/  IMAD.WIDE.U32 R8, R41.reuse, 0x4, R2 ;  /* 0x0000000429087825 */ /* 0x048fe200078e0002 */
[C---:B------:R-:W-:Y:S01]  /*0c90*/  IADD3 R21, PT, PT, R41.reuse, 0x1400, RZ ;  /* 0x0000140029157810 */ /* 0x040fe20007ffe0ff */
[----:B------:R3:W4:Y:S01]  /*0ca0*/  LDG.E R138, desc[UR4][R124.64] ;  /* 0x000000047c8a7981 */ /* 0x000722000c1e1900 */
[----:B------:R-:W-:Y:S01]  /*0cb0*/  IADD3 R23, PT, PT, R41, 0x1200, RZ ;  /* 0x0000120029177810 */ /* 0x000fe20007ffe0ff */
[--C-:B------:R-:W-:Y:S01]  /*0cc0*/  IMAD.WIDE.U32 R126, R33, 0x4, R4.reuse ;  /* 0x00000004217e7825 */ /* 0x100fe200078e0004 */
[C---:B------:R-:W-:Y:S01]  /*0cd0*/  IADD3 R19, PT, PT, R41.reuse, 0x1600, RZ ;  /* 0x0000160029137810 */ /* 0x040fe20007ffe0ff */
[----:B------:R3:W4:Y:S01]  /*0ce0*/  LDG.E R0, desc[UR4][R8.64] ;  /* 0x0000000408007981 */ /* 0x000722000c1e1900 */
[----:B------:R-:W-:Y:S01]  /*0cf0*/  IADD3 R15, PT, PT, R41, 0x1a00, RZ ;  /* 0x00001a00290f7810 */ /* 0x000fe20007ffe0ff */
[--C-:B0-----:R-:W-:Y:S01]  /*0d00*/  IMAD.WIDE.U32 R6, R31, 0x4, R4.reuse ;  /* 0x000000041f067825 */ /* 0x101fe200078e0004 */
[----:B------:R-:W-:Y:S01]  /*0d10*/  IADD3 R13, PT, PT, R41, 0x1c00, RZ ;  /* 0x00001c00290d7810 */ /* 0x000fe20007ffe0ff */
[----:B------:R0:W4:Y:S02]  /*0d20*/  LDG.E R140, desc[UR4][R126.64] ;  /* 0x000000047e8c7981 */ /* 0x000124000c1e1900 */
[----:B-1----:R-:W-:-:S02]  /*0d30*/  IMAD.WIDE.U32 R10, R29, 0x4, R4 ;  /* 0x000000041d0a7825 */ /* 0x002fc400078e0004 */
[----:B------:R1:W4:Y:S02]  /*0d40*/  LDG.E R141, desc[UR4][R6.64] ;  /* 0x00000004068d7981 */ /* 0x000324000c1e1900 */
[--C-:B-----5:R-:W-:Y:S02]  /*0d50*/  IMAD.WIDE.U32 R122, R27, 0x4, R4.reuse ;  /* 0x000000041b7a7825 */ /* 0x120fe400078e0004 */
[----:B------:R5:W4:Y:S02]  /*0d60*/  LDG.E R142, desc[UR4][R10.64] ;  /* 0x000000040a8e7981 */ /* 0x000b24000c1e1900 */
[--C-:B---3--:R-:W-:Y:S02]  /*0d70*/  IMAD.WIDE.U32 R124, R25, 0x4, R4.reuse ;  /* 0x00000004197c7825 */ /* 0x108fe400078e0004 */
[----:B------:R3:W4:Y:S02]  /*0d80*/  LDG.E R146, desc[UR4][R122.64] ;  /* 0x000000047a927981 */ /* 0x000724000c1e1900 */
[----:B------:R-:W-:-:S02]  /*0d90*/  IMAD.WIDE.U32 R8, R17, 0x4, R4 ;  /* 0x0000000411087825 */ /* 0x000fc400078e0004 */
[----:B------:R3:W4:Y:S02]  /*0da0*/  LDG.E R151, desc[UR4][R124.64] ;  /* 0x000000047c977981 */ /* 0x000724000c1e1900 */
[--C-:B------:R-:W-:Y:S02]  /*0db0*/  IMAD.WIDE.U32 R128, R21, 0x4, R4.reuse ;  /* 0x0000000415807825 */ /* 0x100fe400078e0004 */
[----:B------:R3:W4:Y:S02]  /*0dc0*/  LDG.E R154, desc[UR4][R8.64] ;  /* 0x00000004089a7981 */ /* 0x000724000c1e1900 */
[--C-:B0-----:R-:W-:Y:S02]  /*0dd0*/  IMAD.WIDE.U32 R126, R23, 0x4, R4.reuse ;  /* 0x00000004177e7825 */ /* 0x101fe400078e0004 */
[----:B------:R0:W4:Y:S02]  /*0de0*/  LDG.E R150, desc[UR4][R128.64] ;  /* 0x0000000480967981 */ /* 0x000124000c1e1900 */
[----:B-1----:R-:W-:-:S02]  /*0df0*/  IMAD.WIDE.U32 R6, R19, 0x4, R4 ;  /* 0x0000000413067825 */ /* 0x002fc400078e0004 */
[----:B------:R-:W4:Y:S02]  /*0e00*/  LDG.E R148, desc[UR4][R126.64] ;  /* 0x000000047e947981 */ /* 0x000f24000c1e1900 */
[--C-:B-----5:R-:W-:Y:S02]  /*0e10*/  IMAD.WIDE.U32 R10, R15, 0x4, R4.reuse ;  /* 0x000000040f0a7825 */ /* 0x120fe400078e0004 */
[----:B------:R-:W5:Y:S02]  /*0e20*/  LDG.E R152, desc[UR4][R6.64] ;  /* 0x0000000406987981 */ /* 0x000f64000c1e1900 */
[----:B---3--:R-:W-:Y:S02]  /*0e30*/  IMAD.WIDE.U32 R122, R13, 0x4, R4 ;  /* 0x000000040d7a7825 */ /* 0x008fe400078e0004 */
[----:B------:R-:W1:Y:S01]  /*0e40*/  LDC.64 R4, c[0x0][0x398] ;  /* 0x0000e600ff047b82 */ /* 0x000e620000000a00 */
[----:B------:R3:W5:Y:S01]  /*0e50*/  LDG.E R156, desc[UR4][R10.64] ;  /* 0x000000040a9c7981 */ /* 0x000762000c1e1900 */
[----:B------:R-:W-:-:S03]  /*0e60*/  IMAD.WIDE.U32 R124, R39, 0x4, R2 ;  /* 0x00000004277c7825 */ /* 0x000fc600078e0002 */
[----:B------:R-:W5:Y:S01]  /*0e70*/  LDG.E R158, desc[UR4][R122.64] ;  /* 0x000000047a9e7981 */ /* 0x000f62000c1e1900 */
[----:B------:R-:W-:-:S03]  /*0e80*/  IMAD.WIDE.U32 R130, R33, 0x4, R2 ;  /* 0x0000000421827825 */ /* 0x000fc600078e0002 */
[----:B------:R-:W5:Y:S01]  /*0e90*/  LDG.E R133, desc[UR4][R124.64] ;  /* 0x000000047c857981 */ /* 0x000f62000c1e1900 */
[----:B------:R-:W-:-:S03]  /*0ea0*/  IMAD.WIDE.U32 R8, R29, 0x4, R2 ;  /* 0x000000041d087825 */ /* 0x000fc600078e0002 */
[----:B------:R-:W5:Y:S01]  /*0eb0*/  LDG.E R139, desc[UR4][R130.64] ;  /* 0x00000004828b7981 */ /* 0x000f62000c1e1900 */
[----:B0-----:R-:W-:-:S03]  /*0ec0*/  IMAD.WIDE.U32 R128, R35, 0x4, R2 ;  /* 0x0000000423807825 */ /* 0x001fc600078e0002 */
[----:B------:R-:W5:Y:S01]  /*0ed0*/  LDG.E R149, desc[UR4][R8.64] ;  /* 0x0000000408957981 */ /* 0x000f62000c1e1900 */
[----:B---3--:R-:W-:-:S03]  /*0ee0*/  IMAD.WIDE.U32 R10, R27, 0x4, R2 ;  /* 0x000000041b0a7825 */ /* 0x008fc600078e0002 */
[----:B------:R-:W3:Y:S01]  /*0ef0*/  LDG.E R137, desc[UR4][R128.64] ;  /* 0x0000000480897981 */ /* 0x000ee2000c1e1900 */
[----:B------:R-:W-:-:S03]  /*0f00*/  IMAD.WIDE.U32 R6, R31, 0x4, R2 ;  /* 0x000000041f067825 */ /* 0x000fc600078e0002 */
[----:B------:R0:W3:Y:S01]  /*0f10*/  LDG.E R155, desc[UR4][R10.64] ;  /* 0x000000040a9b7981 */ /* 0x0000e2000c1e1900 */
[----:B------:R-:W-:-:S03]  /*0f20*/  IMAD.WIDE.U32 R126, R37, 0x4, R2 ;  /* 0x00000004257e7825 */ /* 0x000fc600078e0002 */
[----:B------:R-:W3:Y:S04]  /*0f30*/  LDG.E R143, desc[UR4][R6.64] ;  /* 0x00000004068f7981 */ /* 0x000ee8000c1e1900 */
[----:B------:R1:W3:Y:S01]  /*0f40*/  LDG.E R135, desc[UR4][R126.64] ;  /* 0x000000047e877981 */ /* 0x0002e2000c1e1900 */
[----:B0-----:R-:W0:Y:S01]  /*0f50*/  LDC.64 R10, c[0x0][0x3a0] ;  /* 0x0000e800ff0a7b82 */ /* 0x001e220000000a00 */
[----:B-1----:R-:W-:-:S05]  /*0f60*/  IMAD.WIDE R8, R88, 0x4, R4 ;  /* 0x0000000458087825 */ /* 0x002fca00078e0204 */
[----:B------:R-:W3:Y:S01]  /*0f70*/  LDG.E R4, desc[UR4][R8.64] ;  /* 0x0000000408047981 */ /* 0x000ee2000c1e1900 */
[----:B------:R-:W-:-:S05]  /*0f80*/  IMAD.WIDE.U32 R122, R25, 0x4, R2 ;  /* 0x00000004197a7825 */ /* 0x000fca00078e0002 */
[----:B------:R-:W3:Y:S01]  /*0f90*/  LDG.E R160, desc[UR4][R122.64] ;  /* 0x000000047aa07981 */ /* 0x000ee2000c1e1900 */
[----:B0-----:R-:W-:-:S05]  /*0fa0*/  IMAD.WIDE R10, R88, 0x4, R10 ;  /* 0x00000004580a7825 */ /* 0x001fca00078e020a */
[----:B------:R-:W3:Y:S01]  /*0fb0*/  LDG.E R122, desc[UR4][R10.64] ;  /* 0x000000040a7a7981 */ /* 0x000ee2000c1e1900 */
[----:B------:R-:W-:-:S04]  /*0fc0*/  IMAD.WIDE.U32 R124, R23, 0x4, R2 ;  /* 0x00000004177c7825 */ /* 0x000fc800078e0002 */
[--C-:B------:R-:W-:Y:S01]  /*0fd0*/  IMAD.WIDE.U32 R130, R17, 0x4, R2.reuse ;  /* 0x0000000411827825 */ /* 0x100fe200078e0002 */
[----:B------:R0:W3:Y:S05]  /*0fe0*/  LDG.E R162, desc[UR4][R124.64] ;  /* 0x000000047ca27981 */ /* 0x0000ea000c1e1900 */
[----:B------:R-:W3:Y:S01]  /*0ff0*/  LDG.E R130, desc[UR4][R130.64] ;  /* 0x0000000482827981 */ /* 0x000ee2000c1e1900 */
[----:B------:R-:W-:-:S04]  /*1000*/  IMAD.WIDE.U32 R126, R21, 0x4, R2 ;  /* 0x00000004157e7825 */ /* 0x000fc800078e0002 */
[--C-:B------:R-:W-:Y:S01]  /*1010*/  IMAD.WIDE.U32 R128, R19, 0x4, R2.reuse ;  /* 0x0000000413807825 */ /* 0x100fe200078e0002 */
[----:B------:R-:W3:Y:S05]  /*1020*/  LDG.E R164, desc[UR4][R126.64] ;  /* 0x000000047ea47981 */ /* 0x000eea000c1e1900 */
[----:B------:R-:W3:Y:S01]  /*1030*/  LDG.E R128, desc[UR4][R128.64] ;  /* 0x0000000480807981 */ /* 0x000ee2000c1e1900 */
[----:B------:R-:W-:-:S05]  /*1040*/  IMAD.WIDE.U32 R6, R15, 0x4, R2 ;  /* 0x000000040f067825 */ /* 0x000fca00078e0002 */
[----:B------:R1:W3:Y:S01]  /*1050*/  LDG.E R187, desc[UR4][R6.64] ;  /* 0x0000000406bb7981 */ /* 0x0002e2000c1e1900 */
[----:B0-----:R-:W-:-:S05]  /*1060*/  IMAD.WIDE.U32 R124, R13, 0x4, R2 ;  /* 0x000000040d7c7825 */ /* 0x001fca00078e0002 */
[----:B------:R0:W3:Y:S01]  /*1070*/  LDG.E R5, desc[UR4][R124.64] ;  /* 0x000000047c057981 */ /* 0x0000e2000c1e1900 */
[C---:B--2---:R-:W-:Y:S02]  /*1080*/  PRMT R3, R132.reuse, 0x7632, R3 ;  /* 0x0000763284037816 */ /* 0x044fe40000000003 */
[----:B------:R-:W-:Y:S02]  /*1090*/  SHF.L.U32 R2, R132, 0x10, RZ ;  /* 0x0000001084027819 */ /* 0x000fe400000006ff */
[----:B------:R-:W-:-:S03]  /*10a0*/  SHF.L.U32 R3, R3, 0x10, RZ ;  /* 0x0000001003037819 */ /* 0x000fc600000006ff */
[----:B------:R-:W-:Y:S01]  /*10b0*/  FMUL R123, R118, R2 ;  /* 0x00000002767b7220 */ /* 0x000fe20000400000 */
[C---:B----4-:R-:W-:Y:S02]  /*10c0*/  PRMT R157, R134.reuse, 0x7632, R157 ;  /* 0x00007632869d7816 */ /* 0x050fe4000000009d */
[----:B-1----:R-:W-:Y:S02]  /*10d0*/  SHF.L.U32 R6, R134, 0x10, RZ ;  /* 0x0000001086067819 */ /* 0x002fe400000006ff */
[C---:B------:R-:W-:Y:S02]  /*10e0*/  PRMT R175, R138.reuse, 0x7632, R175 ;  /* 0x000076328aaf7816 */ /* 0x040fe400000000af */
[----:B------:R-:W-:Y:S02]  /*10f0*/  SHF.L.U32 R8, R138, 0x10, RZ ;  /* 0x000000108a087819 */ /* 0x000fe400000006ff */
[C---:B------:R-:W-:Y:S02]  /*1100*/  PRMT R126, R0.reuse, 0x7632, R126 ;  /* 0x00007632007e7816 */ /* 0x040fe4000000007e */
[----:B------:R-:W-:Y:S01]  /*1110*/  SHF.L.U32 R127, R0, 0x10, RZ ;  /* 0x00000010007f7819 */ /* 0x000fe200000006ff */
[----:B------:R-:W-:Y:S01]  /*1120*/  FMUL R138, R103, R3 ;  /* 0x00000003678a7220 */ /* 0x000fe20000400000 */
[----:B------:R-:W-:-:S02]  /*1130*/  SHF.L.U32 R157, R157, 0x10, RZ ;  /* 0x000000109d9d7819 */ /* 0x000fc400000006ff */
[----:B------:R-:W-:Y:S02]  /*1140*/  PRMT R159, R136, 0x7632, R159 ;  /* 0x00007632889f7816 */ /* 0x000fe4000000009f */
[C---:B------:R-:W-:Y:S02]  /*1150*/  PRMT R181, R142.reuse, 0x7632, R181 ;  /* 0x000076328eb57816 */ /* 0x040fe400000000b5 */
[----:B------:R-:W-:Y:S02]  /*1160*/  SHF.L.U32 R11, R142, 0x10, RZ ;  /* 0x000000108e0b7819 */ /* 0x000fe400000006ff */
[----:B------:R-:W-:Y:S02]  /*1170*/  SHF.L.U32 R7, R136, 0x10, RZ ;  /* 0x0000001088077819 */ /* 0x000fe400000006ff */
[C---:B------:R-:W-:Y:S02]  /*1180*/  PRMT R177, R140.reuse, 0x7632, R177 ;  /* 0x000076328cb17816 */ /* 0x040fe400000000b1 */
[----:B------:R-:W-:Y:S01]  /*1190*/  SHF.L.U32 R9, R140, 0x10, RZ ;  /* 0x000000108c097819 */ /* 0x000fe200000006ff */
[----:B------:R-:W-:Y:S01]  /*11a0*/  FMUL R136, R116, R7 ;  /* 0x0000000774887220 */ /* 0x000fe20000400000 */
[----:B------:R-:W-:-:S02]  /*11b0*/  SHF.L.U32 R159, R159, 0x10, RZ ;  /* 0x000000109f9f7819 */ /* 0x000fc400000006ff */
[C---:B------:R-:W-:Y:S02]  /*11c0*/  PRMT R179, R141.reuse, 0x7632, R179 ;  /* 0x000076328db37816 */ /* 0x040fe400000000b3 */
[----:B------:R-:W-:Y:S02]  /*11d0*/  SHF.L.U32 R10, R141, 0x10, RZ ;  /* 0x000000108d0a7819 */ /* 0x000fe400000006ff */
[----:B------:R-:W-:Y:S02]  /*11e0*/  SHF.L.U32 R141, R126, 0x10, RZ ;  /* 0x000000107e8d7819 */ /* 0x000fe400000006ff */
[----:B-----5:R-:W-:Y:S02]  /*11f0*/  PRMT R0, R133, 0x7632, R0 ;  /* 0x0000763285007816 */ /* 0x020fe40000000000 */
[C---:B------:R-:W-:Y:S02]  /*1200*/  PRMT R144, R139.reuse, 0x7632, R144 ;  /* 0x000076328b907816 */ /* 0x040fe40000000090 */
[----:B------:R-:W-:Y:S01]  /*1210*/  SHF.L.U32 R197, R139, 0x10, RZ ;  /* 0x000000108bc57819 */ /* 0x000fe200000006ff */
[----:B------:R-:W-:Y:S01]  /*1220*/  FADD R139, RZ, R123 ;  /* 0x0000007bff8b7221 */ /* 0x000fe20000000000 */
[----:B------:R-:W-:-:S02]  /*1230*/  PRMT R215, R149, 0x7632, R215 ;  /* 0x0000763295d77816 */ /* 0x000fc400000000d7 */
[----:B------:R-:W-:Y:S02]  /*1240*/  SHF.L.U32 R213, R149, 0x10, RZ ;  /* 0x0000001095d57819 */ /* 0x000fe400000006ff */
[C---:B---3--:R-:W-:Y:S02]  /*1250*/  PRMT R142, R137.reuse, 0x7632, R142 ;  /* 0x00007632898e7816 */ /* 0x048fe4000000008e */
[----:B------:R-:W-:Y:S01]  /*1260*/  SHF.L.U32 R193, R137, 0x10, RZ ;  /* 0x0000001089c17819 */ /* 0x000fe200000006ff */
[----:B------:R-:W-:Y:S01]  /*1270*/  FMUL R137, R117, R6 ;  /* 0x0000000675897220 */ /* 0x000fe20000400000 */
[----:B------:R-:W-:Y:S01]  /*1280*/  SHF.L.U32 R149, R0, 0x10, RZ ;  /* 0x0000001000957819 */ /* 0x000fe200000006ff */
[----:B------:R-:W-:Y:S01]  /*1290*/  FADD R0, R139, R138 ;  /* 0x0000008a8b007221 */ /* 0x000fe20000000000 */
[----:B------:R-:W-:Y:S01]  /*12a0*/  FMUL R139, R102, R157 ;  /* 0x0000009d668b7220 */ /* 0x000fe20000400000 */
[----:B------:R-:W-:Y:S02]  /*12b0*/  PRMT R145, R143, 0x7632, R145 ;  /* 0x000076328f917816 */ /* 0x000fe40000000091 */
[----:B------:R-:W-:Y:S01]  /*12c0*/  FADD R0, R0, R137 ;  /* 0x0000008900007221 */ /* 0x000fe20000000000 */
[----:B------:R-:W-:-:S02]  /*12d0*/  PRMT R140, R135, 0x7632, R140 ;  /* 0x00007632878c7816 */ /* 0x000fc4000000008c */
[----:B------:R-:W-:Y:S01]  /*12e0*/  SHF.L.U32 R209, R145, 0x10, RZ ;  /* 0x0000001091d17819 */ /* 0x000fe200000006ff */
[----:B------:R-:W-:Y:S01]  /*12f0*/  FADD R145, R0, R139 ;  /* 0x0000008b00917221 */ /* 0x000fe20000000000 */
[C---:B------:R-:W-:Y:S02]  /*1300*/  PRMT R211, R155.reuse, 0x7632, R211 ;  /* 0x000076329bd37816 */ /* 0x040fe400000000d3 */
[----:B------:R-:W-:Y:S01]  /*1310*/  SHF.L.U32 R217, R155, 0x10, RZ ;  /* 0x000000109bd97819 */ /* 0x000fe200000006ff */
[----:B------:R-:W-:Y:S01]  /*1320*/  FADD R155, R145, R136 ;  /* 0x00000088919b7221 */ /* 0x000fe20000000000 */
[----:B------:R-:W-:Y:S01]  /*1330*/  SHF.L.U32 R185, R140, 0x10, RZ ;  /* 0x000000108cb97819 */ /* 0x000fe200000006ff */
[----:B------:R-:W-:Y:S01]  /*1340*/  FMUL R140, R101, R159 ;  /* 0x0000009f658c7220 */ /* 0x000fe20000400000 */
[----:B------:R-:W-:Y:S01]  /*1350*/  SHF.L.U32 R153, R135, 0x10, RZ ;  /* 0x0000001087997819 */ /* 0x000fe200000006ff */
[----:B------:R-:W-:Y:S01]  /*1360*/  FMUL R135, R115, R8 ;  /* 0x0000000873877220 */ /* 0x000fe20000400000 */
[----:B------:R-:W-:Y:S01]  /*1370*/  SHF.L.U32 R175, R175, 0x10, RZ ;  /* 0x00000010afaf7819 */ /* 0x000fe200000006ff */
[----:B------:R-:W-:Y:S01]  /*1380*/  FADD R0, R155, R140 ;  /* 0x0000008c9b007221 */ /* 0x000fe20000000000 */
[----:B------:R-:W-:-:S03]  /*1390*/  FADD R145, -R4, R141 ;  /* 0x0000008d04917221 */ /* 0x000fc60000000100 */
[----:B------:R-:W-:Y:S01]  /*13a0*/  FMUL R141, R100, R175 ;  /* 0x000000af648d7220 */ /* 0x000fe20000400000 */
[----:B------:R-:W-:Y:S01]  /*13b0*/  FADD R0, R0, R135 ;  /* 0x0000008700007221 */ /* 0x000fe20000000000 */
[----:B------:R-:W-:Y:S01]  /*13c0*/  SHF.L.U32 R177, R177, 0x10, RZ ;  /* 0x00000010b1b17819 */ /* 0x000fe200000006ff */
[----:B------:R-:W-:Y:S01]  /*13d0*/  FMUL R134, R114, R9 ;  /* 0x0000000972867220 */ /* 0x000fe20000400000 */
[----:B------:R-:W-:Y:S01]  /*13e0*/  SHF.L.U32 R205, R143, 0x10, RZ ;  /* 0x000000108fcd7819 */ /* 0x000fe200000006ff */
[----:B------:R-:W-:Y:S01]  /*13f0*/  FADD R155, R0, R141 ;  /* 0x0000008d009b7221 */ /* 0x000fe20000000000 */
[----:B------:R-:W-:Y:S01]  /*1400*/  FADD R143, -R4, R127 ;  /* 0x0000007f048f7221 */ /* 0x000fe20000000100 */
[----:B------:R-:W-:Y:S01]  /*1410*/  SHF.L.U32 R195, R142, 0x10, RZ ;  /* 0x000000108ec37819 */ /* 0x000fe200000006ff */
[----:B------:R-:W-:Y:S01]  /*1420*/  FMUL R142, R99, R177 ;  /* 0x000000b1638e7220 */ /* 0x000fe20000400000 */
[----:B------:R-:W-:Y:S01]  /*1430*/  FADD R155, R155, R134 ;  /* 0x000000869b9b7221 */ /* 0x000fe20000000000 */
[----:B------:R-:W-:Y:S01]  /*1440*/  SHF.L.U32 R147, R133, 0x10, RZ ;  /* 0x0000001085937819 */ /* 0x000fe200000006ff */
[----:B------:R-:W-:Y:S01]  /*1450*/  FMUL R133, R113, R10 ;  /* 0x0000000a71857220 */ /* 0x000fe20000400000 */
[----:B------:R-:W-:Y:S01]  /*1460*/  SHF.L.U32 R179, R179, 0x10, RZ ;  /* 0x00000010b3b37819 */ /* 0x000fe200000006ff */
[----:B------:R-:W-:Y:S01]  /*1470*/  FMUL R0, R122, R143 ;  /* 0x0000008f7a007220 */ /* 0x000fe20000400000 */
[----:B------:R-:W-:Y:S01]  /*1480*/  FADD R166, R155, R142 ;  /* 0x0000008e9ba67221 */ /* 0x000fe20000000000 */
[----:B------:R-:W-:Y:S01]  /*1490*/  SHF.L.U32 R199, R144, 0x10, RZ ;  /* 0x0000001090c77819 */ /* 0x000fe200000006ff */
[----:B------:R-:W-:Y:S01]  /*14a0*/  FADD R147, -R4, R147 ;  /* 0x0000009304937221 */ /* 0x000fe20000000100 */
[----:B------:R-:W-:Y:S01]  /*14b0*/  FMUL R145, R122, R145 ;  /* 0x000000917a917220 */ /* 0x000fe20000400000 */
[----:B------:R-:W-:Y:S01]  /*14c0*/  FFMA R144, R0, R123, RZ ;  /* 0x0000007b00907223 */ /* 0x000fe200000000ff */
        /* <DEDUP_REMOVED lines=24> */
[----:B------:R-:W-:Y:S01]  /*1650*/  FMUL R185, R122, R185 ;  /* 0x000000b97ab97220 */ /* 0x000fe20000400000 */
[----:B------:R-:W-:Y:S01]  /*1660*/  FFMA R166, R153, R136, R166 ;  /* 0x0000008899a67223 */ /* 0x000fe200000000a6 */
[----:B------:R-:W-:Y:S01]  /*1670*/  SHF.L.U32 R151, R151, 0x10, RZ ;  /* 0x0000001097977819 */ /* 0x000fe200000006ff */
[----:B------:R-:W-:Y:S01]  /*1680*/  FMUL R155, R96, R183 ;  /* 0x000000b7609b7220 */ /* 0x000fe20000400000 */
[----:B------:R-:W-:Y:S01]  /*1690*/  FADD R170, R168, R131 ;  /* 0x00000083a8aa7221 */ /* 0x000fe20000000000 */
[----:B------:R-:W-:Y:S01]  /*16a0*/  PRMT R203, R162, 0x7632, R203 ;  /* 0x00007632a2cb7816 */ /* 0x000fe200000000cb */
[C---:B------:R-:W-:Y:S01]  /*16b0*/  FADD R225, -R4.reuse, R217 ;  /* 0x000000d904e17221 */ /* 0x040fe20000000100 */
[----:B------:R-:W-:Y:S01]  /*16c0*/  FADD R195, -R4, R195 ;  /* 0x000000c304c37221 */ /* 0x000fe20000000100 */
[----:B------:R-:W-:Y:S01]  /*16d0*/  FMUL R193, R122, R193 ;  /* 0x000000c17ac17220 */ /* 0x000fe20000400000 */
[----:B------:R-:W-:Y:S01]  /*16e0*/  FFMA R168, R185, R140, R166 ;  /* 0x0000008cb9a87223 */ /* 0x000fe200000000a6 */
[----:B------:R-:W-:Y:S01]  /*16f0*/  PRMT R162, R130, 0x7632, R162 ;  /* 0x0000763282a27816 */ /* 0x000fe200000000a2 */
[----:B------:R-:W-:Y:S01]  /*1700*/  FADD R217, -R4, R223 ;  /* 0x000000df04d97221 */ /* 0x000fe20000000100 */
[----:B------:R-:W-:Y:S01]  /*1710*/  SHF.L.U32 R189, R130, 0x10, RZ ;  /* 0x0000001082bd7819 */ /* 0x000fe200000006ff */
[----:B------:R-:W-:Y:S01]  /*1720*/  FMUL R130, R110, R151 ;  /* 0x000000976e827220 */ /* 0x000fe20000400000 */
[----:B------:R-:W-:Y:S01]  /*1730*/  SHF.L.U32 R161, R161, 0x10, RZ ;  /* 0x00000010a1a17819 */ /* 0x000fe200000006ff */
        /* <DEDUP_REMOVED lines=26> */
[C---:B------:R-:W-:Y:S01]  /*18e0*/  PRMT R164, R128.reuse, 0x7632, R164 ;  /* 0x0000763280a47816 */ /* 0x040fe200000000a4 */
[----:B------:R-:W-:Y:S01]  /*18f0*/  FADD R223, R223, R168 ;  /* 0x000000a8dfdf7221 */ /* 0x000fe20000000000 */
[----:B------:R-:W-:Y:S01]  /*1900*/  SHF.L.U32 R191, R128, 0x10, RZ ;  /* 0x0000001080bf7819 */ /* 0x000fe200000006ff */
[----:B------:R-:W-:Y:S01]  /*1910*/  FMUL R128, R108, R150 ;  /* 0x000000966c807220 */ /* 0x000fe20000400000 */
[----:B------:R-:W-:-:S02]  /*1920*/  SHF.L.U32 R165, R165, 0x10, RZ ;  /* 0x00000010a5a57819 */ /* 0x000fc400000006ff */
[----:B------:R-:W-:Y:S01]  /*1930*/  SHF.L.U32 R215, R215, 0x10, RZ ;  /* 0x00000010d7d77819 */ /* 0x000fe200000006ff */
[----:B------:R-:W-:Y:S01]  /*1940*/  FADD R219, -R4, R213 ;  /* 0x000000d504db7221 */ /* 0x000fe20000000100 */
[----:B------:R-:W-:Y:S01]  /*1950*/  PRMT R167, R152, 0x7632, R167 ;  /* 0x0000763298a77816 */ /* 0x000fe200000000a7 */
[----:B------:R-:W-:Y:S01]  /*1960*/  FMUL R209, R122, R209 ;  /* 0x000000d17ad17220 */ /* 0x000fe20000400000 */
[----:B------:R-:W-:Y:S01]  /*1970*/  FFMA R172, R205, R133, R172 ;  /* 0x00000085cdac7223 */ /* 0x000fe200000000ac */
[----:B------:R-:W-:Y:S01]  /*1980*/  SHF.L.U32 R152, R152, 0x10, RZ ;  /* 0x0000001098987819 */ /* 0x000fe200000006ff */
[C---:B------:R-:W-:Y:S01]  /*1990*/  FADD R213, -R4.reuse, R227 ;  /* 0x000000e304d57221 */ /* 0x040fe20000000100 */
[----:B------:R-:W-:Y:S01]  /*19a0*/  FMUL R170, R93, R165 ;  /* 0x000000a55daa7220 */ /* 0x000fe20000400000 */
[----:B------:R-:W-:Y:S01]  /*19b0*/  FADD R227, R223, R128 ;  /* 0x00000080dfe37221 */ /* 0x000fe20000000000 */
[----:B------:R-:W-:Y:S01]  /*19c0*/  FADD R223, -R4, R215 ;  /* 0x000000d704df7221 */ /* 0x000fe20000000100 */
[----:B------:R-:W-:Y:S01]  /*19d0*/  FMUL R215, R122, R219 ;  /* 0x000000db7ad77220 */ /* 0x000fe20000400000 */
[----:B------:R-:W-:Y:S01]  /*19e0*/  FFMA R174, R209, R143, R172 ;  /* 0x0000008fd1ae7223 */ /* 0x000fe200000000ac */
[----:B------:R-:W-:Y:S01]  /*19f0*/  SHF.L.U32 R167, R167, 0x10, RZ ;  /* 0x00000010a7a77819 */ /* 0x000fe200000006ff */
[----:B------:R-:W-:Y:S01]  /*1a00*/  FMUL R127, R107, R152 ;  /* 0x000000986b7f7220 */ /* 0x000fe20000400000 */
[----:B------:R-:W-:Y:S01]  /*1a10*/  SHF.L.U32 R211, R211, 0x10, RZ ;  /* 0x00000010d3d37819 */ /* 0x000fe200000006ff */
[----:B------:R-:W-:Y:S01]  /*1a20*/  FADD R176, R227, R170 ;  /* 0x000000aae3b07221 */ /* 0x000fe20000000000 */
[----:B------:R-:W-:Y:S01]  /*1a30*/  PRMT R169, R154, 0x7632, R169 ;  /* 0x000076329aa97816 */ /* 0x000fe200000000a9 */
        /* <DEDUP_REMOVED lines=15> */
[----:B------:R-:W-:Y:S01]  /*1b30*/  PRMT R171, R156, 0x7632, R171 ;  /* 0x000076329cab7816 */ /* 0x000fe200000000ab */
[----:B------:R-:W-:Y:S01]  /*1b40*/  FMUL R223, R122, R223 ;  /* 0x000000df7adf7220 */ /* 0x000fe20000400000 */
[----:B------:R-:W-:Y:S01]  /*1b50*/  FFMA R176, R211, R131, R176 ;  /* 0x00000083d3b07223 */ /* 0x000fe200000000b0 */
[----:B------:R-:W-:Y:S01]  /*1b60*/  SHF.L.U32 R156, R156, 0x10, RZ ;  /* 0x000000109c9c7819 */ /* 0x000fe200000006ff */
[----:B------:R-:W-:Y:S01]  /*1b70*/  FMUL R174, R91, R169 ;  /* 0x000000a95bae7220 */ /* 0x000fe20000400000 */
[----:B------:R-:W-:Y:S01]  /*1b80*/  FADD R227, R227, R126 ;  /* 0x0000007ee3e37221 */ /* 0x000fe20000000000 */
[----:B------:R-:W-:Y:S01]  /*1b90*/  FADD R207, -R4, R207 ;  /* 0x000000cf04cf7221 */ /* 0x000fe20000000100 */
[C---:B------:R-:W-:Y:S01]  /*1ba0*/  FMUL R221, R122.reuse, R221 ;  /* 0x000000dd7add7220 */ /* 0x040fe20000400000 */
[----:B------:R-:W-:Y:S01]  /*1bb0*/  FFMA R178, R223, R155, R176 ;  /* 0x0000009bdfb27223 */ /* 0x000fe200000000b0 */
[----:B------:R-:W-:Y:S01]  /*1bc0*/  SHF.L.U32 R171, R171, 0x10, RZ ;  /* 0x00000010abab7819 */ /* 0x000fe200000006ff */
[----:B0-----:R-:W-:Y:S01]  /*1bd0*/  FMUL R125, R105, R156 ;  /* 0x0000009c697d7220 */ /* 0x001fe20000400000 */
[----:B------:R-:W-:Y:S01]  /*1be0*/  FADD R182, R227, R174 ;  /* 0x000000aee3b67221 */ /* 0x000fe20000000000 */
[----:B------:R-:W-:Y:S01]  /*1bf0*/  SHF.L.U32 R203, R203, 0x10, RZ ;  /* 0x00000010cbcb7819 */ /* 0x000fe200000006ff */
[----:B------:R-:W-:Y:S01]  /*1c00*/  FMUL R207, R122, R207 ;  /* 0x000000cf7acf7220 */ /* 0x000fe20000400000 */
[C---:B------:R-:W-:Y:S01]  /*1c10*/  PRMT R173, R158.reuse, 0x7632, R173 ;  /* 0x000076329ead7816 */ /* 0x040fe200000000ad */
        /* <DEDUP_REMOVED lines=19> */
[----:B------:R-:W-:Y:S01]  /*1d50*/  SHF.L.U32 R225, R164, 0x10, RZ ;  /* 0x00000010a4e17819 */ /* 0x000fe200000006ff */
[----:B------:R-:W-:Y:S01]  /*1d60*/  FADD R213, -R4, R191 ;  /* 0x000000bf04d57221 */ /* 0x000fe20000000100 */
[----:B------:R-:W-:Y:S01]  /*1d70*/  FMUL R191, R122, R217 ;  /* 0x000000d97abf7220 */ /* 0x000fe20000400000 */
[----:B------:R-:W-:-:S02]  /*1d80*/  FFMA R184, R182, R128, R201 ;  /* 0x00000080b6b87223 */ /* 0x000fc400000000c9 */
[----:B------:R-:W-:Y:S01]  /*1d90*/  FADD R225, -R4, R225 ;  /* 0x000000e104e17221 */ /* 0x000fe20000000100 */
[----:B------:R-:W-:Y:S01]  /*1da0*/  FMUL R164, R122, R213 ;  /* 0x000000d57aa47220 */ /* 0x000fe20000400000 */
[----:B------:R-:W-:Y:S01]  /*1db0*/  FFMA R201, R191, R170, R184 ;  /* 0x000000aabfc97223 */ /* 0x000fe200000000b8 */
[----:B------:R-:W-:Y:S01]  /*1dc0*/  SHF.L.U32 R217, R162, 0x10, RZ ;  /* 0x00000010a2d97819 */ /* 0x000fe200000006ff */
[----:B------:R-:W-:Y:S01]  /*1dd0*/  FADD R213, -R4, R189 ;  /* 0x000000bd04d57221 */ /* 0x000fe20000000100 */
[----:B------:R-:W-:Y:S01]  /*1de0*/  FMUL R189, R122, R225 ;  /* 0x000000e17abd7220 */ /* 0x000fe20000400000 */
[----:B------:R-:W-:Y:S01]  /*1df0*/  FFMA R184, R164, R127, R201 ;  /* 0x0000007fa4b87223 */ /* 0x000fe200000000c9 */
[C---:B------:R-:W-:Y:S02]  /*1e00*/  PRMT R160, R187.reuse, 0x7632, R160 ;  /* 0x00007632bba07816 */ /* 0x040fe400000000a0 */
        /* <DEDUP_REMOVED lines=45> */
[----:B------:R-:W-:Y:S01]  /*20e0*/  LOP3.LUT P2, RZ, R121, 0x1f, RZ, 0xc0, !PT ;  /* 0x0000001f79ff7812 */ /* 0x000fe2000784c0ff */
        /* <DEDUP_REMOVED lines=72> */
.L_x_3404:
[----:B------:R-:W-:Y:S05]  /*2570*/  BSYNC.RECONVERGENT B0 ;  /* 0x0000000000007941 */ /* 0x000fea0003800200 */
.L_x_3403:
        /* <DEDUP_REMOVED lines=22> */
.L_x_3406:
[----:B------:R-:W-:Y:S05]  /*26e0*/  BSYNC.RECONVERGENT B0 ;  /* 0x0000000000007941 */ /* 0x000fea0003800200 */
.L_x_3405:
        /* <DEDUP_REMOVED lines=32> */
.L_x_3408:
[----:B0-----:R-:W2:Y:S04]  /*28f0*/  LDG.E.STRONG.GPU R4, desc[UR4][R2.64] ;  /* 0x0000000402047981 */ /* 0x001ea8000c1ef900 */
[----:B--2---:R-:W-:Y:S01]  /*2900*/  CCTL.IVALL ;  /* 0x00000000ff00798f */ /* 0x004fe20002000000 */
[----:B------:R-:W-:Y:S05]  /*2910*/  YIELD ;  /* 0x0000000000007946 */ /* 0x000fea0003800000 */
[----:B------:R-:W-:-:S13]  /*2920*/  ISETP.NE.AND P2, PT, R4, R9, PT ;  /* 0x000000090400720c */ /* 0x000fda0003f45270 */
[----:B------:R-:W-:Y:S05]  /*2930*/  @P2 BRA `(.L_x_3408) ;  /* 0xfffffffc00ec2947 */ /* 0x000fea000383ffff */
.L_x_3407:
        /* <DEDUP_REMOVED lines=136> */
[----:B------:R-:W-:-:S02]  /*31c0*/  F2FP.BF16.F32.PACK_AB R143, R4, R137 ;  /* 0x00000089048f723e */ /* 0x000fc400000010ff */
[----:B------:R-:W-:Y:S01]  /*31d0*/  F2FP.BF16.F32.PACK_AB R157, R134, R5 ;  /* 0x00000005869d723e */ /* 0x000fe200000010ff */
[--C-:B0-----:R-:W-:Y:S01]  /*31e0*/  IMAD.WIDE.U32 R4, R41, 0x4, R2.reuse ;  /* 0x0000000429047825 */ /* 0x101fe200078e0002 */
[----:B------:R-:W-:Y:S02]  /*31f0*/  F2FP.BF16.F32.PACK_AB R121, R0, R123 ;  /* 0x0000007b0079723e */ /* 0x000fe400000010ff */
        /* <DEDUP_REMOVED lines=38> */
[----:B------:R-:W-:Y:S02]  /*3460*/  IMAD.WIDE.U32 R2, R13, 0x4, R2 ;  /* 0x000000040d027825 */ /* 0x000fe400078e0002 */
[----:B------:R0:W-:Y:S04]  /*3470*/  STG.E desc[UR4][R140.64], R163 ;  /* 0x000000a38c007986 */ /* 0x0001e8000c101904 */
[----:B------:R0:W-:Y:S01]  /*3480*/  STG.E desc[UR4][R2.64], R165 ;  /* 0x000000a502007986 */ /* 0x0001e2000c101904 */
        /* <DEDUP_REMOVED lines=11> */
[----:B0-----:R-:W-:Y:S02]  /*3540*/  MOV R2, R43 ;  /* 0x0000002b00027202 */ /* 0x001fe40000000f00 */
        /* <DEDUP_REMOVED lines=46> */
.L_x_3402:
        /* <DEDUP_REMOVED lines=79> */
.L_x_3410:
        /* <DEDUP_REMOVED lines=14> */
.L_x_4917:


//--------------------- .text._ZN18transformer_engine13normalization28ln_bwd_finalize_tuned_kernelINS0_22Kernel_traits_finalizeILj15360E6__halffS3_fjLj1024ELj4ENS0_18Kernel_traits_baseILj15360ES3_fS3_fjLj1024EEEEEEEvNS0_20BackwardKernelParamsE --------------------------
	.section	.text._ZN18transformer_engine13normalization28ln_bwd_finalize_tuned_kernelINS0_22Kernel_traits_finalizeILj15360E6__halffS3_fjLj1024ELj4ENS0_18Kernel_traits_baseILj15360ES3_fS3_fjLj1024EEEEEEEvNS0_20BackwardKernelParamsE,"ax",@progbits
	.align	128
        .global         _ZN18transformer_engine13normalization28ln_bwd_finalize_tuned_kernelINS0_22Kernel_traits_finalizeILj15360E6__halffS3_fjLj1024ELj4ENS0_18Kernel_traits_baseILj15360ES3_fS3_fjLj1024EEEEEEEvNS0_20BackwardKernelParamsE
        .type           _ZN18transformer_engine13normalization28ln_bwd_finalize_tuned_kernelINS0_22Kernel_traits_finalizeILj15360E6__halffS3_fjLj1024ELj4ENS0_18Kernel_traits_baseILj15360ES3_fS3_fjLj1024EEEEEEEvNS0_20BackwardKernelParamsE,@function
        .size           _ZN18transformer_engine13normalization28ln_bwd_finalize_tuned_kernelINS0_22Kernel_traits_finalizeILj15360E6__halffS3_fjLj1024ELj4ENS0_18Kernel_traits_baseILj15360ES3_fS3_fjLj1024EEEEEEEvNS0_20BackwardKernelParamsE,(.L_x_4918 - _ZN18transformer_engine13normalization28ln_bwd_finalize_tuned_kernelINS0_22Kernel_traits_finalizeILj15360E6__halffS3_fjLj1024ELj4ENS0_18Kernel_traits_baseILj15360ES3_fS3_fjLj1024EEEEEEEvNS0_20BackwardKernelParamsE)
        .other          _ZN18transformer_engine13normalization28ln_bwd_finalize_tuned_kernelINS0_22Kernel_traits_finalizeILj15360E6__halffS3_fjLj1024ELj4ENS0_18Kernel_traits_baseILj15360ES3_fS3_fjLj1024EEEEEEEvNS0_20BackwardKernelParamsE,@"STO_CUDA_ENTRY STV_DEFAULT"
_ZN18transformer_engine13normalization28ln_bwd_finalize_tuned_kernelINS0_22Kernel_traits_finalizeILj15360E6__halffS3_fjLj1024ELj4ENS0_18Kernel_traits_baseILj15360ES3_fS3_fjLj1024EEEEEEEvNS0_20BackwardKernelParamsE:
.text._ZN18transformer_engine13normalization28ln_bwd_finalize_tuned_kernelINS0_22Kernel_traits_finalizeILj15360E6__halffS3_fjLj1024ELj4ENS0_18Kernel_traits_baseILj15360ES3_fS3_fjLj1024EEEEEEEvNS0_20BackwardKernelParamsE:
        /* <DEDUP_REMOVED lines=35> */
.L_x_3415:
        /* <DEDUP_REMOVED lines=118> */
.L_x_3414:
[----:B------:R-:W-:Y:S05]  /*0990*/  BSYNC.RECONVERGENT B1 ;  /* 0x0000000000017941 */ /* 0x000fea0003800200 */
.L_x_3413:
        /* <DEDUP_REMOVED lines=65> */
.L_x_3417:
[----:B------:R-:W-:Y:S05]  /*0db0*/  BSYNC.RECONVERGENT B1 ;  /* 0x0000000000017941 */ /* 0x000fea0003800200 */
.L_x_3416:
        /* <DEDUP_REMOVED lines=37> */
.L_x_3419:
[----:B------:R-:W-:Y:S05]  /*1010*/  BSYNC.RECONVERGENT B1 ;  /* 0x0000000000017941 */ /* 0x000fea0003800200 */
.L_x_3418:
[----:B------:R-:W-:Y:S05]  /*1020*/  @!P1 BRA `(.L_x_3412) ;  /* 0x00000000003c9947 */ /* 0x000fea0003800000 */
[----:B------:R-:W0:Y:S01]  /*1030*/  LDC.64 R6, c[0x0][0x3d8] ;  /* 0x0000f600ff067b82 */ /* 0x000e220000000a00 */
[----:B------:R-:W-:Y:S01]  /*1040*/  IMAD R2, R15, 0x3c00, R11 ;  /* 0x00003c000f027824 */ /* 0x000fe200078e020b */
[----:B------:R-:W-:-:S04]  /*1050*/  IADD3 R24, PT, PT, -R24, RZ, RZ ;  /* 0x000000ff18187210 */ /* 0x000fc80007ffe1ff */
[----:B------:R-:W-:Y:S02]  /*1060*/  IADD3 R11, PT, PT, R13, R2, RZ ;  /* 0x000000020d0b7210 */ /* 0x000fe40007ffe0ff */
[----:B------:R-:W1:Y:S05]  /*1070*/  LDC.64 R8, c[0x0][0x3e0] ;  /* 0x0000f800ff087b82 */ /* 0x000e6a0000000a00 */
.L_x_3420:
        /* <DEDUP_REMOVED lines=10> */
.L_x_3412:
[----:B------:R-:W-:Y:S05]  /*1120*/  BSYNC.RECONVERGENT B0 ;  /* 0x0000000000007941 */ /* 0x000fea0003800200 */
.L_x_3411:
        /* <DEDUP_REMOVED lines=55> */
.L_x_3421:
        /* <DEDUP_REMOVED lines=14> */
.L_x_4918:


//--------------------- .text._ZN18transformer_engine13normalization19ln_bwd_tuned_kernelINS0_13Kernel_traitsI6__halffS3_fjLj15360ELj4ELj1ELj4ELj8ENS0_18Kernel_traits_baseILj15360ES3_fS3_fjLj128EEEEEEEvNS0_20BackwardKernelParamsE --------------------------
	.section	.text._ZN18transformer_engine13normalization19ln_bwd_tuned_kernelINS0_13Kernel_traitsI6__halffS3_fjLj15360ELj4ELj1ELj4ELj8ENS0_18Kernel_traits_baseILj15360ES3_fS3_fjLj128EEEEEEEvNS0_20BackwardKernelParamsE,"ax",@progbits
	.align	128
        .global         _ZN18transformer_engine13normalization19ln_bwd_tuned_kernelINS0_13Kernel_traitsI6__halffS3_fjLj15360ELj4ELj1ELj4ELj8ENS0_18Kernel_traits_baseILj15360ES3_fS3_fjLj128EEEEEEEvNS0_20BackwardKernelParamsE
        .type           _ZN18transformer_engine13normalization19ln_bwd_tuned_kernelINS0_13Kernel_traitsI6__halffS3_fjLj15360ELj4ELj1ELj4ELj8ENS0_18Kernel_traits_baseILj15360ES3_fS3_fjLj128EEEEEEEvNS0_20BackwardKernelParamsE,@function
        .size           _ZN18transformer_engine13normalization19ln_bwd_tuned_kernelINS0_13Kernel_traitsI6__halffS3_fjLj15360ELj4ELj1ELj4ELj8ENS0_18Kernel_traits_baseILj15360ES3_fS3_fjLj128EEEEEEEvNS0_20BackwardKernelParamsE,(.L_x_4919 - _ZN18transformer_engine13normalization19ln_bwd_tuned_kernelINS0_13Kernel_traitsI6__halffS3_fjLj15360ELj4ELj1ELj4ELj8ENS0_18Kernel_traits_baseILj15360ES3_fS3_fjLj128EEEEEEEvNS0_20BackwardKernelParamsE)
        .other          _ZN18transformer_engine13normalization19ln_bwd_tuned_kernelINS0_13Kernel_traitsI6__halffS3_fjLj15360ELj4ELj1ELj4ELj8ENS0_18Kernel_traits_baseILj15360ES3_fS3_fjLj128EEEEEEEvNS0_20BackwardKernelParamsE,@"STO_CUDA_ENTRY STV_DEFAULT"
_ZN18transformer_engine13normalization19ln_bwd_tuned_kernelINS0_13Kernel_traitsI6__halffS3_fjLj15360ELj4ELj1ELj4ELj8ENS0_18Kernel_traits_baseILj15360ES3_fS3_fjLj128EEEEEEEvNS0_20BackwardKernelParamsE:
.text._ZN18transformer_engine13normalization19ln_bwd_tuned_kernelINS0_13Kernel_traitsI6__halffS3_fjLj15360ELj4ELj1ELj4ELj8ENS0_18Kernel_traits_baseILj15360ES3_fS3_fjLj128EEEEEEEvNS0_20BackwardKernelParamsE:
        /* <DEDUP_REMOVED lines=59> */
[----:B------:R-:W5:Y:S01]  /*03b0*/  LDG.E R28, desc[UR4][R132.64+0x7000] ;  /* 0x00700004841c7981 */ /* 0x000f62000c1e1900 */
        /* <DEDUP_REMOVED lines=34> */
[--C-:B--2---:R-:W-:Y:S02]  /*05e0*/  HADD2.F32 R3, -RZ, R0.reuse.H0_H0 ;  /* 0x20000000ff037230 */ /* 0x104fe40000004100 */
[----:B------:R-:W-:Y:S02]  /*05f0*/  HADD2.F32 R129, -RZ, R0.H1_H1 ;  /* 0x30000000ff817230 */ /* 0x000fe40000004100 */
[--C-:B---3--:R-:W-:Y:S02]  /*0600*/  HADD2.F32 R5, -RZ, R2.reuse.H0_H0 ;  /* 0x20000002ff057230 */ /* 0x108fe40000004100 */
[C---:B------:R-:W-:Y:S01]  /*0610*/  FADD R130, R100.reuse, R3 ;  /* 0x0000000364827221 */ /* 0x040fe20000000000 */
[----:B------:R-:W-:Y:S02]  /*0620*/  HADD2.F32 R127, -RZ, R2.H1_H1 ;  /* 0x30000002ff7f7230 */ /* 0x000fe40000004100 */
[----:B------:R-:W-:Y:S01]  /*0630*/  FADD R129, R100, R129 ;  /* 0x0000008164817221 */ /* 0x000fe20000000000 */
[----:B----4-:R-:W-:-:S02]  /*0640*/  HADD2.F32 R7, -RZ, R4.H0_H0 ;  /* 0x20000004ff077230 */ /* 0x010fc40000004100 */
        /* <DEDUP_REMOVED lines=53> */
.L_x_3429:
        /* <DEDUP_REMOVED lines=16> */
[----:B------:R-:W5:Y:S01]  /*0aa0*/  LDG.E.64 R2, desc[UR4][R14.64] ;  /* 0x000000040e027981 */ /* 0x000f62000c1e1b00 */
[----:B------:R-:W-:Y:S01]  /*0ab0*/  IADD3 R133, PT, PT, R159, 0x1000, RZ ;  /* 0x000010009f857810 */ /* 0x000fe20007ffe0ff */
[--C-:B------:R-:W-:Y:S01]  /*0ac0*/  IMAD.WIDE.U32 R16, R135, 0x8, R22.reuse ;  /* 0x0000000887107825 */ /* 0x100fe200078e0016 */
[----:B------:R-:W-:Y:S01]  /*0ad0*/  IADD3 R151, PT, PT, R159, 0x400, RZ ;  /* 0x000004009f977810 */ /* 0x000fe20007ffe0ff */
[----:B------:R0:W2:Y:S02]  /*0ae0*/  LDG.E R0, desc[UR4][R24.64] ;  /* 0x0000000418007981 */ /* 0x0000a4000c1e1900 */
[--C-:B------:R-:W-:Y:S01]  /*0af0*/  IMAD.WIDE.U32 R4, R155, 0x8, R22.reuse ;  /* 0x000000089b047825 */ /* 0x100fe200078e0016 */
[----:B------:R-:W-:Y:S01]  /*0b00*/  IADD3 R39, PT, PT, R159, 0x1200, RZ ;  /* 0x000012009f277810 */ /* 0x000fe20007ffe0ff */
[----:B------:R-:W3:Y:S02]  /*0b10*/  LDG.E.64 R16, desc[UR4][R16.64] ;  /* 0x0000000410107981 */ /* 0x000ee4000c1e1b00 */
[--C-:B------:R-:W-:Y:S01]  /*0b20*/  IMAD.WIDE.U32 R12, R139, 0x8, R22.reuse ;  /* 0x000000088b0c7825 */ /* 0x100fe200078e0016 */
[----:B------:R-:W-:Y:S01]  /*0b30*/  IADD3 R147, PT, PT, R159, 0x600, RZ ;  /* 0x000006009f937810 */ /* 0x000fe20007ffe0ff */
[----:B------:R-:W4:Y:S02]  /*0b40*/  LDG.E.64 R4, desc[UR4][R4.64] ;  /* 0x0000000404047981 */ /* 0x000f24000c1e1b00 */
[----:B------:R-:W-:Y:S01]  /*0b50*/  IMAD.WIDE.U32 R18, R133, 0x8, R22 ;  /* 0x0000000885127825 */ /* 0x000fe200078e0016 */
[----:B0-----:R-:W0:Y:S01]  /*0b60*/  LDC.64 R24, c[0x0][0x3a0] ;  /* 0x0000e800ff187b82 */ /* 0x001e220000000a00 */
[----:B------:R-:W4:Y:S02]  /*0b70*/  LDG.E.64 R12, desc[UR4][R12.64] ;  /* 0x000000040c0c7981 */ /* 0x000f24000c1e1b00 */
[----:B------:R-:W-:-:S02]  /*0b80*/  IMAD.WIDE.U32 R30, R155, 0x4, R26 ;  /* 0x000000049b1e7825 */ /* 0x000fc400078e001a */
[----:B------:R-:W4:Y:S02]  /*0b90*/  LDG.E.64 R18, desc[UR4][R18.64] ;  /* 0x0000000412127981 */ /* 0x000f24000c1e1b00 */
[--C-:B------:R-:W-:Y:S02]  /*0ba0*/  IMAD.WIDE.U32 R6, R151, 0x8, R22.reuse ;  /* 0x0000000897067825 */ /* 0x100fe400078e0016 */
[----:B------:R-:W4:Y:S02]  /*0bb0*/  LDG.E R140, desc[UR4][R30.64] ;  /* 0x000000041e8c7981 */ /* 0x000f24000c1e1900 */
[----:B------:R-:W-:Y:S02]  /*0bc0*/  IMAD.WIDE.U32 R20, R39, 0x8, R22 ;  /* 0x0000000827147825 */ /* 0x000fe400078e0016 */
[----:B------:R-:W4:Y:S02]  /*0bd0*/  LDG.E.64 R6, desc[UR4][R6.64] ;  /* 0x0000000406067981 */ /* 0x000f24000c1e1b00 */
[----:B------:R-:W-:-:S02]  /*0be0*/  IMAD.WIDE.U32 R34, R151, 0x4, R26 ;  /* 0x0000000497227825 */ /* 0x000fc400078e001a */
[----:B------:R-:W4:Y:S02]  /*0bf0*/  LDG.E.64 R20, desc[UR4][R20.64] ;  /* 0x0000000414147981 */ /* 0x000f24000c1e1b00 */
[C---:B------:R-:W-:Y:S02]  /*0c00*/  IMAD.WIDE.U32 R8, R147.reuse, 0x8, R22 ;  /* 0x0000000893087825 */ /* 0x040fe400078e0016 */
[----:B------:R-:W4:Y:S02]  /*0c10*/  LDG.E R144, desc[UR4][R34.64] ;  /* 0x0000000422907981 */ /* 0x000f24000c1e1900 */
[----:B------:R-:W-:Y:S01]  /*0c20*/  IMAD.WIDE.U32 R142, R147, 0x4, R26 ;  /* 0x00000004938e7825 */ /* 0x000fe200078e001a */
[C---:B------:R-:W-:Y:S01]  /*0c30*/  IADD3 R145, PT, PT, R159.reuse, 0x800, RZ ;  /* 0x000008009f917810 */ /* 0x040fe20007ffe0ff */
[----:B------:R-:W4:Y:S01]  /*0c40*/  LDG.E.64 R8, desc[UR4][R8.64] ;  /* 0x0000000408087981 */ /* 0x000f22000c1e1b00 */
[----:B------:R-:W-:-:S03]  /*0c50*/  IADD3 R137, PT, PT, R159, 0xc00, RZ ;  /* 0x00000c009f897810 */ /* 0x000fc60007ffe0ff */
[----:B------:R-:W4:Y:S01]  /*0c60*/  LDG.E R142, desc[UR4][R142.64] ;  /* 0x000000048e8e7981 */ /* 0x000f22000c1e1900 */
[----:B------:R-:W-:Y:S01]  /*0c70*/  IMAD.WIDE.U32 R10, R145, 0x8, R22 ;  /* 0x00000008910a7825 */ /* 0x000fe200078e0016 */
[----:B------:R-:W-:-:S03]  /*0c80*/  IADD3 R157, PT, PT, R159, 0x1c00, RZ ;  /* 0x00001c009f9d7810 */ /* 0x000fc60007ffe0ff */
[----:B------:R-:W-:Y:S02]  /*0c90*/  IMAD.WIDE.U32 R28, R137, 0x8, R22 ;  /* 0x00000008891c7825 */ /* 0x000fe400078e0016 */
[----:B------:R-:W4:Y:S02]  /*0ca0*/  LDG.E.64 R10, desc[UR4][R10.64] ;  /* 0x000000040a0a7981 */ /* 0x000f24000c1e1b00 */
[--C-:B------:R-:W-:Y:S02]  /*0cb0*/  IMAD.WIDE.U32 R32, R145, 0x4, R26.reuse ;  /* 0x0000000491207825 */ /* 0x100fe400078e001a */
[----:B------:R1:W4:Y:S02]  /*0cc0*/  LDG.E.64 R14, desc[UR4][R28.64] ;  /* 0x000000041c0e7981 */ /* 0x000324000c1e1b00 */
[--C-:B------:R-:W-:Y:S02]  /*0cd0*/  IMAD.WIDE.U32 R36, R137, 0x4, R26.reuse ;  /* 0x0000000489247825 */ /* 0x100fe400078e001a */
[----:B------:R-:W4:Y:S02]  /*0ce0*/  LDG.E R173, desc[UR4][R32.64] ;  /* 0x0000000420ad7981 */ /* 0x000f24000c1e1900 */
[----:B------:R-:W-:-:S02]  /*0cf0*/  IMAD.WIDE.U32 R160, R39, 0x4, R26 ;  /* 0x0000000427a07825 */ /* 0x000fc400078e001a */
[----:B------:R0:W4:Y:S02]  /*0d00*/  LDG.E R169, desc[UR4][R36.64] ;  /* 0x0000000424a97981 */ /* 0x000124000c1e1900 */
[--C-:B-1----:R-:W-:Y:S01]  /*0d10*/  IMAD.WIDE.U32 R28, R139, 0x4, R26.reuse ;  /* 0x000000048b1c7825 */ /* 0x102fe200078e001a */
[----:B------:R-:W-:Y:S01]  /*0d20*/  IADD3 R141, PT, PT, R159, 0x1400, RZ ;  /* 0x000014009f8d7810 */ /* 0x000fe20007ffe0ff */
[----:B------:R1:W4:Y:S04]  /*0d30*/  LDG.E R179, desc[UR4][R160.64] ;  /* 0x00000004a0b37981 */ /* 0x000328000c1e1900 */
[----:B------:R1:W4:Y:S01]  /*0d40*/  LDG.E R171, desc[UR4][R28.64] ;  /* 0x000000041cab7981 */ /* 0x000322000c1e1900 */
[----:B0-----:R-:W-:-:S04]  /*0d50*/  IMAD.WIDE.U32 R36, R157, 0x4, R26 ;  /* 0x000000049d247825 */ /* 0x001fc800078e001a */
[----:B-1----:R-:W-:Y:S02]  /*0d60*/  IMAD.WIDE R160, R101, 0x4, R24 ;  /* 0x0000000465a07825 */ /* 0x002fe400078e0218 */
[----:B------:R-:W4:Y:S02]  /*0d70*/  LDG.E R36, desc[UR4][R36.64] ;  /* 0x0000000424247981 */ /* 0x000f24000c1e1900 */
[----:B------:R-:W-:Y:S02]  /*0d80*/  IMAD.WIDE.U32 R24, R141, 0x8, R22 ;  /* 0x000000088d187825 */ /* 0x000fe400078e0016 */
[----:B------:R-:W4:Y:S02]  /*0d90*/  LDG.E R136, desc[UR4][R160.64] ;  /* 0x00000004a0887981 */ /* 0x000f24000c1e1900 */
[--C-:B------:R-:W-:Y:S02]  /*0da0*/  IMAD.WIDE.U32 R152, R135, 0x4, R26.reuse ;  /* 0x0000000487987825 */ /* 0x100fe400078e001a */
[----:B------:R-:W4:Y:S04]  /*0db0*/  LDG.E.64 R24, desc[UR4][R24.64] ;  /* 0x0000000418187981 */ /* 0x000f28000c1e1b00 */
[----:B------:R0:W4:Y:S01]  /*0dc0*/  LDG.E R152, desc[UR4][R152.64] ;  /* 0x0000000498987981 */ /* 0x000122000c1e1900 */
[----:B------:R-:W-:-:S05]  /*0dd0*/  IMAD.WIDE.U32 R30, R133, 0x4, R26 ;  /* 0x00000004851e7825 */ /* 0x000fca00078e001a */
[----:B------:R1:W4:Y:S01]  /*0de0*/  LDG.E R175, desc[UR4][R30.64] ;  /* 0x000000041eaf7981 */ /* 0x000322000c1e1900 */
[----:B------:R-:W-:Y:S01]  /*0df0*/  IMAD.WIDE.U32 R34, R141, 0x4, R26 ;  /* 0x000000048d227825 */ /* 0x000fe200078e001a */
[----:B------:R-:W-:-:S04]  /*0e00*/  IADD3 R143, PT, PT, R159, 0x1600, RZ ;  /* 0x000016009f8f7810 */ /* 0x000fc80007ffe0ff */
[----:B------:R1:W4:Y:S01]  /*0e10*/  LDG.E R181, desc[UR4][R34.64] ;  /* 0x0000000422b57981 */ /* 0x000322000c1e1900 */
[----:B------:R-:W-:Y:S01]  /*0e20*/  IMAD.WIDE.U32 R32, R143, 0x4, R26 ;  /* 0x000000048f207825 */ /* 0x000fe200078e001a */
[----:B------:R-:W-:-:S04]  /*0e30*/  IADD3 R149, PT, PT, R159, 0x1800, RZ ;  /* 0x000018009f957810 */ /* 0x000fc80007ffe0ff */
[----:B------:R1:W4:Y:S01]  /*0e40*/  LDG.E R183, desc[UR4][R32.64] ;  /* 0x0000000420b77981 */ /* 0x000322000c1e1900 */
[----:B------:R-:W-:Y:S01]  /*0e50*/  IMAD.WIDE.U32 R28, R149, 0x4, R26 ;  /* 0x00000004951c7825 */ /* 0x000fe200078e001a */
[----:B0-----:R-:W-:-:S04]  /*0e60*/  IADD3 R153, PT, PT, R159, 0x1a00, RZ ;  /* 0x00001a009f997810 */ /* 0x001fc80007ffe0ff */
[----:B------:R-:W4:Y:S01]  /*0e70*/  LDG.E R185, desc[UR4][R28.64] ;  /* 0x000000041cb97981 */ /* 0x000f22000c1e1900 */
[----:B-1----:R-:W-:-:S05]  /*0e80*/  IMAD.WIDE.U32 R30, R153, 0x4, R26 ;  /* 0x00000004991e7825 */ /* 0x002fca00078e001a */
[----:B------:R-:W4:Y:S01]  /*0e90*/  LDG.E R189, desc[UR4][R30.64] ;  /* 0x000000041ebd7981 */ /* 0x000f22000c1e1900 */
[----:B------:R-:W-:-:S06]  /*0ea0*/  IMAD.WIDE.U32 R26, R143, 0x8, R22 ;  /* 0x000000088f1a7825 */ /* 0x000fcc00078e0016 */
[----:B------:R-:W4:Y:S01]  /*0eb0*/  LDG.E.64 R26, desc[UR4][R26.64] ;  /* 0x000000041a1a7981 */ /* 0x000f22000c1e1b00 */
[----:B------:R-:W-:-:S05]  /*0ec0*/  IMAD.WIDE.U32 R34, R149, 0x8, R22 ;  /* 0x0000000895227825 */ /* 0x000fca00078e0016 */
[----:B------:R-:W4:Y:S01]  /*0ed0*/  LDG.E.64 R28, desc[UR4][R34.64] ;  /* 0x00000004221c7981 */ /* 0x000f22000c1e1b00 */
[----:B------:R-:W-:-:S05]  /*0ee0*/  IMAD.WIDE.U32 R32, R153, 0x8, R22 ;  /* 0x0000000899207825 */ /* 0x000fca00078e0016 */
[----:B------:R0:W4:Y:S01]  /*0ef0*/  LDG.E.64 R30, desc[UR4][R32.64] ;  /* 0x00000004201e7981 */ /* 0x000122000c1e1b00 */
[----:B------:R-:W-:-:S06]  /*0f00*/  IMAD.WIDE.U32 R22, R157, 0x8, R22 ;  /* 0x000000089d167825 */ /* 0x000fcc00078e0016 */
[----:B------:R-:W4:Y:S01]  /*0f10*/  LDG.E.64 R22, desc[UR4][R22.64] ;  /* 0x0000000416167981 */ /* 0x000f22000c1e1b00 */
[C---:B-----5:R-:W-:Y:S01]  /*0f20*/  FADD R37, -R138.reuse, R2 ;  /* 0x000000028a257221 */ /* 0x060fe20000000100 */
[C---:B------:R-:W-:Y:S01]  /*0f30*/  FADD R161, -R138.reuse, R3 ;  /* 0x000000038aa17221 */ /* 0x040fe20000000100 */
[--C-:B--2---:R-:W-:Y:S02]  /*0f40*/  HADD2.F32 R2, -RZ, R0.reuse.H0_H0 ;  /* 0x20000000ff027230 */ /* 0x104fe40000004100 */
[----:B------:R-:W-:Y:S02]  /*0f50*/  HADD2.F32 R3, -RZ, R0.H1_H1 ;  /* 0x30000000ff037230 */ /* 0x000fe40000004100 */
[----:B---3--:R-:W-:Y:S01]  /*0f60*/  FADD R197, -R138, R17 ;  /* 0x000000118ac57221 */ /* 0x008fe20000000100 */
[----:B------:R-:W-:Y:S01]  /*0f70*/  FMUL R17, R130, R2 ;  /* 0x0000000282117220 */ /* 0x000fe20000400000 */
[C---:B----4-:R-:W-:Y:S01]  /*0f80*/  FADD R163, -R138.reuse, R4 ;  /* 0x000000048aa37221 */ /* 0x050fe20000000100 */
[----:B------:R-:W-:-:S02]  /*0f90*/  FADD R203, -R138, R13 ;  /* 0x0000000d8acb7221 */ /* 0x000fc40000000100 */
[----:B------:R-:W-:Y:S01]  /*0fa0*/  FADD R13, RZ, R17 ;  /* 0x00000011ff0d7221 */ /* 0x000fe20000000000 */
[C---:B------:R-:W-:Y:S01]  /*0fb0*/  FADD R199, -R138.reuse, R18 ;  /* 0x000000128ac77221 */ /* 0x040fe20000000100 */
[----:B------:R-:W-:Y:S01]  /*0fc0*/  FMUL R18, R129, R3 ;  /* 0x0000000381127220 */ /* 0x000fe20000400000 */
[--C-:B------:R-:W-:Y:S02]  /*0fd0*/  HADD2.F32 R4, -RZ, R140.reuse.H0_H0 ;  /* 0x2000008cff047230 */ /* 0x100fe40000004100 */
[C---:B------:R-:W-:Y:S01]  /*0fe0*/  FADD R201, -R138.reuse, R16 ;  /* 0x000000108ac97221 */ /* 0x040fe20000000100 */
[----:B------:R-:W-:Y:S01]  /*0ff0*/  FADD R13, R13, R18 ;  /* 0x000000120d0d7221 */ /* 0x000fe20000000000 */
[----:B------:R-:W-:Y:S01]  /*1000*/  FADD R167, -R138, R6 ;  /* 0x000000068aa77221 */ /* 0x000fe20000000100 */
[----:B------:R-:W-:Y:S02]  /*1010*/  HADD2.F32 R6, -RZ, R140.H1_H1 ;  /* 0x3000008cff067230 */ /* 0x000fe40000004100 */
[----:B------:R-:W-:Y:S01]  /*1020*/  FMUL R16, R128, R4 ;  /* 0x0000000480107220 */ /* 0x000fe20000400000 */
[C---:B------:R-:W-:Y:S01]  /*1030*/  FADD R165, -R138.reuse, R5 ;  /* 0x000000058aa57221 */ /* 0x040fe20000000100 */
[----:B------:R-:W-:Y:S01]  /*1040*/  FADD R187, -R138, R21 ;  /* 0x000000158abb7221 */ /* 0x000fe20000000100 */
[----:B------:R-:W-:Y:S01]  /*1050*/  FMUL R21, R127, R6 ;  /* 0x000000067f157220 */ /* 0x000fe20000400000 */
[----:B------:R-:W-:Y:S01]  /*1060*/  FADD R0, R13, R16 ;  /* 0x000000100d007221 */ /* 0x000fe20000000000 */
[----:B------:R-:W-:-:S02]  /*1070*/  HADD2.F32 R5, -RZ, R144.H0_H0 ;  /* 0x20000090ff057230 */ /* 0x000fc40000004100 */
[----:B------:R-:W-:Y:S01]  /*1080*/  FADD R215, -R138, R8 ;  /* 0x000000088ad77221 */ /* 0x000fe20000000100 */
[----:B------:R-:W-:Y:S02]  /*1090*/  HADD2.F32 R8, -RZ, R144.H1_H1 ;  /* 0x30000090ff087230 */ /* 0x000fe40000004100 */
[----:B0-----:R-:W-:Y:S01]  /*10a0*/  FMUL R32, R126, R5 ;  /* 0x000000057e207220 */ /* 0x001fe20000400000 */
[----:B------:R-:W-:Y:S01]  /*10b0*/  FADD R13, R0, R21 ;  /* 0x00000015000d7221 */ /* 0x000fe20000000000 */
[C---:B------:R-:W-:Y:S01]  /*10c0*/  FADD R213, -R138.reuse, R7 ;  /* 0x000000078ad57221 */ /* 0x040fe20000000100 */
[--C-:B------:R-:W-:Y:S02]  /*10d0*/  HADD2.F32 R7, -RZ, R142.reuse.H0_H0 ;  /* 0x2000008eff077230 */ /* 0x100fe40000004100 */
[----:B------:R-:W-:Y:S01]  /*10e0*/  FMUL R33, R125, R8 ;  /* 0x000000087d217220 */ /* 0x000fe20000400000 */
[----:B------:R-:W-:Y:S01]  /*10f0*/  FADD R0, R13, R32 ;  /* 0x000000200d007221 */ /* 0x000fe20000000000 */
[----:B------:R-:W-:Y:S01]  /*1100*/  FADD R217, -R138, R9 ;  /* 0x000000098ad97221 */ /* 0x000fe20000000100 */
[----:B------:R-:W-:-:S02]  /*1110*/  HADD2.F32 R9, -RZ, R142.H1_H1 ;  /* 0x3000008eff097230 */ /* 0x000fc40000004100 */
[----:B------:R-:W-:Y:S01]  /*1120*/  FMUL R34, R124, R7 ;  /* 0x000000077c227220 */ /* 0x000fe20000400000 */
[----:B------:R-:W-:Y:S01]  /*1130*/  FADD R13, R0, R33 ;  /* 0x00000021000d7221 */ /* 0x000fe20000000000 */
[C---:B------:R-:W-:Y:S01]  /*1140*/  FADD R219, -R138.reuse, R10 ;  /* 0x0000000a8adb7221 */ /* 0x040fe20000000100 */
[C---:B------:R-:W-:Y:S01]  /*1150*/  FADD R205, -R138.reuse, R15 ;  /* 0x0000000f8acd7221 */ /* 0x040fe20000000100 */
[----:B------:R-:W-:Y:S01]  /*1160*/  FMUL R15, R123, R9 ;  /* 0x000000097b0f7220 */ /* 0x000fe20000400000 */
[----:B------:R-:W-:Y:S01]  /*1170*/  FADD R0, R13, R34 ;  /* 0x000000220d007221 */ /* 0x000fe20000000000 */
[--C-:B------:R-:W-:Y:S02]  /*1180*/  HADD2.F32 R10, -RZ, R173.reuse.H0_H0 ;  /* 0x200000adff0a7230 */ /* 0x100fe40000004100 */
[C---:B------:R-:W-:Y:S01]  /*1190*/  FADD R207, -R138.reuse, R14 ;  /* 0x0000000e8acf7221 */ /* 0x040fe20000000100 */
[----:B------:R-:W-:Y:S01]  /*11a0*/  FADD R195, -R138, R19 ;  /* 0x000000138ac37221 */ /* 0x000fe20000000100 */
[----:B------:R-:W-:-:S02]  /*11b0*/  HADD2.F32 R173, -RZ, R173.H1_H1 ;  /* 0x300000adffad7230 */ /* 0x000fc40000004100 */
[----:B------:R-:W-:Y:S01]  /*11c0*/  FADD R19, R0, R15 ;  /* 0x0000000f00137221 */ /* 0x000fe20000000000 */
[----:B------:R-:W-:Y:S02]  /*11d0*/  FMUL R14, R122, R10 ;  /* 0x0000000a7a0e7220 */ /* 0x000fe40000400000 */
[----:B------:R-:W-:Y:S01]  /*11e0*/  FMUL R13, R121, R173 ;  /* 0x000000ad790d7220 */ /* 0x000fe20000400000 */
[--C-:B------:R-:W-:Y:S02]  /*11f0*/  HADD2.F32 R160, -RZ, R171.reuse.H0_H0 ;  /* 0x200000abffa07230 */ /* 0x100fe40000004100 */
[----:B------:R-:W-:Y:S01]  /*1200*/  FADD R211, -R138, R12 ;  /* 0x0000000c8ad37221 */ /* 0x000fe20000000100 */
[----:B------:R-:W-:Y:S02]  /*1210*/  HADD2.F32 R171, -RZ, R171.H1_H1 ;  /* 0x300000abffab7230 */ /* 0x000fe40000004100 */
[--C-:B------:R-:W-:Y:S02]  /*1220*/  HADD2.F32 R178, -RZ, R36.reuse.H0_H0 ;  /* 0x20000024ffb27230 */ /* 0x100fe40000004100 */
[----:B------:R-:W-:-:S02]  /*1230*/  HADD2.F32 R193, -RZ, R36.H1_H1 ;  /* 0x30000024ffc17230 */ /* 0x000fc40000004100 */
[----:B------:R-:W-:Y:S01]  /*1240*/  FADD R36, R19, R14 ;  /* 0x0000000e13247221 */ /* 0x000fe20000000000 */
[----:B------:R-:W-:Y:S01]  /*1250*/  FMUL R0, R136, R37 ;  /* 0x0000002588007220 */ /* 0x000fe20000400000 */
[----:B------:R-:W-:Y:S01]  /*1260*/  FMUL R12, R120, R160 ;  /* 0x000000a0780c7220 */ /* 0x000fe20000400000 */
[----:B------:R-:W-:Y:S01]  /*1270*/  FMUL R37, R136, R161 ;  /* 0x000000a188257220 */ /* 0x000fe20000400000 */
[----:B------:R-:W-:Y:S01]  /*1280*/  FADD R19, R36, R13 ;  /* 0x0000000d24137221 */ /* 0x000fe20000000000 */
[----:B------:R-:W-:Y:S01]  /*1290*/  FFMA R36, R0, R17, RZ ;  /* 0x0000001100247223 */ /* 0x000fe200000000ff */
[--C-:B------:R-:W-:Y:S02]  /*12a0*/  HADD2.F32 R158, -RZ, R169.reuse.H0_H0 ;  /* 0x200000a9ff9e7230 */ /* 0x100fe40000004100 */
[----:B------:R-:W-:Y:S01]  /*12b0*/  FADD R209, -R138, R24 ;  /* 0x000000188ad17221 */ /* 0x000fe20000000100 */
[----:B------:R-:W-:Y:S01]  /*12c0*/  FMUL R24, R119, R171 ;  /* 0x000000ab77187220 */ /* 0x000fe20000400000 */
[----:B------:R-:W-:Y:S01]  /*12d0*/  FADD R35, R19, R12 ;  /* 0x0000000c13237221 */ /* 0x000fe20000000000 */
[----:B------:R-:W-:Y:S01]  /*12e0*/  FMUL R161, R136, R163 ;  /* 0x000000a388a17220 */ /* 0x000fe20000400000 */
[----:B------:R-:W-:Y:S01]  /*12f0*/  FFMA R36, R37, R18, R36 ;  /* 0x0000001225247223 */ /* 0x000fe20000000024 */
[----:B------:R-:W-:-:S02]  /*1300*/  HADD2.F32 R169, -RZ, R169.H1_H1 ;  /* 0x300000a9ffa97230 */ /* 0x000fc40000004100 */
[----:B------:R-:W-:Y:S01]  /*1310*/  FMUL R19, R118, R158 ;  /* 0x0000009e76137220 */ /* 0x000fe20000400000 */
[----:B------:R-:W-:Y:S01]  /*1320*/  FADD R142, R35, R24 ;  /* 0x00000018238e7221 */ /* 0x000fe20000000000 */
[----:B------:R-:W-:Y:S01]  /*1330*/  FMUL R163, R136, R165 ;  /* 0x000000a588a37220 */ /* 0x000fe20000400000 */
[----:B------:R-:W-:Y:S01]  /*1340*/  FFMA R140, R161, R16, R36 ;  /* 0x00000010a18c7223 */ /* 0x000fe20000000024 */
[----:B------:R-:W-:Y:S01]  /*1350*/  FADD R191, -R138, R20 ;  /* 0x000000148abf7221 */ /* 0x000fe20000000100 */
[--C-:B------:R-:W-:Y:S02]  /*1360*/  HADD2.F32 R20, -RZ, R152.reuse.H0_H0 ;  /* 0x20000098ff147230 */ /* 0x100fe40000004100 */
[----:B------:R-:W-:Y:S01]  /*1370*/  FMUL R35, R117, R169 ;  /* 0x000000a975237220 */ /* 0x000fe20000400000 */
[----:B------:R-:W-:Y:S01]  /*1380*/  FADD R142, R142, R19 ;  /* 0x000000138e8e7221 */ /* 0x000fe20000000000 */
[----:B------:R-:W-:Y:S01]  /*1390*/  FMUL R144, R136, R167 ;  /* 0x000000a788907220 */ /* 0x000fe20000400000 */
[----:B------:R-:W-:Y:S01]  /*13a0*/  FFMA R167, R163, R21, R140 ;  /* 0x00000015a3a77223 */ /* 0x000fe2000000008c */
[----:B------:R-:W-:Y:S01]  /*13b0*/  FADD R177, -R138, R11 ;  /* 0x0000000b8ab17221 */ /* 0x000fe20000000100 */
[----:B------:R-:W-:-:S02]  /*13c0*/  HADD2.F32 R11, -RZ, R152.H1_H1 ;  /* 0x30000098ff0b7230 */ /* 0x000fc40000004100 */
[----:B------:R-:W-:Y:S01]  /*13d0*/  FMUL R36, R116, R20 ;  /* 0x0000001474247220 */ /* 0x000fe20000400000 */
[----:B------:R-:W-:Y:S01]  /*13e0*/  FADD R221, R142, R35 ;  /* 0x000000238edd7221 */ /* 0x000fe20000000000 */
[----:B------:R-:W-:Y:S01]  /*13f0*/  FMUL R165, R136, R213 ;  /* 0x000000d588a57220 */ /* 0x000fe20000400000 */
[----:B------:R-:W-:Y:S01]  /*1400*/  FFMA R146, R144, R32, R167 ;  /* 0x0000002090927223 */ /* 0x000fe200000000a7 */
[--C-:B------:R-:W-:Y:S02]  /*1410*/  HADD2.F32 R162, -RZ, R175.reuse.H0_H0 ;  /* 0x200000afffa27230 */ /* 0x100fe40000004100 */
        /* <DEDUP_REMOVED lines=67> */
[----:B------:R-:W-:Y:S01]  /*1850*/  FADD R25, -R138, R25 ;  /* 0x000000198a197221 */ /* 0x000fe20000000100 */
[----:B------:R-:W-:Y:S01]  /*1860*/  FADD R204, R200, R195 ;  /* 0x000000c3c8cc7221 */ /* 0x000fe20000000000 */
        /* <DEDUP_REMOVED lines=51> */
[----:B------:R-:W-:Y:S01]  /*1ba0*/  FFMA R40, R161, R4, R40 ;  /* 0x00000004a1287223 */ /* 0x000fe20000000028 */
[----:B------:R-:W-:Y:S01]  /*1bb0*/  FADD R83, R20, R83 ;  /* 0x0000005314537221 */ /* 0x000fe20000000000 */
[----:B------:R-:W-:Y:S02]  /*1bc0*/  FFMA R53, R190, R20, R53 ;  /* 0x00000014be357223 */ /* 0x000fe40000000035 */
[----:B------:R-:W1:Y:S01]  /*1bd0*/  LDC R20, c[0x0][0x380] ;  /* 0x0000e000ff147b82 */ /* 0x000e620000000800 */
[----:B------:R-:W-:Y:S01]  /*1be0*/  LOP3.LUT P2, RZ, R134, 0x1f, RZ, 0xc0, !PT ;  /* 0x0000001f86ff7812 */ /* 0x000fe2000784c0ff */
[----:B0-----:R-:W-:-:S02]  /*1bf0*/  FADD R3, R207, R2 ;  /* 0x00000002cf037221 */ /* 0x001fc40000000000 */
        /* <DEDUP_REMOVED lines=69> */
.L_x_3424:
[----:B------:R-:W-:Y:S05]  /*2050*/  BSYNC.RECONVERGENT B0 ;  /* 0x0000000000007941 */ /* 0x000fea0003800200 */
.L_x_3423:
        /* <DEDUP_REMOVED lines=22> */
.L_x_3426:
[----:B------:R-:W-:Y:S05]  /*21c0*/  BSYNC.RECONVERGENT B0 ;  /* 0x0000000000007941 */ /* 0x000fea0003800200 */
.L_x_3425:
        /* <DEDUP_REMOVED lines=32> */
.L_x_3428:
[----:B0-----:R-:W2:Y:S04]  /*23d0*/  LDG.E.STRONG.GPU R4, desc[UR4][R2.64] ;  /* 0x0000000402047981 */ /* 0x001ea8000c1ef900 */
[----:B--2---:R-:W-:Y:S01]  /*23e0*/  CCTL.IVALL ;  /* 0x00000000ff00798f */ /* 0x004fe20002000000 */
[----:B------:R-:W-:Y:S05]  /*23f0*/  YIELD ;  /* 0x0000000000007946 */ /* 0x000fea0003800000 */
[----:B------:R-:W-:-:S13]  /*2400*/  ISETP.NE.AND P2, PT, R4, R9, PT ;  /* 0x000000090400720c */ /* 0x000fda0003f45270 */
[----:B------:R-:W-:Y:S05]  /*2410*/  @P2 BRA `(.L_x_3428) ;  /* 0xfffffffc00ec2947 */ /* 0x000fea000383ffff */
.L_x_3427:
        /* <DEDUP_REMOVED lines=104> */
[----:B------:R-:W-:Y:S01]  /*2aa0*/  FADD R211, R188, -R29 ;  /* 0x8000001dbcd37221 */ /* 0x000fe20000000000 */
[----:B------:R-:W-:Y:S01]  /*2ab0*/  FMUL R138, R136, R169 ;  /* 0x000000a9888a7220 */ /* 0x000fe20000400000 */
[----:B------:R-:W-:Y:S01]  /*2ac0*/  FADD R185, R142, -R185 ;  /* 0x800000b98eb97221 */ /* 0x000fe20000000000 */
[----:B------:R-:W-:-:S04]  /*2ad0*/  IMAD.WIDE.U32 R14, R139, 0x8, R2 ;  /* 0x000000088b0e7825 */ /* 0x000fc800078e0002 */
[----:B------:R-:W-:Y:S01]  /*2ae0*/  FMUL R139, R136, R171 ;  /* 0x000000ab888b7220 */ /* 0x000fe20000400000 */
[----:B------:R-:W-:Y:S01]  /*2af0*/  FADD R199, R146, -R199 ;  /* 0x800000c792c77221 */ /* 0x000fe20000000000 */
[----:B------:R-:W-:Y:S01]  /*2b00*/  FMUL R140, R136, R173 ;  /* 0x000000ad888c7220 */ /* 0x000fe20000400000 */
[----:B------:R-:W-:-:S04]  /*2b10*/  IMAD.WIDE.U32 R10, R147, 0x8, R2 ;  /* 0x00000008930a7825 */ /* 0x000fc800078e0002 */
[----:B------:R-:W-:Y:S01]  /*2b20*/  FADD R189, R148, -R189 ;  /* 0x800000bd94bd7221 */ /* 0x000fe20000000000 */
[----:B------:R-:W-:Y:S01]  /*2b30*/  FADD R187, R152, -R187 ;  /* 0x800000bb98bb7221 */ /* 0x000fe20000000000 */
[----:B------:R0:W-:Y:S01]  /*2b40*/  STG.E.64 desc[UR4][R4.64], R34 ;  /* 0x0000002204007986 */ /* 0x0001e2000c101b04 */
[----:B------:R-:W-:-:S04]  /*2b50*/  IMAD.WIDE.U32 R26, R141, 0x8, R2 ;  /* 0x000000088d1a7825 */ /* 0x000fc800078e0002 */
[C---:B------:R-:W-:Y:S01]  /*2b60*/  FMUL R141, R136.reuse, R175 ;  /* 0x000000af888d7220 */ /* 0x040fe20000400000 */
[----:B------:R-:W-:Y:S01]  /*2b70*/  FMUL R142, R136, R177 ;  /* 0x000000b1888e7220 */ /* 0x000fe20000400000 */
[----:B------:R-:W-:Y:S01]  /*2b80*/  FADD R193, R156, -R193 ;  /* 0x800000c19cc17221 */ /* 0x000fe20000000000 */
[----:B------:R-:W-:-:S04]  /*2b90*/  IMAD.WIDE.U32 R12, R145, 0x8, R2 ;  /* 0x00000008910c7825 */ /* 0x000fc800078e0002 */
[----:B------:R-:W-:Y:S01]  /*2ba0*/  FADD R201, R168, -R25 ;  /* 0x80000019a8c97221 */ /* 0x000fe20000000000 */
[----:B------:R1:W-:Y:S01]  /*2bb0*/  STG.E.64 desc[UR4][R6.64], R36 ;  /* 0x0000002406007986 */ /* 0x0003e2000c101b04 */
[----:B------:R-:W-:Y:S01]  /*2bc0*/  FMUL R144, R136, R179 ;  /* 0x000000b388907220 */ /* 0x000fe20000400000 */
[----:B------:R-:W-:-:S04]  /*2bd0*/  IMAD.WIDE.U32 R28, R143, 0x8, R2 ;  /* 0x000000088f1c7825 */ /* 0x000fc800078e0002 */
[C---:B------:R-:W-:Y:S01]  /*2be0*/  FMUL R143, R136.reuse, R203 ;  /* 0x000000cb888f7220 */ /* 0x040fe20000400000 */
[----:B------:R-:W-:Y:S01]  /*2bf0*/  FMUL R145, R136, R181 ;  /* 0x000000b588917220 */ /* 0x000fe20000400000 */
[----:B------:R-:W-:Y:S01]  /*2c00*/  FADD R205, R180, -R205 ;  /* 0x800000cdb4cd7221 */ /* 0x000fe20000000000 */
[----:B------:R-:W-:-:S04]  /*2c10*/  IMAD.WIDE.U32 R16, R137, 0x8, R2 ;  /* 0x0000000889107825 */ /* 0x000fc800078e0002 */
[----:B------:R-:W-:Y:S01]  /*2c20*/  FADD R195, R195, -R22 ;  /* 0x80000016c3c37221 */ /* 0x000fe20000000000 */
[----:B------:R2:W-:Y:S01]  /*2c30*/  STG.E.64 desc[UR4][R8.64], R134 ;  /* 0x0000008608007986 */ /* 0x0005e2000c101b04 */
[C---:B------:R-:W-:Y:S01]  /*2c40*/  FMUL R146, R136.reuse, R183 ;  /* 0x000000b788927220 */ /* 0x040fe20000400000 */
[----:B------:R-:W-:Y:S01]  /*2c50*/  FMUL R147, R136, R197 ;  /* 0x000000c588937220 */ /* 0x000fe20000400000 */
[----:B------:R-:W-:Y:S01]  /*2c60*/  FADD R209, R186, -R209 ;  /* 0x800000d1bad17221 */ /* 0x000fe20000000000 */
[----:B------:R-:W-:Y:S01]  /*2c70*/  IMAD.WIDE.U32 R22, R133, 0x8, R2 ;  /* 0x0000000885167825 */ /* 0x000fe200078e0002 */
[----:B------:R3:W-:Y:S03]  /*2c80*/  STG.E.64 desc[UR4][R10.64], R138 ;  /* 0x0000008a0a007986 */ /* 0x0007e6000c101b04 */
[C---:B0-----:R-:W-:Y:S01]  /*2c90*/  FMUL R4, R136.reuse, R185 ;  /* 0x000000b988047220 */ /* 0x041fe20000400000 */
[----:B------:R-:W-:Y:S01]  /*2ca0*/  FMUL R5, R136, R199 ;  /* 0x000000c788057220 */ /* 0x000fe20000400000 */
[----:B------:R-:W-:Y:S01]  /*2cb0*/  FADD R213, R192, -R213 ;  /* 0x800000d5c0d57221 */ /* 0x000fe20000000000 */
[----:B------:R-:W-:Y:S01]  /*2cc0*/  FADD R215, R194, -R31 ;  /* 0x8000001fc2d77221 */ /* 0x000fe20000000000 */
[--C-:B------:R-:W-:Y:S01]  /*2cd0*/  IMAD.WIDE.U32 R24, R39, 0x8, R2.reuse ;  /* 0x0000000827187825 */ /* 0x100fe200078e0002 */
[----:B------:R0:W-:Y:S03]  /*2ce0*/  STG.E.64 desc[UR4][R12.64], R140 ;  /* 0x0000008c0c007986 */ /* 0x0001e6000c101b04 */
[C---:B-1----:R-:W-:Y:S01]  /*2cf0*/  FMUL R6, R136.reuse, R189 ;  /* 0x000000bd88067220 */ /* 0x042fe20000400000 */
[C---:B------:R-:W-:Y:S01]  /*2d00*/  FMUL R7, R136.reuse, R187 ;  /* 0x000000bb88077220 */ /* 0x040fe20000400000 */
[C---:B--2---:R-:W-:Y:S01]  /*2d10*/  FMUL R8, R136.reuse, R193 ;  /* 0x000000c188087220 */ /* 0x044fe20000400000 */
[----:B------:R1:W-:Y:S01]  /*2d20*/  STG.E.64 desc[UR4][R14.64], R142 ;  /* 0x0000008e0e007986 */ /* 0x0003e2000c101b04 */
[----:B------:R-:W-:Y:S01]  /*2d30*/  FMUL R9, R136, R201 ;  /* 0x000000c988097220 */ /* 0x000fe20000400000 */
[----:B------:R-:W-:-:S02]  /*2d40*/  IMAD.WIDE.U32 R30, R149, 0x8, R2 ;  /* 0x00000008951e7825 */ /* 0x000fc400078e0002 */
[----:B------:R-:W-:Y:S02]  /*2d50*/  STG.E.64 desc[UR4][R16.64], R144 ;  /* 0x0000009010007986 */ /* 0x000fe4000c101b04 */
        /* <DEDUP_REMOVED lines=19> */
[----:B------:R-:W-:Y:S02]  /*2e90*/  MOV R109, R80 ;  /* 0x00000050006d7202 */ /* 0x000fe40000000f00 */
[----:B------:R-:W-:Y:S02]  /*2ea0*/  MOV R107, R82 ;  /* 0x00000052006b7202 */ /* 0x000fe40000000f00 */
[----:B------:R-:W-:Y:S02]  /*2eb0*/  MOV R104, R83 ;  /* 0x0000005300687202 */ /* 0x000fe40000000f00 */
[----:B------:R-:W-:Y:S02]  /*2ec0*/  MOV R105, R84 ;  /* 0x0000005400697202 */ /* 0x000fe40000000f00 */
[----:B------:R-:W-:Y:S02]  /*2ed0*/  MOV R102, R85 ;  /* 0x0000005500667202 */ /* 0x000fe40000000f00 */
[----:B-1----:R-:W-:-:S02]  /*2ee0*/  MOV R2, R41 ;  /* 0x0000002900027202 */ /* 0x002fc40000000f00 */
        /* <DEDUP_REMOVED lines=53> */
.L_x_3422:
        /* <DEDUP_REMOVED lines=79> */
.L_x_3430:
        /* <DEDUP_REMOVED lines=13> */
.L_x_4919:


//--------------------- .text._ZN18transformer_engine13normalization28ln_bwd_finalize_tuned_kernelINS0_22Kernel_traits_finalizeILj15360E6__halfS3_S3_fjLj1024ELj4ENS0_18Kernel_traits_baseILj15360ES3_S3_S3_fjLj1024EEEEEEEvNS0_20BackwardKernelParamsE --------------------------
	.section	.text._ZN18transformer_engine13normalization28ln_bwd_finalize_tuned_kernelINS0_22Kernel_traits_finalizeILj15360E6__halfS3_S3_fjLj1024ELj4ENS0_18Kernel_traits_baseILj15360ES3_S3_S3_fjLj1024EEEEEEEvNS0_20BackwardKernelParamsE,"ax",@progbits
	.align	128
        .global         _ZN18transformer_engine13normalization28ln_bwd_finalize_tuned_kernelINS0_22Kernel_traits_finalizeILj15360E6__halfS3_S3_fjLj1024ELj4ENS0_18Kernel_traits_baseILj15360ES3_S3_S3_fjLj1024EEEEEEEvNS0_20BackwardKernelParamsE
        .type           _ZN18transformer_engine13normalization28ln_bwd_finalize_tuned_kernelINS0_22Kernel_traits_finalizeILj15360E6__halfS3_S3_fjLj1024ELj4ENS0_18Kernel_traits_baseILj15360ES3_S3_S3_fjLj1024EEEEEEEvNS0_20BackwardKernelParamsE,@function
        .size           _ZN18transformer_engine13normalization28ln_bwd_finalize_tuned_kernelINS0_22Kernel_traits_finalizeILj15360E6__halfS3_S3_fjLj1024ELj4ENS0_18Kernel_traits_baseILj15360ES3_S3_S3_fjLj1024EEEEEEEvNS0_20BackwardKernelParamsE,(.L_x_4920 - _ZN18transformer_engine13normalization28ln_bwd_finalize_tuned_kernelINS0_22Kernel_traits_finalizeILj15360E6__halfS3_S3_fjLj1024ELj4ENS0_18Kernel_traits_baseILj15360ES3_S3_S3_fjLj1024EEEEEEEvNS0_20BackwardKernelParamsE)
        .other          _ZN18transformer_engine13normalization28ln_bwd_finalize_tuned_kernelINS0_22Kernel_traits_finalizeILj15360E6__halfS3_S3_fjLj1024ELj4ENS0_18Kernel_traits_baseILj15360ES3_S3_S3_fjLj1024EEEEEEEvNS0_20BackwardKernelParamsE,@"STO_CUDA_ENTRY STV_DEFAULT"
_ZN18transformer_engine13normalization28ln_bwd_finalize_tuned_kernelINS0_22Kernel_traits_finalizeILj15360E6__halfS3_S3_fjLj1024ELj4ENS0_18Kernel_traits_baseILj15360ES3_S3_S3_fjLj1024EEEEEEEvNS0_20BackwardKernelParamsE:
.text._ZN18transformer_engine13normalization28ln_bwd_finalize_tuned_kernelINS0_22Kernel_traits_finalizeILj15360E6__halfS3_S3_fjLj1024ELj4ENS0_18Kernel_traits_baseILj15360ES3_S3_S3_fjLj1024EEEEEEEvNS0_20BackwardKernelParamsE:
        /* <DEDUP_REMOVED lines=35> */
.L_x_3435:
        /* <DEDUP_REMOVED lines=118> */
.L_x_3434:
[----:B------:R-:W-:Y:S05]  /*0990*/  BSYNC.RECONVERGENT B1 ;  /* 0x0000000000017941 */ /* 0x000fea0003800200 */
.L_x_3433:
        /* <DEDUP_REMOVED lines=65> */
.L_x_3437:
[----:B------:R-:W-:Y:S05]  /*0db0*/  BSYNC.RECONVERGENT B1 ;  /* 0x0000000000017941 */ /* 0x000fea0003800200 */
.L_x_3436:
        /* <DEDUP_REMOVED lines=37> */
.L_x_3439:
[----:B------:R-:W-:Y:S05]  /*1010*/  BSYNC.RECONVERGENT B1 ;  /* 0x0000000000017941 */ /* 0x000fea0003800200 */
.L_x_3438:
[----:B------:R-:W-:Y:S05]  /*1020*/  @!P1 BRA `(.L_x_3432) ;  /* 0x00000000003c9947 */ /* 0x000fea0003800000 */
[----:B------:R-:W0:Y:S01]  /*1030*/  LDC.64 R6, c[0x0][0x3d8] ;  /* 0x0000f600ff067b82 */ /* 0x000e220000000a00 */
[----:B------:R-:W-:Y:S01]  /*1040*/  IMAD R2, R15, 0x3c00, R11 ;  /* 0x00003c000f027824 */ /* 0x000fe200078e020b */
[----:B------:R-:W-:-:S04]  /*1050*/  IADD3 R24, PT, PT, -R24, RZ, RZ ;  /* 0x000000ff18187210 */ /* 0x000fc80007ffe1ff */
[----:B------:R-:W-:Y:S02]  /*1060*/  IADD3 R11, PT, PT, R13, R2, RZ ;  /* 0x000000020d0b7210 */ /* 0x000fe40007ffe0ff */
[----:B------:R-:W1:Y:S05]  /*1070*/  LDC.64 R8, c[0x0][0x3e0] ;  /* 0x0000f800ff087b82 */ /* 0x000e6a0000000a00 */
.L_x_3440:
        /* <DEDUP_REMOVED lines=10> */
.L_x_3432:
[----:B------:R-:W-:Y:S05]  /*1120*/  BSYNC.RECONVERGENT B0 ;  /* 0x0000000000007941 */ /* 0x000fea0003800200 */
.L_x_3431:
        /* <DEDUP_REMOVED lines=55> */
.L_x_3441:
        /* <DEDUP_REMOVED lines=14> */
.L_x_4920:


//--------------------- .text._ZN18transformer_engine13normalization19ln_bwd_tuned_kernelINS0_13Kernel_traitsI6__halfS3_S3_fjLj15360ELj4ELj1ELj4ELj4ENS0_18Kernel_traits_baseILj15360ES3_S3_S3_fjLj128EEEEEEEvNS0_20BackwardKernelParamsE --------------------------
	.section	.text._ZN18transformer_engine13normalization19ln_bwd_tuned_kernelINS0_13Kernel_traitsI6__halfS3_S3_fjLj15360ELj4ELj1ELj4ELj4ENS0_18Kernel_traits_baseILj15360ES3_S3_S3_fjLj128EEEEEEEvNS0_20BackwardKernelParamsE,"ax",@progbits
	.align	128
        .global         _ZN18transformer_engine13normalization19ln_bwd_tuned_kernelINS0_13Kernel_traitsI6__halfS3_S3_fjLj15360ELj4ELj1ELj4ELj4ENS0_18Kernel_traits_baseILj15360ES3_S3_S3_fjLj128EEEEEEEvNS0_20BackwardKernelParamsE
        .type           _ZN18transformer_engine13normalization19ln_bwd_tuned_kernelINS0_13Kernel_traitsI6__halfS3_S3_fjLj15360ELj4ELj1ELj4ELj4ENS0_18Kernel_traits_baseILj15360ES3_S3_S3_fjLj128EEEEEEEvNS0_20BackwardKernelParamsE,@function
        .size           _ZN18transformer_engine13normalization19ln_bwd_tuned_kernelINS0_13Kernel_traitsI6__halfS3_S3_fjLj15360ELj4ELj1ELj4ELj4ENS0_18Kernel_traits_baseILj15360ES3_S3_S3_fjLj128EEEEEEEvNS0_20BackwardKernelParamsE,(.L_x_4921 - _ZN18transformer_engine13normalization19ln_bwd_tuned_kernelINS0_13Kernel_traitsI6__halfS3_S3_fjLj15360ELj4ELj1ELj4ELj4ENS0_18Kernel_traits_baseILj15360ES3_S3_S3_fjLj128EEEEEEEvNS0_20BackwardKernelParamsE)
        .other          _ZN18transformer_engine13normalization19ln_bwd_tuned_kernelINS0_13Kernel_traitsI6__halfS3_S3_fjLj15360ELj4ELj1ELj4ELj4ENS0_18Kernel_traits_baseILj15360ES3_S3_S3_fjLj128EEEEEEEvNS0_20BackwardKernelParamsE,@"STO_CUDA_ENTRY STV_DEFAULT"
_ZN18transformer_engine13normalization19ln_bwd_tuned_kernelINS0_13Kernel_traitsI6__halfS3_S3_fjLj15360ELj4ELj1ELj4ELj4ENS0_18Kernel_traits_baseILj15360ES3_S3_S3_fjLj128EEEEEEEvNS0_20BackwardKernelParamsE:
.text._ZN18transformer_engine13normalization19ln_bwd_tuned_kernelINS0_13Kernel_traitsI6__halfS3_S3_fjLj15360ELj4ELj1ELj4ELj4ENS0_18Kernel_traits_baseILj15360ES3_S3_S3_fjLj128EEEEEEEvNS0_20BackwardKernelParamsE:
        /* <DEDUP_REMOVED lines=88> */
[----:B------:R-:W-:Y:S01]  /*0580*/  CS2R R72, SRZ ;  /* 0x0000000000487805 */ /* 0x000fe2000001ff00 */
[--C-:B--2---:R-:W-:Y:S02]  /*0590*/  HADD2.F32 R30, -RZ, R13.reuse.H1_H1 ;  /* 0x3000000dff1e7230 */ /* 0x104fe40000004100 */
[----:B------:R-:W-:Y:S02]  /*05a0*/  HADD2.F32 R28, -RZ, R13.H0_H0 ;  /* 0x2000000dff1c7230 */ /* 0x000fe40000004100 */
[--C-:B---3--:R-:W-:Y:S02]  /*05b0*/  HADD2.F32 R32, -RZ, R15.reuse.H0_H0 ;  /* 0x2000000fff207230 */ /* 0x108fe40000004100 */
[----:B------:R-:W-:-:S02]  /*05c0*/  HADD2.F32 R34, -RZ, R15.H1_H1 ;  /* 0x3000000fff227230 */ /* 0x000fc40000004100 */
[--C-:B----4-:R-:W-:Y:S02]  /*05d0*/  HADD2.F32 R14, -RZ, R0.reuse.H0_H0 ;  /* 0x20000000ff0e7230 */ /* 0x110fe40000004100 */
[----:B------:R-:W-:Y:S02]  /*05e0*/  HADD2.F32 R0, -RZ, R0.H1_H1 ;  /* 0x30000000ff007230 */ /* 0x000fe40000004100 */
[--C-:B-----5:R-:W-:Y:S02]  /*05f0*/  HADD2.F32 R16, -RZ, R4.reuse.H0_H0 ;  /* 0x20000004ff107230 */ /* 0x120fe40000004100 */
        /* <DEDUP_REMOVED lines=22> */
[C---:B------:R-:W-:Y:S01]  /*0760*/  FADD R29, R43.reuse, R30 ;  /* 0x0000001e2b1d7221 */ /* 0x040fe20000000000 */
        /* <DEDUP_REMOVED lines=38> */
.L_x_3449:
        /* <DEDUP_REMOVED lines=17> */
[----:B------:R-:W-:Y:S01]  /*0ae0*/  IADD3 R115, PT, PT, R101, 0xe00, RZ ;  /* 0x00000e0065737810 */ /* 0x000fe20007ffe0ff */
[----:B------:R0:W4:Y:S02]  /*0af0*/  LDG.E R159, desc[UR4][R116.64] ;  /* 0x00000004749f7981 */ /* 0x000124000c1e1900 */
[--C-:B------:R-:W-:Y:S01]  /*0b00*/  IMAD.WIDE.U32 R122, R109, 0x4, R6.reuse ;  /* 0x000000046d7a7825 */ /* 0x100fe200078e0006 */
[----:B------:R-:W-:Y:S01]  /*0b10*/  IADD3 R113, PT, PT, R101, 0xc00, RZ ;  /* 0x00000c0065717810 */ /* 0x000fe20007ffe0ff */
[----:B------:R1:W5:Y:S02]  /*0b20*/  LDG.E R166, desc[UR4][R120.64] ;  /* 0x0000000478a67981 */ /* 0x000364000c1e1900 */
[--C-:B------:R-:W-:Y:S01]  /*0b30*/  IMAD.WIDE.U32 R124, R111, 0x4, R6.reuse ;  /* 0x000000046f7c7825 */ /* 0x100fe200078e0006 */
[C---:B------:R-:W-:Y:S01]  /*0b40*/  IADD3 R119, PT, PT, R101.reuse, 0x1200, RZ ;  /* 0x0000120065777810 */ /* 0x040fe20007ffe0ff */
[----:B------:R1:W5:Y:S01]  /*0b50*/  LDG.E R178, desc[UR4][R122.64] ;  /* 0x000000047ab27981 */ /* 0x000362000c1e1900 */
[----:B0-----:R-:W-:Y:S01]  /*0b60*/  IADD3 R117, PT, PT, R101, 0x1000, RZ ;  /* 0x0000100065757810 */ /* 0x001fe20007ffe0ff */
[----:B------:R-:W-:-:S02]  /*0b70*/  IMAD.WIDE.U32 R10, R103, 0x4, R6 ;  /* 0x00000004670a7825 */ /* 0x000fc400078e0006 */
[----:B------:R0:W5:Y:S01]  /*0b80*/  LDG.E R176, desc[UR4][R124.64] ;  /* 0x000000047cb07981 */ /* 0x000162000c1e1900 */
[C---:B------:R-:W-:Y:S01]  /*0b90*/  IADD3 R127, PT, PT, R101.reuse, 0x1a00, RZ ;  /* 0x00001a00657f7810 */ /* 0x040fe20007ffe0ff */
[C---:B---3--:R-:W-:Y:S01]  /*0ba0*/  IMAD.WIDE.U32 R8, R101.reuse, 0x4, R2 ;  /* 0x0000000465087825 */ /* 0x048fe200078e0002 */
[C---:B-1----:R-:W-:Y:S01]  /*0bb0*/  IADD3 R121, PT, PT, R101.reuse, 0x1400, RZ ;  /* 0x0000140065797810 */ /* 0x042fe20007ffe0ff */
[----:B------:R-:W3:Y:S01]  /*0bc0*/  LDG.E R126, desc[UR4][R10.64] ;  /* 0x000000040a7e7981 */ /* 0x000ee2000c1e1900 */
[----:B------:R-:W-:Y:S01]  /*0bd0*/  IADD3 R123, PT, PT, R101, 0x1600, RZ ;  /* 0x00001600657b7810 */ /* 0x000fe20007ffe0ff */
[--C-:B------:R-:W-:Y:S01]  /*0be0*/  IMAD.WIDE.U32 R130, R115, 0x4, R6.reuse ;  /* 0x0000000473827825 */ /* 0x100fe200078e0006 */
[C---:B------:R-:W-:Y:S01]  /*0bf0*/  IADD3 R129, PT, PT, R101.reuse, 0x1c00, RZ ;  /* 0x00001c0065817810 */ /* 0x040fe20007ffe0ff */
[----:B------:R1:W5:Y:S01]  /*0c00*/  LDG.E R0, desc[UR4][R8.64] ;  /* 0x0000000408007981 */ /* 0x000362000c1e1900 */
[----:B0-----:R-:W-:Y:S01]  /*0c10*/  IADD3 R125, PT, PT, R101, 0x1800, RZ ;  /* 0x00001800657d7810 */ /* 0x001fe20007ffe0ff */
[----:B------:R-:W-:-:S02]  /*0c20*/  IMAD.WIDE.U32 R132, R117, 0x4, R6 ;  /* 0x0000000475847825 */ /* 0x000fc400078e0006 */
[----:B------:R-:W5:Y:S02]  /*0c30*/  LDG.E R172, desc[UR4][R130.64] ;  /* 0x0000000482ac7981 */ /* 0x000f64000c1e1900 */
[--C-:B------:R-:W-:Y:S02]  /*0c40*/  IMAD.WIDE.U32 R4, R113, 0x4, R6.reuse ;  /* 0x0000000471047825 */ /* 0x100fe400078e0006 */
[----:B------:R-:W5:Y:S02]  /*0c50*/  LDG.E R170, desc[UR4][R132.64] ;  /* 0x0000000484aa7981 */ /* 0x000f64000c1e1900 */
[--C-:B------:R-:W-:Y:S02]  /*0c60*/  IMAD.WIDE.U32 R134, R119, 0x4, R6.reuse ;  /* 0x0000000477867825 */ /* 0x100fe400078e0006 */
[----:B------:R0:W5:Y:S02]  /*0c70*/  LDG.E R174, desc[UR4][R4.64] ;  /* 0x0000000404ae7981 */ /* 0x000164000c1e1900 */
[----:B------:R-:W-:-:S02]  /*0c80*/  IMAD.WIDE.U32 R136, R121, 0x4, R6 ;  /* 0x0000000479887825 */ /* 0x000fc400078e0006 */
[----:B------:R0:W5:Y:S02]  /*0c90*/  LDG.E R168, desc[UR4][R134.64] ;  /* 0x0000000486a87981 */ /* 0x000164000c1e1900 */
[--C-:B-1----:R-:W-:Y:S02]  /*0ca0*/  IMAD.WIDE.U32 R8, R123, 0x4, R6.reuse ;  /* 0x000000047b087825 */ /* 0x102fe400078e0006 */
[----:B------:R-:W5:Y:S02]  /*0cb0*/  LDG.E R164, desc[UR4][R136.64] ;  /* 0x0000000488a47981 */ /* 0x000f64000c1e1900 */
[--C-:B------:R-:W-:Y:S01]  /*0cc0*/  IMAD.WIDE.U32 R10, R125, 0x4, R6.reuse ;  /* 0x000000047d0a7825 */ /* 0x100fe200078e0006 */
[----:B0-----:R-:W0:Y:S01]  /*0cd0*/  LDC.64 R4, c[0x0][0x398] ;  /* 0x0000e600ff047b82 */ /* 0x001e220000000a00 */
[----:B------:R-:W5:Y:S02]  /*0ce0*/  LDG.E R144, desc[UR4][R8.64] ;  /* 0x0000000408907981 */ /* 0x000f64000c1e1900 */
[----:B------:R-:W-:-:S02]  /*0cf0*/  IMAD.WIDE.U32 R130, R127, 0x4, R6 ;  /* 0x000000047f827825 */ /* 0x000fc400078e0006 */
[----:B------:R-:W5:Y:S02]  /*0d00*/  LDG.E R165, desc[UR4][R10.64] ;  /* 0x000000040aa57981 */ /* 0x000f64000c1e1900 */
[----:B------:R-:W-:Y:S02]  /*0d10*/  IMAD.WIDE.U32 R132, R129, 0x4, R6 ;  /* 0x0000000481847825 */ /* 0x000fe400078e0006 */
[----:B------:R-:W5:Y:S02]  /*0d20*/  LDG.E R163, desc[UR4][R130.64] ;  /* 0x0000000482a37981 */ /* 0x000f64000c1e1900 */
[--C-:B------:R-:W-:Y:S02]  /*0d30*/  IMAD.WIDE.U32 R6, R113, 0x4, R2.reuse ;  /* 0x0000000471067825 */ /* 0x100fe400078e0002 */
[----:B------:R-:W5:Y:S02]  /*0d40*/  LDG.E R161, desc[UR4][R132.64] ;  /* 0x0000000484a17981 */ /* 0x000f64000c1e1900 */
[----:B------:R-:W-:-:S02]  /*0d50*/  IMAD.WIDE.U32 R140, R103, 0x4, R2 ;  /* 0x00000004678c7825 */ /* 0x000fc400078e0002 */
[----:B------:R1:W5:Y:S02]  /*0d60*/  LDG.E R209, desc[UR4][R6.64] ;  /* 0x0000000406d17981 */ /* 0x000364000c1e1900 */
[--C-:B------:R-:W-:Y:S02]  /*0d70*/  IMAD.WIDE.U32 R134, R105, 0x4, R2.reuse ;  /* 0x0000000469867825 */ /* 0x100fe400078e0002 */
[----:B------:R0:W5:Y:S02]  /*0d80*/  LDG.E R120, desc[UR4][R140.64] ;  /* 0x000000048c787981 */ /* 0x000164000c1e1900 */
[--C-:B------:R-:W-:Y:S02]  /*0d90*/  IMAD.WIDE.U32 R138, R107, 0x4, R2.reuse ;  /* 0x000000046b8a7825 */ /* 0x100fe400078e0002 */
[----:B------:R0:W5:Y:S01]  /*0da0*/  LDG.E R122, desc[UR4][R134.64] ;  /* 0x00000004867a7981 */ /* 0x000162000c1e1900 */
[----:B-1----:R-:W1:Y:S03]  /*0db0*/  LDC.64 R6, c[0x0][0x3a0] ;  /* 0x0000e800ff067b82 */ /* 0x002e660000000a00 */
[----:B------:R1:W5:Y:S01]  /*0dc0*/  LDG.E R124, desc[UR4][R138.64] ;  /* 0x000000048a7c7981 */ /* 0x000362000c1e1900 */
[----:B------:R-:W-:-:S04]  /*0dd0*/  IMAD.WIDE.U32 R136, R109, 0x4, R2 ;  /* 0x000000046d887825 */ /* 0x000fc800078e0002 */
[----:B------:R-:W-:Y:S01]  /*0de0*/  IMAD.WIDE.U32 R130, R117, 0x4, R2 ;  /* 0x0000000475827825 */ /* 0x000fe200078e0002 */
[----:B------:R-:W5:Y:S03]  /*0df0*/  LDG.E R128, desc[UR4][R136.64] ;  /* 0x0000000488807981 */ /* 0x000f66000c1e1900 */
[----:B0-----:R-:W-:Y:S02]  /*0e00*/  IMAD.WIDE R140, R44, 0x4, R4 ;  /* 0x000000042c8c7825 */ /* 0x001fe400078e0204 */
[----:B------:R-:W5:Y:S04]  /*0e10*/  LDG.E R130, desc[UR4][R130.64] ;  /* 0x0000000482827981 */ /* 0x000f68000c1e1900 */
[----:B------:R-:W5:Y:S01]  /*0e20*/  LDG.E R4, desc[UR4][R140.64] ;  /* 0x000000048c047981 */ /* 0x000f62000c1e1900 */
[----:B------:R-:W-:-:S04]  /*0e30*/  IMAD.WIDE.U32 R134, R121, 0x4, R2 ;  /* 0x0000000479867825 */ /* 0x000fc800078e0002 */
[----:B-1----:R-:W-:Y:S02]  /*0e40*/  IMAD.WIDE R142, R44, 0x4, R6 ;  /* 0x000000042c8e7825 */ /* 0x002fe400078e0206 */
[----:B------:R-:W5:Y:S04]  /*0e50*/  LDG.E R134, desc[UR4][R134.64] ;  /* 0x0000000486867981 */ /* 0x000f68000c1e1900 */
[----:B------:R-:W5:Y:S01]  /*0e60*/  LDG.E R114, desc[UR4][R142.64] ;  /* 0x000000048e727981 */ /* 0x000f62000c1e1900 */
[----:B------:R-:W-:-:S05]  /*0e70*/  IMAD.WIDE.U32 R8, R111, 0x4, R2 ;  /* 0x000000046f087825 */ /* 0x000fca00078e0002 */
[----:B------:R-:W5:Y:S01]  /*0e80*/  LDG.E R205, desc[UR4][R8.64] ;  /* 0x0000000408cd7981 */ /* 0x000f62000c1e1900 */
[----:B------:R-:W-:-:S05]  /*0e90*/  IMAD.WIDE.U32 R10, R115, 0x4, R2 ;  /* 0x00000004730a7825 */ /* 0x000fca00078e0002 */
[----:B------:R0:W5:Y:S01]  /*0ea0*/  LDG.E R203, desc[UR4][R10.64] ;  /* 0x000000040acb7981 */ /* 0x000162000c1e1900 */
[----:B------:R-:W-:-:S04]  /*0eb0*/  IMAD.WIDE.U32 R132, R119, 0x4, R2 ;  /* 0x0000000477847825 */ /* 0x000fc800078e0002 */
[--C-:B------:R-:W-:Y:S01]  /*0ec0*/  IMAD.WIDE.U32 R138, R123, 0x4, R2.reuse ;  /* 0x000000047b8a7825 */ /* 0x100fe200078e0002 */
[----:B------:R1:W5:Y:S05]  /*0ed0*/  LDG.E R195, desc[UR4][R132.64] ;  /* 0x0000000484c37981 */ /* 0x00036a000c1e1900 */
[----:B------:R-:W5:Y:S01]  /*0ee0*/  LDG.E R138, desc[UR4][R138.64] ;  /* 0x000000048a8a7981 */ /* 0x000f62000c1e1900 */
[----:B0-----:R-:W-:-:S05]  /*0ef0*/  IMAD.WIDE.U32 R10, R125, 0x4, R2 ;  /* 0x000000047d0a7825 */ /* 0x001fca00078e0002 */
[----:B------:R-:W5:Y:S01]  /*0f00*/  LDG.E R5, desc[UR4][R10.64] ;  /* 0x000000040a057981 */ /* 0x000f62000c1e1900 */
[----:B------:R-:W-:-:S05]  /*0f10*/  IMAD.WIDE.U32 R136, R127, 0x4, R2 ;  /* 0x000000047f887825 */ /* 0x000fca00078e0002 */
[----:B------:R-:W5:Y:S01]  /*0f20*/  LDG.E R6, desc[UR4][R136.64] ;  /* 0x0000000488067981 */ /* 0x000f62000c1e1900 */
[----:B-1----:R-:W-:-:S05]  /*0f30*/  IMAD.WIDE.U32 R132, R129, 0x4, R2 ;  /* 0x0000000481847825 */ /* 0x002fca00078e0002 */
[----:B------:R0:W5:Y:S01]  /*0f40*/  LDG.E R8, desc[UR4][R132.64] ;  /* 0x0000000484087981 */ /* 0x000162000c1e1900 */
[--C-:B--2---:R-:W-:Y:S02]  /*0f50*/  HADD2.F32 R3, -RZ, R118.reuse.H0_H0 ;  /* 0x20000076ff037230 */ /* 0x104fe40000004100 */
[----:B------:R-:W-:-:S03]  /*0f60*/  HADD2.F32 R2, -RZ, R118.H1_H1 ;  /* 0x30000076ff027230 */ /* 0x000fc60000004100 */
[----:B------:R-:W-:Y:S02]  /*0f70*/  FMUL R131, R14, R3 ;  /* 0x000000030e837220 */ /* 0x000fe40000400000 */
[----:B------:R-:W-:Y:S02]  /*0f80*/  FMUL R116, R15, R2 ;  /* 0x000000020f747220 */ /* 0x000fe40000400000 */
[----:B0-----:R-:W-:Y:S01]  /*0f90*/  FADD R133, RZ, R131 ;  /* 0x00000083ff857221 */ /* 0x001fe20000000000 */
[----:B----4-:R-:W-:-:S03]  /*0fa0*/  HADD2.F32 R9, -RZ, R159.H0_H0 ;  /* 0x2000009fff097230 */ /* 0x010fc60000004100 */
[----:B------:R-:W-:Y:S01]  /*0fb0*/  FADD R133, R133, R116 ;  /* 0x0000007485857221 */ /* 0x000fe20000000000 */
[--C-:B---3--:R-:W-:Y:S02]  /*0fc0*/  HADD2.F32 R7, -RZ, R126.reuse.H0_H0 ;  /* 0x2000007eff077230 */ /* 0x108fe40000004100 */
[----:B------:R-:W-:-:S03]  /*0fd0*/  HADD2.F32 R10, -RZ, R126.H1_H1 ;  /* 0x3000007eff0a7230 */ /* 0x000fc60000004100 */
[----:B------:R-:W-:Y:S01]  /*0fe0*/  FMUL R118, R16, R7 ;  /* 0x0000000710767220 */ /* 0x000fe20000400000 */
[----:B------:R-:W-:-:S03]  /*0ff0*/  HADD2.F32 R159, -RZ, R159.H1_H1 ;  /* 0x3000009fff9f7230 */ /* 0x000fc60000004100 */
[----:B------:R-:W-:Y:S01]  /*1000*/  FADD R137, R133, R118 ;  /* 0x0000007685897221 */ /* 0x000fe20000000000 */
[--C-:B-----5:R-:W-:Y:S02]  /*1010*/  HADD2.F32 R157, -RZ, R166.reuse.H0_H0 ;  /* 0x200000a6ff9d7230 */ /* 0x120fe40000004100 */
[----:B------:R-:W-:-:S03]  /*1020*/  HADD2.F32 R166, -RZ, R166.H1_H1 ;  /* 0x300000a6ffa67230 */ /* 0x000fc60000004100 */
[----:B------:R-:W-:Y:S01]  /*1030*/  FMUL R126, R20, R157 ;  /* 0x0000009d147e7220 */ /* 0x000fe20000400000 */
[----:B------:R-:W-:Y:S02]  /*1040*/  HADD2.F32 R183, -RZ, R178.H0_H0 ;  /* 0x200000b2ffb77230 */ /* 0x000fe40000004100 */
[----:B------:R-:W-:Y:S02]  /*1050*/  HADD2.F32 R135, -RZ, R0.H0_H0 ;  /* 0x20000000ff877230 */ /* 0x000fe40000004100 */
[----:B------:R-:W-:Y:S02]  /*1060*/  HADD2.F32 R178, -RZ, R178.H1_H1 ;  /* 0x300000b2ffb27230 */ /* 0x000fe40000004100 */
[----:B------:R-:W-:Y:S02]  /*1070*/  HADD2.F32 R139, -RZ, R0.H1_H1 ;  /* 0x30000000ff8b7230 */ /* 0x000fe40000004100 */
[----:B------:R-:W-:Y:S02]  /*1080*/  HADD2.F32 R181, -RZ, R176.H0_H0 ;  /* 0x200000b0ffb57230 */ /* 0x000fe40000004100 */
[----:B------:R-:W-:-:S02]  /*1090*/  HADD2.F32 R169, -RZ, R120.H0_H0 ;  /* 0x20000078ffa97230 */ /* 0x000fc40000004100 */
[----:B------:R-:W-:Y:S02]  /*10a0*/  HADD2.F32 R187, -RZ, R120.H1_H1 ;  /* 0x30000078ffbb7230 */ /* 0x000fe40000004100 */
[----:B------:R-:W-:Y:S01]  /*10b0*/  FMUL R120, R17, R10 ;  /* 0x0000000a11787220 */ /* 0x000fe20000400000 */
[--C-:B------:R-:W-:Y:S02]  /*10c0*/  HADD2.F32 R213, -RZ, R122.reuse.H0_H0 ;  /* 0x2000007affd57230 */ /* 0x100fe40000004100 */
[----:B------:R-:W-:Y:S02]  /*10d0*/  HADD2.F32 R215, -RZ, R122.H1_H1 ;  /* 0x3000007affd77230 */ /* 0x000fe40000004100 */
[----:B------:R-:W-:Y:S01]  /*10e0*/  FMUL R122, R18, R9 ;  /* 0x00000009127a7220 */ /* 0x000fe20000400000 */
[----:B------:R-:W-:Y:S01]  /*10f0*/  FADD R137, R137, R120 ;  /* 0x0000007889897221 */ /* 0x000fe20000000000 */
[--C-:B------:R-:W-:Y:S02]  /*1100*/  HADD2.F32 R217, -RZ, R124.reuse.H0_H0 ;  /* 0x2000007cffd97230 */ /* 0x100fe40000004100 */
[----:B------:R-:W-:-:S02]  /*1110*/  HADD2.F32 R219, -RZ, R124.H1_H1 ;  /* 0x3000007cffdb7230 */ /* 0x000fc40000004100 */
[----:B------:R-:W-:Y:S01]  /*1120*/  FMUL R124, R19, R159 ;  /* 0x0000009f137c7220 */ /* 0x000fe20000400000 */
[----:B------:R-:W-:Y:S01]  /*1130*/  FADD R137, R137, R122 ;  /* 0x0000007a89897221 */ /* 0x000fe20000000000 */
[----:B------:R-:W-:-:S03]  /*1140*/  HADD2.F32 R221, -RZ, R128.H0_H0 ;  /* 0x20000080ffdd7230 */ /* 0x000fc60000004100 */
[----:B------:R-:W-:Y:S01]  /*1150*/  FADD R137, R137, R124 ;  /* 0x0000007c89897221 */ /* 0x000fe20000000000 */
[----:B------:R-:W-:Y:S02]  /*1160*/  HADD2.F32 R225, -RZ, R128.H1_H1 ;  /* 0x30000080ffe17230 */ /* 0x000fe40000004100 */
[----:B------:R-:W-:Y:S01]  /*1170*/  FMUL R128, R21, R166 ;  /* 0x000000a615807220 */ /* 0x000fe20000400000 */
[----:B------:R-:W-:Y:S01]  /*1180*/  FADD R137, R137, R126 ;  /* 0x0000007e89897221 */ /* 0x000fe20000000000 */
[--C-:B------:R-:W-:Y:S02]  /*1190*/  HADD2.F32 R201, -RZ, R130.reuse.H0_H0 ;  /* 0x20000082ffc97230 */ /* 0x100fe40000004100 */
[----:B------:R-:W-:Y:S02]  /*11a0*/  HADD2.F32 R199, -RZ, R130.H1_H1 ;  /* 0x30000082ffc77230 */ /* 0x000fe40000004100 */
[----:B------:R-:W-:Y:S01]  /*11b0*/  FMUL R130, R22, R183 ;  /* 0x000000b716827220 */ /* 0x000fe20000400000 */
[----:B------:R-:W-:Y:S01]  /*11c0*/  FADD R137, R137, R128 ;  /* 0x0000008089897221 */ /* 0x000fe20000000000 */
[----:B------:R-:W-:Y:S01]  /*11d0*/  FADD R153, -R4, R135 ;  /* 0x0000008704997221 */ /* 0x000fe20000000100 */
[----:B------:R-:W-:-:S02]  /*11e0*/  FMUL R132, R23, R178 ;  /* 0x000000b217847220 */ /* 0x000fc40000400000 */
[----:B------:R-:W-:Y:S01]  /*11f0*/  FADD R223, R137, R130 ;  /* 0x0000008289df7221 */ /* 0x000fe20000000000 */
[----:B------:R-:W-:Y:S01]  /*1200*/  FADD R155, -R4, R139 ;  /* 0x0000008b049b7221 */ /* 0x000fe20000000100 */
[----:B------:R-:W-:Y:S02]  /*1210*/  HADD2.F32 R176, -RZ, R176.H1_H1 ;  /* 0x300000b0ffb07230 */ /* 0x000fe40000004100 */
[----:B------:R-:W-:Y:S01]  /*1220*/  FMUL R133, R24, R181 ;  /* 0x000000b518857220 */ /* 0x000fe20000400000 */
[----:B------:R-:W-:Y:S01]  /*1230*/  FMUL R0, R114, R153 ;  /* 0x0000009972007220 */ /* 0x000fe20000400000 */
[----:B------:R-:W-:Y:S01]  /*1240*/  FADD R154, R223, R132 ;  /* 0x00000084df9a7221 */ /* 0x000fe20000000000 */
[----:B------:R-:W-:Y:S01]  /*1250*/  FADD R169, -R4, R169 ;  /* 0x000000a904a97221 */ /* 0x000fe20000000100 */
[----:B------:R-:W-:Y:S01]  /*1260*/  FMUL R153, R114, R155 ;  /* 0x0000009b72997220 */ /* 0x000fe20000400000 */
[----:B------:R-:W-:Y:S01]  /*1270*/  FFMA R156, R0, R131, RZ ;  /* 0x00000083009c7223 */ /* 0x000fe200000000ff */
[----:B------:R-:W-:-:S02]  /*1280*/  HADD2.F32 R179, -RZ, R174.H0_H0 ;  /* 0x200000aeffb37230 */ /* 0x000fc40000004100 */
[----:B------:R-:W-:Y:S01]  /*1290*/  FADD R223, R154, R133 ;  /* 0x000000859adf7221 */ /* 0x000fe20000000000 */
[--C-:B------:R-:W-:Y:S02]  /*12a0*/  HADD2.F32 R193, -RZ, R134.reuse.H0_H0 ;  /* 0x20000086ffc17230 */ /* 0x100fe40000004100 */
[----:B------:R-:W-:Y:S02]  /*12b0*/  HADD2.F32 R191, -RZ, R134.H1_H1 ;  /* 0x30000086ffbf7230 */ /* 0x000fe40000004100 */
[----:B------:R-:W-:Y:S01]  /*12c0*/  FMUL R134, R25, R176 ;  /* 0x000000b019867220 */ /* 0x000fe20000400000 */
[----:B------:R-:W-:Y:S01]  /*12d0*/  FMUL R154, R114, R169 ;  /* 0x000000a9729a7220 */ /* 0x000fe20000400000 */
[----:B------:R-:W-:Y:S01]  /*12e0*/  FADD R155, -R4, R187 ;  /* 0x000000bb049b7221 */ /* 0x000fe20000000100 */
        /* <DEDUP_REMOVED lines=34> */
[--C-:B------:R-:W-:Y:S02]  /*1510*/  HADD2.F32 R227, -RZ, R205.reuse.H0_H0 ;  /* 0x200000cdffe37230 */ /* 0x100fe40000004100 */
        /* <DEDUP_REMOVED lines=10> */
[--C-:B------:R-:W-:Y:S02]  /*15c0*/  HADD2.F32 R167, -RZ, R164.reuse.H0_H0 ;  /* 0x200000a4ffa77230 */ /* 0x100fe40000004100 */
[----:B------:R-:W-:Y:S01]  /*15d0*/  FMUL R146, R33, R168 ;  /* 0x000000a821927220 */ /* 0x000fe20000400000 */
[----:B------:R-:W-:Y:S02]  /*15e0*/  HADD2.F32 R211, -RZ, R209.H0_H0 ;  /* 0x200000d1ffd37230 */ /* 0x000fe40000004100 */
[----:B------:R-:W-:Y:S01]  /*15f0*/  FADD R217, R188, R147 ;  /* 0x00000093bcd97221 */ /* 0x000fe20000000000 */
        /* <DEDUP_REMOVED lines=10> */
[--C-:B------:R-:W-:Y:S02]  /*16a0*/  HADD2.F32 R171, -RZ, R144.reuse.H0_H0 ;  /* 0x20000090ffab7230 */ /* 0x100fe40000004100 */
[----:B------:R-:W-:Y:S01]  /*16b0*/  FADD R217, R190, R145 ;  /* 0x00000091bed97221 */ /* 0x000fe20000000000 */
[----:B------:R-:W-:-:S02]  /*16c0*/  HADD2.F32 R11, -RZ, R144.H1_H1 ;  /* 0x30000090ff0b7230 */ /* 0x000fc40000004100 */
        /* <DEDUP_REMOVED lines=25> */
[----:B------:R-:W-:Y:S02]  /*1860*/  HADD2.F32 R197, -RZ, R195.H0_H0 ;  /* 0x200000c3ffc57230 */ /* 0x000fe40000004100 */
        /* <DEDUP_REMOVED lines=12> */
[----:B------:R-:W-:Y:S01]  /*1930*/  FADD R211, R196, R139 ;  /* 0x0000008bc4d37221 */ /* 0x000fe20000000000 */
[--C-:B------:R-:W-:Y:S02]  /*1940*/  HADD2.F32 R189, -RZ, R138.reuse.H0_H0 ;  /* 0x2000008affbd7230 */ /* 0x100fe40000004100 */
[----:B------:R-:W-:Y:S02]  /*1950*/  HADD2.F32 R185, -RZ, R138.H1_H1 ;  /* 0x3000008affb97230 */ /* 0x000fe40000004100 */
[----:B------:R-:W-:Y:S01]  /*1960*/  FMUL R138, R41, R163 ;  /* 0x000000a3298a7220 */ /* 0x000fe20000400000 */
[----:B------:R-:W-:Y:S01]  /*1970*/  FADD R207, -R4, R195 ;  /* 0x000000c304cf7221 */ /* 0x000fe20000000100 */
[----:B------:R-:W-:Y:S01]  /*1980*/  FMUL R195, R114, R201 ;  /* 0x000000c972c37220 */ /* 0x000fe20000400000 */
[----:B------:R-:W-:Y:S01]  /*1990*/  FFMA R196, R192, R148, R197 ;  /* 0x00000094c0c47223 */ /* 0x000fe200000000c5 */
[----:B------:R-:W-:-:S02]  /*19a0*/  HADD2.F32 R161, -RZ, R161.H1_H1 ;  /* 0x300000a1ffa17230 */ /* 0x000fc40000004100 */
        /* <DEDUP_REMOVED lines=139> */
.L_x_3444:
[----:B------:R-:W-:Y:S05]  /*2260*/  BSYNC.RECONVERGENT B0 ;  /* 0x0000000000007941 */ /* 0x000fea0003800200 */
.L_x_3443:
        /* <DEDUP_REMOVED lines=22> */
.L_x_3446:
[----:B------:R-:W-:Y:S05]  /*23d0*/  BSYNC.RECONVERGENT B0 ;  /* 0x0000000000007941 */ /* 0x000fea0003800200 */
.L_x_3445:
        /* <DEDUP_REMOVED lines=32> */
.L_x_3448:
[----:B0-----:R-:W2:Y:S04]  /*25e0*/  LDG.E.STRONG.GPU R4, desc[UR4][R2.64] ;  /* 0x0000000402047981 */ /* 0x001ea8000c1ef900 */
[----:B--2---:R-:W-:Y:S01]  /*25f0*/  CCTL.IVALL ;  /* 0x00000000ff00798f */ /* 0x004fe20002000000 */
[----:B------:R-:W-:Y:S05]  /*2600*/  YIELD ;  /* 0x0000000000007946 */ /* 0x000fea0003800000 */
[----:B------:R-:W-:-:S13]  /*2610*/  ISETP.NE.AND P2, PT, R4, R9, PT ;  /* 0x000000090400720c */ /* 0x000fda0003f45270 */
[----:B------:R-:W-:Y:S05]  /*2620*/  @P2 BRA `(.L_x_3448) ;  /* 0xfffffffc00ec2947 */ /* 0x000fea000383ffff */
.L_x_3447:
        /* <DEDUP_REMOVED lines=100> */
[C---:B------:R-:W-:Y:S01]  /*2c70*/  FMUL R131, R114.reuse, R131 ;  /* 0x0000008372837220 */ /* 0x040fe20000400000 */
[C---:B------:R-:W-:Y:S01]  /*2c80*/  FMUL R0, R114.reuse, R153 ;  /* 0x0000009972007220 */ /* 0x040fe20000400000 */
[C---:B------:R-:W-:Y:S01]  /*2c90*/  FMUL R9, R114.reuse, R9 ;  /* 0x0000000972097220 */ /* 0x040fe20000400000 */
[C---:B------:R-:W-:Y:S01]  /*2ca0*/  FMUL R6, R114.reuse, R169 ;  /* 0x000000a972067220 */ /* 0x040fe20000400000 */
        /* <DEDUP_REMOVED lines=16> */
[----:B------:R-:W-:Y:S01]  /*2db0*/  FMUL R201, R114, R201 ;  /* 0x000000c972c97220 */ /* 0x000fe20000400000 */
[----:B------:R-:W-:Y:S01]  /*2dc0*/  F2FP.F16.F32.PACK_AB R137, R4, R7 ;  /* 0x000000070489723e */ /* 0x000fe200000000ff */
[----:B------:R-:W-:Y:S01]  /*2dd0*/  FADD R171, R146, -R171 ;  /* 0x800000ab92ab7221 */ /* 0x000fe20000000000 */
[----:B------:R-:W-:Y:S01]  /*2de0*/  F2FP.F16.F32.PACK_AB R141, R8, R5 ;  /* 0x00000005088d723e */ /* 0x000fe200000000ff */
[----:B0-----:R-:W-:Y:S01]  /*2df0*/  IMAD.WIDE.U32 R4, R101, 0x4, R2 ;  /* 0x0000000465047825 */ /* 0x001fe200078e0002 */
[----:B------:R-:W-:-:S03]  /*2e00*/  F2FP.F16.F32.PACK_AB R135, R0, R131 ;  /* 0x000000830087723e */ /* 0x000fc600000000ff */
[----:B------:R-:W-:Y:S01]  /*2e10*/  FADD R189, R144, -R189 ;  /* 0x800000bd90bd7221 */ /* 0x000fe20000000000 */
[----:B------:R-:W-:Y:S01]  /*2e20*/  F2FP.F16.F32.PACK_AB R139, R6, R9 ;  /* 0x00000009068b723e */ /* 0x000fe200000000ff */
[----:B------:R-:W-:Y:S01]  /*2e30*/  FMUL R124, R114, R145 ;  /* 0x00000091727c7220 */ /* 0x000fe20000400000 */
[----:B------:R-:W-:-:S04]  /*2e40*/  IMAD.WIDE.U32 R6, R103, 0x4, R2 ;  /* 0x0000000467067825 */ /* 0x000fc800078e0002 */
[----:B------:R-:W-:Y:S01]  /*2e50*/  FADD R185, R142, -R185 ;  /* 0x800000b98eb97221 */ /* 0x000fe20000000000 */
[----:B------:R-:W-:Y:S01]  /*2e60*/  FADD R193, R140, -R193 ;  /* 0x800000c18cc17221 */ /* 0x000fe20000000000 */
[C---:B------:R-:W-:Y:S01]  /*2e70*/  FMUL R151, R114.reuse, R151 ;  /* 0x0000009772977220 */ /* 0x040fe20000400000 */
[----:B------:R-:W-:Y:S01]  /*2e80*/  FMUL R118, R114, R165 ;  /* 0x000000a572767220 */ /* 0x000fe20000400000 */
[----:B------:R-:W-:Y:S01]  /*2e90*/  F2FP.F16.F32.PACK_AB R187, R10, R187 ;  /* 0x000000bb0abb723e */ /* 0x000fe200000000ff */
[----:B------:R-:W-:Y:S01]  /*2ea0*/  IMAD.WIDE.U32 R8, R105, 0x4, R2 ;  /* 0x0000000469087825 */ /* 0x000fe200078e0002 */
[----:B------:R-:W-:-:S03]  /*2eb0*/  F2FP.F16.F32.PACK_AB R145, R116, R11 ;  /* 0x0000000b7491723e */ /* 0x000fc600000000ff */
[C---:B------:R-:W-:Y:S01]  /*2ec0*/  FMUL R149, R114.reuse, R149 ;  /* 0x0000009572957220 */ /* 0x040fe20000400000 */
[C---:B------:R-:W-:Y:S01]  /*2ed0*/  FMUL R120, R114.reuse, R167 ;  /* 0x000000a772787220 */ /* 0x040fe20000400000 */
[----:B------:R-:W-:Y:S01]  /*2ee0*/  FMUL R126, R114, R143 ;  /* 0x0000008f727e7220 */ /* 0x000fe20000400000 */
[----:B------:R-:W-:Y:S01]  /*2ef0*/  F2FP.F16.F32.PACK_AB R197, R197, R130 ;  /* 0x00000082c5c5723e */ /* 0x000fe200000000ff */
[----:B------:R-:W-:-:S04]  /*2f00*/  IMAD.WIDE.U32 R10, R107, 0x4, R2 ;  /* 0x000000046b0a7825 */ /* 0x000fc800078e0002 */
[C---:B------:R-:W-:Y:S01]  /*2f10*/  FMUL R147, R114.reuse, R147 ;  /* 0x0000009372937220 */ /* 0x040fe20000400000 */
[----:B------:R-:W-:Y:S01]  /*2f20*/  FMUL R122, R114, R171 ;  /* 0x000000ab727a7220 */ /* 0x000fe20000400000 */
[----:B------:R-:W-:Y:S01]  /*2f30*/  F2FP.F16.F32.PACK_AB R143, R112, R133 ;  /* 0x00000085708f723e */ /* 0x000fe200000000ff */
[----:B------:R-:W-:Y:S01]  /*2f40*/  IMAD.WIDE.U32 R130, R109, 0x4, R2 ;  /* 0x000000046d827825 */ /* 0x000fe200078e0002 */
[----:B------:R-:W-:-:S03]  /*2f50*/  F2FP.F16.F32.PACK_AB R201, R201, R132 ;  /* 0x00000084c9c9723e */ /* 0x000fc600000000ff */
[----:B------:R-:W-:Y:S01]  /*2f60*/  FMUL R189, R114, R189 ;  /* 0x000000bd72bd7220 */ /* 0x000fe20000400000 */
[----:B------:R0:W-:Y:S01]  /*2f70*/  STG.E desc[UR4][R4.64], R135 ;  /* 0x0000008704007986 */ /* 0x0001e2000c101904 */
[----:B------:R-:W-:-:S04]  /*2f80*/  IMAD.WIDE.U32 R132, R111, 0x4, R2 ;  /* 0x000000046f847825 */ /* 0x000fc800078e0002 */
[C---:B------:R-:W-:Y:S01]  /*2f90*/  FMUL R185, R114.reuse, R185 ;  /* 0x000000b972b97220 */ /* 0x040fe20000400000 */
[----:B------:R-:W-:Y:S01]  /*2fa0*/  FMUL R193, R114, R193 ;  /* 0x000000c172c17220 */ /* 0x000fe20000400000 */
[----:B------:R0:W-:Y:S01]  /*2fb0*/  STG.E desc[UR4][R6.64], R137 ;  /* 0x0000008906007986 */ /* 0x0001e2000c101904 */
[--C-:B------:R-:W-:Y:S01]  /*2fc0*/  IMAD.WIDE.U32 R112, R113, 0x4, R2.reuse ;  /* 0x0000000471707825 */ /* 0x100fe200078e0002 */
[----:B------:R-:W-:Y:S02]  /*2fd0*/  F2FP.F16.F32.PACK_AB R151, R118, R151 ;  /* 0x000000977697723e */ /* 0x000fe400000000ff */
[----:B------:R0:W-:Y:S01]  /*2fe0*/  STG.E desc[UR4][R8.64], R139 ;  /* 0x0000008b08007986 */ /* 0x0001e2000c101904 */
[--C-:B------:R-:W-:Y:S01]  /*2ff0*/  IMAD.WIDE.U32 R114, R115, 0x4, R2.reuse ;  /* 0x0000000473727825 */ /* 0x100fe200078e0002 */
[----:B------:R-:W-:Y:S02]  /*3000*/  F2FP.F16.F32.PACK_AB R149, R120, R149 ;  /* 0x000000957895723e */ /* 0x000fe400000000ff */
[----:B------:R0:W-:Y:S01]  /*3010*/  STG.E desc[UR4][R10.64], R141 ;  /* 0x0000008d0a007986 */ /* 0x0001e2000c101904 */
[----:B------:R-:W-:Y:S01]  /*3020*/  IMAD.WIDE.U32 R116, R117, 0x4, R2 ;  /* 0x0000000475747825 */ /* 0x000fe200078e0002 */
[----:B------:R-:W-:-:S02]  /*3030*/  F2FP.F16.F32.PACK_AB R147, R122, R147 ;  /* 0x000000937a93723e */ /* 0x000fc400000000ff */
        /* <DEDUP_REMOVED lines=10> */
[----:B------:R-:W-:-:S03]  /*30e0*/  IMAD.WIDE.U32 R124, R125, 0x4, R2 ;  /* 0x000000047d7c7825 */ /* 0x000fc600078e0002 */
[----:B------:R0:W-:Y:S01]  /*30f0*/  STG.E desc[UR4][R116.64], R149 ;  /* 0x0000009574007986 */ /* 0x0001e2000c101904 */
[----:B------:R-:W-:-:S03]  /*3100*/  IMAD.WIDE.U32 R126, R127, 0x4, R2 ;  /* 0x000000047f7e7825 */ /* 0x000fc600078e0002 */
[----:B------:R0:W-:Y:S01]  /*3110*/  STG.E desc[UR4][R118.64], R147 ;  /* 0x0000009376007986 */ /* 0x0001e2000c101904 */
[----:B------:R-:W-:-:S03]  /*3120*/  IMAD.WIDE.U32 R2, R129, 0x4, R2 ;  /* 0x0000000481027825 */ /* 0x000fc600078e0002 */
[----:B------:R0:W-:Y:S04]  /*3130*/  STG.E desc[UR4][R120.64], R189 ;  /* 0x000000bd78007986 */ /* 0x0001e8000c101904 */
        /* <DEDUP_REMOVED lines=63> */
.L_x_3442:
        /* <DEDUP_REMOVED lines=79> */
.L_x_3450:
        /* <DEDUP_REMOVED lines=14> */
.L_x_4921:


//--------------------- .text._ZN18transformer_engine13normalization28ln_bwd_finalize_tuned_kernelINS0_22Kernel_traits_finalizeILj15360EffffjLj1024ELj4ENS0_18Kernel_traits_baseILj15360EffffjLj1024EEEEEEEvNS0_20BackwardKernelParamsE --------------------------
	.section	.text._ZN18transformer_engine13normalization28ln_bwd_finalize_tuned_kernelINS0_22Kernel_traits_finalizeILj15360EffffjLj1024ELj4ENS0_18Kernel_traits_baseILj15360EffffjLj1024EEEEEEEvNS0_20BackwardKernelParamsE,"ax",@progbits
	.align	128
        .global         _ZN18transformer_engine13normalization28ln_bwd_finalize_tuned_kernelINS0_22Kernel_traits_finalizeILj15360EffffjLj1024ELj4ENS0_18Kernel_traits_baseILj15360EffffjLj1024EEEEEEEvNS0_20BackwardKernelParamsE
        .type           _ZN18transformer_engine13normalization28ln_bwd_finalize_tuned_kernelINS0_22Kernel_traits_finalizeILj15360EffffjLj1024ELj4ENS0_18Kernel_traits_baseILj15360EffffjLj1024EEEEEEEvNS0_20BackwardKernelParamsE,@function
        .size           _ZN18transformer_engine13normalization28ln_bwd_finalize_tuned_kernelINS0_22Kernel_traits_finalizeILj15360EffffjLj1024ELj4ENS0_18Kernel_traits_baseILj15360EffffjLj1024EEEEEEEvNS0_20BackwardKernelParamsE,(.L_x_4922 - _ZN18transformer_engine13normalization28ln_bwd_finalize_tuned_kernelINS0_22Kernel_traits_finalizeILj15360EffffjLj1024ELj4ENS0_18Kernel_traits_baseILj15360EffffjLj1024EEEEEEEvNS0_20BackwardKernelParamsE)
        .other          _ZN18transformer_engine13normalization28ln_bwd_finalize_tuned_kernelINS0_22Kernel_traits_finalizeILj15360EffffjLj1024ELj4ENS0_18Kernel_traits_baseILj15360EffffjLj1024EEEEEEEvNS0_20BackwardKernelParamsE,@"STO_CUDA_ENTRY STV_DEFAULT"
_ZN18transformer_engine13normalization28ln_bwd_finalize_tuned_kernelINS0_22Kernel_traits_finalizeILj15360EffffjLj1024ELj4ENS0_18Kernel_traits_baseILj15360EffffjLj1024EEEEEEEvNS0_20BackwardKernelParamsE:
.text._ZN18transformer_engine13normalization28ln_bwd_finalize_tuned_kernelINS0_22Kernel_traits_finalizeILj15360EffffjLj1024ELj4ENS0_18Kernel_traits_baseILj15360EffffjLj1024EEEEEEEvNS0_20BackwardKernelParamsE:
        /* <DEDUP_REMOVED lines=35> */
.L_x_3455:
        /* <DEDUP_REMOVED lines=118> */
.L_x_3454:
[----:B------:R-:W-:Y:S05]  /*0990*/  BSYNC.RECONVERGENT B1 ;  /* 0x0000000000017941 */ /* 0x000fea0003800200 */
.L_x_3453:
        /* <DEDUP_REMOVED lines=65> */
.L_x_3457:
[----:B------:R-:W-:Y:S05]  /*0db0*/  BSYNC.RECONVERGENT B1 ;  /* 0x0000000000017941 */ /* 0x000fea0003800200 */
.L_x_3456:
        /* <DEDUP_REMOVED lines=37> */
.L_x_3459:
[----:B------:R-:W-:Y:S05]  /*1010*/  BSYNC.RECONVERGENT B1 ;  /* 0x0000000000017941 */ /* 0x000fea0003800200 */
.L_x_3458:
[----:B------:R-:W-:Y:S05]  /*1020*/  @!P1 BRA `(.L_x_3452) ;  /* 0x00000000003c9947 */ /* 0x000fea0003800000 */
[----:B------:R-:W0:Y:S01]  /*1030*/  LDC.64 R6, c[0x0][0x3d8] ;  /* 0x0000f600ff067b82 */ /* 0x000e220000000a00 */
[----:B------:R-:W-:Y:S01]  /*1040*/  IMAD R2, R15, 0x3c00, R11 ;  /* 0x00003c000f027824 */ /* 0x000fe200078e020b */
[----:B------:R-:W-:-:S04]  /*1050*/  IADD3 R24, PT, PT, -R24, RZ, RZ ;  /* 0x000000ff18187210 */ /* 0x000fc80007ffe1ff */
[----:B------:R-:W-:Y:S02]  /*1060*/  IADD3 R11, PT, PT, R13, R2, RZ ;  /* 0x000000020d0b7210 */ /* 0x000fe40007ffe0ff */
[----:B------:R-:W1:Y:S05]  /*1070*/  LDC.64 R8, c[0x0][0x3e0] ;  /* 0x0000f800ff087b82 */ /* 0x000e6a0000000a00 */
.L_x_3460:
        /* <DEDUP_REMOVED lines=10> */
.L_x_3452:
[----:B------:R-:W-:Y:S05]  /*1120*/  BSYNC.RECONVERGENT B0 ;  /* 0x0000000000007941 */ /* 0x000fea0003800200 */
.L_x_3451:
        /* <DEDUP_REMOVED lines=53> */
.L_x_3461:
        /* <DEDUP_REMOVED lines=16> */
.L_x_4922:


//--------------------- .text._ZN18transformer_engine13normalization19ln_bwd_tuned_kernelINS0_13Kernel_traitsIffffjLj15360ELj4ELj1ELj4ELj8ENS0_18Kernel_traits_baseILj15360EffffjLj128EEEEEEEvNS0_20BackwardKernelParamsE --------------------------
	.section	.text._ZN18transformer_engine13normalization19ln_bwd_tuned_kernelINS0_13Kernel_traitsIffffjLj15360ELj4ELj1ELj4ELj8ENS0_18Kernel_traits_baseILj15360EffffjLj128EEEEEEEvNS0_20BackwardKernelParamsE,"ax",@progbits
	.align	128
        .global         _ZN18transformer_engine13normalization19ln_bwd_tuned_kernelINS0_13Kernel_traitsIffffjLj15360ELj4ELj1ELj4ELj8ENS0_18Kernel_traits_baseILj15360EffffjLj128EEEEEEEvNS0_20BackwardKernelParamsE
        .type           _ZN18transformer_engine13normalization19ln_bwd_tuned_kernelINS0_13Kernel_traitsIffffjLj15360ELj4ELj1ELj4ELj8ENS0_18Kernel_traits_baseILj15360EffffjLj128EEEEEEEvNS0_20BackwardKernelParamsE,@function
        .size           _ZN18transformer_engine13normalization19ln_bwd_tuned_kernelINS0_13Kernel_traitsIffffjLj15360ELj4ELj1ELj4ELj8ENS0_18Kernel_traits_baseILj15360EffffjLj128EEEEEEEvNS0_20BackwardKernelParamsE,(.L_x_4923 - _ZN18transformer_engine13normalization19ln_bwd_tuned_kernelINS0_13Kernel_traitsIffffjLj15360ELj4ELj1ELj4ELj8ENS0_18Kernel_traits_baseILj15360EffffjLj128EEEEEEEvNS0_20BackwardKernelParamsE)
        .other          _ZN18transformer_engine13normalization19ln_bwd_tuned_kernelINS0_13Kernel_traitsIffffjLj15360ELj4ELj1ELj4ELj8ENS0_18Kernel_traits_baseILj15360EffffjLj128EEEEEEEvNS0_20BackwardKernelParamsE,@"STO_CUDA_ENTRY STV_DEFAULT"
_ZN18transformer_engine13normalization19ln_bwd_tuned_kernelINS0_13Kernel_traitsIffffjLj15360ELj4ELj1ELj4ELj8ENS0_18Kernel_traits_baseILj15360EffffjLj128EEEEEEEvNS0_20BackwardKernelParamsE:
.text._ZN18transformer_engine13normalization19ln_bwd_tuned_kernelINS0_13Kernel_traitsIffffjLj15360ELj4ELj1ELj4ELj8ENS0_18Kernel_traits_baseILj15360EffffjLj128EEEEEEEvNS0_20BackwardKernelParamsE:
        /* <DEDUP_REMOVED lines=124> */
.L_x_3469:
        /* <DEDUP_REMOVED lines=17> */
[----:B------:R-:W2:Y:S01]  /*08d0*/  LDG.E.64 R2, desc[UR4][R2.64] ;  /* 0x0000000402027981 */ /* 0x000ea2000c1e1b00 */
[----:B------:R-:W-:Y:S01]  /*08e0*/  IADD3 R163, PT, PT, R185, 0xc00, RZ ;  /* 0x00000c00b9a37810 */ /* 0x000fe20007ffe0ff */
[----:B-----5:R-:W-:Y:S01]  /*08f0*/  IMAD.WIDE R44, R155, 0x4, R44 ;  /* 0x000000049b2c7825 */ /* 0x020fe200078e022c */
[----:B------:R-:W-:Y:S01]  /*0900*/  IADD3 R169, PT, PT, R185, 0x1000, RZ ;  /* 0x00001000b9a97810 */ /* 0x000fe20007ffe0ff */
[----:B------:R-:W3:Y:S02]  /*0910*/  LDG.E.64 R34, desc[UR4][R34.64] ;  /* 0x0000000422227981 */ /* 0x000ee4000c1e1b00 */
        /* <DEDUP_REMOVED lines=9> */
[----:B------:R-:W-:-:S02]  /*09b0*/  IMAD.WIDE.U32 R14, R163, 0x8, R28 ;  /* 0x00000008a30e7825 */ /* 0x000fc400078e001c */
[----:B------:R-:W5:Y:S02]  /*09c0*/  LDG.E.64 R4, desc[UR4][R4.64] ;  /* 0x0000000404047981 */ /* 0x000f64000c1e1b00 */
[----:B------:R-:W-:Y:S02]  /*09d0*/  IMAD.WIDE.U32 R18, R169, 0x8, R28 ;  /* 0x00000008a9127825 */ /* 0x000fe400078e001c */
[----:B------:R-:W5:Y:S02]  /*09e0*/  LDG.E.64 R14, desc[UR4][R14.64] ;  /* 0x000000040e0e7981 */ /* 0x000f64000c1e1b00 */
[----:B------:R-:W-:Y:S02]  /*09f0*/  IMAD.WIDE.U32 R36, R183, 0x8, R22 ;  /* 0x00000008b7247825 */ /* 0x000fe400078e0016 */
[----:B------:R-:W5:Y:S02]  /*0a00*/  LDG.E.64 R18, desc[UR4][R18.64] ;  /* 0x0000000412127981 */ /* 0x000f64000c1e1b00 */
[--C-:B------:R-:W-:Y:S01]  /*0a10*/  IMAD.WIDE.U32 R20, R167, 0x8, R28.reuse ;  /* 0x00000008a7147825 */ /* 0x100fe200078e001c */
[----:B------:R-:W-:Y:S01]  /*0a20*/  IADD3 R157, PT, PT, R185, 0x1600, RZ ;  /* 0x00001600b99d7810 */ /* 0x000fe20007ffe0ff */
[----:B------:R-:W5:Y:S02]  /*0a30*/  LDG.E.64 R36, desc[UR4][R36.64] ;  /* 0x0000000424247981 */ /* 0x000f64000c1e1b00 */
[--C-:B------:R-:W-:Y:S01]  /*0a40*/  IMAD.WIDE.U32 R6, R181, 0x8, R28.reuse ;  /* 0x00000008b5067825 */ /* 0x100fe200078e001c */
[----:B------:R-:W-:Y:S01]  /*0a50*/  IADD3 R177, PT, PT, R185, 0x600, RZ ;  /* 0x00000600b9b17810 */ /* 0x000fe20007ffe0ff */
[----:B------:R-:W5:Y:S02]  /*0a60*/  LDG.E.64 R20, desc[UR4][R20.64] ;  /* 0x0000000414147981 */ /* 0x000f64000c1e1b00 */
[----:B------:R-:W-:Y:S01]  /*0a70*/  IMAD.WIDE.U32 R24, R165, 0x8, R28 ;  /* 0x00000008a5187825 */ /* 0x000fe200078e001c */
[----:B------:R-:W-:Y:S01]  /*0a80*/  IADD3 R161, PT, PT, R185, 0x1800, RZ ;  /* 0x00001800b9a17810 */ /* 0x000fe20007ffe0ff */
[----:B------:R-:W5:Y:S02]  /*0a90*/  LDG.E.64 R6, desc[UR4][R6.64] ;  /* 0x0000000406067981 */ /* 0x000f64000c1e1b00 */
[----:B------:R-:W-:Y:S01]  /*0aa0*/  IMAD.WIDE.U32 R38, R181, 0x8, R22 ;  /* 0x00000008b5267825 */ /* 0x000fe200078e0016 */
[----:B0-----:R-:W-:Y:S01]  /*0ab0*/  IADD3 R159, PT, PT, R185, 0x1a00, RZ ;  /* 0x00001a00b99f7810 */ /* 0x001fe20007ffe0ff */
[----:B------:R-:W5:Y:S02]  /*0ac0*/  LDG.E.64 R24, desc[UR4][R24.64] ;  /* 0x0000000418187981 */ /* 0x000f64000c1e1b00 */
        /* <DEDUP_REMOVED lines=8> */
[----:B------:R-:W-:-:S04]  /*0b50*/  IMAD.WIDE.U32 R52, R177, 0x8, R22 ;  /* 0x00000008b1347825 */ /* 0x000fc800078e0016 */
[----:B------:R-:W-:-:S04]  /*0b60*/  IMAD.WIDE.U32 R30, R159, 0x8, R28 ;  /* 0x000000089f1e7825 */ /* 0x000fc800078e001c */
[--C-:B------:R-:W-:Y:S02]  /*0b70*/  IMAD.WIDE.U32 R10, R175, 0x8, R28.reuse ;  /* 0x00000008af0a7825 */ /* 0x100fe400078e001c */
[----:B------:R-:W5:Y:S02]  /*0b80*/  LDG.E.64 R30, desc[UR4][R30.64] ;  /* 0x000000041e1e7981 */ /* 0x000f64000c1e1b00 */
[----:B------:R-:W-:Y:S02]  /*0b90*/  IMAD.WIDE.U32 R32, R179, 0x8, R28 ;  /* 0x00000008b3207825 */ /* 0x000fe400078e001c */
[----:B------:R-:W5:Y:S02]  /*0ba0*/  LDG.E.64 R28, desc[UR4][R40.64] ;  /* 0x00000004281c7981 */ /* 0x000f64000c1e1b00 */
[--C-:B------:R-:W-:Y:S02]  /*0bb0*/  IMAD.WIDE.U32 R42, R175, 0x8, R22.reuse ;  /* 0x00000008af2a7825 */ /* 0x100fe400078e0016 */
[----:B------:R-:W5:Y:S04]  /*0bc0*/  LDG.E.64 R10, desc[UR4][R10.64] ;  /* 0x000000040a0a7981 */ /* 0x000f68000c1e1b00 */
[----:B------:R-:W5:Y:S04]  /*0bd0*/  LDG.E.64 R32, desc[UR4][R32.64] ;  /* 0x0000000420207981 */ /* 0x000f68000c1e1b00 */
        /* <DEDUP_REMOVED lines=27> */
[----:B------:R-:W-:Y:S01]  /*0d90*/  FADD R225, -R158, R13 ;  /* 0x0000000d9ee17221 */ /* 0x000fe20000000100 */
[----:B------:R-:W-:Y:S01]  /*0da0*/  FMUL R12, R64, R35 ;  /* 0x00000023400c7220 */ /* 0x000fe20000400000 */
[----:B------:R-:W-:Y:S01]  /*0db0*/  FADD R233, -R158, R17 ;  /* 0x000000119ee97221 */ /* 0x000fe20000000100 */
[----:B------:R-:W-:Y:S01]  /*0dc0*/  FADD R17, RZ, R2 ;  /* 0x00000002ff117221 */ /* 0x000fe20000000000 */
[----:B------:R-:W-:Y:S01]  /*0dd0*/  FMUL R13, R154, R193 ;  /* 0x000000c19a0d7220 */ /* 0x000fe20000400000 */
[C---:B------:R-:W-:Y:S01]  /*0de0*/  FADD R201, -R158.reuse, R4 ;  /* 0x000000049ec97221 */ /* 0x040fe20000000100 */
[----:B------:R-:W-:Y:S01]  /*0df0*/  FFMA R4, R3, R2, RZ ;  /* 0x0000000203047223 */ /* 0x000fe200000000ff */
[C---:B------:R-:W-:Y:S01]  /*0e00*/  FADD R209, -R158.reuse, R5 ;  /* 0x000000059ed17221 */ /* 0x040fe20000000100 */
[C---:B------:R-:W-:Y:S01]  /*0e10*/  FADD R227, -R158.reuse, R14 ;  /* 0x0000000e9ee37221 */ /* 0x040fe20000000100 */
[----:B------:R-:W-:Y:S01]  /*0e20*/  FADD R229, -R158, R15 ;  /* 0x0000000f9ee57221 */ /* 0x000fe20000000100 */
[----:B------:R-:W-:Y:S01]  /*0e30*/  FMUL R15, R154, R201 ;  /* 0x000000c99a0f7220 */ /* 0x000fe20000400000 */
[C---:B------:R-:W-:Y:S01]  /*0e40*/  FADD R237, -R158.reuse, R19 ;  /* 0x000000139eed7221 */ /* 0x040fe20000000100 */
[----:B------:R-:W-:Y:S01]  /*0e50*/  FADD R19, R17, R12 ;  /* 0x0000000c11137221 */ /* 0x000fe20000000000 */
[----:B------:R-:W-:Y:S01]  /*0e60*/  FFMA R4, R13, R12, R4 ;  /* 0x0000000c0d047223 */ /* 0x000fe20000000004 */
[----:B------:R-:W-:Y:S01]  /*0e70*/  FMUL R14, R65, R36 ;  /* 0x00000024410e7220 */ /* 0x000fe20000400000 */
[----:B------:R-:W-:Y:S01]  /*0e80*/  FADD R231, -R158, R16 ;  /* 0x000000109ee77221 */ /* 0x000fe20000000100 */
[----:B------:R-:W-:Y:S01]  /*0e90*/  FMUL R16, R66, R37 ;  /* 0x0000002542107220 */ /* 0x000fe20000400000 */
[----:B------:R-:W-:Y:S01]  /*0ea0*/  FADD R205, -R158, R21 ;  /* 0x000000159ecd7221 */ /* 0x000fe20000000100 */
[----:B------:R-:W-:Y:S01]  /*0eb0*/  FADD R21, R19, R14 ;  /* 0x0000000e13157221 */ /* 0x000fe20000000000 */
[----:B------:R-:W-:Y:S01]  /*0ec0*/  FMUL R17, R154, R209 ;  /* 0x000000d19a117220 */ /* 0x000fe20000400000 */
[----:B------:R-:W-:Y:S01]  /*0ed0*/  FFMA R4, R15, R14, R4 ;  /* 0x0000000e0f047223 */ /* 0x000fe20000000004 */
[C---:B------:R-:W-:Y:S01]  /*0ee0*/  FADD R211, -R158.reuse, R6 ;  /* 0x000000069ed37221 */ /* 0x040fe20000000100 */
[C---:B------:R-:W-:Y:S01]  /*0ef0*/  FADD R235, -R158.reuse, R18 ;  /* 0x000000129eeb7221 */ /* 0x040fe20000000100 */
[C---:B------:R-:W-:Y:S01]  /*0f00*/  FADD R213, -R158.reuse, R7 ;  /* 0x000000079ed57221 */ /* 0x040fe20000000100 */
[----:B------:R-:W-:Y:S01]  /*0f10*/  FADD R199, -R158, R25 ;  /* 0x000000199ec77221 */ /* 0x000fe20000000100 */
[----:B------:R-:W-:Y:S01]  /*0f20*/  FADD R25, R21, R16 ;  /* 0x0000001015197221 */ /* 0x000fe20000000000 */
[----:B------:R-:W-:Y:S01]  /*0f30*/  FMUL R19, R154, R211 ;  /* 0x000000d39a137220 */ /* 0x000fe20000400000 */
[----:B------:R-:W-:Y:S01]  /*0f40*/  FFMA R4, R17, R16, R4 ;  /* 0x0000001011047223 */ /* 0x000fe20000000004 */
[----:B------:R-:W-:Y:S01]  /*0f50*/  FMUL R18, R67, R38 ;  /* 0x0000002643127220 */ /* 0x000fe20000400000 */
[----:B------:R-:W-:Y:S01]  /*0f60*/  FADD R203, -R158, R24 ;  /* 0x000000189ecb7221 */ /* 0x000fe20000000100 */
[----:B------:R-:W-:Y:S01]  /*0f70*/  FMUL R21, R68, R39 ;  /* 0x0000002744157220 */ /* 0x000fe20000400000 */
[----:B------:R-:W-:Y:S01]  /*0f80*/  FMUL R24, R154, R213 ;  /* 0x000000d59a187220 */ /* 0x000fe20000400000 */
[C---:B------:R-:W-:Y:S01]  /*0f90*/  FADD R195, -R158.reuse, R27 ;  /* 0x0000001b9ec37221 */ /* 0x040fe20000000100 */
[----:B------:R-:W-:Y:S01]  /*0fa0*/  FADD R6, R25, R18 ;  /* 0x0000001219067221 */ /* 0x000fe20000000000 */
[----:B------:R-:W-:Y:S01]  /*0fb0*/  FFMA R27, R19, R18, R4 ;  /* 0x00000012131b7223 */ /* 0x000fe20000000004 */
[----:B------:R-:W-:-:S02]  /*0fc0*/  FADD R215, -R158, R8 ;  /* 0x000000089ed77221 */ /* 0x000fc40000000100 */
[----:B------:R-:W-:Y:S01]  /*0fd0*/  FADD R6, R6, R21 ;  /* 0x0000001506067221 */ /* 0x000fe20000000000 */
[----:B------:R-:W-:Y:S01]  /*0fe0*/  FADD R217, -R158, R9 ;  /* 0x000000099ed97221 */ /* 0x000fe20000000100 */
[----:B------:R-:W-:Y:S01]  /*0ff0*/  FFMA R27, R24, R21, R27 ;  /* 0x00000015181b7223 */ /* 0x000fe2000000001b */
[C---:B------:R-:W-:Y:S01]  /*1000*/  FADD R197, -R158.reuse, R26 ;  /* 0x0000001a9ec57221 */ /* 0x040fe20000000100 */
[C---:B------:R-:W-:Y:S01]  /*1010*/  FADD R9, -R158.reuse, R31 ;  /* 0x0000001f9e097221 */ /* 0x040fe20000000100 */
[----:B------:R-:W-:Y:S01]  /*1020*/  FADD R191, -R158, R28 ;  /* 0x0000001c9ebf7221 */ /* 0x000fe20000000100 */
[----:B------:R-:W-:Y:S01]  /*1030*/  FMUL R28, R154, R215 ;  /* 0x000000d79a1c7220 */ /* 0x000fe20000400000 */
[----:B------:R-:W-:Y:S01]  /*1040*/  FADD R189, -R158, R29 ;  /* 0x0000001d9ebd7221 */ /* 0x000fe20000000100 */
[----:B------:R-:W-:Y:S01]  /*1050*/  FMUL R29, R154, R217 ;  /* 0x000000d99a1d7220 */ /* 0x000fe20000400000 */
[----:B------:R-:W-:Y:S01]  /*1060*/  FADD R219, -R158, R10 ;  /* 0x0000000a9edb7221 */ /* 0x000fe20000000100 */
[----:B------:R-:W-:Y:S01]  /*1070*/  FMUL R25, R69, R40 ;  /* 0x0000002845197220 */ /* 0x000fe20000400000 */
[----:B------:R-:W-:-:S03]  /*1080*/  FMUL R26, R70, R41 ;  /* 0x00000029461a7220 */ /* 0x000fc60000400000 */
[----:B------:R-:W-:Y:S01]  /*1090*/  FADD R31, R6, R25 ;  /* 0x00000019061f7221 */ /* 0x000fe20000000000 */
[----:B------:R-:W-:Y:S01]  /*10a0*/  FFMA R4, R28, R25, R27 ;  /* 0x000000191c047223 */ /* 0x000fe2000000001b */
[C---:B------:R-:W-:Y:S01]  /*10b0*/  FADD R5, -R158.reuse, R32 ;  /* 0x000000209e057221 */ /* 0x040fe20000000100 */
[----:B------:R-:W-:Y:S01]  /*10c0*/  FMUL R27, R71, R42 ;  /* 0x0000002a471b7220 */ /* 0x000fe20000400000 */
[----:B------:R-:W-:Y:S01]  /*10d0*/  FADD R6, R31, R26 ;  /* 0x0000001a1f067221 */ /* 0x000fe20000000000 */
[----:B------:R-:W-:Y:S01]  /*10e0*/  FADD R221, -R158, R11 ;  /* 0x0000000b9edd7221 */ /* 0x000fe20000000100 */
        /* <DEDUP_REMOVED lines=105> */
[----:B------:R-:W-:-:S04]  /*1780*/  LOP3.LUT R20, R156, 0x1f, RZ, 0xc0, !PT ;  /* 0x0000001f9c147812 */ /* 0x000fc800078ec0ff */
[----:B------:R-:W-:Y:S02]  /*1790*/  ISETP.GT.U32.AND P1, PT, R20, 0x3, PT ;  /* 0x000000031400780c */ /* 0x000fe40003f24070 */
[----:B------:R-:W2:Y:S01]  /*17a0*/  LDC R20, c[0x0][0x380] ;  /* 0x0000e000ff147b82 */ /* 0x000ea20000000800 */
[----:B0-----:R-:W-:Y:S01]  /*17b0*/  FADD R5, R10, R5 ;  /* 0x000000050a057221 */ /* 0x001fe20000000000 */
[----:B-1----:R-:W-:-:S04]  /*17c0*/  FADD R9, R9, R4 ;  /* 0x0000000409097221 */ /* 0x002fc80000000000 */
[----:B------:R-:W0:Y:S04]  /*17d0*/  SHFL.DOWN PT, R4, R5, 0x1, 0x1f ;  /* 0x08201f0005047f89 */ /* 0x000e2800000e0000 */
[----:B------:R-:W1:Y:S01]  /*17e0*/  SHFL.DOWN PT, R6, R9, 0x1, 0x1f ;  /* 0x08201f0009067f89 */ /* 0x000e6200000e0000 */
        /* <DEDUP_REMOVED lines=74> */
.L_x_3464:
[----:B------:R-:W-:Y:S05]  /*1c90*/  BSYNC.RECONVERGENT B0 ;  /* 0x0000000000007941 */ /* 0x000fea0003800200 */
.L_x_3463:
        /* <DEDUP_REMOVED lines=22> */
.L_x_3466:
[----:B------:R-:W-:Y:S05]  /*1e00*/  BSYNC.RECONVERGENT B0 ;  /* 0x0000000000007941 */ /* 0x000fea0003800200 */
.L_x_3465:
        /* <DEDUP_REMOVED lines=32> */
.L_x_3468:
[----:B0-----:R-:W2:Y:S04]  /*2010*/  LDG.E.STRONG.GPU R6, desc[UR4][R4.64] ;  /* 0x0000000404067981 */ /* 0x001ea8000c1ef900 */
[----:B--2---:R-:W-:Y:S01]  /*2020*/  CCTL.IVALL ;  /* 0x00000000ff00798f */ /* 0x004fe20002000000 */
[----:B------:R-:W-:Y:S05]  /*2030*/  YIELD ;  /* 0x0000000000007946 */ /* 0x000fea0003800000 */
[----:B------:R-:W-:-:S13]  /*2040*/  ISETP.NE.AND P2, PT, R6, R23, PT ;  /* 0x000000170600720c */ /* 0x000fda0003f45270 */
[----:B------:R-:W-:Y:S05]  /*2050*/  @P2 BRA `(.L_x_3468) ;  /* 0xfffffffc00ec2947 */ /* 0x000fea000383ffff */
.L_x_3467:
        /* <DEDUP_REMOVED lines=227> */
.L_x_3462:
        /* <DEDUP_REMOVED lines=79> */
.L_x_3470:
        /* <DEDUP_REMOVED lines=16> */
.L_x_4923:


//--------------------- .text._ZN18transformer_engine13normalization28ln_bwd_finalize_tuned_kernelINS0_22Kernel_traits_finalizeILj12800E13__nv_bfloat16fS3_fjLj1024ELj4ENS0_18Kernel_traits_baseILj12800ES3_fS3_fjLj1024EEEEEEEvNS0_20BackwardKernelParamsE --------------------------
	.section	.text._ZN18transformer_engine13normalization28ln_bwd_finalize_tuned_kernelINS0_22Kernel_traits_finalizeILj12800E13__nv_bfloat16fS3_fjLj1024ELj4ENS0_18Kernel_traits_baseILj12800ES3_fS3_fjLj1024EEEEEEEvNS0_20BackwardKernelParamsE,"ax",@progbits
	.align	128
        .global         _ZN18transformer_engine13normalization28ln_bwd_finalize_tuned_kernelINS0_22Kernel_traits_finalizeILj12800E13__nv_bfloat16fS3_fjLj1024ELj4ENS0_18Kernel_traits_baseILj12800ES3_fS3_fjLj1024EEEEEEEvNS0_20BackwardKernelParamsE
        .type           _ZN18transformer_engine13normalization28ln_bwd_finalize_tuned_kernelINS0_22Kernel_traits_finalizeILj12800E13__nv_bfloat16fS3_fjLj1024ELj4ENS0_18Kernel_traits_baseILj12800ES3_fS3_fjLj1024EEEEEEEvNS0_20BackwardKernelParamsE,@function
        .size           _ZN18transformer_engine13normalization28ln_bwd_finalize_tuned_kernelINS0_22Kernel_traits_finalizeILj12800E13__nv_bfloat16fS3_fjLj1024ELj4ENS0_18Kernel_traits_baseILj12800ES3_fS3_fjLj1024EEEEEEEvNS0_20BackwardKernelParamsE,(.L_x_4924 - _ZN18transformer_engine13normalization28ln_bwd_finalize_tuned_kernelINS0_22Kernel_traits_finalizeILj12800E13__nv_bfloat16fS3_fjLj1024ELj4ENS0_18Kernel_traits_baseILj12800ES3_fS3_fjLj1024EEEEEEEvNS0_20BackwardKernelParamsE)
        .other          _ZN18transformer_engine13normalization28ln_bwd_finalize_tuned_kernelINS0_22Kernel_traits_finalizeILj12800E13__nv_bfloat16fS3_fjLj1024ELj4ENS0_18Kernel_traits_baseILj12800ES3_fS3_fjLj1024EEEEEEEvNS0_20BackwardKernelParamsE,@"STO_CUDA_ENTRY STV_DEFAULT"
_ZN18transformer_engine13normalization28ln_bwd_finalize_tuned_kernelINS0_22Kernel_traits_finalizeILj12800E13__nv_bfloat16fS3_fjLj1024ELj4ENS0_18Kernel_traits_baseILj12800ES3_fS3_fjLj1024EEEEEEEvNS0_20BackwardKernelParamsE:
.text._ZN18transformer_engine13normalization28ln_bwd_finalize_tuned_kernelINS0_22Kernel_traits_finalizeILj12800E13__nv_bfloat16fS3_fjLj1024ELj4ENS0_18Kernel_traits_baseILj12800ES3_fS3_fjLj1024EEEEEEEvNS0_20BackwardKernelParamsE:
        /* <DEDUP_REMOVED lines=35> */
.L_x_3475:
        /* <DEDUP_REMOVED lines=118> */
.L_x_3474:
[----:B------:R-:W-:Y:S05]  /*0990*/  BSYNC.RECONVERGENT B1 ;  /* 0x0000000000017941 */ /* 0x000fea0003800200 */
.L_x_3473:
        /* <DEDUP_REMOVED lines=65> */
.L_x_3477:
[----:B------:R-:W-:Y:S05]  /*0db0*/  BSYNC.RECONVERGENT B1 ;  /* 0x0000000000017941 */ /* 0x000fea0003800200 */
.L_x_3476:
        /* <DEDUP_REMOVED lines=37> */
.L_x_3479:
[----:B------:R-:W-:Y:S05]  /*1010*/  BSYNC.RECONVERGENT B1 ;  /* 0x0000000000017941 */ /* 0x000fea0003800200 */
.L_x_3478:
[----:B------:R-:W-:Y:S05]  /*1020*/  @!P1 BRA `(.L_x_3472) ;  /* 0x00000000003c9947 */ /* 0x000fea0003800000 */
[----:B------:R-:W0:Y:S01]  /*1030*/  LDC.64 R6, c[0x0][0x3d8] ;  /* 0x0000f600ff067b82 */ /* 0x000e220000000a00 */
[----:B------:R-:W-:Y:S01]  /*1040*/  IMAD R2, R15, 0x3200, R11 ;  /* 0x000032000f027824 */ /* 0x000fe200078e020b */
[----:B------:R-:W-:-:S04]  /*1050*/  IADD3 R24, PT, PT, -R24, RZ, RZ ;  /* 0x000000ff18187210 */ /* 0x000fc80007ffe1ff */
[----:B------:R-:W-:Y:S02]  /*1060*/  IADD3 R11, PT, PT, R13, R2, RZ ;  /* 0x000000020d0b7210 */ /* 0x000fe40007ffe0ff */
[----:B------:R-:W1:Y:S05]  /*1070*/  LDC.64 R8, c[0x0][0x3e0] ;  /* 0x0000f800ff087b82 */ /* 0x000e6a0000000a00 */
.L_x_3480:
        /* <DEDUP_REMOVED lines=10> */
.L_x_3472:
[----:B------:R-:W-:Y:S05]  /*1120*/  BSYNC.RECONVERGENT B0 ;  /* 0x0000000000007941 */ /* 0x000fea0003800200 */
.L_x_3471:
        /* <DEDUP_REMOVED lines=55> */
.L_x_3481:
        /* <DEDUP_REMOVED lines=14> */
.L_x_4924:


//--------------------- .text._ZN18transformer_engine13normalization19ln_bwd_tuned_kernelINS0_13Kernel_traitsI13__nv_bfloat16fS3_fjLj12800ELj5ELj1ELj4ELj16ENS0_18Kernel_traits_baseILj12800ES3_fS3_fjLj128EEEEEEEvNS0_20BackwardKernelParamsE --------------------------
	.section	.text._ZN18transformer_engine13normalization19ln_bwd_tuned_kernelINS0_13Kernel_traitsI13__nv_bfloat16fS3_fjLj12800ELj5ELj1ELj4ELj16ENS0_18Kernel_traits_baseILj12800ES3_fS3_fjLj128EEEEEEEvNS0_20BackwardKernelParamsE,"ax",@progbits
	.align	128
        .global         _ZN18transformer_engine13normalization19ln_bwd_tuned_kernelINS0_13Kernel_traitsI13__nv_bfloat16fS3_fjLj12800ELj5ELj1ELj4ELj16ENS0_18Kernel_traits_baseILj12800ES3_fS3_fjLj128EEEEEEEvNS0_20BackwardKernelParamsE
        .type           _ZN18transformer_engine13normalization19ln_bwd_tuned_kernelINS0_13Kernel_traitsI13__nv_bfloat16fS3_fjLj12800ELj5ELj1ELj4ELj16ENS0_18Kernel_traits_baseILj12800ES3_fS3_fjLj128EEEEEEEvNS0_20BackwardKernelParamsE,@function
        .size           _ZN18transformer_engine13normalization19ln_bwd_tuned_kernelINS0_13Kernel_traitsI13__nv_bfloat16fS3_fjLj12800ELj5ELj1ELj4ELj16ENS0_18Kernel_traits_baseILj12800ES3_fS3_fjLj128EEEEEEEvNS0_20BackwardKernelParamsE,(.L_x_4925 - _ZN18transformer_engine13normalization19ln_bwd_tuned_kernelINS0_13Kernel_traitsI13__nv_bfloat16fS3_fjLj12800ELj5ELj1ELj4ELj16ENS0_18Kernel_traits_baseILj12800ES3_fS3_fjLj128EEEEEEEvNS0_20BackwardKernelParamsE)
        .other          _ZN18transformer_engine13normalization19ln_bwd_tuned_kernelINS0_13Kernel_traitsI13__nv_bfloat16fS3_fjLj12800ELj5ELj1ELj4ELj16ENS0_18Kernel_traits_baseILj12800ES3_fS3_fjLj128EEEEEEEvNS0_20BackwardKernelParamsE,@"STO_CUDA_ENTRY STV_DEFAULT"
_ZN18transformer_engine13normalization19ln_bwd_tuned_kernelINS0_13Kernel_traitsI13__nv_bfloat16fS3_fjLj12800ELj5ELj1ELj4ELj16ENS0_18Kernel_traits_baseILj12800ES3_fS3_fjLj128EEEEEEEvNS0_20BackwardKernelParamsE:
.text._ZN18transformer_engine13normalization19ln_bwd_tuned_kernelINS0_13Kernel_traitsI13__nv_bfloat16fS3_fjLj12800ELj5ELj1ELj4ELj16ENS0_18Kernel_traits_baseILj12800ES3_fS3_fjLj128EEEEEEEvNS0_20BackwardKernelParamsE:
[----:B------:R-:W-:Y:S08]  /*0000*/  LDC R1, c[0x0][0x37c] ;  /* 0x0000df00ff017b82 */ /* 0x000ff00000000800 */
[----:B------:R-:W0:Y:S01]  /*0010*/  S2UR UR10, SR_CTAID.X ;  /* 0x00000000000a79c3 */ /* 0x000e220000002500 */
[----:B------:R-:W1:Y:S01]  /*0020*/  S2R R2, SR_TID.X ;  /* 0x0000000000027919 */ /* 0x000e620000002100 */
        /* <DEDUP_REMOVED lines=20> */
[----:B------:R-:W2:Y:S01]  /*0170*/  LDCU.64 UR16, c[0x0][0x358] ;  /* 0x00006b00ff1077ac */ /* 0x000ea20008000a00 */
[----:B0-----:R-:W-:-:S04]  /*0180*/  UIMAD.WIDE.U32 UR4, UR10, 0x66666667, URZ ;  /* 0x666666670a0478a5 */ /* 0x001fc8000f8e00ff */
[----:B------:R-:W-:Y:S01]  /*0190*/  USHF.R.U32.HI UR5, URZ, 0x1, UR5 ;  /* 0x00000001ff057899 */ /* 0x000fe20008011605 */
[----:B-1----:R-:W-:-:S03]  /*01a0*/  LOP3.LUT R0, R2, 0x7f, RZ, 0xc0, !PT ;  /* 0x0000007f02007812 */ /* 0x002fc600078ec0ff */
[----:B------:R-:W-:-:S03]  /*01b0*/  UIMAD UR14, UR5, 0x5, URZ ;  /* 0x00000005050e78a4 */ /* 0x000fc6000f8e02ff */
[----:B------:R-:W0:Y:S01]  /*01c0*/  LDCU UR4, c[0x0][0x388] ;  /* 0x00007100ff0477ac */ /* 0x000e220008000800 */
[----:B------:R-:W-:-:S06]  /*01d0*/  UIADD3 UR10, UPT, UPT, -UR14, UR10, URZ ;  /* 0x0000000a0e0a7290 */ /* 0x000fcc000fffe1ff */
[----:B------:R-:W-:-:S04]  /*01e0*/  MOV R3, UR10 ;  /* 0x0000000a00037c02 */ /* 0x000fc80008000f00 */
[----:B------:R-:W-:Y:S01]  /*01f0*/  LEA R0, R3, R0, 0x7 ;  /* 0x0000000003007211 */ /* 0x000fe200078e38ff */
[----:B0-----:R-:W-:-:S09]  /*0200*/  UISETP.GE.AND UP0, UPT, UR5, UR4, UPT ;  /* 0x000000040500728c */ /* 0x001fd2000bf06270 */
[----:B--2---:R-:W-:Y:S05]  /*0210*/  BRA.U UP0, `(.L_x_3482) ;  /* 0x00000021006c7547 */ /* 0x004fea000b800000 */
[----:B------:R-:W0:Y:S01]  /*0220*/  LDC.64 R4, c[0x0][0x3a8] ;  /* 0x0000ea00ff047b82 */ /* 0x000e220000000a00 */
[----:B------:R-:W1:Y:S01]  /*0230*/  LDCU.U8 UR4, c[0x0][0x3c0] ;  /* 0x00007800ff0477ac */ /* 0x000e620008000000 */
[----:B0-----:R-:W-:-:S05]  /*0240*/  IMAD.WIDE.U32 R4, R0, 0x8, R4 ;  /* 0x0000000800047825 */ /* 0x001fca00078e0004 */
[----:B------:R-:W2:Y:S04]  /*0250*/  LDG.E.64 R6, desc[UR16][R4.64+0x5000] ;  /* 0x0050001004067981 */ /* 0x000ea8000c1e1b00 */
[----:B------:R-:W3:Y:S04]  /*0260*/  LDG.E.64 R8, desc[UR16][R4.64+0x3c00] ;  /* 0x003c001004087981 */ /* 0x000ee8000c1e1b00 */
[----:B------:R-:W4:Y:S04]  /*0270*/  LDG.E.64 R14, desc[UR16][R4.64+0x2800] ;  /* 0x00280010040e7981 */ /* 0x000f28000c1e1b00 */
[----:B------:R-:W5:Y:S04]  /*0280*/  LDG.E.64 R16, desc[UR16][R4.64+0x1400] ;  /* 0x0014001004107981 */ /* 0x000f68000c1e1b00 */
[----:B------:R-:W5:Y:S01]  /*0290*/  LDG.E.64 R18, desc[UR16][R4.64] ;  /* 0x0000001004127981 */ /* 0x000f62000c1e1b00 */
[----:B-1----:R-:W-:-:S02]  /*02a0*/  ISETP.NE.AND P0, PT, RZ, UR4, PT ;  /* 0x00000004ff007c0c */ /* 0x002fc4000bf05270 */
[----:B------:R-:W-:Y:S02]  /*02b0*/  CS2R R26, SRZ ;  /* 0x00000000001a7805 */ /* 0x000fe4000001ff00 */
[----:B------:R-:W-:Y:S02]  /*02c0*/  PLOP3.LUT P1, PT, PT, PT, PT, 0x8, 0x80 ;  /* 0x000000000080781c */ /* 0x000fe40003f2e170 */
[----:B------:R-:W-:Y:S02]  /*02d0*/  CS2R R48, SRZ ;  /* 0x0000000000307805 */ /* 0x000fe4000001ff00 */
[----:B------:R-:W-:Y:S02]  /*02e0*/  FSEL R90, RZ, 1, !P0 ;  /* 0x3f800000ff5a7808 */ /* 0x000fe40004000000 */
[----:B------:R-:W-:Y:S02]  /*02f0*/  CS2R R50, SRZ ;  /* 0x0000000000327805 */ /* 0x000fe4000001ff00 */
[----:B------:R-:W-:-:S02]  /*0300*/  LOP3.LUT R93, R2, 0x1f, RZ, 0xc0, !PT ;  /* 0x0000001f025d7812 */ /* 0x000fc400078ec0ff */
        /* <DEDUP_REMOVED lines=9> */
[----:B------:R-:W-:Y:S01]  /*03a0*/  UMOV UR4, URZ ;  /* 0x000000ff00047c82 */ /* 0x000fe20008000000 */
[----:B------:R-:W-:Y:S01]  /*03b0*/  UMOV UR11, UR5 ;  /* 0x00000005000b7c82 */ /* 0x000fe20008000000 */
        /* <DEDUP_REMOVED lines=11> */
[----:B----4-:R-:W-:Y:S01]  /*0470*/  SHF.L.U32 R9, R14, 0x10, RZ ;  /* 0x000000100e097819 */ /* 0x010fe200000006ff */
[----:B------:R-:W-:Y:S01]  /*0480*/  FADD R65, R90, R65 ;  /* 0x000000415a417221 */ /* 0x000fe20000000000 */
[----:B-----5:R-:W-:-:S02]  /*0490*/  SHF.L.U32 R7, R16, 0x10, RZ ;  /* 0x0000001010077819 */ /* 0x020fc400000006ff */
[----:B------:R-:W-:Y:S01]  /*04a0*/  SHF.L.U32 R3, R18, 0x10, RZ ;  /* 0x0000001012037819 */ /* 0x000fe200000006ff */
[----:B------:R-:W-:Y:S01]  /*04b0*/  FADD R66, R90, R9 ;  /* 0x000000095a427221 */ /* 0x000fe20000000000 */
[----:B------:R-:W-:Y:S01]  /*04c0*/  SHF.R.U64 R85, R14, 0x10, R15 ;  /* 0x000000100e557819 */ /* 0x000fe2000000120f */
[C---:B------:R-:W-:Y:S01]  /*04d0*/  FADD R78, R90.reuse, R7 ;  /* 0x000000075a4e7221 */ /* 0x040fe20000000000 */
[----:B------:R-:W-:Y:S01]  /*04e0*/  SHF.R.U32.HI R4, RZ, 0x10, R15 ;  /* 0x00000010ff047819 */ /* 0x000fe2000001160f */
[----:B------:R-:W-:Y:S01]  /*04f0*/  FADD R92, R90, R3 ;  /* 0x000000035a5c7221 */ /* 0x000fe20000000000 */
[--C-:B------:R-:W-:Y:S02]  /*0500*/  SHF.R.U64 R87, R16, 0x10, R17.reuse ;  /* 0x0000001010577819 */ /* 0x100fe40000001211 */
[----:B------:R-:W-:Y:S02]  /*0510*/  SHF.R.U32.HI R10, RZ, 0x10, R17 ;  /* 0x00000010ff0a7819 */ /* 0x000fe40000011611 */
[----:B------:R-:W-:-:S02]  /*0520*/  SHF.R.U64 R89, R18, 0x10, R19 ;  /* 0x0000001012597819 */ /* 0x000fc40000001213 */
[----:B------:R-:W-:Y:S02]  /*0530*/  SHF.R.U32.HI R12, RZ, 0x10, R19 ;  /* 0x00000010ff0c7819 */ /* 0x000fe40000011613 */
[----:B------:R-:W-:Y:S02]  /*0540*/  SHF.L.U32 R67, R15, 0x10, RZ ;  /* 0x000000100f437819 */ /* 0x000fe400000006ff */
[----:B------:R-:W-:Y:S02]  /*0550*/  CS2R R14, SRZ ;  /* 0x00000000000e7805 */ /* 0x000fe4000001ff00 */
[----:B------:R-:W-:Y:S02]  /*0560*/  SHF.L.U32 R79, R17, 0x10, RZ ;  /* 0x00000010114f7819 */ /* 0x000fe400000006ff */
[----:B------:R-:W-:Y:S02]  /*0570*/  CS2R R16, SRZ ;  /* 0x0000000000107805 */ /* 0x000fe4000001ff00 */
        /* <DEDUP_REMOVED lines=26> */
[----:B------:R-:W-:Y:S01]  /*0720*/  HFMA2 R3, -RZ, RZ, 0, 0 ;  /* 0x00000000ff037431 */ /* 0x000fe200000001ff */
[----:B------:R-:W-:-:S02]  /*0730*/  CS2R R8, SRZ ;  /* 0x0000000000087805 */ /* 0x000fc4000001ff00 */
[----:B------:R-:W-:Y:S02]  /*0740*/  CS2R R10, SRZ ;  /* 0x00000000000a7805 */ /* 0x000fe4000001ff00 */
[----:B------:R-:W-:Y:S02]  /*0750*/  CS2R R12, SRZ ;  /* 0x00000000000c7805 */ /* 0x000fe4000001ff00 */
[----:B------:R-:W-:-:S07]  /*0760*/  CS2R R18, SRZ ;  /* 0x0000000000127805 */ /* 0x000fce000001ff00 */
.L_x_3487:
[----:B------:R-:W0:Y:S01]  /*0770*/  LDCU.128 UR20, c[0x0][0x390] ;  /* 0x00007200ff1477ac */ /* 0x000e220008000c00 */
[----:B-1----:R-:W1:Y:S01]  /*0780*/  LDC.64 R44, c[0x0][0x3c8] ;  /* 0x0000f200ff2c7b82 */ /* 0x002e620000000a00 */
[----:B------:R-:W-:Y:S01]  /*0790*/  MOV R29, UR11 ;  /* 0x0000000b001d7c02 */ /* 0x000fe20008000f00 */
[----:B------:R-:W2:Y:S01]  /*07a0*/  LDCU.64 UR8, c[0x0][0x3a0] ;  /* 0x00007400ff0877ac */ /* 0x000ea20008000a00 */
[----:B0-----:R-:W-:-:S06]  /*07b0*/  UIMAD.WIDE UR6, UR11, 0x4, UR22 ;  /* 0x000000040b0678a5 */ /* 0x001fcc000f8e0216 */
[----:B------:R-:W-:Y:S02]  /*07c0*/  MOV R30, UR6 ;  /* 0x00000006001e7c02 */ /* 0x000fe40008000f00 */
[----:B------:R-:W-:Y:S01]  /*07d0*/  MOV R31, UR7 ;  /* 0x00000007001f7c02 */ /* 0x000fe20008000f00 */
[----:B--2---:R-:W-:Y:S01]  /*07e0*/  UIMAD.WIDE UR6, UR11, 0x4, UR8 ;  /* 0x000000040b0678a5 */ /* 0x004fe2000f8e0208 */
[----:B------:R-:W-:Y:S01]  /*07f0*/  IMAD R94, R29, 0xc80, R0 ;  /* 0x00000c801d5e7824 */ /* 0x000fe200078e0200 */
[----:B------:R-:W-:Y:S02]  /*0800*/  MOV R29, 0x10 ;  /* 0x00000010001d7802 */ /* 0x000fe40000000f00 */
[----:B------:R-:W2:Y:S01]  /*0810*/  LDG.E R95, desc[UR16][R30.64] ;  /* 0x000000101e5f7981 */ /* 0x000ea2000c1e1900 */
[----:B------:R-:W-:Y:S02]  /*0820*/  MOV R32, 0x10 ;  /* 0x0000001000207802 */ /* 0x000fe40000000f00 */
[----:B------:R-:W-:Y:S01]  /*0830*/  MOV R42, UR6 ;  /* 0x00000006002a7c02 */ /* 0x000fe20008000f00 */
[----:B------:R-:W-:Y:S01]  /*0840*/  IMAD.WIDE.U32 R28, R94, R29, UR20 ;  /* 0x000000145e1c7e25 */ /* 0x000fe2000f8e001d */
[----:B------:R-:W-:-:S02]  /*0850*/  MOV R43, UR7 ;  /* 0x00000007002b7c02 */ /* 0x000fc40008000f00 */
[C---:B------:R-:W-:Y:S02]  /*0860*/  IADD3 R71, PT, PT, R94.reuse, 0x280, RZ ;  /* 0x000002805e477810 */ /* 0x040fe40007ffe0ff */
[----:B------:R-:W-:Y:S01]  /*0870*/  MOV R36, 0x10 ;  /* 0x0000001000247802 */ /* 0x000fe20000000f00 */
[----:B------:R-:W3:Y:S01]  /*0880*/  LDG.E R96, desc[UR16][R42.64] ;  /* 0x000000102a607981 */ /* 0x000ee2000c1e1900 */
[C---:B------:R-:W-:Y:S01]  /*0890*/  IADD3 R73, PT, PT, R94.reuse, 0x500, RZ ;  /* 0x000005005e497810 */ /* 0x040fe20007ffe0ff */
[----:B------:R-:W-:Y:S01]  /*08a0*/  IMAD.WIDE.U32 R32, R71, R32, UR20 ;  /* 0x0000001447207e25 */ /* 0x000fe2000f8e0020 */
[----:B------:R-:W-:Y:S01]  /*08b0*/  MOV R40, 0x10 ;  /* 0x0000001000287802 */ /* 0x000fe20000000f00 */
[----:B------:R-:W4:Y:S01]  /*08c0*/  LDG.E.128 R28, desc[UR16][R28.64] ;  /* 0x000000101c1c7981 */ /* 0x000f22000c1e1d00 */
[C---:B------:R-:W-:Y:S01]  /*08d0*/  IADD3 R75, PT, PT, R94.reuse, 0x780, RZ ;  /* 0x000007805e4b7810 */ /* 0x040fe20007ffe0ff */
[----:B------:R-:W-:Y:S02]  /*08e0*/  IMAD.WIDE.U32 R36, R73, R36, UR20 ;  /* 0x0000001449247e25 */ /* 0x000fe4000f8e0024 */
[----:B------:R-:W5:Y:S02]  /*08f0*/  LDG.E.128 R32, desc[UR16][R32.64] ;  /* 0x0000001020207981 */ /* 0x000f64000c1e1d00 */
[----:B-1----:R-:W-:-:S02]  /*0900*/  IMAD.WIDE.U32 R68, R94, 0x8, R44 ;  /* 0x000000085e447825 */ /* 0x002fc400078e002c */
[----:B------:R-:W5:Y:S02]  /*0910*/  LDG.E.128 R36, desc[UR16][R36.64] ;  /* 0x0000001024247981 */ /* 0x000f64000c1e1d00 */
[----:B------:R-:W-:Y:S02]  /*0920*/  IMAD.WIDE.U32 R40, R75, R40, UR20 ;  /* 0x000000144b287e25 */ /* 0x000fe4000f8e0028 */
[----:B------:R-:W5:Y:S02]  /*0930*/  LDG.E.64 R68, desc[UR16][R68.64] ;  /* 0x0000001044447981 */ /* 0x000f64000c1e1b00 */
[--C-:B------:R-:W-:Y:S02]  /*0940*/  IMAD.WIDE.U32 R70, R71, 0x8, R44.reuse ;  /* 0x0000000847467825 */ /* 0x100fe400078e002c */
[----:B------:R-:W5:Y:S04]  /*0950*/  LDG.E.128 R40, desc[UR16][R40.64] ;  /* 0x0000001028287981 */ /* 0x000f68000c1e1d00 */
[----:B------:R-:W5:Y:S01]  /*0960*/  LDG.E.64 R70, desc[UR16][R70.64] ;  /* 0x0000001046467981 */ /* 0x000f62000c1e1b00 */
[----:B------:R-:W-:-:S04]  /*0970*/  IMAD.WIDE.U32 R72, R73, 0x8, R44 ;  /* 0x0000000849487825 */ /* 0x000fc800078e002c */
[----:B------:R-:W-:Y:S02]  /*0980*/  IMAD.WIDE.U32 R74, R75, 0x8, R44 ;  /* 0x000000084b4a7825 */ /* 0x000fe400078e002c */
[----:B------:R-:W5:Y:S04]  /*0990*/  LDG.E.64 R72, desc[UR16][R72.64] ;  /* 0x0000001048487981 */ /* 0x000f68000c1e1b00 */
[----:B------:R-:W5:Y:S01]  /*09a0*/  LDG.E.64 R74, desc[UR16][R74.64] ;  /* 0x000000104a4a7981 */ /* 0x000f62000c1e1b00 */
[----:B------:R-:W-:-:S05]  /*09b0*/  IADD3 R47, PT, PT, R94, 0xa00, RZ ;  /* 0x00000a005e2f7810 */ /* 0x000fca0007ffe0ff */
[----:B------:R-:W-:-:S06]  /*09c0*/  IMAD.WIDE.U32 R76, R47, 0x8, R44 ;  /* 0x000000082f4c7825 */ /* 0x000fcc00078e002c */
[----:B------:R-:W5:Y:S01]  /*09d0*/  LDG.E.64 R76, desc[UR16][R76.64] ;  /* 0x000000104c4c7981 */ /* 0x000f62000c1e1b00 */
[----:B------:R-:W-:-:S05]  /*09e0*/  MOV R44, 0x10 ;  /* 0x00000010002c7802 */ /* 0x000fca0000000f00 */
[----:B------:R-:W-:-:S06]  /*09f0*/  IMAD.WIDE.U32 R44, R47, R44, UR20 ;  /* 0x000000142f2c7e25 */ /* 0x000fcc000f8e002c */
[----:B------:R-:W5:Y:S01]  /*0a00*/  LDG.E.128 R44, desc[UR16][R44.64] ;  /* 0x000000102c2c7981 */ /* 0x000f62000c1e1d00 */
[----:B--2---:R-:W-:Y:S02]  /*0a10*/  R2UR UR6, R95 ;  /* 0x000000005f0672ca */ /* 0x004fe400000e0000 */
[----:B---3--:R-:W-:-:S11]  /*0a20*/  R2UR UR18, R96 ;  /* 0x00000000601272ca */ /* 0x008fd600000e0000 */
[----:B----4-:R-:W-:Y:S01]  /*0a30*/  FADD R104, R28, -UR6 ;  /* 0x800000061c687e21 */ /* 0x010fe20008000000 */
[----:B------:R-:W-:Y:S01]  /*0a40*/  FADD R100, R29, -UR6 ;  /* 0x800000061d647e21 */ /* 0x000fe20008000000 */
[----:B------:R-:W-:Y:S01]  /*0a50*/  FADD R101, R31, -UR6 ;  /* 0x800000061f657e21 */ /* 0x000fe20008000000 */
[----:B-----5:R-:W-:Y:S01]  /*0a60*/  FADD R107, R35, -UR6 ;  /* 0x80000006236b7e21 */ /* 0x020fe20008000000 */
[----:B------:R-:W-:Y:S01]  /*0a70*/  FADD R96, R32, -UR6 ;  /* 0x8000000620607e21 */ /* 0x000fe20008000000 */
[----:B------:R-:W-:Y:S01]  /*0a80*/  FADD R98, R39, -UR6 ;  /* 0x8000000627627e21 */ /* 0x000fe20008000000 */
[----:B------:R-:W-:Y:S01]  /*0a90*/  FADD R103, R36, -UR6 ;  /* 0x8000000624677e21 */ /* 0x000fe20008000000 */
[----:B------:R-:W-:Y:S01]  /*0aa0*/  FMUL R36, R104, UR18 ;  /* 0x0000001268247c20 */ /* 0x000fe20008400000 */
[C---:B------:R-:W-:Y:S02]  /*0ab0*/  SHF.L.U32 R39, R68.reuse, 0x10, RZ ;  /* 0x0000001044277819 */ /* 0x040fe400000006ff */
[----:B------:R-:W-:Y:S01]  /*0ac0*/  SHF.R.U64 R35, R68, 0x10, R69 ;  /* 0x0000001044237819 */ /* 0x000fe20000001245 */
[----:B------:R-:W-:Y:S01]  /*0ad0*/  FADD R31, R42, -UR6 ;  /* 0x800000062a1f7e21 */ /* 0x000fe20008000000 */
[----:B------:R-:W-:Y:S01]  /*0ae0*/  FADD R32, R43, -UR6 ;  /* 0x800000062b207e21 */ /* 0x000fe20008000000 */
[----:B------:R-:W-:Y:S01]  /*0af0*/  FADD R102, R37, -UR6 ;  /* 0x8000000625667e21 */ /* 0x000fe20008000000 */
[----:B------:R-:W-:-:S02]  /*0b00*/  SHF.L.U32 R43, R70, 0x10, RZ ;  /* 0x00000010462b7819 */ /* 0x000fc400000006ff */
[----:B------:R-:W-:Y:S01]  /*0b10*/  SHF.R.U64 R42, R70, 0x10, R71 ;  /* 0x00000010462a7819 */ /* 0x000fe20000001247 */
[----:B------:R-:W-:Y:S01]  /*0b20*/  FADD R105, R30, -UR6 ;  /* 0x800000061e697e21 */ /* 0x000fe20008000000 */
[----:B------:R-:W-:Y:S01]  /*0b30*/  SHF.L.U32 R70, R35, 0x10, RZ ;  /* 0x0000001023467819 */ /* 0x000fe200000006ff */
[----:B------:R-:W-:Y:S01]  /*0b40*/  FADD R61, R39, R61 ;  /* 0x0000003d273d7221 */ /* 0x000fe20000000000 */
[-C--:B------:R-:W-:Y:S01]  /*0b50*/  FFMA R91, R36, R39.reuse, R91 ;  /* 0x00000027245b7223 */ /* 0x080fe2000000005b */
[----:B------:R-:W-:Y:S01]  /*0b60*/  FMUL R37, R100, UR18 ;  /* 0x0000001264257c20 */ /* 0x000fe20008400000 */
[----:B------:R-:W-:Y:S01]  /*0b70*/  FMUL R39, R92, R39 ;  /* 0x000000275c277220 */ /* 0x000fe20000400000 */
[----:B------:R-:W-:Y:S01]  /*0b80*/  FADD R111, R34, -UR6 ;  /* 0x80000006226f7e21 */ /* 0x000fe20008000000 */
[----:B------:R-:W-:Y:S01]  /*0b90*/  FADD R99, R38, -UR6 ;  /* 0x8000000626637e21 */ /* 0x000fe20008000000 */
[----:B------:R-:W-:Y:S01]  /*0ba0*/  FADD R34, R41, -UR6 ;  /* 0x8000000629227e21 */ /* 0x000fe20008000000 */
[----:B------:R-:W-:Y:S01]  /*0bb0*/  SHF.L.U32 R38, R69, 0x10, RZ ;  /* 0x0000001045267819 */ /* 0x000fe200000006ff */
[----:B------:R-:W-:Y:S01]  /*0bc0*/  FMUL R41, R105, UR18 ;  /* 0x0000001269297c20 */ /* 0x000fe20008400000 */
[----:B------:R-:W-:Y:S01]  /*0bd0*/  SHF.R.U32.HI R68, RZ, 0x10, R69 ;  /* 0x00000010ff447819 */ /* 0x000fe20000011645 */
[----:B------:R-:W-:Y:S01]  /*0be0*/  FADD R59, R70, R59 ;  /* 0x0000003b463b7221 */ /* 0x000fe20000000000 */
[-C--:B------:R-:W-:Y:S01]  /*0bf0*/  FFMA R60, R37, R70.reuse, R60 ;  /* 0x00000046253c7223 */ /* 0x080fe2000000003c */
[----:B------:R-:W-:Y:S01]  /*0c00*/  FMUL R70, R89, R70 ;  /* 0x0000004659467220 */ /* 0x000fe20000400000 */
[----:B------:R-:W-:Y:S01]  /*0c10*/  FADD R69, RZ, R39 ;  /* 0x00000027ff457221 */ /* 0x000fe20000000000 */
[----:B------:R-:W-:Y:S01]  /*0c20*/  SHF.R.U64 R122, R72, 0x10, R73 ;  /* 0x00000010487a7819 */ /* 0x000fe20000001249 */
[----:B------:R-:W-:Y:S01]  /*0c30*/  FADD R57, R38, R57 ;  /* 0x0000003926397221 */ /* 0x000fe20000000000 */
[----:B------:R-:W-:Y:S01]  /*0c40*/  SHF.L.U32 R30, R73, 0x10, RZ ;  /* 0x00000010491e7819 */ /* 0x000fe200000006ff */
[-C--:B------:R-:W-:Y:S01]  /*0c50*/  FFMA R58, R41, R38.reuse, R58 ;  /* 0x00000026293a7223 */ /* 0x080fe2000000003a */
[----:B------:R-:W-:Y:S01]  /*0c60*/  SHF.R.U32.HI R119, RZ, 0x10, R73 ;  /* 0x00000010ff777819 */ /* 0x000fe20000011649 */
[----:B------:R-:W-:Y:S01]  /*0c70*/  FMUL R73, R101, UR18 ;  /* 0x0000001265497c20 */ /* 0x000fe20008400000 */
[----:B------:R-:W-:Y:S01]  /*0c80*/  SHF.L.U32 R68, R68, 0x10, RZ ;  /* 0x0000001044447819 */ /* 0x000fe200000006ff */
[----:B------:R-:W-:Y:S01]  /*0c90*/  FMUL R38, R80, R38 ;  /* 0x0000002650267220 */ /* 0x000fe20000400000 */
[----:B------:R-:W-:-:S02]  /*0ca0*/  SHF.R.U64 R120, R74, 0x10, R75 ;  /* 0x000000104a787819 */ /* 0x000fc4000000124b */
[----:B------:R-:W-:Y:S02]  /*0cb0*/  SHF.L.U32 R115, R75, 0x10, RZ ;  /* 0x000000104b737819 */ /* 0x000fe400000006ff */
[----:B------:R-:W-:Y:S01]  /*0cc0*/  SHF.R.U32.HI R117, RZ, 0x10, R75 ;  /* 0x00000010ff757819 */ /* 0x000fe2000001164b */
[----:B------:R-:W-:Y:S01]  /*0cd0*/  FADD R75, R69, R70 ;  /* 0x00000046454b7221 */ /* 0x000fe20000000000 */
[----:B------:R-:W-:Y:S01]  /*0ce0*/  SHF.L.U32 R28, R71, 0x10, RZ ;  /* 0x00000010471c7819 */ /* 0x000fe200000006ff */
[----:B------:R-:W-:Y:S01]  /*0cf0*/  FADD R97, R33, -UR6 ;  /* 0x8000000621617e21 */ /* 0x000fe20008000000 */
[----:B------:R-:W-:Y:S01]  /*0d00*/  SHF.R.U32.HI R118, RZ, 0x10, R71 ;  /* 0x00000010ff767819 */ /* 0x000fe20000011647 */
[----:B------:R-:W-:Y:S01]  /*0d10*/  FADD R55, R68, R55 ;  /* 0x0000003744377221 */ /* 0x000fe20000000000 */
[-C--:B------:R-:W-:Y:S01]  /*0d20*/  FFMA R56, R73, R68.reuse, R56 ;  /* 0x0000004449387223 */ /* 0x080fe20000000038 */
[----:B------:R-:W-:Y:S01]  /*0d30*/  FMUL R71, R96, UR18 ;  /* 0x0000001260477c20 */ /* 0x000fe20008400000 */
[----:B------:R-:W-:Y:S01]  /*0d40*/  FMUL R68, R90, R68 ;  /* 0x000000445a447220 */ /* 0x000fe20000400000 */
[----:B------:R-:W-:Y:S01]  /*0d50*/  FADD R75, R75, R38 ;  /* 0x000000264b4b7221 */ /* 0x000fe20000000000 */
[----:B------:R-:W-:Y:S01]  /*0d60*/  SHF.L.U32 R42, R42, 0x10, RZ ;  /* 0x000000102a2a7819 */ /* 0x000fe200000006ff */
[----:B------:R-:W-:Y:S01]  /*0d70*/  FADD R95, R40, -UR6 ;  /* 0x80000006285f7e21 */ /* 0x000fe20008000000 */
[----:B------:R-:W-:Y:S01]  /*0d80*/  FMUL R69, R97, UR18 ;  /* 0x0000001261457c20 */ /* 0x000fe20008400000 */
[----:B------:R-:W-:Y:S01]  /*0d90*/  FADD R53, R43, R53 ;  /* 0x000000352b357221 */ /* 0x000fe20000000000 */
[-C--:B------:R-:W-:Y:S01]  /*0da0*/  FFMA R54, R71, R43.reuse, R54 ;  /* 0x0000002b47367223 */ /* 0x080fe20000000036 */
[----:B------:R-:W-:Y:S01]  /*0db0*/  FMUL R43, R78, R43 ;  /* 0x0000002b4e2b7220 */ /* 0x000fe20000400000 */
[----:B------:R-:W-:Y:S01]  /*0dc0*/  FADD R40, R75, R68 ;  /* 0x000000444b287221 */ /* 0x000fe20000000000 */
[-C--:B------:R-:W-:Y:S01]  /*0dd0*/  FFMA R52, R69, R42.reuse, R52 ;  /* 0x0000002a45347223 */ /* 0x080fe20000000034 */
[----:B------:R-:W-:Y:S01]  /*0de0*/  FADD R51, R42, R51 ;  /* 0x000000332a337221 */ /* 0x000fe20000000000 */
[----:B------:R-:W-:Y:S01]  /*0df0*/  FMUL R42, R87, R42 ;  /* 0x0000002a572a7220 */ /* 0x000fe20000400000 */
[----:B------:R-:W-:Y:S01]  /*0e00*/  FADD R75, R40, R43 ;  /* 0x0000002b284b7221 */ /* 0x000fe20000000000 */
[----:B------:R-:W-:Y:S01]  /*0e10*/  SHF.L.U32 R118, R118, 0x10, RZ ;  /* 0x0000001076767819 */ /* 0x000fe200000006ff */
[----:B------:R-:W-:-:S02]  /*0e20*/  FMUL R40, R79, R28 ;  /* 0x0000001c4f287220 */ /* 0x000fc40000400000 */
[----:B------:R-:W-:Y:S01]  /*0e30*/  FADD R75, R75, R42 ;  /* 0x0000002a4b4b7221 */ /* 0x000fe20000000000 */
[----:B------:R-:W-:Y:S01]  /*0e40*/  SHF.L.U32 R29, R72, 0x10, RZ ;  /* 0x00000010481d7819 */ /* 0x000fe200000006ff */
[----:B------:R-:W-:Y:S01]  /*0e50*/  FFMA R72, R36, R39, RZ ;  /* 0x0000002724487223 */ /* 0x000fe200000000ff */
[----:B------:R-:W-:Y:S01]  /*0e60*/  FMUL R110, R88, R118 ;  /* 0x00000076586e7220 */ /* 0x000fe20000400000 */
[----:B------:R-:W-:Y:S01]  /*0e70*/  FADD R75, R75, R40 ;  /* 0x000000284b4b7221 */ /* 0x000fe20000000000 */
[----:B------:R-:W-:Y:S01]  /*0e80*/  SHF.L.U32 R122, R122, 0x10, RZ ;  /* 0x000000107a7a7819 */ /* 0x000fe200000006ff */
[----:B------:R-:W-:Y:S01]  /*0e90*/  FMUL R108, R66, R29 ;  /* 0x0000001d426c7220 */ /* 0x000fe20000400000 */
[----:B------:R-:W-:Y:S01]  /*0ea0*/  FFMA R72, R37, R70, R72 ;  /* 0x0000004625487223 */ /* 0x000fe20000000048 */
        /* <DEDUP_REMOVED lines=8> */
[----:B------:R-:W-:-:S02]  /*0f30*/  FADD R75, R74, R109 ;  /* 0x0000006d4a4b7221 */ /* 0x000fc40000000000 */
[----:B------:R-:W-:Y:S01]  /*0f40*/  FMUL R105, R86, R119 ;  /* 0x0000007756697220 */ /* 0x000fe20000400000 */
[----:B------:R-:W-:Y:S01]  /*0f50*/  FFMA R72, R71, R43, R72 ;  /* 0x0000002b47487223 */ /* 0x000fe20000000048 */
[----:B------:R-:W-:Y:S01]  /*0f60*/  FADD R74, R75, R106 ;  /* 0x0000006a4b4a7221 */ /* 0x000fe20000000000 */
[----:B------:R-:W-:Y:S01]  /*0f70*/  SHF.L.U32 R120, R120, 0x10, RZ ;  /* 0x0000001078787819 */ /* 0x000fe200000006ff */
[----:B------:R-:W-:Y:S01]  /*0f80*/  FMUL R111, R111, UR18 ;  /* 0x000000126f6f7c20 */ /* 0x000fe20008400000 */
[----:B------:R-:W-:Y:S01]  /*0f90*/  FMUL R104, R64, R33 ;  /* 0x0000002140687220 */ /* 0x000fe20000400000 */
[----:B------:R-:W-:Y:S01]  /*0fa0*/  FFMA R72, R69, R42, R72 ;  /* 0x0000002a45487223 */ /* 0x000fe20000000048 */
[----:B------:R-:W-:Y:S01]  /*0fb0*/  FADD R75, R74, R105 ;  /* 0x000000694a4b7221 */ /* 0x000fe20000000000 */
[----:B------:R-:W-:Y:S01]  /*0fc0*/  FMUL R107, R107, UR18 ;  /* 0x000000126b6b7c20 */ /* 0x000fe20008400000 */
[----:B------:R-:W-:Y:S01]  /*0fd0*/  FMUL R101, R83, R120 ;  /* 0x0000007853657220 */ /* 0x000fe20000400000 */
[----:B------:R-:W-:Y:S01]  /*0fe0*/  FFMA R72, R111, R40, R72 ;  /* 0x000000286f487223 */ /* 0x000fe20000000048 */
[----:B------:R-:W-:Y:S01]  /*0ff0*/  FADD R74, R75, R104 ;  /* 0x000000684b4a7221 */ /* 0x000fe20000000000 */
[--C-:B------:R-:W-:Y:S01]  /*1000*/  SHF.R.U64 R114, R76, 0x10, R77.reuse ;  /* 0x000000104c727819 */ /* 0x100fe2000000124d */
[----:B------:R-:W-:Y:S01]  /*1010*/  FMUL R103, R103, UR18 ;  /* 0x0000001267677c20 */ /* 0x000fe20008400000 */
[----:B------:R-:W-:Y:S01]  /*1020*/  SHF.L.U32 R113, R77, 0x10, RZ ;  /* 0x000000104d717819 */ /* 0x000fe200000006ff */
[----:B------:R-:W-:Y:S01]  /*1030*/  FFMA R72, R107, R110, R72 ;  /* 0x0000006e6b487223 */ /* 0x000fe20000000048 */
[----:B------:R-:W-:Y:S01]  /*1040*/  SHF.R.U32.HI R112, RZ, 0x10, R77 ;  /* 0x00000010ff707819 */ /* 0x000fe2000001164d */
[----:B------:R-:W-:Y:S01]  /*1050*/  FADD R77, R74, R101 ;  /* 0x000000654a4d7221 */ /* 0x000fe20000000000 */
[----:B------:R-:W-:Y:S01]  /*1060*/  SHF.L.U32 R117, R117, 0x10, RZ ;  /* 0x0000001075757819 */ /* 0x000fe200000006ff */
[----:B------:R-:W-:Y:S01]  /*1070*/  FMUL R100, R65, R115 ;  /* 0x0000007341647220 */ /* 0x000fe20000400000 */
[----:B------:R-:W-:Y:S01]  /*1080*/  SHF.L.U32 R35, R76, 0x10, RZ ;  /* 0x000000104c237819 */ /* 0x000fe200000006ff */
[----:B------:R-:W-:Y:S01]  /*1090*/  FMUL R102, R102, UR18 ;  /* 0x0000001266667c20 */ /* 0x000fe20008400000 */
[----:B------:R-:W-:Y:S01]  /*10a0*/  FFMA R75, R103, R108, R72 ;  /* 0x0000006c674b7223 */ /* 0x000fe20000000048 */
[----:B------:R-:W-:Y:S01]  /*10b0*/  FADD R74, R77, R100 ;  /* 0x000000644d4a7221 */ /* 0x000fe20000000000 */
[----:B------:R-:W-:Y:S01]  /*10c0*/  FMUL R97, R84, R117 ;  /* 0x0000007554617220 */ /* 0x000fe20000400000 */
[----:B------:R-:W-:Y:S01]  /*10d0*/  FMUL R99, R99, UR18 ;  /* 0x0000001263637c20 */ /* 0x000fe20008400000 */
[----:B------:R-:W-:Y:S01]  /*10e0*/  SHF.L.U32 R114, R114, 0x10, RZ ;  /* 0x0000001072727819 */ /* 0x000fe200000006ff */
[----:B------:R-:W-:Y:S01]  /*10f0*/  FFMA R72, R102, R109, R75 ;  /* 0x0000006d66487223 */ /* 0x000fe2000000004b */
[----:B------:R-:W-:Y:S01]  /*1100*/  FADD R77, R74, R97 ;  /* 0x000000614a4d7221 */ /* 0x000fe20000000000 */
[----:B------:R-:W-:Y:S01]  /*1110*/  FMUL R96, R62, R35 ;  /* 0x000000233e607220 */ /* 0x000fe20000400000 */
[----:B------:R-:W-:Y:S01]  /*1120*/  FMUL R98, R98, UR18 ;  /* 0x0000001262627c20 */ /* 0x000fe20008400000 */
[----:B------:R-:W-:-:S02]  /*1130*/  FFMA R75, R99, R106, R72 ;  /* 0x0000006a634b7223 */ /* 0x000fc40000000048 */
[----:B------:R-:W-:Y:S01]  /*1140*/  FADD R74, R77, R96 ;  /* 0x000000604d4a7221 */ /* 0x000fe20000000000 */
[----:B------:R-:W-:Y:S01]  /*1150*/  FMUL R77, R81, R114 ;  /* 0x00000072514d7220 */ /* 0x000fe20000400000 */
[----:B------:R-:W-:Y:S01]  /*1160*/  FMUL R95, R95, UR18 ;  /* 0x000000125f5f7c20 */ /* 0x000fe20008400000 */
[----:B------:R-:W-:Y:S01]  /*1170*/  SHF.L.U32 R112, R112, 0x10, RZ ;  /* 0x0000001070707819 */ /* 0x000fe200000006ff */
[----:B------:R-:W-:Y:S01]  /*1180*/  FFMA R72, R98, R105, R75 ;  /* 0x0000006962487223 */ /* 0x000fe2000000004b */
[----:B------:R-:W-:Y:S01]  /*1190*/  FADD R75, R74, R77 ;  /* 0x0000004d4a4b7221 */ /* 0x000fe20000000000 */
[----:B------:R-:W-:Y:S02]  /*11a0*/  FMUL R76, R63, R113 ;  /* 0x000000713f4c7220 */ /* 0x000fe40000400000 */
[----:B------:R-:W-:Y:S01]  /*11b0*/  FFMA R121, R95, R104, R72 ;  /* 0x000000685f797223 */ /* 0x000fe20000000048 */
[----:B------:R-:W-:Y:S01]  /*11c0*/  FMUL R72, R82, R112 ;  /* 0x0000007052487220 */ /* 0x000fe20000400000 */
[----:B------:R-:W-:Y:S01]  /*11d0*/  FADD R123, R75, R76 ;  /* 0x0000004c4b7b7221 */ /* 0x000fe20000000000 */
[----:B------:R-:W-:Y:S01]  /*11e0*/  FMUL R74, R34, UR18 ;  /* 0x00000012224a7c20 */ /* 0x000fe20008400000 */
[----:B------:R-:W-:-:S02]  /*11f0*/  FMUL R75, R31, UR18 ;  /* 0x000000121f4b7c20 */ /* 0x000fc40008400000 */
[----:B------:R-:W-:Y:S01]  /*1200*/  FADD R31, R123, R72 ;  /* 0x000000487b1f7221 */ /* 0x000fe20000000000 */
[----:B------:R-:W-:Y:S01]  /*1210*/  FFMA R34, R74, R101, R121 ;  /* 0x000000654a227223 */ /* 0x000fe20000000079 */
[----:B------:R-:W-:Y:S01]  /*1220*/  FADD R116, R44, -UR6 ;  /* 0x800000062c747e21 */ /* 0x000fe20008000000 */
[----:B------:R-:W-:Y:S02]  /*1230*/  FMUL R44, R32, UR18 ;  /* 0x00000012202c7c20 */ /* 0x000fe40008400000 */
[----:B------:R-:W-:Y:S01]  /*1240*/  FFMA R121, R75, R100, R34 ;  /* 0x000000644b797223 */ /* 0x000fe20000000022 */
[----:B------:R-:W0:Y:S01]  /*1250*/  SHFL.DOWN PT, R32, R31, 0x10, 0x1f ;  /* 0x0a001f001f207f89 */ /* 0x000e2200000e0000 */
[----:B------:R-:W-:Y:S01]  /*1260*/  FADD R123, R45, -UR6 ;  /* 0x800000062d7b7e21 */ /* 0x000fe20008000000 */
[----:B------:R-:W-:Y:S01]  /*1270*/  FMUL R45, R116, UR18 ;  /* 0x00000012742d7c20 */ /* 0x000fe20008400000 */
[----:B------:R-:W-:Y:S01]  /*1280*/  FFMA R34, R44, R97, R121 ;  /* 0x000000612c227223 */ /* 0x000fe20000000079 */
[----:B------:R-:W-:Y:S01]  /*1290*/  FADD R116, R46, -UR6 ;  /* 0x800000062e747e21 */ /* 0x000fe20008000000 */
[----:B------:R-:W-:-:S02]  /*12a0*/  FMUL R46, R123, UR18 ;  /* 0x000000127b2e7c20 */ /* 0x000fc40008400000 */
[----:B------:R-:W-:Y:S01]  /*12b0*/  FFMA R121, R45, R96, R34 ;  /* 0x000000602d797223 */ /* 0x000fe20000000022 */
[----:B------:R-:W-:Y:S01]  /*12c0*/  FADD R123, R47, -UR6 ;  /* 0x800000062f7b7e21 */ /* 0x000fe20008000000 */
[----:B------:R-:W-:Y:S02]  /*12d0*/  FMUL R47, R116, UR18 ;  /* 0x00000012742f7c20 */ /* 0x000fe40008400000 */
[----:B------:R-:W-:Y:S01]  /*12e0*/  FFMA R34, R46, R77, R121 ;  /* 0x0000004d2e227223 */ /* 0x000fe20000000079 */
[----:B------:R-:W-:-:S03]  /*12f0*/  FMUL R116, R123, UR18 ;  /* 0x000000127b747c20 */ /* 0x000fc60008400000 */
        /* <DEDUP_REMOVED lines=17> */
[----:B------:R-:W2:Y:S01]  /*1410*/  S2UR UR7, SR_CgaCtaId ;  /* 0x00000000000779c3 */ /* 0x000ea20000008800 */
[----:B-1----:R-:W-:Y:S01]  /*1420*/  FADD R28, R125, R28 ;  /* 0x0000001c7d1c7221 */ /* 0x002fe20000000000 */
[----:B------:R-:W-:Y:S01]  /*1430*/  FADD R14, R29, R14 ;  /* 0x0000000e1d0e7221 */ /* 0x000fe20000000000 */
[----:B------:R-:W-:Y:S01]  /*1440*/  FFMA R26, R103, R29, R26 ;  /* 0x0000001d671a7223 */ /* 0x000fe2000000001a */
[----:B------:R-:W-:Y:S01]  /*1450*/  FADD R12, R30, R12 ;  /* 0x0000000c1e0c7221 */ /* 0x000fe20000000000 */
[----:B------:R-:W-:Y:S01]  /*1460*/  FFMA R24, R99, R30, R24 ;  /* 0x0000001e63187223 */ /* 0x000fe20000000018 */
[----:B------:R-:W1:Y:S01]  /*1470*/  SHFL.DOWN PT, R29, R28, 0x1, 0x1f ;  /* 0x08201f001c1d7f89 */ /* 0x000e6200000e0000 */
[----:B------:R-:W-:Y:S01]  /*1480*/  UMOV UR6, 0x400 ;  /* 0x0000040000067882 */ /* 0x000fe20000000000 */
[----:B0-----:R-:W-:-:S05]  /*1490*/  FADD R31, R124, R31 ;  /* 0x0000001f7c1f7221 */ /* 0x001fca0000000000 */
[----:B------:R-:W0:Y:S01]  /*14a0*/  SHFL.DOWN PT, R30, R31, 0x1, 0x1f ;  /* 0x08201f001f1e7f89 */ /* 0x000e2200000e0000 */
[----:B--2---:R-:W-:Y:S01]  /*14b0*/  ULEA UR6, UR7, UR6, 0x18 ;  /* 0x0000000607067291 */ /* 0x004fe2000f8ec0ff */
[----:B------:R-:W-:-:S03]  /*14c0*/  ISETP.NE.AND P2, PT, R93, RZ, PT ;  /* 0x000000ff5d00720c */ /* 0x000fc60003f45270 */
[----:B------:R-:W-:Y:S01]  /*14d0*/  UIADD3 UR7, UPT, UPT, UR6, 0x20, URZ ;  /* 0x0000002006077890 */ /* 0x000fe2000fffe0ff */
[----:B------:R-:W-:Y:S01]  /*14e0*/  ISETP.NE.AND P0, PT, R2, RZ, PT ;  /* 0x000000ff0200720c */ /* 0x000fe20003f05270 */
[----:B------:R-:W-:Y:S02]  /*14f0*/  VOTEU.ANY UP0, P1 ;  /* 0x0000000000ff7886 */ /* 0x000fe40000800100 */
[----:B------:R-:W-:Y:S01]  /*1500*/  USEL UR7, UR7, UR6, UP0 ;  /* 0x0000000607077287 */ /* 0x000fe20008000000 */
[----:B------:R-:W-:Y:S01]  /*1510*/  SHF.R.U32.HI R32, RZ, 0x5, R2 ;  /* 0x00000005ff207819 */ /* 0x000fe20000011602 */
[----:B-1----:R-:W-:Y:S01]  /*1520*/  FADD R28, R28, R29 ;  /* 0x0000001d1c1c7221 */ /* 0x002fe20000000000 */
[----:B------:R-:W-:Y:S01]  /*1530*/  BSSY.RECONVERGENT B0, `(.L_x_3483) ;  /* 0x0000025000007945 */ /* 0x000fe20003800200 */
[----:B------:R-:W-:Y:S01]  /*1540*/  FADD R6, R35, R6 ;  /* 0x0000000623067221 */ /* 0x000fe20000000000 */
[----:B------:R-:W-:Y:S01]  /*1550*/  FFMA R18, R45, R35, R18 ;  /* 0x000000232d127223 */ /* 0x000fe20000000012 */
[----:B0-----:R-:W-:Y:S01]  /*1560*/  FADD R29, R31, R30 ;  /* 0x0000001e1f1d7221 */ /* 0x001fe20000000000 */
[----:B------:R-:W-:Y:S01]  /*1570*/  @!P2 LEA R30, R32, UR7, 0x3 ;  /* 0x00000007201eac11 */ /* 0x000fe2000f8e18ff */
[----:B------:R-:W-:-:S04]  /*1580*/  FFMA R48, R107, R118, R48 ;  /* 0x000000766b307223 */ /* 0x000fc80000000030 */
[----:B------:R0:W-:Y:S01]  /*1590*/  @!P2 STS.64 [R30], R28 ;  /* 0x0000001c1e00a388 */ /* 0x0001e20000000a00 */
        /* <DEDUP_REMOVED lines=13> */
[----:B------:R-:W-:Y:S01]  /*1670*/  CS2R R34, SRZ ;  /* 0x0000000000227805 */ /* 0x000fe2000001ff00 */
[----:B------:R-:W-:Y:S06]  /*1680*/  BAR.SYNC.DEFER_BLOCKING 0x0 ;  /* 0x0000000000007b1d */ /* 0x000fec0000010000 */
[----:B0-----:R-:W-:Y:S05]  /*1690*/  @P0 BRA `(.L_x_3484) ;  /* 0x0000000000380947 */ /* 0x001fea0003800000 */
[----:B------:R-:W-:Y:S02]  /*16a0*/  UIADD3 UR8, UPT, UPT, UR6, 0x30, URZ ;  /* 0x0000003006087890 */ /* 0x000fe4000fffe0ff */
[----:B------:R-:W-:Y:S01]  /*16b0*/  MOV R33, UR6 ;  /* 0x0000000600217c02 */ /* 0x000fe20008000f00 */
[----:B------:R-:W0:Y:S03]  /*16c0*/  LDS.128 R28, [UR7] ;  /* 0x00000007ff1c7984 */ /* 0x000e260008000c00 */
[----:B------:R-:W-:Y:S02]  /*16d0*/  MOV R32, UR8 ;  /* 0x0000000800207c02 */ /* 0x000fe40008000f00 */
[----:B------:R-:W-:-:S06]  /*16e0*/  @!P1 IADD3 R32, PT, PT, R33, 0x10, RZ ;  /* 0x0000001021209810 */ /* 0x000fcc0007ffe0ff */
        /* <DEDUP_REMOVED lines=9> */
.L_x_3484:
[----:B------:R-:W-:Y:S05]  /*1780*/  BSYNC.RECONVERGENT B0 ;  /* 0x0000000000007941 */ /* 0x000fea0003800200 */
.L_x_3483:
[----:B------:R-:W0:Y:S01]  /*1790*/  LDCU UR15, c[0x0][0x380] ;  /* 0x00007000ff0f77ac */ /* 0x000e220008000800 */
[----:B------:R-:W1:Y:S01]  /*17a0*/  LDC.64 R28, c[0x0][0x3b0] ;  /* 0x0000ec00ff1c7b82 */ /* 0x000e620000000a00 */
[----:B------:R-:W-:Y:S01]  /*17b0*/  FADD R5, R114, R5 ;  /* 0x0000000572057221 */ /* 0x000fe20000000000 */
[----:B------:R-:W-:Y:S01]  /*17c0*/  FFMA R17, R46, R114, R17 ;  /* 0x000000722e117223 */ /* 0x000fe20000000011 */
[----:B------:R-:W-:Y:S01]  /*17d0*/  ULOP3.LUT UR19, UR4, 0x1, URZ, 0xc0, !UPT ;  /* 0x0000000104137892 */ /* 0x000fe2000f8ec0ff */
[----:B------:R-:W-:Y:S01]  /*17e0*/  FADD R4, R113, R4 ;  /* 0x0000000471047221 */ /* 0x000fe20000000000 */
[----:B------:R-:W-:Y:S01]  /*17f0*/  FFMA R16, R47, R113, R16 ;  /* 0x000000712f107223 */ /* 0x000fe20000000010 */
[----:B------:R-:W-:Y:S01]  /*1800*/  FADD R3, R112, R3 ;  /* 0x0000000370037221 */ /* 0x000fe20000000000 */
[----:B------:R-:W-:Y:S02]  /*1810*/  FFMA R15, R116, R112, R15 ;  /* 0x00000070740f7223 */ /* 0x000fe4000000000f */
[----:B------:R-:W-:Y:S01]  /*1820*/  IADD3 R30, PT, PT, RZ, -UR19, RZ ;  /* 0x80000013ff1e7c10 */ /* 0x000fe2000fffe0ff */
[----:B0-----:R-:W-:-:S06]  /*1830*/  UIMAD UR6, UR15, 0x5, URZ ;  /* 0x000000050f0678a4 */ /* 0x001fcc000f8e02ff */
[----:B------:R-:W-:-:S04]  /*1840*/  LOP3.LUT R30, R30, UR6, RZ, 0xc0, !PT ;  /* 0x000000061e1e7c12 */ /* 0x000fc8000f8ec0ff */
[----:B------:R-:W-:-:S04]  /*1850*/  IADD3 R30, P2, PT, R30, UR14, RZ ;  /* 0x0000000e1e1e7c10 */ /* 0x000fc8000ff5e0ff */
[----:B------:R-:W-:Y:S02]  /*1860*/  IADD3.X R31, PT, PT, RZ, RZ, RZ, P2, !PT ;  /* 0x000000ffff1f7210 */ /* 0x000fe400017fe4ff */
[----:B-1----:R-:W-:-:S04]  /*1870*/  LEA R28, P2, R30, R28, 0x3 ;  /* 0x0000001c1e1c7211 */ /* 0x002fc800078418ff */
[----:B------:R-:W-:Y:S02]  /*1880*/  LEA.HI.X R29, R30, R29, R31, 0x3, P2 ;  /* 0x0000001d1e1d7211 */ /* 0x000fe400010f1c1f */
[----:B------:R-:W-:Y:S02]  /*1890*/  MOV R31, UR10 ;  /* 0x0000000a001f7c02 */ /* 0x000fe40008000f00 */
[----:B------:R-:W-:-:S03]  /*18a0*/  ISETP.GT.U32.AND P2, PT, R93, 0x4, PT ;  /* 0x000000045d00780c */ /* 0x000fc60003f44070 */
[----:B------:R-:W-:-:S05]  /*18b0*/  @!P0 IMAD.WIDE.U32 R30, R31, 0x8, R28 ;  /* 0x000000081f1e8825 */ /* 0x000fca00078e001c */
[----:B------:R0:W-:Y:S01]  /*18c0*/  @!P0 STG.E.64 desc[UR16][R30.64], R34 ;  /* 0x000000221e008986 */ /* 0x0001e2000c101b10 */
[----:B------:R-:W-:Y:S05]  /*18d0*/  @P0 BRA `(.L_x_3485) ;  /* 0x0000000000640947 */ /* 0x000fea0003800000 */
[----:B------:R-:W1:Y:S01]  /*18e0*/  LDCU.64 UR8, c[0x0][0x3b8] ;  /* 0x00007700ff0877ac */ /* 0x000e620008000a00 */
[----:B------:R-:W-:-:S04]  /*18f0*/  UISETP.NE.AND UP0, UPT, UR19, URZ, UPT ;  /* 0x000000ff1300728c */ /* 0x000fc8000bf05270 */
[----:B------:R-:W-:-:S04]  /*1900*/  USEL UR6, UR15, URZ, UP0 ;  /* 0x000000ff0f067287 */ /* 0x000fc80008000000 */
[----:B------:R-:W-:-:S04]  /*1910*/  UIADD3 UR12, UP0, UPT, UR5, UR6, URZ ;  /* 0x00000006050c7290 */ /* 0x000fc8000ff1e0ff */
[----:B------:R-:W-:Y:S02]  /*1920*/  ULEA.HI.X.SX32 UR13, UR6, URZ, 0x1, UP0 ;  /* 0x000000ff060d7291 */ /* 0x000fe400080f0eff */
[----:B-1----:R-:W-:Y:S02]  /*1930*/  ULEA UR7, UP1, UR12, UR8, 0x2 ;  /* 0x000000080c077291 */ /* 0x002fe4000f8210ff */
[----:B------:R-:W-:Y:S01]  /*1940*/  UISETP.GT.U32.AND UP0, UPT, UR4, 0x1, UPT ;  /* 0x000000010400788c */ /* 0x000fe2000bf04070 */
[----:B------:R-:W-:Y:S01]  /*1950*/  UMOV UR6, 0xffffffff ;  /* 0xffffffff00067882 */ /* 0x000fe20000000000 */
[----:B------:R-:W-:Y:S02]  /*1960*/  ULEA.HI.X UR8, UR12, UR9, UR13, 0x2, UP1 ;  /* 0x000000090c087291 */ /* 0x000fe400088f140d */
[----:B0-----:R-:W-:Y:S01]  /*1970*/  MOV R30, UR7 ;  /* 0x00000007001e7c02 */ /* 0x001fe20008000f00 */
[----:B------:R-:W-:-:S03]  /*1980*/  USEL UR6, UR6, 0x1, UP0 ;  /* 0x0000000106067887 */ /* 0x000fc60008000000 */
[----:B------:R-:W-:-:S03]  /*1990*/  MOV R31, UR8 ;  /* 0x00000008001f7c02 */ /* 0x000fc60008000f00 */
[----:B------:R-:W-:Y:S01]  /*19a0*/  MOV R35, UR6 ;  /* 0x0000000600237c02 */ /* 0x000fe20008000f00 */
[----:B------:R-:W-:Y:S06]  /*19b0*/  MEMBAR.ALL.GPU ;  /* 0x0000000000007992 */ /* 0x000fec000000a000 */
[----:B------:R-:W-:-:S00]  /*19c0*/  ERRBAR ;  /* 0x00000000000079ab */ /* 0x000fc00000000000 */
[----:B------:R-:W-:Y:S06]  /*19d0*/  CGAERRBAR ;  /* 0x00000000000075ab */ /* 0x000fec0000000000 */
[----:B------:R0:W-:Y:S01]  /*19e0*/  REDG.E.ADD.S32.STRONG.GPU desc[UR16][R30.64], R35 ;  /* 0x000000231e00798e */ /* 0x0001e2000c12e310 */
[----:B------:R-:W-:-:S06]  /*19f0*/  UISETP.GE.U32.AND UP0, UPT, UR4, 0x2, UPT ;  /* 0x000000020400788c */ /* 0x000fcc000bf06070 */
[----:B------:R-:W-:-:S04]  /*1a00*/  PLOP3.LUT P0, PT, PT, PT, UP0, 0x80, 0x8 ;  /* 0x000000000008781c */ /* 0x000fc80003f0f008 */
[----:B------:R-:W-:-:S09]  /*1a10*/  SEL R33, RZ, 0x5, P0 ;  /* 0x00000005ff217807 */ /* 0x000fd20000000000 */
.L_x_3486:
[----:B------:R-:W2:Y:S04]  /*1a20*/  LDG.E.STRONG.GPU R32, desc[UR16][R30.64] ;  /* 0x000000101e207981 */ /* 0x000ea8000c1ef900 */
[----:B--2---:R-:W-:Y:S01]  /*1a30*/  CCTL.IVALL ;  /* 0x00000000ff00798f */ /* 0x004fe20002000000 */
[----:B------:R-:W-:Y:S05]  /*1a40*/  YIELD ;  /* 0x0000000000007946 */ /* 0x000fea0003800000 */
[----:B------:R-:W-:-:S13]  /*1a50*/  ISETP.NE.AND P0, PT, R32, R33, PT ;  /* 0x000000212000720c */ /* 0x000fda0003f05270 */
[----:B------:R-:W-:Y:S05]  /*1a60*/  @P0 BRA `(.L_x_3486) ;  /* 0xfffffffc00ec0947 */ /* 0x000fea000383ffff */
.L_x_3485:
[----:B------:R-:W-:Y:S05]  /*1a70*/  WARPSYNC.ALL ;  /* 0x0000000000007948 */ /* 0x000fea0003800000 */
[----:B------:R-:W-:Y:S01]  /*1a80*/  BAR.SYNC.DEFER_BLOCKING 0x0 ;  /* 0x0000000000007b1d */ /* 0x000fe20000010000 */
[----:B0-----:R-:W-:Y:S01]  /*1a90*/  @!P2 IMAD.WIDE.U32 R30, R93, 0x8, R28 ;  /* 0x000000085d1ea825 */ /* 0x001fe200078e001c */
[----:B------:R-:W-:-:S04]  /*1aa0*/  CS2R R28, SRZ ;  /* 0x00000000001c7805 */ /* 0x000fc8000001ff00 */
[----:B------:R-:W0:Y:S02]  /*1ab0*/  LDCU UR6, c[0x0][0x388] ;  /* 0x00007100ff0677ac */ /* 0x000e240008000800 */
[----:B------:R-:W2:Y:S01]  /*1ac0*/  @!P2 LDG.E.64 R28, desc[UR16][R30.64] ;  /* 0x000000101e1ca981 */ /* 0x000ea2000c1e1b00 */
[----:B------:R-:W-:Y:S01]  /*1ad0*/  UIADD3 UR4, UPT, UPT, UR4, 0x1, URZ ;  /* 0x0000000104047890 */ /* 0x000fe2000fffe0ff */
[----:B------:R-:W-:-:S03]  /*1ae0*/  PLOP3.LUT P1, PT, P1, PT, PT, 0x8, 0x80 ;  /* 0x000000000080781c */ /* 0x000fc60000f2e170 */
[----:B------:R-:W-:Y:S01]  /*1af0*/  ULOP3.LUT UR4, UR4, 0x3, URZ, 0xc0, !UPT ;  /* 0x0000000304047892 */ /* 0x000fe2000f8ec0ff */
[----:B--2---:R-:W1:Y:S04]  /*1b00*/  SHFL.BFLY PT, R33, R28, 0x1, 0x1f ;  /* 0x0c201f001c217f89 */ /* 0x004e6800000e0000 */
        /* <DEDUP_REMOVED lines=18> */
[----:B--2---:R-:W-:-:S03]  /*1c30*/  FADD R32, R29, R28 ;  /* 0x0000001c1d207221 */ /* 0x004fc60000000000 */
[----:B------:R-:W-:Y:S01]  /*1c40*/  FMUL R28, R31, 7.8124998253770172596e-05 ;  /* 0x38a3d70a1f1c7820 */ /* 0x000fe20000400000 */
[----:B------:R-:W-:-:S04]  /*1c50*/  FMUL R33, R32, 7.8124998253770172596e-05 ;  /* 0x38a3d70a20217820 */ /* 0x000fc80000400000 */
        /* <DEDUP_REMOVED lines=21> */
[----:B------:R-:W1:Y:S01]  /*1db0*/  LDC.64 R28, c[0x0][0x3e8] ;  /* 0x0000fa00ff1c7b82 */ /* 0x000e620000000a00 */
[----:B------:R-:W-:Y:S01]  /*1dc0*/  MOV R69, UR11 ;  /* 0x0000000b00457c02 */ /* 0x000fe20008000f00 */
[----:B------:R-:W-:Y:S01]  /*1dd0*/  FADD R31, R68, -R31 ;  /* 0x8000001f441f7221 */ /* 0x000fe20000000000 */
[----:B------:R-:W-:Y:S01]  /*1de0*/  FADD R32, R43, -R32 ;  /* 0x800000202b207221 */ /* 0x000fe20000000000 */
[----:B------:R-:W-:Y:S01]  /*1df0*/  FADD R42, R100, -R75 ;  /* 0x8000004b642a7221 */ /* 0x000fe20000000000 */
[----:B------:R-:W-:Y:S01]  /*1e00*/  FADD R43, R97, -R44 ;  /* 0x8000002c612b7221 */ /* 0x000fe20000000000 */
[----:B------:R-:W-:-:S02]  /*1e10*/  IMAD R68, R69, 0xc80, R0 ;  /* 0x00000c8045447824 */ /* 0x000fc400078e0200 */
[----:B------:R-:W-:Y:S01]  /*1e20*/  FADD R44, R96, -R45 ;  /* 0x8000002d602c7221 */ /* 0x000fe20000000000 */
[----:B------:R-:W-:Y:S01]  /*1e30*/  FADD R30, R70, -R35 ;  /* 0x80000023461e7221 */ /* 0x000fe20000000000 */
[----:B------:R-:W-:Y:S01]  /*1e40*/  FADD R45, R77, -R46 ;  /* 0x8000002e4d2d7221 */ /* 0x000fe20000000000 */
[----:B------:R-:W-:Y:S01]  /*1e50*/  FADD R39, R39, -R36 ;  /* 0x8000002427277221 */ /* 0x000fe20000000000 */
[----:B------:R-:W-:Y:S01]  /*1e60*/  IADD3 R73, PT, PT, R68, 0x280, RZ ;  /* 0x0000028044497810 */ /* 0x000fe20007ffe0ff */
[----:B------:R-:W-:Y:S01]  /*1e70*/  FADD R38, R38, -R41 ;  /* 0x8000002926267221 */ /* 0x000fe20000000000 */
[----:B------:R-:W-:Y:S01]  /*1e80*/  IADD3 R71, PT, PT, R68, 0x500, RZ ;  /* 0x0000050044477810 */ /* 0x000fe20007ffe0ff */
[----:B------:R-:W-:Y:S01]  /*1e90*/  FADD R34, R40, -R111 ;  /* 0x8000006f28227221 */ /* 0x000fe20000000000 */
[----:B------:R-:W-:Y:S01]  /*1ea0*/  IADD3 R69, PT, PT, R68, 0x780, RZ ;  /* 0x0000078044457810 */ /* 0x000fe20007ffe0ff */
[----:B------:R-:W-:Y:S01]  /*1eb0*/  FADD R46, R76, -R47 ;  /* 0x8000002f4c2e7221 */ /* 0x000fe20000000000 */
[----:B------:R-:W-:Y:S01]  /*1ec0*/  IADD3 R75, PT, PT, R68, 0xa00, RZ ;  /* 0x00000a00444b7810 */ /* 0x000fe20007ffe0ff */
        /* <DEDUP_REMOVED lines=8> */
[----:B-1----:R-:W-:-:S04]  /*1f50*/  IMAD.WIDE.U32 R94, R94, 0x10, R28 ;  /* 0x000000105e5e7825 */ /* 0x002fc800078e001c */
[----:B------:R-:W-:Y:S01]  /*1f60*/  FMUL R31, R31, UR18 ;  /* 0x000000121f1f7c20 */ /* 0x000fe20008400000 */
[----:B------:R-:W-:Y:S01]  /*1f70*/  FMUL R32, R32, UR18 ;  /* 0x0000001220207c20 */ /* 0x000fe20008400000 */
[----:B------:R-:W-:Y:S01]  /*1f80*/  FMUL R33, R33, UR18 ;  /* 0x0000001221217c20 */ /* 0x000fe20008400000 */
[----:B------:R-:W-:-:S04]  /*1f90*/  IMAD.WIDE.U32 R72, R73, 0x10, R28 ;  /* 0x0000001049487825 */ /* 0x000fc800078e001c */
        /* <DEDUP_REMOVED lines=20> */
[----:B------:R1:W-:Y:S01]  /*20e0*/  STG.E.128 desc[UR16][R94.64], R28 ;  /* 0x0000001c5e007986 */ /* 0x0003e2000c101d10 */
[----:B------:R-:W-:-:S03]  /*20f0*/  UIADD3 UR11, UPT, UPT, UR11, UR15, URZ ;  /* 0x0000000f0b0b7290 */ /* 0x000fc6000fffe0ff */
[----:B------:R1:W-:Y:S01]  /*2100*/  STG.E.128 desc[UR16][R72.64], R32 ;  /* 0x0000002048007986 */ /* 0x0003e2000c101d10 */
[----:B0-----:R-:W-:-:S03]  /*2110*/  UISETP.GE.AND UP0, UPT, UR11, UR6, UPT ;  /* 0x000000060b00728c */ /* 0x001fc6000bf06270 */
[----:B------:R1:W-:Y:S04]  /*2120*/  STG.E.128 desc[UR16][R70.64], R36 ;  /* 0x0000002446007986 */ /* 0x0003e8000c101d10 */
[----:B------:R1:W-:Y:S04]  /*2130*/  STG.E.128 desc[UR16][R68.64], R40 ;  /* 0x0000002844007986 */ /* 0x0003e8000c101d10 */
[----:B------:R1:W-:Y:S01]  /*2140*/  STG.E.128 desc[UR16][R74.64], R44 ;  /* 0x0000002c4a007986 */ /* 0x0003e2000c101d10 */
[----:B------:R-:W-:Y:S05]  /*2150*/  BRA.U !UP0, `(.L_x_3487) ;  /* 0xffffffe508847547 */ /* 0x000fea000b83ffff */
        /* <DEDUP_REMOVED lines=39> */
.L_x_3482:
[----:B------:R-:W0:Y:S01]  /*23d0*/  LDC.64 R56, c[0x0][0x3d8] ;  /* 0x0000f600ff387b82 */ /* 0x000e220000000a00 */
[----:B------:R-:W-:-:S05]  /*23e0*/  MOV R5, UR5 ;  /* 0x0000000500057c02 */ /* 0x000fca0008000f00 */
        /* <DEDUP_REMOVED lines=25> */
[----:B------:R-:W-:Y:S01]  /*2580*/  STG.E.128 desc[UR16][R36.64], R12 ;  /* 0x0000000c24007986 */ /* 0x000fe2000c101d10 */
[----:B------:R-:W-:Y:S05]  /*2590*/  EXIT ;  /* 0x000000000000794d */ /* 0x000fea0003800000 */
.L_x_3488:
        /* <DEDUP_REMOVED lines=14> */
.L_x_4925:


//--------------------- .text._ZN18transformer_engine13normalization28ln_bwd_finalize_tuned_kernelINS0_22Kernel_traits_finalizeILj12800E13__nv_bfloat16S3_S3_fjLj1024ELj4ENS0_18Kernel_traits_baseILj12800ES3_S3_S3_fjLj1024EEEEEEEvNS0_20BackwardKernelParamsE --------------------------
	.section	.text._ZN18transformer_engine13normalization28ln_bwd_finalize_tuned_kernelINS0_22Kernel_traits_finalizeILj12800E13__nv_bfloat16S3_S3_fjLj1024ELj4ENS0_18Kernel_traits_baseILj12800ES3_S3_S3_fjLj1024EEEEEEEvNS0_20BackwardKernelParamsE,"ax",@progbits
	.align	128
        .global         _ZN18transformer_engine13normalization28ln_bwd_finalize_tuned_kernelINS0_22Kernel_traits_finalizeILj12800E13__nv_bfloat16S3_S3_fjLj1024ELj4ENS0_18Kernel_traits_baseILj12800ES3_S3_S3_fjLj1024EEEEEEEvNS0_20BackwardKernelParamsE
        .type           _ZN18transformer_engine13normalization28ln_bwd_finalize_tuned_kernelINS0_22Kernel_traits_finalizeILj12800E13__nv_bfloat16S3_S3_fjLj1024ELj4ENS0_18Kernel_traits_baseILj12800ES3_S3_S3_fjLj1024EEEEEEEvNS0_20BackwardKernelParamsE,@function
        .size           _ZN18transformer_engine13normalization28ln_bwd_finalize_tuned_kernelINS0_22Kernel_traits_finalizeILj12800E13__nv_bfloat16S3_S3_fjLj1024ELj4ENS0_18Kernel_traits_baseILj12800ES3_S3_S3_fjLj1024EEEEEEEvNS0_20BackwardKernelParamsE,(.L_x_4926 - _ZN18transformer_engine13normalization28ln_bwd_finalize_tuned_kernelINS0_22Kernel_traits_finalizeILj12800E13__nv_bfloat16S3_S3_fjLj1024ELj4ENS0_18Kernel_traits_baseILj12800ES3_S3_S3_fjLj1024EEEEEEEvNS0_20BackwardKernelParamsE)
        .other          _ZN18transformer_engine13normalization28ln_bwd_finalize_tuned_kernelINS0_22Kernel_traits_finalizeILj12800E13__nv_bfloat16S3_S3_fjLj1024ELj4ENS0_18Kernel_traits_baseILj12800ES3_S3_S3_fjLj1024EEEEEEEvNS0_20BackwardKernelParamsE,@"STO_CUDA_ENTRY STV_DEFAULT"
_ZN18transformer_engine13normalization28ln_bwd_finalize_tuned_kernelINS0_22Kernel_traits_finalizeILj12800E13__nv_bfloat16S3_S3_fjLj1024ELj4ENS0_18Kernel_traits_baseILj12800ES3_S3_S3_fjLj1024EEEEEEEvNS0_20BackwardKernelParamsE:
.text._ZN18transformer_engine13normalization28ln_bwd_finalize_tuned_kernelINS0_22Kernel_traits_finalizeILj12800E13__nv_bfloat16S3_S3_fjLj1024ELj4ENS0_18Kernel_traits_baseILj12800ES3_S3_S3_fjLj1024EEEEEEEvNS0_20BackwardKernelParamsE:
        /* <DEDUP_REMOVED lines=35> */
.L_x_3493:
        /* <DEDUP_REMOVED lines=118> */
.L_x_3492:
[----:B------:R-:W-:Y:S05]  /*0990*/  BSYNC.RECONVERGENT B1 ;  /* 0x0000000000017941 */ /* 0x000fea0003800200 */
.L_x_3491:
        /* <DEDUP_REMOVED lines=65> */
.L_x_3495:
[----:B------:R-:W-:Y:S05]  /*0db0*/  BSYNC.RECONVERGENT B1 ;  /* 0x0000000000017941 */ /* 0x000fea0003800200 */
.L_x_3494:
        /* <DEDUP_REMOVED lines=37> */
.L_x_3497:
[----:B------:R-:W-:Y:S05]  /*1010*/  BSYNC.RECONVERGENT B1 ;  /* 0x0000000000017941 */ /* 0x000fea0003800200 */
.L_x_3496:
[----:B------:R-:W-:Y:S05]  /*1020*/  @!P1 BRA `(.L_x_3490) ;  /* 0x00000000003c9947 */ /* 0x000fea0003800000 */
[----:B------:R-:W0:Y:S01]  /*1030*/  LDC.64 R6, c[0x0][0x3d8] ;  /* 0x0000f600ff067b82 */ /* 0x000e220000000a00 */
[----:B------:R-:W-:Y:S01]  /*1040*/  IMAD R2, R15, 0x3200, R11 ;  /* 0x000032000f027824 */ /* 0x000fe200078e020b */
[----:B------:R-:W-:-:S04]  /*1050*/  IADD3 R24, PT, PT, -R24, RZ, RZ ;  /* 0x000000ff18187210 */ /* 0x000fc80007ffe1ff */
[----:B------:R-:W-:Y:S02]  /*1060*/  IADD3 R11, PT, PT, R13, R2, RZ ;  /* 0x000000020d0b7210 */ /* 0x000fe40007ffe0ff */
[----:B------:R-:W1:Y:S05]  /*1070*/  LDC.64 R8, c[0x0][0x3e0] ;  /* 0x0000f800ff087b82 */ /* 0x000e6a0000000a00 */
.L_x_3498:
        /* <DEDUP_REMOVED lines=10> */
.L_x_3490:
[----:B------:R-:W-:Y:S05]  /*1120*/  BSYNC.RECONVERGENT B0 ;  /* 0x0000000000007941 */ /* 0x000fea0003800200 */
.L_x_3489:
        /* <DEDUP_REMOVED lines=55> */
.L_x_3499:
        /* <DEDUP_REMOVED lines=14> */
.L_x_4926:


//--------------------- .text._ZN18transformer_engine13normalization19ln_bwd_tuned_kernelINS0_13Kernel_traitsI13__nv_bfloat16S3_S3_fjLj12800ELj5ELj1ELj4ELj8ENS0_18Kernel_traits_baseILj12800ES3_S3_S3_fjLj128EEEEEEEvNS0_20BackwardKernelParamsE --------------------------
	.section	.text._ZN18transformer_engine13normalization19ln_bwd_tuned_kernelINS0_13Kernel_traitsI13__nv_bfloat16S3_S3_fjLj12800ELj5ELj1ELj4ELj8ENS0_18Kernel_traits_baseILj12800ES3_S3_S3_fjLj128EEEEEEEvNS0_20BackwardKernelParamsE,"ax",@progbits
	.align	128
        .global         _ZN18transformer_engine13normalization19ln_bwd_tuned_kernelINS0_13Kernel_traitsI13__nv_bfloat16S3_S3_fjLj12800ELj5ELj1ELj4ELj8ENS0_18Kernel_traits_baseILj12800ES3_S3_S3_fjLj128EEEEEEEvNS0_20BackwardKernelParamsE
        .type           _ZN18transformer_engine13normalization19ln_bwd_tuned_kernelINS0_13Kernel_traitsI13__nv_bfloat16S3_S3_fjLj12800ELj5ELj1ELj4ELj8ENS0_18Kernel_traits_baseILj12800ES3_S3_S3_fjLj128EEEEEEEvNS0_20BackwardKernelParamsE,@function
        .size           _ZN18transformer_engine13normalization19ln_bwd_tuned_kernelINS0_13Kernel_traitsI13__nv_bfloat16S3_S3_fjLj12800ELj5ELj1ELj4ELj8ENS0_18Kernel_traits_baseILj12800ES3_S3_S3_fjLj128EEEEEEEvNS0_20BackwardKernelParamsE,(.L_x_4927 - _ZN18transformer_engine13normalization19ln_bwd_tuned_kernelINS0_13Kernel_traitsI13__nv_bfloat16S3_S3_fjLj12800ELj5ELj1ELj4ELj8ENS0_18Kernel_traits_baseILj12800ES3_S3_S3_fjLj128EEEEEEEvNS0_20BackwardKernelParamsE)
        .other          _ZN18transformer_engine13normalization19ln_bwd_tuned_kernelINS0_13Kernel_traitsI13__nv_bfloat16S3_S3_fjLj12800ELj5ELj1ELj4ELj8ENS0_18Kernel_traits_baseILj12800ES3_S3_S3_fjLj128EEEEEEEvNS0_20BackwardKernelParamsE,@"STO_CUDA_ENTRY STV_DEFAULT"
_ZN18transformer_engine13normalization19ln_bwd_tuned_kernelINS0_13Kernel_traitsI13__nv_bfloat16S3_S3_fjLj12800ELj5ELj1ELj4ELj8ENS0_18Kernel_traits_baseILj12800ES3_S3_S3_fjLj128EEEEEEEvNS0_20BackwardKernelParamsE:
.text._ZN18transformer_engine13normalization19ln_bwd_tuned_kernelINS0_13Kernel_traitsI13__nv_bfloat16S3_S3_fjLj12800ELj5ELj1ELj4ELj8ENS0_18Kernel_traits_baseILj12800ES3_S3_S3_fjLj128EEEEEEEvNS0_20BackwardKernelParamsE:
        /* <DEDUP_REMOVED lines=42> */
[----:B-1----:R-:W-:Y:S01]  /*02a0*/  ISETP.NE.AND P0, PT, RZ, UR4, PT ;  /* 0x00000004ff007c0c */ /* 0x002fe2000bf05270 */
[----:B------:R-:W-:Y:S01]  /*02b0*/  HFMA2 R50, -RZ, RZ, 0, 0 ;  /* 0x00000000ff327431 */ /* 0x000fe200000001ff */
[----:B------:R-:W-:-:S02]  /*02c0*/  PLOP3.LUT P1, PT, PT, PT, PT, 0x8, 0x80 ;  /* 0x000000000080781c */ /* 0x000fc40003f2e170 */
[----:B------:R-:W-:Y:S02]  /*02d0*/  CS2R R24, SRZ ;  /* 0x0000000000187805 */ /* 0x000fe4000001ff00 */
[----:B------:R-:W-:Y:S02]  /*02e0*/  FSEL R54, RZ, 1, !P0 ;  /* 0x3f800000ff367808 */ /* 0x000fe40004000000 */
[----:B------:R-:W-:Y:S02]  /*02f0*/  CS2R R22, SRZ ;  /* 0x0000000000167805 */ /* 0x000fe4000001ff00 */
[----:B------:R-:W-:Y:S02]  /*0300*/  LOP3.LUT R52, R27, 0x1f, RZ, 0xc0, !PT ;  /* 0x0000001f1b347812 */ /* 0x000fe400078ec0ff */
        /* <DEDUP_REMOVED lines=9> */
[----:B------:R-:W-:Y:S01]  /*03a0*/  MOV R53, RZ ;  /* 0x000000ff00357202 */ /* 0x000fe20000000f00 */
[----:B------:R-:W-:Y:S01]  /*03b0*/  UMOV UR4, URZ ;  /* 0x000000ff00047c82 */ /* 0x000fe20008000000 */
[----:B------:R-:W-:Y:S01]  /*03c0*/  UMOV UR11, UR5 ;  /* 0x00000005000b7c82 */ /* 0x000fe20008000000 */
[C---:B--2---:R-:W-:Y:S02]  /*03d0*/  SHF.L.U32 R85, R4.reuse, 0x10, RZ ;  /* 0x0000001004557819 */ /* 0x044fe400000006ff */
[----:B------:R-:W-:Y:S02]  /*03e0*/  SHF.R.U64 R75, R4, 0x10, R5 ;  /* 0x00000010044b7819 */ /* 0x000fe40000001205 */
[----:B------:R-:W-:Y:S01]  /*03f0*/  SHF.L.U32 R11, R5, 0x10, RZ ;  /* 0x00000010050b7819 */ /* 0x000fe200000006ff */
[----:B------:R-:W-:Y:S01]  /*0400*/  FADD R85, R54, R85 ;  /* 0x0000005536557221 */ /* 0x000fe20000000000 */
[----:B------:R-:W-:-:S02]  /*0410*/  SHF.R.U32.HI R0, RZ, 0x10, R5 ;  /* 0x00000010ff007819 */ /* 0x000fc40000011605 */
[----:B---3--:R-:W-:Y:S01]  /*0420*/  SHF.R.U64 R61, R6, 0x10, R7 ;  /* 0x00000010063d7819 */ /* 0x008fe20000001207 */
[C---:B------:R-:W-:Y:S01]  /*0430*/  FADD R84, R54.reuse, R11 ;  /* 0x0000000b36547221 */ /* 0x040fe20000000000 */
[----:B------:R-:W-:Y:S02]  /*0440*/  SHF.L.U32 R9, R7, 0x10, RZ ;  /* 0x0000001007097819 */ /* 0x000fe400000006ff */
[----:B------:R-:W-:Y:S02]  /*0450*/  SHF.R.U32.HI R4, RZ, 0x10, R7 ;  /* 0x00000010ff047819 */ /* 0x000fe40000011607 */
[----:B----4-:R-:W-:Y:S01]  /*0460*/  SHF.L.U32 R7, R13, 0x10, RZ ;  /* 0x000000100d077819 */ /* 0x010fe200000006ff */
[----:B------:R-:W-:Y:S01]  /*0470*/  FADD R82, R54, R9 ;  /* 0x0000000936527221 */ /* 0x000fe20000000000 */
[----:B-----5:R-:W-:Y:S02]  /*0480*/  SHF.L.U32 R5, R15, 0x10, RZ ;  /* 0x000000100f057819 */ /* 0x020fe400000006ff */
        /* <DEDUP_REMOVED lines=45> */
[----:B------:R-:W-:-:S07]  /*0760*/  CS2R R2, SRZ ;  /* 0x0000000000027805 */ /* 0x000fce000001ff00 */
.L_x_3505:
[----:B0-----:R-:W0:Y:S01]  /*0770*/  LDCU.128 UR20, c[0x0][0x390] ;  /* 0x00007200ff1477ac */ /* 0x001e220008000c00 */
[----:B------:R-:W1:Y:S01]  /*0780*/  LDC.64 R70, c[0x0][0x3c8] ;  /* 0x0000f200ff467b82 */ /* 0x000e620000000a00 */
[----:B------:R-:W-:Y:S01]  /*0790*/  MOV R51, UR11 ;  /* 0x0000000b00337c02 */ /* 0x000fe20008000f00 */
[----:B------:R-:W2:Y:S01]  /*07a0*/  LDCU.64 UR8, c[0x0][0x3a0] ;  /* 0x00007400ff0877ac */ /* 0x000ea20008000a00 */
[----:B------:R-:W-:-:S03]  /*07b0*/  MOV R28, 0x8 ;  /* 0x00000008001c7802 */ /* 0x000fc60000000f00 */
[----:B------:R-:W-:Y:S01]  /*07c0*/  IMAD R51, R51, 0xc80, R26 ;  /* 0x00000c8033337824 */ /* 0x000fe200078e021a */
[----:B0-----:R-:W-:Y:S02]  /*07d0*/  UIMAD.WIDE UR6, UR11, 0x4, UR22 ;  /* 0x000000040b0678a5 */ /* 0x001fe4000f8e0216 */
[----:B--2---:R-:W-:-:S04]  /*07e0*/  UIMAD.WIDE UR8, UR11, 0x4, UR8 ;  /* 0x000000040b0878a5 */ /* 0x004fc8000f8e0208 */
[----:B------:R-:W-:Y:S02]  /*07f0*/  MOV R34, UR6 ;  /* 0x0000000600227c02 */ /* 0x000fe40008000f00 */
[----:B------:R-:W-:Y:S02]  /*0800*/  MOV R35, UR7 ;  /* 0x0000000700237c02 */ /* 0x000fe40008000f00 */
[----:B------:R-:W-:Y:S02]  /*0810*/  MOV R62, UR8 ;  /* 0x00000008003e7c02 */ /* 0x000fe40008000f00 */
[----:B------:R-:W-:Y:S01]  /*0820*/  MOV R63, UR9 ;  /* 0x00000009003f7c02 */ /* 0x000fe20008000f00 */
[----:B------:R0:W2:Y:S01]  /*0830*/  LDG.E R0, desc[UR16][R34.64] ;  /* 0x0000001022007981 */ /* 0x0000a2000c1e1900 */
[----:B------:R-:W-:-:S03]  /*0840*/  IMAD.WIDE.U32 R28, R51, R28, UR20 ;  /* 0x00000014331c7e25 */ /* 0x000fc6000f8e001c */
[----:B------:R3:W4:Y:S01]  /*0850*/  LDG.E R86, desc[UR16][R62.64] ;  /* 0x000000103e567981 */ /* 0x000722000c1e1900 */
[----:B------:R-:W-:Y:S01]  /*0860*/  MOV R32, 0x8 ;  /* 0x0000000800207802 */ /* 0x000fe20000000f00 */
[C-C-:B-1----:R-:W-:Y:S01]  /*0870*/  IMAD.WIDE.U32 R30, R51.reuse, 0x8, R70.reuse ;  /* 0x00000008331e7825 */ /* 0x142fe200078e0046 */
[C---:B------:R-:W-:Y:S01]  /*0880*/  IADD3 R65, PT, PT, R51.reuse, 0x280, RZ ;  /* 0x0000028033417810 */ /* 0x040fe20007ffe0ff */
[----:B------:R-:W5:Y:S01]  /*0890*/  LDG.E.64 R28, desc[UR16][R28.64] ;  /* 0x000000101c1c7981 */ /* 0x000f62000c1e1b00 */
[----:B------:R-:W-:Y:S02]  /*08a0*/  MOV R64, 0x8 ;  /* 0x0000000800407802 */ /* 0x000fe40000000f00 */
[----:B------:R-:W-:Y:S01]  /*08b0*/  IADD3 R67, PT, PT, R51, 0x500, RZ ;  /* 0x0000050033437810 */ /* 0x000fe20007ffe0ff */
[----:B------:R-:W-:Y:S01]  /*08c0*/  IMAD.WIDE.U32 R32, R65, R32, UR20 ;  /* 0x0000001441207e25 */ /* 0x000fe2000f8e0020 */
[----:B------:R-:W-:Y:S01]  /*08d0*/  MOV R66, 0x8 ;  /* 0x0000000800427802 */ /* 0x000fe20000000f00 */
[----:B------:R-:W5:Y:S01]  /*08e0*/  LDG.E.64 R30, desc[UR16][R30.64] ;  /* 0x000000101e1e7981 */ /* 0x000f62000c1e1b00 */
[----:B------:R-:W-:Y:S01]  /*08f0*/  IADD3 R69, PT, PT, R51, 0x780, RZ ;  /* 0x0000078033457810 */ /* 0x000fe20007ffe0ff */
[----:B0-----:R-:W-:Y:S01]  /*0900*/  IMAD.WIDE.U32 R34, R65, 0x8, R70 ;  /* 0x0000000841227825 */ /* 0x001fe200078e0046 */
[----:B------:R-:W-:Y:S01]  /*0910*/  IADD3 R73, PT, PT, R51, 0xa00, RZ ;  /* 0x00000a0033497810 */ /* 0x000fe20007ffe0ff */
[----:B------:R-:W5:Y:S01]  /*0920*/  LDG.E.64 R32, desc[UR16][R32.64] ;  /* 0x0000001020207981 */ /* 0x000f62000c1e1b00 */
[----:B------:R-:W-:Y:S01]  /*0930*/  MOV R72, 0x8 ;  /* 0x0000000800487802 */ /* 0x000fe20000000f00 */
[----:B---3--:R-:W-:-:S02]  /*0940*/  IMAD.WIDE.U32 R62, R67, R64, UR20 ;  /* 0x00000014433e7e25 */ /* 0x008fc4000f8e0040 */
[----:B------:R-:W3:Y:S02]  /*0950*/  LDG.E.64 R34, desc[UR16][R34.64] ;  /* 0x0000001022227981 */ /* 0x000ee4000c1e1b00 */
[--C-:B------:R-:W-:Y:S02]  /*0960*/  IMAD.WIDE.U32 R64, R67, 0x8, R70.reuse ;  /* 0x0000000843407825 */ /* 0x100fe400078e0046 */
[----:B------:R-:W3:Y:S02]  /*0970*/  LDG.E.64 R62, desc[UR16][R62.64] ;  /* 0x000000103e3e7981 */ /* 0x000ee4000c1e1b00 */
[C---:B------:R-:W-:Y:S02]  /*0980*/  IMAD.WIDE.U32 R66, R69.reuse, R66, UR20 ;  /* 0x0000001445427e25 */ /* 0x040fe4000f8e0042 */
[----:B------:R-:W3:Y:S02]  /*0990*/  LDG.E.64 R64, desc[UR16][R64.64] ;  /* 0x0000001040407981 */ /* 0x000ee4000c1e1b00 */
[----:B------:R-:W-:-:S02]  /*09a0*/  IMAD.WIDE.U32 R68, R69, 0x8, R70 ;  /* 0x0000000845447825 */ /* 0x000fc400078e0046 */
[----:B------:R-:W3:Y:S02]  /*09b0*/  LDG.E.64 R66, desc[UR16][R66.64] ;  /* 0x0000001042427981 */ /* 0x000ee4000c1e1b00 */
[C---:B------:R-:W-:Y:S02]  /*09c0*/  IMAD.WIDE.U32 R70, R73.reuse, 0x8, R70 ;  /* 0x0000000849467825 */ /* 0x040fe400078e0046 */
[----:B------:R-:W3:Y:S02]  /*09d0*/  LDG.E.64 R68, desc[UR16][R68.64] ;  /* 0x0000001044447981 */ /* 0x000ee4000c1e1b00 */
[----:B------:R-:W-:Y:S02]  /*09e0*/  IMAD.WIDE.U32 R72, R73, R72, UR20 ;  /* 0x0000001449487e25 */ /* 0x000fe4000f8e0048 */
[----:B------:R-:W3:Y:S04]  /*09f0*/  LDG.E.64 R70, desc[UR16][R70.64] ;  /* 0x0000001046467981 */ /* 0x000ee8000c1e1b00 */
[----:B------:R-:W3:Y:S01]  /*0a00*/  LDG.E.64 R72, desc[UR16][R72.64] ;  /* 0x0000001048487981 */ /* 0x000ee2000c1e1b00 */
[----:B------:R-:W0:Y:S01]  /*0a10*/  S2UR UR7, SR_CgaCtaId ;  /* 0x00000000000779c3 */ /* 0x000e220000008800 */
[----:B------:R-:W-:Y:S01]  /*0a20*/  ISETP.NE.AND P2, PT, R52, RZ, PT ;  /* 0x000000ff3400720c */ /* 0x000fe20003f45270 */
[----:B------:R-:W-:Y:S01]  /*0a30*/  VOTEU.ANY UP0, P1 ;  /* 0x0000000000ff7886 */ /* 0x000fe20000800100 */
[----:B------:R-:W-:Y:S01]  /*0a40*/  ISETP.NE.AND P0, PT, R27, RZ, PT ;  /* 0x000000ff1b00720c */ /* 0x000fe20003f05270 */
[----:B------:R-:W-:Y:S01]  /*0a50*/  BSSY.RECONVERGENT B0, `(.L_x_3501) ;  /* 0x00000f1000007945 */ /* 0x000fe20003800200 */
[----:B--2---:R-:W-:-:S02]  /*0a60*/  R2UR UR6, R0 ;  /* 0x00000000000672ca */ /* 0x004fc400000e0000 */
[----:B----4-:R-:W-:Y:S02]  /*0a70*/  R2UR UR18, R86 ;  /* 0x00000000561272ca */ /* 0x010fe400000e0000 */
[C---:B-----5:R-:W-:Y:S02]  /*0a80*/  SHF.L.U32 R0, R28.reuse, 0x10, RZ ;  /* 0x000000101c007819 */ /* 0x060fe400000006ff */
[----:B------:R-:W-:Y:S02]  /*0a90*/  SHF.R.U64 R102, R28, 0x10, R29 ;  /* 0x000000101c667819 */ /* 0x000fe4000000121d */
[----:B------:R-:W-:-:S05]  /*0aa0*/  SHF.L.U32 R101, R29, 0x10, RZ ;  /* 0x000000101d657819 */ /* 0x000fca00000006ff */
[----:B------:R-:W-:Y:S01]  /*0ab0*/  FADD R0, R0, -UR6 ;  /* 0x8000000600007e21 */ /* 0x000fe20008000000 */
[C---:B------:R-:W-:Y:S02]  /*0ac0*/  SHF.L.U32 R113, R30.reuse, 0x10, RZ ;  /* 0x000000101e717819 */ /* 0x040fe400000006ff */
[----:B------:R-:W-:Y:S01]  /*0ad0*/  SHF.R.U64 R100, R30, 0x10, R31 ;  /* 0x000000101e647819 */ /* 0x000fe2000000121f */
[----:B------:R-:W-:Y:S01]  /*0ae0*/  FMUL R0, R0, UR18 ;  /* 0x0000001200007c20 */ /* 0x000fe20008400000 */
[----:B------:R-:W-:Y:S01]  /*0af0*/  SHF.L.U32 R93, R32, 0x10, RZ ;  /* 0x00000010205d7819 */ /* 0x000fe200000006ff */
[----:B------:R-:W-:Y:S01]  /*0b00*/  FADD R36, R113, R36 ;  /* 0x0000002471247221 */ /* 0x000fe20000000000 */
[----:B------:R-:W-:Y:S01]  /*0b10*/  SHF.L.U32 R100, R100, 0x10, RZ ;  /* 0x0000001064647819 */ /* 0x000fe200000006ff */
[-C--:B------:R-:W-:Y:S01]  /*0b20*/  FFMA R53, R0, R113.reuse, R53 ;  /* 0x0000007100357223 */ /* 0x080fe20000000035 */
[----:B------:R-:W-:Y:S01]  /*0b30*/  FMUL R113, R77, R113 ;  /* 0x000000714d717220 */ /* 0x000fe20000400000 */
[----:B------:R-:W-:Y:S01]  /*0b40*/  SHF.L.U32 R97, R31, 0x10, RZ ;  /* 0x000000101f617819 */ /* 0x000fe200000006ff */
[----:B------:R-:W-:Y:S01]  /*0b50*/  FADD R93, R93, -UR6 ;  /* 0x800000065d5d7e21 */ /* 0x000fe20008000000 */
[----:B------:R-:W-:Y:S01]  /*0b60*/  SHF.R.U32.HI R98, RZ, 0x10, R31 ;  /* 0x00000010ff627819 */ /* 0x000fe2000001161f */
[----:B------:R-:W-:Y:S01]  /*0b70*/  FMUL R107, R55, R100 ;  /* 0x00000064376b7220 */ /* 0x000fe20000400000 */
[----:B---3--:R-:W-:Y:S01]  /*0b80*/  SHF.R.U64 R92, R62, 0x10, R63 ;  /* 0x000000103e5c7819 */ /* 0x008fe2000000123f */
[----:B------:R-:W-:Y:S01]  /*0b90*/  FMUL R110, R76, R97 ;  /* 0x000000614c6e7220 */ /* 0x000fe20000400000 */
[----:B------:R-:W-:Y:S01]  /*0ba0*/  SHF.L.U32 R88, R63, 0x10, RZ ;  /* 0x000000103f587819 */ /* 0x000fe200000006ff */
[----:B------:R-:W-:Y:S01]  /*0bb0*/  FMUL R108, R93, UR18 ;  /* 0x000000125d6c7c20 */ /* 0x000fe20008400000 */
[C---:B------:R-:W-:Y:S01]  /*0bc0*/  SHF.L.U32 R28, R64.reuse, 0x10, RZ ;  /* 0x00000010401c7819 */ /* 0x040fe200000006ff */
[----:B------:R-:W-:Y:S01]  /*0bd0*/  FADD R101, R101, -UR6 ;  /* 0x8000000665657e21 */ /* 0x000fe20008000000 */
[----:B------:R-:W-:Y:S01]  /*0be0*/  SHF.R.U64 R118, R64, 0x10, R65 ;  /* 0x0000001040767819 */ /* 0x000fe20000001241 */
[----:B------:R-:W-:Y:S01]  /*0bf0*/  FFMA R122, R0, R113, RZ ;  /* 0x00000071007a7223 */ /* 0x000fe200000000ff */
[C---:B------:R-:W-:Y:S01]  /*0c00*/  SHF.L.U32 R86, R66.reuse, 0x10, RZ ;  /* 0x0000001042567819 */ /* 0x040fe200000006ff */
[----:B------:R-:W-:Y:S01]  /*0c10*/  FMUL R112, R101, UR18 ;  /* 0x0000001265707c20 */ /* 0x000fe20008400000 */
[----:B------:R-:W-:Y:S01]  /*0c20*/  SHF.R.U64 R87, R66, 0x10, R67 ;  /* 0x0000001042577819 */ /* 0x000fe20000001243 */
[----:B------:R-:W-:Y:S01]  /*0c30*/  FADD R37, R100, R37 ;  /* 0x0000002564257221 */ /* 0x000fe20000000000 */
[----:B------:R-:W-:Y:S01]  /*0c40*/  SHF.R.U32.HI R89, RZ, 0x10, R63 ;  /* 0x00000010ff597819 */ /* 0x000fe2000001163f */
[----:B------:R-:W-:Y:S01]  /*0c50*/  FADD R88, R88, -UR6 ;  /* 0x8000000658587e21 */ /* 0x000fe20008000000 */
[----:B------:R-:W-:Y:S01]  /*0c60*/  SHF.L.U32 R98, R98, 0x10, RZ ;  /* 0x0000001062627819 */ /* 0x000fe200000006ff */
[----:B------:R-:W-:Y:S01]  /*0c70*/  FADD R38, R97, R38 ;  /* 0x0000002661267221 */ /* 0x000fe20000000000 */
[----:B------:R-:W-:Y:S01]  /*0c80*/  SHF.R.U64 R116, R70, 0x10, R71 ;  /* 0x0000001046747819 */ /* 0x000fe20000001247 */
[----:B------:R-:W-:Y:S01]  /*0c90*/  FFMA R49, R112, R97, R49 ;  /* 0x0000006170317223 */ /* 0x000fe20000000031 */
[----:B------:R-:W-:Y:S01]  /*0ca0*/  SHF.L.U32 R63, R71, 0x10, RZ ;  /* 0x00000010473f7819 */ /* 0x000fe200000006ff */
[----:B------:R-:W-:Y:S01]  /*0cb0*/  FMUL R105, R54, R98 ;  /* 0x0000006236697220 */ /* 0x000fe20000400000 */
[----:B------:R-:W-:Y:S01]  /*0cc0*/  SHF.L.U32 R64, R72, 0x10, RZ ;  /* 0x0000001048407819 */ /* 0x000fe200000006ff */
[----:B------:R-:W-:Y:S01]  /*0cd0*/  FADD R39, R98, R39 ;  /* 0x0000002762277221 */ /* 0x000fe20000000000 */
[----:B------:R-:W-:Y:S01]  /*0ce0*/  SHF.R.U64 R66, R72, 0x10, R73 ;  /* 0x0000001048427819 */ /* 0x000fe20000001249 */
[----:B------:R-:W-:Y:S01]  /*0cf0*/  FADD R72, RZ, R113 ;  /* 0x00000071ff487221 */ /* 0x000fe20000000000 */
[----:B------:R-:W-:Y:S01]  /*0d00*/  SHF.R.U32.HI R114, RZ, 0x10, R71 ;  /* 0x00000010ff727819 */ /* 0x000fe20000011647 */
[----:B------:R-:W-:Y:S01]  /*0d10*/  FADD R86, R86, -UR6 ;  /* 0x8000000656567e21 */ /* 0x000fe20008000000 */
[----:B------:R-:W-:Y:S01]  /*0d20*/  SHF.L.U32 R30, R68, 0x10, RZ ;  /* 0x00000010441e7819 */ /* 0x000fe200000006ff */
[----:B------:R-:W-:Y:S01]  /*0d30*/  FADD R71, R72, R107 ;  /* 0x0000006b48477221 */ /* 0x000fe20000000000 */
[----:B------:R-:W-:Y:S01]  /*0d40*/  SHF.R.U64 R120, R68, 0x10, R69 ;  /* 0x0000001044787819 */ /* 0x000fe20000001245 */
[----:B------:R-:W-:Y:S01]  /*0d50*/  FADD R64, R64, -UR6 ;  /* 0x8000000640407e21 */ /* 0x000fe20008000000 */
[----:B------:R-:W-:Y:S01]  /*0d60*/  SHF.L.U32 R68, R102, 0x10, RZ ;  /* 0x0000001066447819 */ /* 0x000fe200000006ff */
[----:B------:R-:W-:Y:S01]  /*0d70*/  FADD R72, R71, R110 ;  /* 0x0000006e47487221 */ /* 0x000fe20000000000 */
[----:B------:R-:W-:Y:S01]  /*0d80*/  SHF.L.U32 R104, R34, 0x10, RZ ;  /* 0x0000001022687819 */ /* 0x000fe200000006ff */
[----:B------:R-:W-:Y:S01]  /*0d90*/  FADD R18, R30, R18 ;  /* 0x000000121e127221 */ /* 0x000fe20000000000 */
[----:B------:R-:W-:Y:S01]  /*0da0*/  SHF.R.U64 R34, R34, 0x10, R35 ;  /* 0x0000001022227819 */ /* 0x000fe20000001223 */
[----:B------:R-:W-:Y:S01]  /*0db0*/  FADD R68, R68, -UR6 ;  /* 0x8000000644447e21 */ /* 0x000fe20008000000 */
[----:B------:R-:W-:Y:S01]  /*0dc0*/  SHF.R.U64 R96, R32, 0x10, R33 ;  /* 0x0000001020607819 */ /* 0x000fe20000001221 */
[----:B------:R-:W-:Y:S01]  /*0dd0*/  FADD R40, R104, R40 ;  /* 0x0000002868287221 */ /* 0x000fe20000000000 */
[----:B------:R-:W-:Y:S01]  /*0de0*/  SHF.L.U32 R34, R34, 0x10, RZ ;  /* 0x0000001022227819 */ /* 0x000fe200000006ff */
[-C--:B------:R-:W-:Y:S01]  /*0df0*/  FFMA R47, R108, R104.reuse, R47 ;  /* 0x000000686c2f7223 */ /* 0x080fe2000000002f */
[----:B------:R-:W-:Y:S01]  /*0e00*/  FMUL R104, R79, R104 ;  /* 0x000000684f687220 */ /* 0x000fe20000400000 */
[----:B------:R-:W-:Y:S01]  /*0e10*/  FADD R71, R72, R105 ;  /* 0x0000006948477221 */ /* 0x000fe20000000000 */
[----:B------:R-:W-:Y:S01]  /*0e20*/  SHF.L.U32 R94, R33, 0x10, RZ ;  /* 0x00000010215e7819 */ /* 0x000fe200000006ff */
[----:B------:R-:W-:Y:S01]  /*0e30*/  FMUL R111, R68, UR18 ;  /* 0x00000012446f7c20 */ /* 0x000fe20008400000 */
[----:B------:R-:W-:Y:S01]  /*0e40*/  SHF.L.U32 R91, R35, 0x10, RZ ;  /* 0x00000010235b7819 */ /* 0x000fe200000006ff */
[----:B------:R-:W-:Y:S01]  /*0e50*/  FADD R41, R34, R41 ;  /* 0x0000002922297221 */ /* 0x000fe20000000000 */
[----:B------:R-:W-:Y:S01]  /*0e60*/  SHF.R.U32.HI R35, RZ, 0x10, R35 ;  /* 0x00000010ff237819 */ /* 0x000fe20000011623 */
[----:B------:R-:W-:Y:S01]  /*0e70*/  FADD R94, R94, -UR6 ;  /* 0x800000065e5e7e21 */ /* 0x000fe20008000000 */
[----:B------:R-:W-:Y:S01]  /*0e80*/  SHF.L.U32 R68, R96, 0x10, RZ ;  /* 0x0000001060447819 */ /* 0x000fe200000006ff */
[----:B------:R-:W-:Y:S01]  /*0e90*/  FMUL R96, R57, R34 ;  /* 0x0000002239607220 */ /* 0x000fe20000400000 */
[----:B------:R-:W-:Y:S01]  /*0ea0*/  SHF.L.U32 R72, R87, 0x10, RZ ;  /* 0x0000001057487819 */ /* 0x000fe200000006ff */
[----:B------:R-:W-:Y:S01]  /*0eb0*/  FADD R87, R71, R104 ;  /* 0x0000006847577221 */ /* 0x000fe20000000000 */
[----:B------:R-:W-:Y:S01]  /*0ec0*/  SHF.R.U32.HI R99, RZ, 0x10, R29 ;  /* 0x00000010ff637819 */ /* 0x000fe2000001161d */
[----:B------:R-:W-:Y:S01]  /*0ed0*/  FMUL R102, R78, R91 ;  /* 0x0000005b4e667220 */ /* 0x000fe20000400000 */
[----:B------:R-:W-:Y:S01]  /*0ee0*/  SHF.L.U32 R35, R35, 0x10, RZ ;  /* 0x0000001023237819 */ /* 0x000fe200000006ff */
[----:B------:R-:W-:Y:S01]  /*0ef0*/  FADD R87, R87, R96 ;  /* 0x0000006057577221 */ /* 0x000fe20000000000 */
[----:B------:R-:W-:Y:S01]  /*0f00*/  SHF.R.U32.HI R95, RZ, 0x10, R33 ;  /* 0x00000010ff5f7819 */ /* 0x000fe20000011621 */
[----:B------:R-:W-:Y:S01]  /*0f10*/  FMUL R106, R94, UR18 ;  /* 0x000000125e6a7c20 */ /* 0x000fe20008400000 */
[----:B------:R-:W-:Y:S01]  /*0f20*/  SHF.L.U32 R32, R67, 0x10, RZ ;  /* 0x0000001043207819 */ /* 0x000fe200000006ff */
[----:B------:R-:W-:Y:S01]  /*0f30*/  FMUL R94, R56, R35 ;  /* 0x00000023385e7220 */ /* 0x000fe20000400000 */
[----:B------:R-:W-:Y:S01]  /*0f40*/  SHF.L.U32 R33, R69, 0x10, RZ ;  /* 0x0000001045217819 */ /* 0x000fe200000006ff */
[----:B------:R-:W-:Y:S01]  /*0f50*/  FADD R87, R87, R102 ;  /* 0x0000006657577221 */ /* 0x000fe20000000000 */
[----:B------:R-:W-:Y:S01]  /*0f60*/  SHF.R.U32.HI R69, RZ, 0x10, R69 ;  /* 0x00000010ff457819 */ /* 0x000fe20000011645 */
[----:B------:R-:W-:Y:S01]  /*0f70*/  FADD R71, R32, -UR6 ;  /* 0x8000000620477e21 */ /* 0x000fe20008000000 */
[----:B------:R-:W-:Y:S01]  /*0f80*/  SHF.L.U32 R99, R99, 0x10, RZ ;  /* 0x0000001063637819 */ /* 0x000fe200000006ff */
[----:B------:R-:W-:Y:S01]  /*0f90*/  FFMA R50, R111, R100, R50 ;  /* 0x000000646f327223 */ /* 0x000fe20000000032 */
[----:B------:R-:W-:Y:S01]  /*0fa0*/  SHF.L.U32 R32, R69, 0x10, RZ ;  /* 0x0000001045207819 */ /* 0x000fe200000006ff */
[----:B------:R-:W-:Y:S01]  /*0fb0*/  FFMA R69, R111, R107, R122 ;  /* 0x0000006b6f457223 */ /* 0x000fe2000000007a */
[----:B------:R-:W-:Y:S01]  /*0fc0*/  SHF.L.U32 R118, R118, 0x10, RZ ;  /* 0x0000001076767819 */ /* 0x000fe200000006ff */
[----:B------:R-:W-:Y:S01]  /*0fd0*/  FADD R99, R99, -UR6 ;  /* 0x8000000663637e21 */ /* 0x000fe20008000000 */
[----:B------:R-:W-:Y:S01]  /*0fe0*/  FMUL R100, R81, R28 ;  /* 0x0000001c51647220 */ /* 0x000fe20000400000 */
[----:B------:R-:W-:Y:S01]  /*0ff0*/  FADD R87, R87, R94 ;  /* 0x0000005e57577221 */ /* 0x000fe20000000000 */
[----:B------:R-:W-:Y:S01]  /*1000*/  SHF.L.U32 R29, R65, 0x10, RZ ;  /* 0x00000010411d7819 */ /* 0x000fe200000006ff */
[----:B------:R-:W-:Y:S01]  /*1010*/  FMUL R109, R99, UR18 ;  /* 0x00000012636d7c20 */ /* 0x000fe20008400000 */
[----:B------:R-:W-:Y:S01]  /*1020*/  SHF.R.U32.HI R115, RZ, 0x10, R65 ;  /* 0x00000010ff737819 */ /* 0x000fe20000011641 */
[----:B------:R-:W-:Y:S01]  /*1030*/  FFMA R122, R112, R110, R69 ;  /* 0x0000006e707a7223 */ /* 0x000fe20000000045 */
[----:B------:R-:W-:Y:S01]  /*1040*/  FMUL R103, R59, R118 ;  /* 0x000000763b677220 */ /* 0x000fe20000400000 */
[----:B------:R-:W-:Y:S01]  /*1050*/  FADD R124, R87, R100 ;  /* 0x00000064577c7221 */ /* 0x000fe20000000000 */
[----:B------:R-:W-:Y:S01]  /*1060*/  FADD R68, R68, -UR6 ;  /* 0x8000000644447e21 */ /* 0x000fe20008000000 */
[----:B------:R-:W-:Y:S01]  /*1070*/  FFMA R48, R109, R98, R48 ;  /* 0x000000626d307223 */ /* 0x000fe20000000030 */
[----:B------:R-:W-:Y:S01]  /*1080*/  SHF.L.U32 R115, R115, 0x10, RZ ;  /* 0x0000001073737819 */ /* 0x000fe200000006ff */
[----:B------:R-:W-:Y:S01]  /*1090*/  FFMA R69, R109, R105, R122 ;  /* 0x000000696d457223 */ /* 0x000fe2000000007a */
[----:B------:R-:W-:Y:S01]  /*10a0*/  SHF.L.U32 R31, R70, 0x10, RZ ;  /* 0x00000010461f7819 */ /* 0x000fe200000006ff */
[----:B------:R-:W-:Y:S01]  /*10b0*/  FMUL R98, R80, R29 ;  /* 0x0000001d50627220 */ /* 0x000fe20000400000 */
[----:B------:R-:W-:Y:S01]  /*10c0*/  FADD R87, R124, R103 ;  /* 0x000000677c577221 */ /* 0x000fe20000000000 */
[----:B------:R-:W-:Y:S01]  /*10d0*/  SHF.L.U32 R70, R95, 0x10, RZ ;  /* 0x000000105f467819 */ /* 0x000fe200000006ff */
[----:B------:R-:W-:Y:S01]  /*10e0*/  FMUL R99, R68, UR18 ;  /* 0x0000001244637c20 */ /* 0x000fe20008400000 */
[----:B------:R-:W-:Y:S01]  /*10f0*/  FFMA R68, R108, R104, R69 ;  /* 0x000000686c447223 */ /* 0x000fe20000000045 */
[----:B------:R-:W-:Y:S01]  /*1100*/  FMUL R101, R58, R115 ;  /* 0x000000733a657220 */ /* 0x000fe20000400000 */
[----:B------:R-:W-:Y:S01]  /*1110*/  FADD R122, R87, R98 ;  /* 0x00000062577a7221 */ /* 0x000fe20000000000 */
[----:B------:R-:W-:Y:S01]  /*1120*/  SHF.L.U32 R90, R62, 0x10, RZ ;  /* 0x000000103e5a7819 */ /* 0x000fe200000006ff */
[----:B------:R-:W-:Y:S01]  /*1130*/  FADD R70, R70, -UR6 ;  /* 0x8000000646467e21 */ /* 0x000fe20008000000 */
        /* <DEDUP_REMOVED lines=8> */
[----:B------:R-:W-:Y:S01]  /*11c0*/  FADD R42, R91, R42 ;  /* 0x0000002a5b2a7221 */ /* 0x000fe20000000000 */
[----:B------:R-:W-:Y:S01]  /*11d0*/  FFMA R45, R106, R91, R45 ;  /* 0x0000005b6a2d7223 */ /* 0x000fe2000000002d */
[----:B------:R-:W-:Y:S01]  /*11e0*/  FADD R90, R90, -UR6 ;  /* 0x800000065a5a7e21 */ /* 0x000fe20008000000 */
[----:B------:R-:W-:Y:S01]  /*11f0*/  FMUL R95, R88, UR18 ;  /* 0x00000012585f7c20 */ /* 0x000fe20008400000 */
[----:B------:R-:W-:Y:S01]  /*1200*/  FFMA R70, R106, R102, R69 ;  /* 0x000000666a467223 */ /* 0x000fe20000000045 */
[----:B------:R-:W-:Y:S01]  /*1210*/  FADD R88, R87, R92 ;  /* 0x0000005c57587221 */ /* 0x000fe20000000000 */
[----:B------:R-:W-:Y:S01]  /*1220*/  FMUL R91, R61, R120 ;  /* 0x000000783d5b7220 */ /* 0x000fe20000400000 */
[----:B------:R-:W-:Y:S01]  /*1230*/  SHF.L.U32 R89, R89, 0x10, RZ ;  /* 0x0000001059597819 */ /* 0x000fe200000006ff */
[----:B------:R-:W-:Y:S01]  /*1240*/  FADD R73, R73, -UR6 ;  /* 0x8000000649497e21 */ /* 0x000fe20008000000 */
[----:B------:R-:W-:Y:S01]  /*1250*/  FMUL R97, R90, UR18 ;  /* 0x000000125a617c20 */ /* 0x000fe20008400000 */
[----:B------:R-:W-:Y:S01]  /*1260*/  FFMA R70, R93, R94, R70 ;  /* 0x0000005e5d467223 */ /* 0x000fe20000000046 */
[----:B------:R-:W-:Y:S01]  /*1270*/  FADD R69, R88, R91 ;  /* 0x0000005b58457221 */ /* 0x000fe20000000000 */
[----:B------:R-:W-:Y:S01]  /*1280*/  FMUL R90, R82, R33 ;  /* 0x00000021525a7220 */ /* 0x000fe20000400000 */
[----:B------:R-:W-:Y:S01]  /*1290*/  FADD R68, R89, -UR6 ;  /* 0x8000000659447e21 */ /* 0x000fe20008000000 */
[----:B------:R-:W-:Y:S01]  /*12a0*/  FMUL R88, R73, UR18 ;  /* 0x0000001249587c20 */ /* 0x000fe20008400000 */
[----:B------:R-:W-:Y:S01]  /*12b0*/  FMUL R89, R86, UR18 ;  /* 0x0000001256597c20 */ /* 0x000fe20008400000 */
[----:B------:R-:W-:Y:S01]  /*12c0*/  FFMA R73, R97, R100, R70 ;  /* 0x0000006461497223 */ /* 0x000fe20000000046 */
[----:B------:R-:W-:Y:S01]  /*12d0*/  FADD R86, R69, R90 ;  /* 0x0000005a45567221 */ /* 0x000fe20000000000 */
[----:B------:R-:W-:Y:S01]  /*12e0*/  FMUL R87, R60, R32 ;  /* 0x000000203c577220 */ /* 0x000fe20000400000 */
[----:B------:R-:W-:Y:S01]  /*12f0*/  SHF.L.U32 R116, R116, 0x10, RZ ;  /* 0x0000001074747819 */ /* 0x000fe200000006ff */
[----:B------:R-:W-:Y:S01]  /*1300*/  FFMA R70, R88, R103, R73 ;  /* 0x0000006758467223 */ /* 0x000fe20000000049 */
[----:B------:R-:W-:Y:S01]  /*1310*/  FADD R69, R72, -UR6 ;  /* 0x8000000648457e21 */ /* 0x000fe20008000000 */
[----:B------:R-:W-:Y:S01]  /*1320*/  FADD R73, R86, R87 ;  /* 0x0000005756497221 */ /* 0x000fe20000000000 */
[----:B------:R-:W-:Y:S01]  /*1330*/  FMUL R86, R85, R31 ;  /* 0x0000001f55567220 */ /* 0x000fe20000400000 */
[----:B------:R-:W-:Y:S01]  /*1340*/  FMUL R72, R68, UR18 ;  /* 0x0000001244487c20 */ /* 0x000fe20008400000 */
[----:B------:R-:W-:Y:S01]  /*1350*/  FFMA R117, R95, R98, R70 ;  /* 0x000000625f757223 */ /* 0x000fe20000000046 */
[----:B------:R-:W-:Y:S01]  /*1360*/  SHF.L.U32 R114, R114, 0x10, RZ ;  /* 0x0000001072727819 */ /* 0x000fe200000006ff */
[----:B------:R-:W-:Y:S01]  /*1370*/  FADD R68, R73, R86 ;  /* 0x0000005649447221 */ /* 0x000fe20000000000 */
[----:B------:R-:W-:Y:S01]  /*1380*/  FMUL R73, R75, R116 ;  /* 0x000000744b497220 */ /* 0x000fe20000400000 */
[----:B------:R-:W-:Y:S01]  /*1390*/  FFMA R122, R72, R101, R117 ;  /* 0x00000065487a7223 */ /* 0x000fe20000000075 */
[----:B------:R-:W-:Y:S01]  /*13a0*/  SHF.R.U32.HI R67, RZ, 0x10, R67 ;  /* 0x00000010ff437819 */ /* 0x000fe20000011643 */
[----:B------:R-:W-:Y:S01]  /*13b0*/  FMUL R70, R84, R63 ;  /* 0x0000003f54467220 */ /* 0x000fe20000400000 */
[----:B------:R-:W-:Y:S01]  /*13c0*/  FADD R119, R68, R73 ;  /* 0x0000004944777221 */ /* 0x000fe20000000000 */
[----:B------:R-:W-:Y:S01]  /*13d0*/  FMUL R68, R69, UR18 ;  /* 0x0000001245447c20 */ /* 0x000fe20008400000 */
[----:B------:R-:W-:Y:S01]  /*13e0*/  FFMA R117, R89, R92, R122 ;  /* 0x0000005c59757223 */ /* 0x000fe2000000007a */
[----:B------:R-:W-:Y:S01]  /*13f0*/  SHF.L.U32 R67, R67, 0x10, RZ ;  /* 0x0000001043437819 */ /* 0x000fe200000006ff */
[----:B------:R-:W-:Y:S01]  /*1400*/  FADD R124, R119, R70 ;  /* 0x00000046777c7221 */ /* 0x000fe20000000000 */
[----:B------:R-:W-:Y:S01]  /*1410*/  FMUL R69, R74, R114 ;  /* 0x000000724a457220 */ /* 0x000fe20000400000 */
[----:B------:R-:W-:Y:S01]  /*1420*/  FFMA R122, R68, R91, R117 ;  /* 0x0000005b447a7223 */ /* 0x000fe20000000075 */
[----:B------:R-:W-:Y:S01]  /*1430*/  FMUL R71, R71, UR18 ;  /* 0x0000001247477c20 */ /* 0x000fe20008400000 */
[----:B------:R-:W-:Y:S01]  /*1440*/  FADD R67, R67, -UR6 ;  /* 0x8000000643437e21 */ /* 0x000fe20008000000 */
[----:B------:R-:W-:Y:S01]  /*1450*/  FADD R117, R124, R69 ;  /* 0x000000457c757221 */ /* 0x000fe20000000000 */
[----:B------:R-:W-:Y:S01]  /*1460*/  SHF.L.U32 R121, R66, 0x10, RZ ;  /* 0x0000001042797819 */ /* 0x000fe200000006ff */
[----:B------:R-:W-:Y:S01]  /*1470*/  FFMA R119, R71, R90, R122 ;  /* 0x0000005a47777223 */ /* 0x000fe2000000007a */
[----:B------:R-:W-:Y:S01]  /*1480*/  FMUL R66, R67, UR18 ;  /* 0x0000001243427c20 */ /* 0x000fe20008400000 */
[----:B------:R-:W-:Y:S01]  /*1490*/  FMUL R67, R64, UR18 ;  /* 0x0000001240437c20 */ /* 0x000fe20008400000 */
[----:B------:R-:W1:Y:S01]  /*14a0*/  SHFL.DOWN PT, R122, R117, 0x10, 0x1f ;  /* 0x0a001f00757a7f89 */ /* 0x000e6200000e0000 */
[----:B------:R-:W-:Y:S01]  /*14b0*/  FADD R64, R121, -UR6 ;  /* 0x8000000679407e21 */ /* 0x000fe20008000000 */
[----:B------:R-:W-:Y:S01]  /*14c0*/  FFMA R124, R66, R87, R119 ;  /* 0x00000057427c7223 */ /* 0x000fe20000000077 */
[----:B------:R-:W-:Y:S01]  /*14d0*/  FADD R62, R62, -UR6 ;  /* 0x800000063e3e7e21 */ /* 0x000fe20008000000 */
[----:B------:R-:W-:Y:S01]  /*14e0*/  SHF.L.U32 R121, R65, 0x10, RZ ;  /* 0x0000001041797819 */ /* 0x000fe200000006ff */
[----:B------:R-:W-:Y:S01]  /*14f0*/  FMUL R64, R64, UR18 ;  /* 0x0000001240407c20 */ /* 0x000fe20008400000 */
[----:B------:R-:W-:Y:S01]  /*1500*/  FFMA R119, R67, R86, R124 ;  /* 0x0000005643777223 */ /* 0x000fe2000000007c */
[----:B------:R-:W-:Y:S01]  /*1510*/  FMUL R65, R62, UR18 ;  /* 0x000000123e417c20 */ /* 0x000fe20008400000 */
[----:B------:R-:W-:Y:S01]  /*1520*/  FFMA R46, R99, R34, R46 ;  /* 0x00000022632e7223 */ /* 0x000fe2000000002e */
[----:B------:R-:W-:Y:S01]  /*1530*/  FADD R62, R121, -UR6 ;  /* 0x80000006793e7e21 */ /* 0x000fe20008000000 */
[----:B------:R-:W-:Y:S01]  /*1540*/  FFMA R124, R64, R73, R119 ;  /* 0x00000049407c7223 */ /* 0x000fe20000000077 */
[----:B------:R-:W-:Y:S01]  /*1550*/  FADD R16, R29, R16 ;  /* 0x000000101d107221 */ /* 0x000fe20000000000 */
[----:B------:R-:W-:Y:S01]  /*1560*/  FFMA R4, R95, R29, R4 ;  /* 0x0000001d5f047223 */ /* 0x000fe20000000004 */
[----:B------:R-:W-:Y:S01]  /*1570*/  FMUL R62, R62, UR18 ;  /* 0x000000123e3e7c20 */ /* 0x000fe20008400000 */
[----:B------:R-:W-:Y:S01]  /*1580*/  FFMA R119, R65, R70, R124 ;  /* 0x0000004641777223 */ /* 0x000fe2000000007c */
[----:B------:R-:W-:Y:S01]  /*1590*/  FADD R15, R118, R15 ;  /* 0x0000000f760f7221 */ /* 0x000fe20000000000 */
[----:B------:R-:W-:Y:S01]  /*15a0*/  FFMA R3, R88, R118, R3 ;  /* 0x0000007658037223 */ /* 0x000fe20000000003 */
[----:B------:R-:W-:Y:S01]  /*15b0*/  UMOV UR6, 0x400 ;  /* 0x0000040000067882 */ /* 0x000fe20000000000 */
[----:B------:R-:W-:Y:S01]  /*15c0*/  FFMA R119, R62, R69, R119 ;  /* 0x000000453e777223 */ /* 0x000fe20000000077 */
[----:B0-----:R-:W-:Y:S01]  /*15d0*/  ULEA UR6, UR7, UR6, 0x18 ;  /* 0x0000000607067291 */ /* 0x001fe2000f8ec0ff */
[----:B------:R-:W-:Y:S01]  /*15e0*/  FFMA R6, R89, R30, R6 ;  /* 0x0000001e59067223 */ /* 0x000fe20000000006 */
[----:B------:R-:W-:Y:S01]  /*15f0*/  SHF.R.U32.HI R30, RZ, 0x5, R27 ;  /* 0x00000005ff1e7819 */ /* 0x000fe2000001161b */
[----:B------:R-:W-:Y:S01]  /*1600*/  FADD R14, R28, R14 ;  /* 0x0000000e1c0e7221 */ /* 0x000fe20000000000 */
[----:B------:R-:W-:Y:S01]  /*1610*/  UIADD3 UR7, UPT, UPT, UR6, 0x20, URZ ;  /* 0x0000002006077890 */ /* 0x000fe2000fffe0ff */
[----:B-1----:R-:W-:Y:S01]  /*1620*/  FADD R117, R117, R122 ;  /* 0x0000007a75757221 */ /* 0x002fe20000000000 */
[----:B------:R-:W-:Y:S01]  /*1630*/  FFMA R2, R97, R28, R2 ;  /* 0x0000001c61027223 */ /* 0x000fe20000000002 */
[----:B------:R-:W0:Y:S01]  /*1640*/  SHFL.DOWN PT, R122, R119, 0x10, 0x1f ;  /* 0x0a001f00777a7f89 */ /* 0x000e2200000e0000 */
[----:B------:R-:W-:Y:S01]  /*1650*/  USEL UR7, UR7, UR6, UP0 ;  /* 0x0000000607077287 */ /* 0x000fe20008000000 */
[----:B------:R-:W-:Y:S01]  /*1660*/  FADD R43, R35, R43 ;  /* 0x0000002b232b7221 */ /* 0x000fe20000000000 */
[----:B------:R-:W-:Y:S01]  /*1670*/  FFMA R44, R93, R35, R44 ;  /* 0x000000235d2c7223 */ /* 0x000fe2000000002c */
[----:B------:R-:W1:Y:S01]  /*1680*/  SHFL.DOWN PT, R124, R117, 0x8, 0x1f ;  /* 0x09001f00757c7f89 */ /* 0x000e6200000e0000 */
[----:B------:R-:W-:Y:S01]  /*1690*/  FADD R17, R115, R17 ;  /* 0x0000001173117221 */ /* 0x000fe20000000000 */
[----:B------:R-:W-:Y:S01]  /*16a0*/  FFMA R5, R72, R115, R5 ;  /* 0x0000007348057223 */ /* 0x000fe20000000005 */
[----:B------:R-:W-:Y:S01]  /*16b0*/  @!P2 LEA R30, R30, UR7, 0x3 ;  /* 0x000000071e1eac11 */ /* 0x000fe2000f8e18ff */
        /* <DEDUP_REMOVED lines=23> */
[----:B------:R-:W-:Y:S01]  /*1830*/  CS2R R34, SRZ ;  /* 0x0000000000227805 */ /* 0x000fe2000001ff00 */
[----:B0-----:R-:W-:-:S05]  /*1840*/  FADD R29, R117, R118 ;  /* 0x00000076751d7221 */ /* 0x001fca0000000000 */
[----:B------:R0:W-:Y:S01]  /*1850*/  @!P2 STS.64 [R30], R28 ;  /* 0x0000001c1e00a388 */ /* 0x0001e20000000a00 */
[----:B------:R-:W-:Y:S06]  /*1860*/  BAR.SYNC.DEFER_BLOCKING 0x0 ;  /* 0x0000000000007b1d */ /* 0x000fec0000010000 */
[----:B------:R-:W-:Y:S05]  /*1870*/  @P0 BRA `(.L_x_3502) ;  /* 0x0000000000380947 */ /* 0x000fea0003800000 */
[----:B------:R-:W-:Y:S02]  /*1880*/  UIADD3 UR8, UPT, UPT, UR6, 0x30, URZ ;  /* 0x0000003006087890 */ /* 0x000fe4000fffe0ff */
[----:B------:R-:W-:Y:S01]  /*1890*/  MOV R33, UR6 ;  /* 0x0000000600217c02 */ /* 0x000fe20008000f00 */
[----:B0-----:R-:W0:Y:S03]  /*18a0*/  LDS.128 R28, [UR7] ;  /* 0x00000007ff1c7984 */ /* 0x001e260008000c00 */
        /* <DEDUP_REMOVED lines=11> */
.L_x_3502:
[----:B------:R-:W-:Y:S05]  /*1960*/  BSYNC.RECONVERGENT B0 ;  /* 0x0000000000007941 */ /* 0x000fea0003800200 */
.L_x_3501:
[----:B------:R-:W1:Y:S01]  /*1970*/  LDCU UR15, c[0x0][0x380] ;  /* 0x00007000ff0f77ac */ /* 0x000e620008000800 */
[----:B0-----:R-:W0:Y:S01]  /*1980*/  LDC.64 R28, c[0x0][0x3b0] ;  /* 0x0000ec00ff1c7b82 */ /* 0x001e220000000a00 */
        /* <DEDUP_REMOVED lines=8> */
[----:B-1----:R-:W-:-:S06]  /*1a10*/  UIMAD UR6, UR15, 0x5, URZ ;  /* 0x000000050f0678a4 */ /* 0x002fcc000f8e02ff */
[----:B------:R-:W-:-:S04]  /*1a20*/  LOP3.LUT R30, R30, UR6, RZ, 0xc0, !PT ;  /* 0x000000061e1e7c12 */ /* 0x000fc8000f8ec0ff */
[----:B------:R-:W-:-:S04]  /*1a30*/  IADD3 R30, P2, PT, R30, UR14, RZ ;  /* 0x0000000e1e1e7c10 */ /* 0x000fc8000ff5e0ff */
[----:B------:R-:W-:Y:S02]  /*1a40*/  IADD3.X R31, PT, PT, RZ, RZ, RZ, P2, !PT ;  /* 0x000000ffff1f7210 */ /* 0x000fe400017fe4ff */
[----:B0-----:R-:W-:-:S04]  /*1a50*/  LEA R28, P2, R30, R28, 0x3 ;  /* 0x0000001c1e1c7211 */ /* 0x001fc800078418ff */
        /* <DEDUP_REMOVED lines=26> */
.L_x_3504:
[----:B------:R-:W2:Y:S04]  /*1c00*/  LDG.E.STRONG.GPU R32, desc[UR16][R30.64] ;  /* 0x000000101e207981 */ /* 0x000ea8000c1ef900 */
[----:B--2---:R-:W-:Y:S01]  /*1c10*/  CCTL.IVALL ;  /* 0x00000000ff00798f */ /* 0x004fe20002000000 */
[----:B------:R-:W-:Y:S05]  /*1c20*/  YIELD ;  /* 0x0000000000007946 */ /* 0x000fea0003800000 */
[----:B------:R-:W-:-:S13]  /*1c30*/  ISETP.NE.AND P0, PT, R32, R33, PT ;  /* 0x000000212000720c */ /* 0x000fda0003f05270 */
[----:B------:R-:W-:Y:S05]  /*1c40*/  @P0 BRA `(.L_x_3504) ;  /* 0xfffffffc00ec0947 */ /* 0x000fea000383ffff */
.L_x_3503:
        /* <DEDUP_REMOVED lines=34> */
[-C--:B------:R-:W-:Y:S01]  /*1e70*/  FFMA R31, R112, R29.reuse, R28 ;  /* 0x0000001d701f7223 */ /* 0x080fe2000000001c */
[----:B------:R-:W-:Y:S01]  /*1e80*/  FADD R0, R113, -R0 ;  /* 0x8000000071007221 */ /* 0x000fe20000000000 */
[----:B------:R-:W-:Y:S01]  /*1e90*/  FADD R30, R105, -R30 ;  /* 0x8000001e691e7221 */ /* 0x000fe20000000000 */
[----:B------:R-:W-:Y:S01]  /*1ea0*/  FADD R32, R107, -R32 ;  /* 0x800000206b207221 */ /* 0x000fe20000000000 */
[-CC-:B------:R-:W-:Y:S01]  /*1eb0*/  FFMA R99, R99, R29.reuse, R28.reuse ;  /* 0x0000001d63637223 */ /* 0x180fe2000000001c */
[----:B------:R-:W-:Y:S01]  /*1ec0*/  FMUL R0, R0, UR18 ;  /* 0x0000001200007c20 */ /* 0x000fe20008400000 */
[----:B------:R-:W-:Y:S01]  /*1ed0*/  FMUL R30, R30, UR18 ;  /* 0x000000121e1e7c20 */ /* 0x000fe20008400000 */
[-CC-:B------:R-:W-:Y:S01]  /*1ee0*/  FFMA R93, R93, R29.reuse, R28.reuse ;  /* 0x0000001d5d5d7223 */ /* 0x180fe2000000001c */
[-CC-:B------:R-:W-:Y:S01]  /*1ef0*/  FFMA R88, R88, R29.reuse, R28.reuse ;  /* 0x0000001d58587223 */ /* 0x180fe2000000001c */
[----:B------:R-:W-:Y:S01]  /*1f00*/  F2F.BF16.F32 R63, R0 ;  /* 0x00000000003f7304 */ /* 0x000fe20000202000 */
[----:B------:R-:W-:Y:S01]  /*1f10*/  FMUL R32, R32, UR18 ;  /* 0x0000001220207c20 */ /* 0x000fe20008400000 */
[-CC-:B------:R-:W-:Y:S01]  /*1f20*/  FFMA R72, R72, R29.reuse, R28.reuse ;  /* 0x0000001d48487223 */ /* 0x180fe2000000001c */
[----:B------:R-:W-:Y:S01]  /*1f30*/  FADD R31, R110, -R31 ;  /* 0x8000001f6e1f7221 */ /* 0x000fe20000000000 */
[----:B------:R-:W-:Y:S01]  /*1f40*/  FADD R96, R96, -R99 ;  /* 0x8000006360607221 */ /* 0x000fe20000000000 */
[-C--:B------:R-:W-:Y:S01]  /*1f50*/  FFMA R33, R108, R29.reuse, R28 ;  /* 0x0000001d6c217223 */ /* 0x080fe2000000001c */
[----:B------:R-:W-:Y:S01]  /*1f60*/  FADD R94, R94, -R93 ;  /* 0x8000005d5e5e7221 */ /* 0x000fe20000000000 */
[----:B------:R-:W-:Y:S01]  /*1f70*/  FADD R88, R103, -R88 ;  /* 0x8000005867587221 */ /* 0x000fe20000000000 */
[----:B------:R1:W2:Y:S01]  /*1f80*/  F2F.BF16.F32 R0, R30 ;  /* 0x0000001e00007304 */ /* 0x0002a20000202000 */
[-CC-:B------:R-:W-:Y:S01]  /*1f90*/  FFMA R68, R68, R29.reuse, R28.reuse ;  /* 0x0000001d44447223 */ /* 0x180fe2000000001c */
[-CC-:B------:R-:W-:Y:S01]  /*1fa0*/  FFMA R35, R106, R29.reuse, R28.reuse ;  /* 0x0000001d6a237223 */ /* 0x180fe2000000001c */
[-CC-:B------:R-:W-:Y:S01]  /*1fb0*/  FFMA R97, R97, R29.reuse, R28.reuse ;  /* 0x0000001d61617223 */ /* 0x180fe2000000001c */
[-C--:B------:R-:W-:Y:S01]  /*1fc0*/  FFMA R95, R95, R29.reuse, R28 ;  /* 0x0000001d5f5f7223 */ /* 0x080fe2000000001c */
[----:B------:R-:W-:Y:S01]  /*1fd0*/  FADD R72, R101, -R72 ;  /* 0x8000004865487221 */ /* 0x000fe20000000000 */
[-CC-:B------:R-:W-:Y:S01]  /*1fe0*/  FFMA R66, R66, R29.reuse, R28.reuse ;  /* 0x0000001d42427223 */ /* 0x180fe2000000001c */
[----:B------:R-:W-:Y:S01]  /*1ff0*/  FMUL R31, R31, UR18 ;  /* 0x000000121f1f7c20 */ /* 0x000fe20008400000 */
[----:B------:R3:W-:Y:S01]  /*2000*/  F2F.BF16.F32 R34, R32 ;  /* 0x0000002000227304 */ /* 0x0007e20000202000 */
[----:B------:R-:W-:Y:S01]  /*2010*/  FADD R33, R104, -R33 ;  /* 0x8000002168217221 */ /* 0x000fe20000000000 */
[----:B-1----:R-:W-:Y:S01]  /*2020*/  FMUL R30, R94, UR18 ;  /* 0x000000125e1e7c20 */ /* 0x002fe20008400000 */
[----:B------:R-:W-:Y:S01]  /*2030*/  FMUL R88, R88, UR18 ;  /* 0x0000001258587c20 */ /* 0x000fe20008400000 */
[-C--:B------:R-:W-:Y:S01]  /*2040*/  FFMA R89, R89, R29.reuse, R28 ;  /* 0x0000001d59597223 */ /* 0x080fe2000000001c */
[----:B------:R-:W-:Y:S01]  /*2050*/  FADD R68, R91, -R68 ;  /* 0x800000445b447221 */ /* 0x000fe20000000000 */
[-CC-:B------:R-:W-:Y:S01]  /*2060*/  FFMA R71, R71, R29.reuse, R28.reuse ;  /* 0x0000001d47477223 */ /* 0x180fe2000000001c */
[-CC-:B------:R-:W-:Y:S01]  /*2070*/  FFMA R67, R67, R29.reuse, R28.reuse ;  /* 0x0000001d43437223 */ /* 0x180fe2000000001c */
[-CC-:B------:R-:W-:Y:S01]  /*2080*/  FFMA R64, R64, R29.reuse, R28.reuse ;  /* 0x0000001d40407223 */ /* 0x180fe2000000001c */
[----:B---3--:R-:W-:Y:S01]  /*2090*/  FMUL R32, R96, UR18 ;  /* 0x0000001260207c20 */ /* 0x008fe20008400000 */
[-C--:B------:R-:W-:Y:S01]  /*20a0*/  FFMA R62, R62, R29.reuse, R28 ;  /* 0x0000001d3e3e7223 */ /* 0x080fe2000000001c */
[----:B------:R-:W-:Y:S01]  /*20b0*/  FADD R35, R102, -R35 ;  /* 0x8000002366237221 */ /* 0x000fe20000000000 */
[----:B------:R-:W-:Y:S01]  /*20c0*/  FADD R97, R100, -R97 ;  /* 0x8000006164617221 */ /* 0x000fe20000000000 */
[----:B------:R-:W-:Y:S01]  /*20d0*/  FADD R95, R98, -R95 ;  /* 0x8000005f625f7221 */ /* 0x000fe20000000000 */
[----:B------:R-:W-:Y:S01]  /*20e0*/  FMUL R72, R72, UR18 ;  /* 0x0000001248487c20 */ /* 0x000fe20008400000 */
[----:B------:R-:W-:Y:S01]  /*20f0*/  FADD R66, R87, -R66 ;  /* 0x8000004257427221 */ /* 0x000fe20000000000 */
[----:B------:R-:W-:Y:S01]  /*2100*/  FFMA R29, R65, R29, R28 ;  /* 0x0000001d411d7223 */ /* 0x000fe2000000001c */
[----:B------:R-:W-:Y:S01]  /*2110*/  FMUL R33, R33, UR18 ;  /* 0x0000001221217c20 */ /* 0x000fe20008400000 */
[----:B------:R-:W-:Y:S01]  /*2120*/  F2F.BF16.F32 R31, R31 ;  /* 0x0000001f001f7304 */ /* 0x000fe20000202000 */
[----:B------:R-:W-:Y:S01]  /*2130*/  FMUL R68, R68, UR18 ;  /* 0x0000001244447c20 */ /* 0x000fe20008400000 */
[----:B------:R-:W-:Y:S01]  /*2140*/  FADD R64, R73, -R64 ;  /* 0x8000004049407221 */ /* 0x000fe20000000000 */
[----:B------:R-:W-:Y:S01]  /*2150*/  FMUL R35, R35, UR18 ;  /* 0x0000001223237c20 */ /* 0x000fe20008400000 */
[----:B------:R-:W-:Y:S01]  /*2160*/  FMUL R97, R97, UR18 ;  /* 0x0000001261617c20 */ /* 0x000fe20008400000 */
[----:B------:R-:W-:Y:S01]  /*2170*/  FMUL R95, R95, UR18 ;  /* 0x000000125f5f7c20 */ /* 0x000fe20008400000 */
[----:B------:R-:W-:Y:S01]  /*2180*/  FADD R71, R90, -R71 ;  /* 0x800000475a477221 */ /* 0x000fe20000000000 */
[----:B------:R-:W-:Y:S01]  /*2190*/  FMUL R66, R66, UR18 ;  /* 0x0000001242427c20 */ /* 0x000fe20008400000 */
[----:B------:R-:W-:Y:S01]  /*21a0*/  F2F.BF16.F32 R32, R32 ;  /* 0x0000002000207304 */ /* 0x000fe20000202000 */
[----:B------:R-:W-:Y:S01]  /*21b0*/  FADD R29, R70, -R29 ;  /* 0x8000001d461d7221 */ /* 0x000fe20000000000 */
[----:B------:R-:W-:Y:S01]  /*21c0*/  FADD R67, R86, -R67 ;  /* 0x8000004356437221 */ /* 0x000fe20000000000 */
[----:B------:R-:W-:Y:S01]  /*21d0*/  FADD R62, R69, -R62 ;  /* 0x8000003e453e7221 */ /* 0x000fe20000000000 */
[----:B------:R-:W-:Y:S01]  /*21e0*/  FMUL R71, R71, UR18 ;  /* 0x0000001247477c20 */ /* 0x000fe20008400000 */
[----:B------:R-:W-:Y:S01]  /*21f0*/  FADD R89, R92, -R89 ;  /* 0x800000595c597221 */ /* 0x000fe20000000000 */
[----:B------:R-:W-:Y:S01]  /*2200*/  FMUL R67, R67, UR18 ;  /* 0x0000001243437c20 */ /* 0x000fe20008400000 */
[----:B------:R-:W-:Y:S01]  /*2210*/  FMUL R62, R62, UR18 ;  /* 0x000000123e3e7c20 */ /* 0x000fe20008400000 */
[----:B------:R-:W-:Y:S01]  /*2220*/  F2F.BF16.F32 R30, R30 ;  /* 0x0000001e001e7304 */ /* 0x000fe20000202000 */
[----:B------:R-:W-:Y:S01]  /*2230*/  FMUL R89, R89, UR18 ;  /* 0x0000001259597c20 */ /* 0x000fe20008400000 */
[----:B------:R-:W-:Y:S01]  /*2240*/  MOV R87, UR11 ;  /* 0x0000000b00577c02 */ /* 0x000fe20008000f00 */
[----:B------:R-:W-:-:S04]  /*2250*/  UIADD3 UR11, UPT, UPT, UR11, UR15, URZ ;  /* 0x0000000f0b0b7290 */ /* 0x000fc8000fffe0ff */
[----:B0-----:R-:W-:Y:S01]  /*2260*/  UISETP.GE.AND UP0, UPT, UR11, UR6, UPT ;  /* 0x000000060b00728c */ /* 0x001fe2000bf06270 */
[----:B------:R-:W-:Y:S08]  /*2270*/  F2F.BF16.F32 R88, R88 ;  /* 0x0000005800587304 */ /* 0x000ff00000202000 */
[----:B------:R0:W-:Y:S08]  /*2280*/  F2F.BF16.F32 R99, R33 ;  /* 0x0000002100637304 */ /* 0x0001f00000202000 */
[----:B------:R-:W1:Y:S01]  /*2290*/  F2F.BF16.F32 R72, R72 ;  /* 0x0000004800487304 */ /* 0x000e620000202000 */
[----:B0-----:R-:W-:Y:S01]  /*22a0*/  FMUL R33, R64, UR18 ;  /* 0x0000001240217c20 */ /* 0x001fe20008400000 */
[----:B--2---:R-:W-:Y:S01]  /*22b0*/  SHF.L.U32 R64, R0, 0x10, RZ ;  /* 0x0000001000407819 */ /* 0x004fe200000006ff */
[----:B------:R-:W-:-:S02]  /*22c0*/  FMUL R0, R29, UR18 ;  /* 0x000000121d007c20 */ /* 0x000fc40008400000 */
[----:B------:R-:W0:Y:S03]  /*22d0*/  LDC.64 R28, c[0x0][0x3e8] ;  /* 0x0000fa00ff1c7b82 */ /* 0x000e260000000a00 */
[----:B------:R2:W-:Y:S01]  /*22e0*/  F2F.BF16.F32 R93, R35 ;  /* 0x00000023005d7304 */ /* 0x0005e20000202000 */
[----:B-1----:R-:W-:-:S07]  /*22f0*/  SHF.L.U32 R72, R72, 0x10, RZ ;  /* 0x0000001048487819 */ /* 0x002fce00000006ff */
[----:B------:R-:W-:Y:S01]  /*2300*/  F2F.BF16.F32 R68, R68 ;  /* 0x0000004400447304 */ /* 0x000fe20000202000 */
[----:B--2---:R-:W-:-:S05]  /*2310*/  IMAD.WIDE.U32 R34, R34, 0x10000, RZ ;  /* 0x0001000022227825 */ /* 0x004fca00078e00ff */
[----:B------:R-:W-:Y:S02]  /*2320*/  LOP3.LUT R65, R64, R35, R31, 0xfe, !PT ;  /* 0x0000002340417212 */ /* 0x000fe400078efe1f */
[----:B------:R-:W1:Y:S01]  /*2330*/  F2F.BF16.F32 R97, R97 ;  /* 0x0000006100617304 */ /* 0x000e620000202000 */
[----:B------:R-:W-:Y:S01]  /*2340*/  SHF.L.U32 R35, R30, 0x10, RZ ;  /* 0x000000101e237819 */ /* 0x000fe200000006ff */
[----:B------:R-:W-:Y:S01]  /*2350*/  IMAD.WIDE.U32 R30, R88, 0x10000, RZ ;  /* 0x00010000581e7825 */ /* 0x000fe200078e00ff */
[----:B------:R-:W-:-:S05]  /*2360*/  LOP3.LUT R64, R34, R63, RZ, 0xfc, !PT ;  /* 0x0000003f22407212 */ /* 0x000fca00078efcff */
[----:B------:R-:W-:Y:S01]  /*2370*/  F2F.BF16.F32 R95, R95 ;  /* 0x0000005f005f7304 */ /* 0x000fe20000202000 */
[----:B-1----:R-:W-:-:S07]  /*2380*/  LOP3.LUT R34, R30, R97, RZ, 0xfc, !PT ;  /* 0x000000611e227212 */ /* 0x002fce00078efcff */
[----:B------:R-:W1:Y:S08]  /*2390*/  F2F.BF16.F32 R66, R66 ;  /* 0x0000004200427304 */ /* 0x000e700000202000 */
[----:B------:R2:W3:Y:S01]  /*23a0*/  F2F.BF16.F32 R69, R33 ;  /* 0x0000002100457304 */ /* 0x0004e20000202000 */
[----:B-1----:R-:W-:-:S07]  /*23b0*/  SHF.L.U32 R66, R66, 0x10, RZ ;  /* 0x0000001042427819 */ /* 0x002fce00000006ff */
[----:B------:R-:W-:Y:S01]  /*23c0*/  F2F.BF16.F32 R71, R71 ;  /* 0x0000004700477304 */ /* 0x000fe20000202000 */
[----:B--2---:R-:W-:-:S05]  /*23d0*/  IMAD.WIDE.U32 R32, R32, 0x10000, RZ ;  /* 0x0001000020207825 */ /* 0x004fca00078e00ff */
[----:B------:R-:W-:Y:S02]  /*23e0*/  LOP3.LUT R63, R35, R33, R93, 0xfe, !PT ;  /* 0x00000021233f7212 */ /* 0x000fe400078efe5d */
[----:B------:R1:W2:Y:S01]  /*23f0*/  F2F.BF16.F32 R70, R62 ;  /* 0x0000003e00467304 */ /* 0x0002a20000202000 */
[----:B------:R-:W-:Y:S01]  /*2400*/  LOP3.LUT R35, R72, R31, R95, 0xfe, !PT ;  /* 0x0000001f48237212 */ /* 0x000fe200078efe5f */
[----:B---3--:R-:W-:-:S06]  /*2410*/  IMAD.WIDE.U32 R30, R69, 0x10000, RZ ;  /* 0x00010000451e7825 */ /* 0x008fcc00078e00ff */
[----:B------:R-:W3:Y:S01]  /*2420*/  F2F.BF16.F32 R67, R67 ;  /* 0x0000004300437304 */ /* 0x000ee20000202000 */
[----:B-1----:R-:W-:Y:S01]  /*2430*/  LOP3.LUT R62, R32, R99, RZ, 0xfc, !PT ;  /* 0x00000063203e7212 */ /* 0x002fe200078efcff */
[----:B------:R-:W-:Y:S01]  /*2440*/  IMAD.WIDE.U32 R32, R68, 0x10000, RZ ;  /* 0x0001000044207825 */ /* 0x000fe200078e00ff */
[----:B--2---:R-:W-:-:S05]  /*2450*/  SHF.L.U32 R70, R70, 0x10, RZ ;  /* 0x0000001046467819 */ /* 0x004fca00000006ff */
[----:B------:R1:W2:Y:S01]  /*2460*/  F2F.BF16.F32 R73, R0 ;  /* 0x0000000000497304 */ /* 0x0002a20000202000 */
[----:B------:R-:W-:Y:S02]  /*2470*/  LOP3.LUT R33, R66, R33, R71, 0xfe, !PT ;  /* 0x0000002142217212 */ /* 0x000fe400078efe47 */
[----:B---3--:R-:W-:-:S05]  /*2480*/  LOP3.LUT R30, R30, R67, RZ, 0xfc, !PT ;  /* 0x000000431e1e7212 */ /* 0x008fca00078efcff */
[----:B------:R-:W3:Y:S01]  /*2490*/  F2F.BF16.F32 R89, R89 ;  /* 0x0000005900597304 */ /* 0x000ee20000202000 */
[----:B-1----:R-:W-:-:S05]  /*24a0*/  IMAD R0, R87, 0xc80, R26 ;  /* 0x00000c8057007824 */ /* 0x002fca00078e021a */
[C---:B------:R-:W-:Y:S02]  /*24b0*/  IADD3 R71, PT, PT, R0.reuse, 0x280, RZ ;  /* 0x0000028000477810 */ /* 0x040fe40007ffe0ff */
[C---:B------:R-:W-:Y:S02]  /*24c0*/  IADD3 R69, PT, PT, R0.reuse, 0x500, RZ ;  /* 0x0000050000457810 */ /* 0x040fe40007ffe0ff */
[----:B------:R-:W-:Y:S02]  /*24d0*/  IADD3 R67, PT, PT, R0, 0x780, RZ ;  /* 0x0000078000437810 */ /* 0x000fe40007ffe0ff */
[----:B--2---:R-:W-:Y:S01]  /*24e0*/  LOP3.LUT R31, R70, R31, R73, 0xfe, !PT ;  /* 0x0000001f461f7212 */ /* 0x004fe200078efe49 */
[--C-:B0-----:R-:W-:Y:S01]  /*24f0*/  IMAD.WIDE.U32 R72, R51, 0x8, R28.reuse ;  /* 0x0000000833487825 */ /* 0x101fe200078e001c */
[----:B------:R-:W-:Y:S02]  /*2500*/  IADD3 R87, PT, PT, R0, 0xa00, RZ ;  /* 0x00000a0000577810 */ /* 0x000fe40007ffe0ff */
[----:B---3--:R-:W-:Y:S01]  /*2510*/  LOP3.LUT R32, R32, R89, RZ, 0xfc, !PT ;  /* 0x0000005920207212 */ /* 0x008fe200078efcff */
[--C-:B------:R-:W-:Y:S01]  /*2520*/  IMAD.WIDE.U32 R70, R71, 0x8, R28.reuse ;  /* 0x0000000847467825 */ /* 0x100fe200078e001c */
[----:B------:R0:W-:Y:S03]  /*2530*/  STG.E.64 desc[UR16][R72.64], R64 ;  /* 0x0000004048007986 */ /* 0x0001e6000c101b10 */
[--C-:B------:R-:W-:Y:S01]  /*2540*/  IMAD.WIDE.U32 R68, R69, 0x8, R28.reuse ;  /* 0x0000000845447825 */ /* 0x100fe200078e001c */
[----:B------:R0:W-:Y:S03]  /*2550*/  STG.E.64 desc[UR16][R70.64], R62 ;  /* 0x0000003e46007986 */ /* 0x0001e6000c101b10 */
[--C-:B------:R-:W-:Y:S01]  /*2560*/  IMAD.WIDE.U32 R66, R67, 0x8, R28.reuse ;  /* 0x0000000843427825 */ /* 0x100fe200078e001c */
[----:B------:R0:W-:Y:S03]  /*2570*/  STG.E.64 desc[UR16][R68.64], R34 ;  /* 0x0000002244007986 */ /* 0x0001e6000c101b10 */
[----:B------:R-:W-:Y:S01]  /*2580*/  IMAD.WIDE.U32 R28, R87, 0x8, R28 ;  /* 0x00000008571c7825 */ /* 0x000fe200078e001c */
[----:B------:R0:W-:Y:S04]  /*2590*/  STG.E.64 desc[UR16][R66.64], R32 ;  /* 0x0000002042007986 */ /* 0x0001e8000c101b10 */
[----:B------:R0:W-:Y:S01]  /*25a0*/  STG.E.64 desc[UR16][R28.64], R30 ;  /* 0x0000001e1c007986 */ /* 0x0001e2000c101b10 */
        /* <DEDUP_REMOVED lines=33> */
.L_x_3500:
        /* <DEDUP_REMOVED lines=29> */
.L_x_3506:
        /* <DEDUP_REMOVED lines=15> */
.L_x_4927:


//--------------------- .text._ZN18transformer_engine13normalization28ln_bwd_finalize_tuned_kernelINS0_22Kernel_traits_finalizeILj12800E6__halffS3_fjLj1024ELj4ENS0_18Kernel_traits_baseILj12800ES3_fS3_fjLj1024EEEEEEEvNS0_20BackwardKernelParamsE --------------------------
	.section	.text._ZN18transformer_engine13normalization28ln_bwd_finalize_tuned_kernelINS0_22Kernel_traits_finalizeILj12800E6__halffS3_fjLj1024ELj4ENS0_18Kernel_traits_baseILj12800ES3_fS3_fjLj1024EEEEEEEvNS0_20BackwardKernelParamsE,"ax",@progbits
	.align	128
        .global         _ZN18transformer_engine13normalization28ln_bwd_finalize_tuned_kernelINS0_22Kernel_traits_finalizeILj12800E6__halffS3_fjLj1024ELj4ENS0_18Kernel_traits_baseILj12800ES3_fS3_fjLj1024EEEEEEEvNS0_20BackwardKernelParamsE
        .type           _ZN18transformer_engine13normalization28ln_bwd_finalize_tuned_kernelINS0_22Kernel_traits_finalizeILj12800E6__halffS3_fjLj1024ELj4ENS0_18Kernel_traits_baseILj12800ES3_fS3_fjLj1024EEEEEEEvNS0_20BackwardKernelParamsE,@function
        .size           _ZN18transformer_engine13normalization28ln_bwd_finalize_tuned_kernelINS0_22Kernel_traits_finalizeILj12800E6__halffS3_fjLj1024ELj4ENS0_18Kernel_traits_baseILj12800ES3_fS3_fjLj1024EEEEEEEvNS0_20BackwardKernelParamsE,(.L_x_4928 - _ZN18transformer_engine13normalization28ln_bwd_finalize_tuned_kernelINS0_22Kernel_traits_finalizeILj12800E6__halffS3_fjLj1024ELj4ENS0_18Kernel_traits_baseILj12800ES3_fS3_fjLj1024EEEEEEEvNS0_20BackwardKernelParamsE)
        .other          _ZN18transformer_engine13normalization28ln_bwd_finalize_tuned_kernelINS0_22Kernel_traits_finalizeILj12800E6__halffS3_fjLj1024ELj4ENS0_18Kernel_traits_baseILj12800ES3_fS3_fjLj1024EEEEEEEvNS0_20BackwardKernelParamsE,@"STO_CUDA_ENTRY STV_DEFAULT"
_ZN18transformer_engine13normalization28ln_bwd_finalize_tuned_kernelINS0_22Kernel_traits_finalizeILj12800E6__halffS3_fjLj1024ELj4ENS0_18Kernel_traits_baseILj12800ES3_fS3_fjLj1024EEEEEEEvNS0_20BackwardKernelParamsE:
.text._ZN18transformer_engine13normalization28ln_bwd_finalize_tuned_kernelINS0_22Kernel_traits_finalizeILj12800E6__halffS3_fjLj1024ELj4ENS0_18Kernel_traits_baseILj12800ES3_fS3_fjLj1024EEEEEEEvNS0_20BackwardKernelParamsE:
        /* <DEDUP_REMOVED lines=35> */
.L_x_3511:
        /* <DEDUP_REMOVED lines=118> */
.L_x_3510:
[----:B------:R-:W-:Y:S05]  /*0990*/  BSYNC.RECONVERGENT B1 ;  /* 0x0000000000017941 */ /* 0x000fea0003800200 */
.L_x_3509:
        /* <DEDUP_REMOVED lines=65> */
.L_x_3513:
[----:B------:R-:W-:Y:S05]  /*0db0*/  BSYNC.RECONVERGENT B1 ;  /* 0x0000000000017941 */ /* 0x000fea0003800200 */
.L_x_3512:
        /* <DEDUP_REMOVED lines=37> */
.L_x_3515:
[----:B------:R-:W-:Y:S05]  /*1010*/  BSYNC.RECONVERGENT B1 ;  /* 0x0000000000017941 */ /* 0x000fea0003800200 */
.L_x_3514:
[----:B------:R-:W-:Y:S05]  /*1020*/  @!P1 BRA `(.L_x_3508) ;  /* 0x00000000003c9947 */ /* 0x000fea0003800000 */
[----:B------:R-:W0:Y:S01]  /*1030*/  LDC.64 R6, c[0x0][0x3d8] ;  /* 0x0000f600ff067b82 */ /* 0x000e220000000a00 */
[----:B------:R-:W-:Y:S01]  /*1040*/  IMAD R2, R15, 0x3200, R11 ;  /* 0x000032000f027824 */ /* 0x000fe200078e020b */
[----:B------:R-:W-:-:S04]  /*1050*/  IADD3 R24, PT, PT, -R24, RZ, RZ ;  /* 0x000000ff18187210 */ /* 0x000fc80007ffe1ff */
[----:B------:R-:W-:Y:S02]  /*1060*/  IADD3 R11, PT, PT, R13, R2, RZ ;  /* 0x000000020d0b7210 */ /* 0x000fe40007ffe0ff */
[----:B------:R-:W1:Y:S05]  /*1070*/  LDC.64 R8, c[0x0][0x3e0] ;  /* 0x0000f800ff087b82 */ /* 0x000e6a0000000a00 */
.L_x_3516:
        /* <DEDUP_REMOVED lines=10> */
.L_x_3508:
[----:B------:R-:W-:Y:S05]  /*1120*/  BSYNC.RECONVERGENT B0 ;  /* 0x0000000000007941 */ /* 0x000fea0003800200 */
.L_x_3507:
        /* <DEDUP_REMOVED lines=55> */
.L_x_3517:
        /* <DEDUP_REMOVED lines=14> */
.L_x_4928:


//--------------------- .text._ZN18transformer_engine13normalization19ln_bwd_tuned_kernelINS0_13Kernel_traitsI6__halffS3_fjLj12800ELj5ELj1ELj4ELj16ENS0_18Kernel_traits_baseILj12800ES3_fS3_fjLj128EEEEEEEvNS0_20BackwardKernelParamsE --------------------------
	.section	.text._ZN18transformer_engine13normalization19ln_bwd_tuned_kernelINS0_13Kernel_traitsI6__halffS3_fjLj12800ELj5ELj1ELj4ELj16ENS0_18Kernel_traits_baseILj12800ES3_fS3_fjLj128EEEEEEEvNS0_20BackwardKernelParamsE,"ax",@progbits
	.align	128
        .global         _ZN18transformer_engine13normalization19ln_bwd_tuned_kernelINS0_13Kernel_traitsI6__halffS3_fjLj12800ELj5ELj1ELj4ELj16ENS0_18Kernel_traits_baseILj12800ES3_fS3_fjLj128EEEEEEEvNS0_20BackwardKernelParamsE
        .type           _ZN18transformer_engine13normalization19ln_bwd_tuned_kernelINS0_13Kernel_traitsI6__halffS3_fjLj12800ELj5ELj1ELj4ELj16ENS0_18Kernel_traits_baseILj12800ES3_fS3_fjLj128EEEEEEEvNS0_20BackwardKernelParamsE,@function
        .size           _ZN18transformer_engine13normalization19ln_bwd_tuned_kernelINS0_13Kernel_traitsI6__halffS3_fjLj12800ELj5ELj1ELj4ELj16ENS0_18Kernel_traits_baseILj12800ES3_fS3_fjLj128EEEEEEEvNS0_20BackwardKernelParamsE,(.L_x_4929 - _ZN18transformer_engine13normalization19ln_bwd_tuned_kernelINS0_13Kernel_traitsI6__halffS3_fjLj12800ELj5ELj1ELj4ELj16ENS0_18Kernel_traits_baseILj12800ES3_fS3_fjLj128EEEEEEEvNS0_20BackwardKernelParamsE)
        .other          _ZN18transformer_engine13normalization19ln_bwd_tuned_kernelINS0_13Kernel_traitsI6__halffS3_fjLj12800ELj5ELj1ELj4ELj16ENS0_18Kernel_traits_baseILj12800ES3_fS3_fjLj128EEEEEEEvNS0_20BackwardKernelParamsE,@"STO_CUDA_ENTRY STV_DEFAULT"
_ZN18transformer_engine13normalization19ln_bwd_tuned_kernelINS0_13Kernel_traitsI6__halffS3_fjLj12800ELj5ELj1ELj4ELj16ENS0_18Kernel_traits_baseILj12800ES3_fS3_fjLj128EEEEEEEvNS0_20BackwardKernelParamsE:
.text._ZN18transformer_engine13normalization19ln_bwd_tuned_kernelINS0_13Kernel_traitsI6__halffS3_fjLj12800ELj5ELj1ELj4ELj16ENS0_18Kernel_traits_baseILj12800ES3_fS3_fjLj128EEEEEEEvNS0_20BackwardKernelParamsE:
        /* <DEDUP_REMOVED lines=41> */
[----:B------:R0:W5:Y:S01]  /*0290*/  LDG.E.64 R18, desc[UR16][R4.64] ;  /* 0x0000001004127981 */ /* 0x000162000c1e1b00 */
        /* <DEDUP_REMOVED lines=65> */
[C---:B------:R-:W-:Y:S01]  /*06b0*/  FADD R88, R90.reuse, R7 ;  /* 0x000000075a587221 */ /* 0x040fe20000000000 */
[C---:B------:R-:W-:Y:S01]  /*06c0*/  FADD R89, R90.reuse, R89 ;  /* 0x000000595a597221 */ /* 0x040fe20000000000 */
[----:B------:R-:W-:Y:S01]  /*06d0*/  CS2R R4, SRZ ;  /* 0x0000000000047805 */ /* 0x000fe2000001ff00 */
[----:B------:R-:W-:Y:S01]  /*06e0*/  FADD R90, R90, R3 ;  /* 0x000000035a5a7221 */ /* 0x000fe20000000000 */
[----:B------:R-:W-:Y:S01]  /*06f0*/  HFMA2 R3, -RZ, RZ, 0, 0 ;  /* 0x00000000ff037431 */ /* 0x000fe200000001ff */
[----:B------:R-:W-:Y:S02]  /*0700*/  CS2R R6, SRZ ;  /* 0x0000000000067805 */ /* 0x000fe4000001ff00 */
[----:B------:R-:W-:Y:S02]  /*0710*/  CS2R R8, SRZ ;  /* 0x0000000000087805 */ /* 0x000fe4000001ff00 */
[----:B------:R-:W-:-:S02]  /*0720*/  CS2R R10, SRZ ;  /* 0x00000000000a7805 */ /* 0x000fc4000001ff00 */
[----:B------:R-:W-:Y:S02]  /*0730*/  CS2R R12, SRZ ;  /* 0x00000000000c7805 */ /* 0x000fe4000001ff00 */
[----:B------:R-:W-:Y:S02]  /*0740*/  CS2R R14, SRZ ;  /* 0x00000000000e7805 */ /* 0x000fe4000001ff00 */
[----:B------:R-:W-:Y:S02]  /*0750*/  CS2R R16, SRZ ;  /* 0x0000000000107805 */ /* 0x000fe4000001ff00 */
[----:B------:R-:W-:-:S07]  /*0760*/  CS2R R18, SRZ ;  /* 0x0000000000127805 */ /* 0x000fce000001ff00 */
.L_x_3523:
        /* <DEDUP_REMOVED lines=46> */
[----:B-----5:R-:W-:Y:S01]  /*0a50*/  FADD R107, R35, -UR6 ;  /* 0x80000006236b7e21 */ /* 0x020fe20008000000 */
[----:B------:R-:W-:Y:S01]  /*0a60*/  FADD R101, R31, -UR6 ;  /* 0x800000061f657e21 */ /* 0x000fe20008000000 */
[----:B------:R-:W-:Y:S01]  /*0a70*/  FADD R96, R32, -UR6 ;  /* 0x8000000620607e21 */ /* 0x000fe20008000000 */
[----:B------:R-:W-:Y:S01]  /*0a80*/  FADD R98, R39, -UR6 ;  /* 0x8000000627627e21 */ /* 0x000fe20008000000 */
[----:B------:R-:W-:Y:S01]  /*0a90*/  FADD R103, R36, -UR6 ;  /* 0x8000000624677e21 */ /* 0x000fe20008000000 */
[----:B------:R-:W-:Y:S01]  /*0aa0*/  FMUL R36, R104, UR18 ;  /* 0x0000001268247c20 */ /* 0x000fe20008400000 */
[----:B------:R-:W-:Y:S01]  /*0ab0*/  SHF.R.U64 R35, R68, 0x10, R69 ;  /* 0x0000001044237819 */ /* 0x000fe20000001245 */
[----:B------:R-:W-:Y:S02]  /*0ac0*/  HADD2.F32 R39, -RZ, R68.H0_H0 ;  /* 0x20000044ff277230 */ /* 0x000fe40000004100 */
[----:B------:R-:W-:Y:S01]  /*0ad0*/  FADD R102, R37, -UR6 ;  /* 0x8000000625667e21 */ /* 0x000fe20008000000 */
[----:B------:R-:W-:Y:S01]  /*0ae0*/  FADD R31, R42, -UR6 ;  /* 0x800000062a1f7e21 */ /* 0x000fe20008000000 */
[----:B------:R-:W-:Y:S01]  /*0af0*/  FADD R32, R43, -UR6 ;  /* 0x800000062b207e21 */ /* 0x000fe20008000000 */
[----:B------:R-:W-:Y:S01]  /*0b00*/  FADD R105, R30, -UR6 ;  /* 0x800000061e697e21 */ /* 0x000fe20008000000 */
[----:B------:R-:W-:Y:S01]  /*0b10*/  HADD2.F32 R43, -RZ, R70.H0_H0 ;  /* 0x20000046ff2b7230 */ /* 0x000fe20000004100 */
[----:B------:R-:W-:Y:S01]  /*0b20*/  SHF.R.U64 R42, R70, 0x10, R71 ;  /* 0x00000010462a7819 */ /* 0x000fe20000001247 */
[----:B------:R-:W-:-:S02]  /*0b30*/  HADD2.F32 R70, -RZ, R35.H0_H0 ;  /* 0x20000023ff467230 */ /* 0x000fc40000004100 */
[----:B------:R-:W-:Y:S01]  /*0b40*/  FADD R61, R39, R61 ;  /* 0x0000003d273d7221 */ /* 0x000fe20000000000 */
[-C--:B------:R-:W-:Y:S01]  /*0b50*/  FFMA R91, R36, R39.reuse, R91 ;  /* 0x00000027245b7223 */ /* 0x080fe2000000005b */
[----:B------:R-:W-:Y:S01]  /*0b60*/  FMUL R37, R100, UR18 ;  /* 0x0000001264257c20 */ /* 0x000fe20008400000 */
[----:B------:R-:W-:Y:S01]  /*0b70*/  FMUL R39, R92, R39 ;  /* 0x000000275c277220 */ /* 0x000fe20000400000 */
[----:B------:R-:W-:Y:S01]  /*0b80*/  FADD R111, R34, -UR6 ;  /* 0x80000006226f7e21 */ /* 0x000fe20008000000 */
[----:B------:R-:W-:Y:S01]  /*0b90*/  FADD R99, R38, -UR6 ;  /* 0x8000000626637e21 */ /* 0x000fe20008000000 */
[----:B------:R-:W-:Y:S01]  /*0ba0*/  SHF.R.U32.HI R68, RZ, 0x10, R69 ;  /* 0x00000010ff447819 */ /* 0x000fe20000011645 */
[----:B------:R-:W-:Y:S01]  /*0bb0*/  FADD R34, R41, -UR6 ;  /* 0x8000000629227e21 */ /* 0x000fe20008000000 */
[----:B------:R-:W-:Y:S02]  /*0bc0*/  HADD2.F32 R38, -RZ, R69.H0_H0 ;  /* 0x20000045ff267230 */ /* 0x000fe40000004100 */
[----:B------:R-:W-:Y:S01]  /*0bd0*/  FMUL R41, R105, UR18 ;  /* 0x0000001269297c20 */ /* 0x000fe20008400000 */
[----:B------:R-:W-:Y:S01]  /*0be0*/  FADD R59, R70, R59 ;  /* 0x0000003b463b7221 */ /* 0x000fe20000000000 */
[-C--:B------:R-:W-:Y:S01]  /*0bf0*/  FFMA R60, R37, R70.reuse, R60 ;  /* 0x00000046253c7223 */ /* 0x080fe2000000003c */
[----:B------:R-:W-:Y:S01]  /*0c00*/  FMUL R70, R89, R70 ;  /* 0x0000004659467220 */ /* 0x000fe20000400000 */
[----:B------:R-:W-:Y:S01]  /*0c10*/  FADD R69, RZ, R39 ;  /* 0x00000027ff457221 */ /* 0x000fe20000000000 */
[--C-:B------:R-:W-:Y:S01]  /*0c20*/  SHF.R.U64 R122, R72, 0x10, R73.reuse ;  /* 0x00000010487a7819 */ /* 0x100fe20000001249 */
[----:B------:R-:W-:Y:S01]  /*0c30*/  HADD2.F32 R30, -RZ, R73.H0_H0 ;  /* 0x20000049ff1e7230 */ /* 0x000fe20000004100 */
[----:B------:R-:W-:Y:S01]  /*0c40*/  SHF.R.U32.HI R119, RZ, 0x10, R73 ;  /* 0x00000010ff777819 */ /* 0x000fe20000011649 */
[----:B------:R-:W-:Y:S01]  /*0c50*/  HADD2.F32 R68, -RZ, R68.H0_H0 ;  /* 0x20000044ff447230 */ /* 0x000fe20000004100 */
[--C-:B------:R-:W-:Y:S01]  /*0c60*/  SHF.R.U64 R120, R74, 0x10, R75.reuse ;  /* 0x000000104a787819 */ /* 0x100fe2000000124b */
[----:B------:R-:W-:Y:S01]  /*0c70*/  HADD2.F32 R115, -RZ, R75.H0_H0 ;  /* 0x2000004bff737230 */ /* 0x000fe20000004100 */
[----:B------:R-:W-:Y:S01]  /*0c80*/  SHF.R.U32.HI R117, RZ, 0x10, R75 ;  /* 0x00000010ff757819 */ /* 0x000fe2000001164b */
[----:B------:R-:W-:Y:S01]  /*0c90*/  FADD R57, R38, R57 ;  /* 0x0000003926397221 */ /* 0x000fe20000000000 */
[-C--:B------:R-:W-:Y:S01]  /*0ca0*/  FFMA R58, R41, R38.reuse, R58 ;  /* 0x00000026293a7223 */ /* 0x080fe2000000003a */
[----:B------:R-:W-:Y:S01]  /*0cb0*/  FMUL R73, R101, UR18 ;  /* 0x0000001265497c20 */ /* 0x000fe20008400000 */
[----:B------:R-:W-:Y:S01]  /*0cc0*/  FMUL R38, R80, R38 ;  /* 0x0000002650267220 */ /* 0x000fe20000400000 */
[----:B------:R-:W-:Y:S01]  /*0cd0*/  FADD R75, R69, R70 ;  /* 0x00000046454b7221 */ /* 0x000fe20000000000 */
[----:B------:R-:W-:Y:S01]  /*0ce0*/  HADD2.F32 R28, -RZ, R71.H0_H0 ;  /* 0x20000047ff1c7230 */ /* 0x000fe20000004100 */
[----:B------:R-:W-:Y:S01]  /*0cf0*/  SHF.R.U32.HI R118, RZ, 0x10, R71 ;  /* 0x00000010ff767819 */ /* 0x000fe20000011647 */
[----:B------:R-:W-:Y:S01]  /*0d00*/  FADD R97, R33, -UR6 ;  /* 0x8000000621617e21 */ /* 0x000fe20008000000 */
[----:B------:R-:W-:Y:S01]  /*0d10*/  FADD R55, R68, R55 ;  /* 0x0000003744377221 */ /* 0x000fe20000000000 */
[-C--:B------:R-:W-:Y:S01]  /*0d20*/  FFMA R56, R73, R68.reuse, R56 ;  /* 0x0000004449387223 */ /* 0x080fe20000000038 */
[----:B------:R-:W-:Y:S01]  /*0d30*/  FMUL R71, R96, UR18 ;  /* 0x0000001260477c20 */ /* 0x000fe20008400000 */
[----:B------:R-:W-:Y:S01]  /*0d40*/  FMUL R68, R90, R68 ;  /* 0x000000445a447220 */ /* 0x000fe20000400000 */
[----:B------:R-:W-:Y:S01]  /*0d50*/  FADD R75, R75, R38 ;  /* 0x000000264b4b7221 */ /* 0x000fe20000000000 */
[----:B------:R-:W-:-:S02]  /*0d60*/  HADD2.F32 R42, -RZ, R42.H0_H0 ;  /* 0x2000002aff2a7230 */ /* 0x000fc40000004100 */
        /* <DEDUP_REMOVED lines=10> */
[----:B------:R-:W-:-:S02]  /*0e10*/  HADD2.F32 R118, -RZ, R118.H0_H0 ;  /* 0x20000076ff767230 */ /* 0x000fc40000004100 */
[----:B------:R-:W-:Y:S01]  /*0e20*/  FMUL R40, R79, R28 ;  /* 0x0000001c4f287220 */ /* 0x000fe20000400000 */
[----:B------:R-:W-:Y:S01]  /*0e30*/  FADD R75, R75, R42 ;  /* 0x0000002a4b4b7221 */ /* 0x000fe20000000000 */
[----:B------:R-:W-:Y:S02]  /*0e40*/  HADD2.F32 R29, -RZ, R72.H0_H0 ;  /* 0x20000048ff1d7230 */ /* 0x000fe40000004100 */
[----:B------:R-:W-:Y:S01]  /*0e50*/  FFMA R72, R36, R39, RZ ;  /* 0x0000002724487223 */ /* 0x000fe200000000ff */
[----:B------:R-:W-:Y:S01]  /*0e60*/  FMUL R110, R88, R118 ;  /* 0x00000076586e7220 */ /* 0x000fe20000400000 */
[----:B------:R-:W-:Y:S01]  /*0e70*/  FADD R75, R75, R40 ;  /* 0x000000284b4b7221 */ /* 0x000fe20000000000 */
[----:B------:R-:W-:Y:S02]  /*0e80*/  HADD2.F32 R122, -RZ, R122.H0_H0 ;  /* 0x2000007aff7a7230 */ /* 0x000fe40000004100 */
[----:B------:R-:W-:Y:S01]  /*0e90*/  FMUL R108, R66, R29 ;  /* 0x0000001d426c7220 */ /* 0x000fe20000400000 */
[----:B------:R-:W-:Y:S01]  /*0ea0*/  FFMA R72, R37, R70, R72 ;  /* 0x0000004625487223 */ /* 0x000fe20000000048 */
[----:B------:R-:W-:Y:S01]  /*0eb0*/  FADD R75, R75, R110 ;  /* 0x0000006e4b4b7221 */ /* 0x000fe20000000000 */
[----:B------:R-:W-:-:S02]  /*0ec0*/  HADD2.F32 R33, -RZ, R74.H0_H0 ;  /* 0x2000004aff217230 */ /* 0x000fc40000004100 */
[----:B------:R-:W-:Y:S01]  /*0ed0*/  FMUL R109, R85, R122 ;  /* 0x0000007a556d7220 */ /* 0x000fe20000400000 */
[----:B------:R-:W-:Y:S01]  /*0ee0*/  FFMA R72, R41, R38, R72 ;  /* 0x0000002629487223 */ /* 0x000fe20000000048 */
[----:B------:R-:W-:Y:S01]  /*0ef0*/  FADD R74, R75, R108 ;  /* 0x0000006c4b4a7221 */ /* 0x000fe20000000000 */
[----:B------:R-:W-:Y:S02]  /*0f00*/  HADD2.F32 R119, -RZ, R119.H0_H0 ;  /* 0x20000077ff777230 */ /* 0x000fe40000004100 */
[----:B------:R-:W-:Y:S01]  /*0f10*/  FMUL R106, R67, R30 ;  /* 0x0000001e436a7220 */ /* 0x000fe20000400000 */
[----:B------:R-:W-:Y:S01]  /*0f20*/  FFMA R72, R73, R68, R72 ;  /* 0x0000004449487223 */ /* 0x000fe20000000048 */
[----:B------:R-:W-:Y:S01]  /*0f30*/  FADD R75, R74, R109 ;  /* 0x0000006d4a4b7221 */ /* 0x000fe20000000000 */
[----:B------:R-:W-:Y:S02]  /*0f40*/  FMUL R105, R86, R119 ;  /* 0x0000007756697220 */ /* 0x000fe40000400000 */
[----:B------:R-:W-:Y:S01]  /*0f50*/  FFMA R72, R71, R43, R72 ;  /* 0x0000002b47487223 */ /* 0x000fe20000000048 */
[----:B------:R-:W-:Y:S01]  /*0f60*/  FADD R74, R75, R106 ;  /* 0x0000006a4b4a7221 */ /* 0x000fe20000000000 */
[----:B------:R-:W-:-:S02]  /*0f70*/  HADD2.F32 R120, -RZ, R120.H0_H0 ;  /* 0x20000078ff787230 */ /* 0x000fc40000004100 */
        /* <DEDUP_REMOVED lines=9> */
[----:B------:R-:W-:Y:S01]  /*1010*/  HADD2.F32 R113, -RZ, R77.H0_H0 ;  /* 0x2000004dff717230 */ /* 0x000fe20000004100 */
[----:B------:R-:W-:Y:S01]  /*1020*/  SHF.R.U32.HI R112, RZ, 0x10, R77 ;  /* 0x00000010ff707819 */ /* 0x000fe2000001164d */
[----:B------:R-:W-:-:S02]  /*1030*/  HADD2.F32 R117, -RZ, R117.H0_H0 ;  /* 0x20000075ff757230 */ /* 0x000fc40000004100 */
[----:B------:R-:W-:Y:S01]  /*1040*/  FMUL R103, R103, UR18 ;  /* 0x0000001267677c20 */ /* 0x000fe20008400000 */
[----:B------:R-:W-:Y:S01]  /*1050*/  FFMA R72, R107, R110, R72 ;  /* 0x0000006e6b487223 */ /* 0x000fe20000000048 */
[----:B------:R-:W-:Y:S01]  /*1060*/  FADD R77, R74, R101 ;  /* 0x000000654a4d7221 */ /* 0x000fe20000000000 */
[----:B------:R-:W-:Y:S01]  /*1070*/  FMUL R100, R65, R115 ;  /* 0x0000007341647220 */ /* 0x000fe20000400000 */
[----:B------:R-:W-:Y:S02]  /*1080*/  HADD2.F32 R35, -RZ, R76.H0_H0 ;  /* 0x2000004cff237230 */ /* 0x000fe40000004100 */
[----:B------:R-:W-:Y:S01]  /*1090*/  FMUL R102, R102, UR18 ;  /* 0x0000001266667c20 */ /* 0x000fe20008400000 */
[----:B------:R-:W-:Y:S01]  /*10a0*/  FFMA R75, R103, R108, R72 ;  /* 0x0000006c674b7223 */ /* 0x000fe20000000048 */
[----:B------:R-:W-:Y:S01]  /*10b0*/  FADD R74, R77, R100 ;  /* 0x000000644d4a7221 */ /* 0x000fe20000000000 */
[----:B------:R-:W-:Y:S01]  /*10c0*/  FMUL R97, R84, R117 ;  /* 0x0000007554617220 */ /* 0x000fe20000400000 */
[----:B------:R-:W-:Y:S01]  /*10d0*/  FMUL R99, R99, UR18 ;  /* 0x0000001263637c20 */ /* 0x000fe20008400000 */
[----:B------:R-:W-:-:S02]  /*10e0*/  HADD2.F32 R114, -RZ, R114.H0_H0 ;  /* 0x20000072ff727230 */ /* 0x000fc40000004100 */
[----:B------:R-:W-:Y:S01]  /*10f0*/  FFMA R72, R102, R109, R75 ;  /* 0x0000006d66487223 */ /* 0x000fe2000000004b */
[----:B------:R-:W-:Y:S01]  /*1100*/  FADD R77, R74, R97 ;  /* 0x000000614a4d7221 */ /* 0x000fe20000000000 */
[----:B------:R-:W-:Y:S01]  /*1110*/  FMUL R96, R62, R35 ;  /* 0x000000233e607220 */ /* 0x000fe20000400000 */
[----:B------:R-:W-:Y:S01]  /*1120*/  FMUL R98, R98, UR18 ;  /* 0x0000001262627c20 */ /* 0x000fe20008400000 */
[----:B------:R-:W-:Y:S02]  /*1130*/  FFMA R75, R99, R106, R72 ;  /* 0x0000006a634b7223 */ /* 0x000fe40000000048 */
[----:B------:R-:W-:Y:S01]  /*1140*/  FADD R74, R77, R96 ;  /* 0x000000604d4a7221 */ /* 0x000fe20000000000 */
[----:B------:R-:W-:Y:S01]  /*1150*/  FMUL R77, R81, R114 ;  /* 0x00000072514d7220 */ /* 0x000fe20000400000 */
[----:B------:R-:W-:Y:S01]  /*1160*/  FMUL R95, R95, UR18 ;  /* 0x000000125f5f7c20 */ /* 0x000fe20008400000 */
[----:B------:R-:W-:Y:S02]  /*1170*/  HADD2.F32 R112, -RZ, R112.H0_H0 ;  /* 0x20000070ff707230 */ /* 0x000fe40000004100 */
[----:B------:R-:W-:Y:S01]  /*1180*/  FFMA R72, R98, R105, R75 ;  /* 0x0000006962487223 */ /* 0x000fe2000000004b */
[----:B------:R-:W-:Y:S01]  /*1190*/  FADD R75, R74, R77 ;  /* 0x0000004d4a4b7221 */ /* 0x000fe20000000000 */
[----:B------:R-:W-:-:S02]  /*11a0*/  FMUL R76, R63, R113 ;  /* 0x000000713f4c7220 */ /* 0x000fc40000400000 */
[----:B------:R-:W-:Y:S01]  /*11b0*/  FFMA R121, R95, R104, R72 ;  /* 0x000000685f797223 */ /* 0x000fe20000000048 */
[----:B------:R-:W-:Y:S01]  /*11c0*/  FMUL R72, R82, R112 ;  /* 0x0000007052487220 */ /* 0x000fe20000400000 */
[----:B------:R-:W-:Y:S01]  /*11d0*/  FADD R123, R75, R76 ;  /* 0x0000004c4b7b7221 */ /* 0x000fe20000000000 */
[----:B------:R-:W-:Y:S01]  /*11e0*/  FMUL R74, R34, UR18 ;  /* 0x00000012224a7c20 */ /* 0x000fe20008400000 */
[----:B------:R-:W-:Y:S02]  /*11f0*/  FMUL R75, R31, UR18 ;  /* 0x000000121f4b7c20 */ /* 0x000fe40008400000 */
        /* <DEDUP_REMOVED lines=88> */
.L_x_3520:
[----:B------:R-:W-:Y:S05]  /*1780*/  BSYNC.RECONVERGENT B0 ;  /* 0x0000000000007941 */ /* 0x000fea0003800200 */
.L_x_3519:
        /* <DEDUP_REMOVED lines=41> */
.L_x_3522:
[----:B------:R-:W2:Y:S04]  /*1a20*/  LDG.E.STRONG.GPU R32, desc[UR16][R30.64] ;  /* 0x000000101e207981 */ /* 0x000ea8000c1ef900 */
[----:B--2---:R-:W-:Y:S01]  /*1a30*/  CCTL.IVALL ;  /* 0x00000000ff00798f */ /* 0x004fe20002000000 */
[----:B------:R-:W-:Y:S05]  /*1a40*/  YIELD ;  /* 0x0000000000007946 */ /* 0x000fea0003800000 */
[----:B------:R-:W-:-:S13]  /*1a50*/  ISETP.NE.AND P0, PT, R32, R33, PT ;  /* 0x000000212000720c */ /* 0x000fda0003f05270 */
[----:B------:R-:W-:Y:S05]  /*1a60*/  @P0 BRA `(.L_x_3522) ;  /* 0xfffffffc00ec0947 */ /* 0x000fea000383ffff */
.L_x_3521:
        /* <DEDUP_REMOVED lines=150> */
.L_x_3518:
        /* <DEDUP_REMOVED lines=29> */
.L_x_3524:
        /* <DEDUP_REMOVED lines=14> */
.L_x_4929:


//--------------------- .text._ZN18transformer_engine13normalization28ln_bwd_finalize_tuned_kernelINS0_22Kernel_traits_finalizeILj12800E6__halfS3_S3_fjLj1024ELj4ENS0_18Kernel_traits_baseILj12800ES3_S3_S3_fjLj1024EEEEEEEvNS0_20BackwardKernelParamsE --------------------------
	.section	.text._ZN18transformer_engine13normalization28ln_bwd_finalize_tuned_kernelINS0_22Kernel_traits_finalizeILj12800E6__halfS3_S3_fjLj1024ELj4ENS0_18Kernel_traits_baseILj12800ES3_S3_S3_fjLj1024EEEEEEEvNS0_20BackwardKernelParamsE,"ax",@progbits
	.align	128
        .global         _ZN18transformer_engine13normalization28ln_bwd_finalize_tuned_kernelINS0_22Kernel_traits_finalizeILj12800E6__halfS3_S3_fjLj1024ELj4ENS0_18Kernel_traits_baseILj12800ES3_S3_S3_fjLj1024EEEEEEEvNS0_20BackwardKernelParamsE
        .type           _ZN18transformer_engine13normalization28ln_bwd_finalize_tuned_kernelINS0_22Kernel_traits_finalizeILj12800E6__halfS3_S3_fjLj1024ELj4ENS0_18Kernel_traits_baseILj12800ES3_S3_S3_fjLj1024EEEEEEEvNS0_20BackwardKernelParamsE,@function
        .size           _ZN18transformer_engine13normalization28ln_bwd_finalize_tuned_kernelINS0_22Kernel_traits_finalizeILj12800E6__halfS3_S3_fjLj1024ELj4ENS0_18Kernel_traits_baseILj12800ES3_S3_S3_fjLj1024EEEEEEEvNS0_20BackwardKernelParamsE,(.L_x_4930 - _ZN18transformer_engine13normalization28ln_bwd_finalize_tuned_kernelINS0_22Kernel_traits_finalizeILj12800E6__halfS3_S3_fjLj1024ELj4ENS0_18Kernel_traits_baseILj12800ES3_S3_S3_fjLj1024EEEEEEEvNS0_20BackwardKernelParamsE)
        .other          _ZN18transformer_engine13normalization28ln_bwd_finalize_tuned_kernelINS0_22Kernel_traits_finalizeILj12800E6__halfS3_S3_fjLj1024ELj4ENS0_18Kernel_traits_baseILj12800ES3_S3_S3_fjLj1024EEEEEEEvNS0_20BackwardKernelParamsE,@"STO_CUDA_ENTRY STV_DEFAULT"
_ZN18transformer_engine13normalization28ln_bwd_finalize_tuned_kernelINS0_22Kernel_traits_finalizeILj12800E6__halfS3_S3_fjLj1024ELj4ENS0_18Kernel_traits_baseILj12800ES3_S3_S3_fjLj1024EEEEEEEvNS0_20BackwardKernelParamsE:
.text._ZN18transformer_engine13normalization28ln_bwd_finalize_tuned_kernelINS0_22Kernel_traits_finalizeILj12800E6__halfS3_S3_fjLj1024ELj4ENS0_18Kernel_traits_baseILj12800ES3_S3_S3_fjLj1024EEEEEEEvNS0_20BackwardKernelParamsE:
        /* <DEDUP_REMOVED lines=35> */
.L_x_3529:
        /* <DEDUP_REMOVED lines=118> */
.L_x_3528:
[----:B------:R-:W-:Y:S05]  /*0990*/  BSYNC.RECONVERGENT B1 ;  /* 0x0000000000017941 */ /* 0x000fea0003800200 */
.L_x_3527:
        /* <DEDUP_REMOVED lines=65> */
.L_x_3531:
[----:B------:R-:W-:Y:S05]  /*0db0*/  BSYNC.RECONVERGENT B1 ;  /* 0x0000000000017941 */ /* 0x000fea0003800200 */
.L_x_3530:
        /* <DEDUP_REMOVED lines=37> */
.L_x_3533:
[----:B------:R-:W-:Y:S05]  /*1010*/  BSYNC.RECONVERGENT B1 ;  /* 0x0000000000017941 */ /* 0x000fea0003800200 */
.L_x_3532:
[----:B------:R-:W-:Y:S05]  /*1020*/  @!P1 BRA `(.L_x_3526) ;  /* 0x00000000003c9947 */ /* 0x000fea0003800000 */
[----:B------:R-:W0:Y:S01]  /*1030*/  LDC.64 R6, c[0x0][0x3d8] ;  /* 0x0000f600ff067b82 */ /* 0x000e220000000a00 */
[----:B------:R-:W-:Y:S01]  /*1040*/  IMAD R2, R15, 0x3200, R11 ;  /* 0x000032000f027824 */ /* 0x000fe200078e020b */
[----:B------:R-:W-:-:S04]  /*1050*/  IADD3 R24, PT, PT, -R24, RZ, RZ ;  /* 0x000000ff18187210 */ /* 0x000fc80007ffe1ff */
[----:B------:R-:W-:Y:S02]  /*1060*/  IADD3 R11, PT, PT, R13, R2, RZ ;  /* 0x000000020d0b7210 */ /* 0x000fe40007ffe0ff */
[----:B------:R-:W1:Y:S05]  /*1070*/  LDC.64 R8, c[0x0][0x3e0] ;  /* 0x0000f800ff087b82 */ /* 0x000e6a0000000a00 */
.L_x_3534:
        /* <DEDUP_REMOVED lines=10> */
.L_x_3526:
[----:B------:R-:W-:Y:S05]  /*1120*/  BSYNC.RECONVERGENT B0 ;  /* 0x0000000000007941 */ /* 0x000fea0003800200 */
.L_x_3525:
        /* <DEDUP_REMOVED lines=55> */
.L_x_3535:
        /* <DEDUP_REMOVED lines=14> */
.L_x_4930:


//--------------------- .text._ZN18transformer_engine13normalization19ln_bwd_tuned_kernelINS0_13Kernel_traitsI6__halfS3_S3_fjLj12800ELj5ELj1ELj4ELj8ENS0_18Kernel_traits_baseILj12800ES3_S3_S3_fjLj128EEEEEEEvNS0_20BackwardKernelParamsE --------------------------
	.section	.text._ZN18transformer_engine13normalization19ln_bwd_tuned_kernelINS0_13Kernel_traitsI6__halfS3_S3_fjLj12800ELj5ELj1ELj4ELj8ENS0_18Kernel_traits_baseILj12800ES3_S3_S3_fjLj128EEEEEEEvNS0_20BackwardKernelParamsE,"ax",@progbits
	.align	128
        .global         _ZN18transformer_engine13normalization19ln_bwd_tuned_kernelINS0_13Kernel_traitsI6__halfS3_S3_fjLj12800ELj5ELj1ELj4ELj8ENS0_18Kernel_traits_baseILj12800ES3_S3_S3_fjLj128EEEEEEEvNS0_20BackwardKernelParamsE
        .type           _ZN18transformer_engine13normalization19ln_bwd_tuned_kernelINS0_13Kernel_traitsI6__halfS3_S3_fjLj12800ELj5ELj1ELj4ELj8ENS0_18Kernel_traits_baseILj12800ES3_S3_S3_fjLj128EEEEEEEvNS0_20BackwardKernelParamsE,@function
        .size           _ZN18transformer_engine13normalization19ln_bwd_tuned_kernelINS0_13Kernel_traitsI6__halfS3_S3_fjLj12800ELj5ELj1ELj4ELj8ENS0_18Kernel_traits_baseILj12800ES3_S3_S3_fjLj128EEEEEEEvNS0_20BackwardKernelParamsE,(.L_x_4931 - _ZN18transformer_engine13normalization19ln_bwd_tuned_kernelINS0_13Kernel_traitsI6__halfS3_S3_fjLj12800ELj5ELj1ELj4ELj8ENS0_18Kernel_traits_baseILj12800ES3_S3_S3_fjLj128EEEEEEEvNS0_20BackwardKernelParamsE)
        .other          _ZN18transformer_engine13normalization19ln_bwd_tuned_kernelINS0_13Kernel_traitsI6__halfS3_S3_fjLj12800ELj5ELj1ELj4ELj8ENS0_18Kernel_traits_baseILj12800ES3_S3_S3_fjLj128EEEEEEEvNS0_20BackwardKernelParamsE,@"STO_CUDA_ENTRY STV_DEFAULT"
_ZN18transformer_engine13normalization19ln_bwd_tuned_kernelINS0_13Kernel_traitsI6__halfS3_S3_fjLj12800ELj5ELj1ELj4ELj8ENS0_18Kernel_traits_baseILj12800ES3_S3_S3_fjLj128EEEEEEEvNS0_20BackwardKernelParamsE:
.text._ZN18transformer_engine13normalization19ln_bwd_tuned_kernelINS0_13Kernel_traitsI6__halfS3_S3_fjLj12800ELj5ELj1ELj4ELj8ENS0_18Kernel_traits_baseILj12800ES3_S3_S3_fjLj128EEEEEEEvNS0_20BackwardKernelParamsE:
        /* <DEDUP_REMOVED lines=118> */
[----:B------:R-:W-:-:S07]  /*0760*/  CS2R R2, SRZ ;  /* 0x0000000000027805 */ /* 0x000fce000001ff00 */
.L_x_3541:
        /* <DEDUP_REMOVED lines=48> */
[----:B----4-:R-:W-:Y:S01]  /*0a70*/  R2UR UR18, R86 ;  /* 0x00000000561272ca */ /* 0x010fe200000e0000 */
[----:B-----5:R-:W-:Y:S01]  /*0a80*/  HADD2.F32 R0, -RZ, R28.H0_H0 ;  /* 0x2000001cff007230 */ /* 0x020fe20000004100 */
[--C-:B------:R-:W-:Y:S01]  /*0a90*/  SHF.R.U64 R102, R28, 0x10, R29.reuse ;  /* 0x000000101c667819 */ /* 0x100fe2000000121d */
[----:B------:R-:W-:Y:S01]  /*0aa0*/  HADD2.F32 R101, -RZ, R29.H0_H0 ;  /* 0x2000001dff657230 */ /* 0x000fe20000004100 */
[----:B------:R-:W-:-:S07]  /*0ab0*/  SHF.R.U32.HI R99, RZ, 0x10, R29 ;  /* 0x00000010ff637819 */ /* 0x000fce000001161d */
[----:B------:R-:W-:Y:S01]  /*0ac0*/  FADD R0, R0, -UR6 ;  /* 0x8000000600007e21 */ /* 0x000fe20008000000 */
[----:B------:R-:W-:Y:S01]  /*0ad0*/  HADD2.F32 R113, -RZ, R30.H0_H0 ;  /* 0x2000001eff717230 */ /* 0x000fe20000004100 */
[--C-:B------:R-:W-:Y:S01]  /*0ae0*/  SHF.R.U64 R100, R30, 0x10, R31.reuse ;  /* 0x000000101e647819 */ /* 0x100fe2000000121f */
[----:B------:R-:W-:Y:S02]  /*0af0*/  HADD2.F32 R97, -RZ, R31.H0_H0 ;  /* 0x2000001fff617230 */ /* 0x000fe40000004100 */
[----:B------:R-:W-:Y:S01]  /*0b00*/  FMUL R0, R0, UR18 ;  /* 0x0000001200007c20 */ /* 0x000fe20008400000 */
[----:B------:R-:W-:Y:S01]  /*0b10*/  SHF.R.U32.HI R98, RZ, 0x10, R31 ;  /* 0x00000010ff627819 */ /* 0x000fe2000001161f */
[----:B------:R-:W-:Y:S01]  /*0b20*/  FADD R36, R113, R36 ;  /* 0x0000002471247221 */ /* 0x000fe20000000000 */
[----:B------:R-:W-:Y:S02]  /*0b30*/  HADD2.F32 R100, -RZ, R100.H0_H0 ;  /* 0x20000064ff647230 */ /* 0x000fe40000004100 */
[-C--:B------:R-:W-:Y:S01]  /*0b40*/  FFMA R53, R0, R113.reuse, R53 ;  /* 0x0000007100357223 */ /* 0x080fe20000000035 */
[----:B------:R-:W-:Y:S01]  /*0b50*/  FMUL R113, R77, R113 ;  /* 0x000000714d717220 */ /* 0x000fe20000400000 */
[----:B------:R-:W-:-:S02]  /*0b60*/  HADD2.F32 R93, -RZ, R32.H0_H0 ;  /* 0x20000020ff5d7230 */ /* 0x000fc40000004100 */
[----:B------:R-:W-:Y:S01]  /*0b70*/  FMUL R110, R76, R97 ;  /* 0x000000614c6e7220 */ /* 0x000fe20000400000 */
[----:B------:R-:W-:Y:S01]  /*0b80*/  FMUL R107, R55, R100 ;  /* 0x00000064376b7220 */ /* 0x000fe20000400000 */
[--C-:B---3--:R-:W-:Y:S01]  /*0b90*/  SHF.R.U64 R92, R62, 0x10, R63.reuse ;  /* 0x000000103e5c7819 */ /* 0x108fe2000000123f */
[----:B------:R-:W-:Y:S01]  /*0ba0*/  HADD2.F32 R88, -RZ, R63.H0_H0 ;  /* 0x2000003fff587230 */ /* 0x000fe20000004100 */
[----:B------:R-:W-:Y:S01]  /*0bb0*/  SHF.R.U32.HI R89, RZ, 0x10, R63 ;  /* 0x00000010ff597819 */ /* 0x000fe2000001163f */
[----:B------:R-:W-:Y:S01]  /*0bc0*/  HADD2.F32 R98, -RZ, R98.H0_H0 ;  /* 0x20000062ff627230 */ /* 0x000fe20000004100 */
[----:B------:R-:W-:Y:S01]  /*0bd0*/  SHF.R.U64 R118, R64, 0x10, R65 ;  /* 0x0000001040767819 */ /* 0x000fe20000001241 */
[----:B------:R-:W-:Y:S02]  /*0be0*/  HADD2.F32 R28, -RZ, R64.H0_H0 ;  /* 0x20000040ff1c7230 */ /* 0x000fe40000004100 */
[----:B------:R-:W-:Y:S01]  /*0bf0*/  FADD R93, R93, -UR6 ;  /* 0x800000065d5d7e21 */ /* 0x000fe20008000000 */
[----:B------:R-:W-:Y:S01]  /*0c00*/  HADD2.F32 R104, -RZ, R34.H0_H0 ;  /* 0x20000022ff687230 */ /* 0x000fe20000004100 */
[----:B------:R-:W-:Y:S01]  /*0c10*/  SHF.R.U64 R87, R66, 0x10, R67 ;  /* 0x0000001042577819 */ /* 0x000fe20000001243 */
[----:B------:R-:W-:Y:S01]  /*0c20*/  HADD2.F32 R86, -RZ, R66.H0_H0 ;  /* 0x20000042ff567230 */ /* 0x000fe20000004100 */
[----:B------:R-:W-:Y:S01]  /*0c30*/  SHF.R.U64 R34, R34, 0x10, R35 ;  /* 0x0000001022227819 */ /* 0x000fe20000001223 */
[----:B------:R-:W-:Y:S01]  /*0c40*/  FMUL R108, R93, UR18 ;  /* 0x000000125d6c7c20 */ /* 0x000fe20008400000 */
[----:B------:R-:W-:Y:S01]  /*0c50*/  HADD2.F32 R30, -RZ, R68.H0_H0 ;  /* 0x20000044ff1e7230 */ /* 0x000fe20000004100 */
[----:B------:R-:W-:Y:S01]  /*0c60*/  SHF.R.U64 R120, R68, 0x10, R69 ;  /* 0x0000001044787819 */ /* 0x000fe20000001245 */
[----:B------:R-:W-:-:S02]  /*0c70*/  HADD2.F32 R68, -RZ, R102.H0_H0 ;  /* 0x20000066ff447230 */ /* 0x000fc40000004100 */
[----:B------:R-:W-:Y:S01]  /*0c80*/  FMUL R105, R54, R98 ;  /* 0x0000006236697220 */ /* 0x000fe20000400000 */
[--C-:B------:R-:W-:Y:S01]  /*0c90*/  SHF.R.U64 R116, R70, 0x10, R71.reuse ;  /* 0x0000001046747819 */ /* 0x100fe20000001247 */
[----:B------:R-:W-:Y:S01]  /*0ca0*/  HADD2.F32 R63, -RZ, R71.H0_H0 ;  /* 0x20000047ff3f7230 */ /* 0x000fe20000004100 */
[----:B------:R-:W-:Y:S01]  /*0cb0*/  SHF.R.U32.HI R114, RZ, 0x10, R71 ;  /* 0x00000010ff727819 */ /* 0x000fe20000011647 */
[----:B------:R-:W-:Y:S01]  /*0cc0*/  FADD R68, R68, -UR6 ;  /* 0x8000000644447e21 */ /* 0x000fe20008000000 */
[----:B------:R-:W-:Y:S01]  /*0cd0*/  HADD2.F32 R64, -RZ, R72.H0_H0 ;  /* 0x20000048ff407230 */ /* 0x000fe20000004100 */
[----:B------:R-:W-:Y:S01]  /*0ce0*/  SHF.R.U64 R66, R72, 0x10, R73 ;  /* 0x0000001048427819 */ /* 0x000fe20000001249 */
[----:B------:R-:W-:Y:S01]  /*0cf0*/  FADD R72, RZ, R113 ;  /* 0x00000071ff487221 */ /* 0x000fe20000000000 */
[----:B------:R-:W-:Y:S01]  /*0d00*/  SHF.R.U64 R96, R32, 0x10, R33 ;  /* 0x0000001020607819 */ /* 0x000fe20000001221 */
[----:B------:R-:W-:Y:S02]  /*0d10*/  HADD2.F32 R34, -RZ, R34.H0_H0 ;  /* 0x20000022ff227230 */ /* 0x000fe40000004100 */
[----:B------:R-:W-:Y:S01]  /*0d20*/  FADD R40, R104, R40 ;  /* 0x0000002868287221 */ /* 0x000fe20000000000 */
[----:B------:R-:W-:Y:S01]  /*0d30*/  FADD R71, R72, R107 ;  /* 0x0000006b48477221 */ /* 0x000fe20000000000 */
[-C--:B------:R-:W-:Y:S01]  /*0d40*/  FFMA R47, R108, R104.reuse, R47 ;  /* 0x000000686c2f7223 */ /* 0x080fe2000000002f */
[----:B------:R-:W-:Y:S01]  /*0d50*/  FMUL R104, R79, R104 ;  /* 0x000000684f687220 */ /* 0x000fe20000400000 */
[----:B------:R-:W-:-:S02]  /*0d60*/  HADD2.F32 R91, -RZ, R35.H0_H0 ;  /* 0x20000023ff5b7230 */ /* 0x000fc40000004100 */
[----:B------:R-:W-:Y:S01]  /*0d70*/  FADD R72, R71, R110 ;  /* 0x0000006e47487221 */ /* 0x000fe20000000000 */
[----:B------:R-:W-:Y:S01]  /*0d80*/  HADD2.F32 R94, -RZ, R33.H0_H0 ;  /* 0x20000021ff5e7230 */ /* 0x000fe20000004100 */
[----:B------:R-:W-:Y:S01]  /*0d90*/  SHF.R.U32.HI R35, RZ, 0x10, R35 ;  /* 0x00000010ff237819 */ /* 0x000fe20000011623 */
[----:B------:R-:W-:Y:S01]  /*0da0*/  FMUL R111, R68, UR18 ;  /* 0x00000012446f7c20 */ /* 0x000fe20008400000 */
[----:B------:R-:W-:Y:S01]  /*0db0*/  FADD R71, R72, R105 ;  /* 0x0000006948477221 */ /* 0x000fe20000000000 */
[----:B------:R-:W-:Y:S02]  /*0dc0*/  HADD2.F32 R68, -RZ, R96.H0_H0 ;  /* 0x20000060ff447230 */ /* 0x000fe40000004100 */
[----:B------:R-:W-:Y:S01]  /*0dd0*/  FMUL R96, R57, R34 ;  /* 0x0000002239607220 */ /* 0x000fe20000400000 */
[----:B------:R-:W-:Y:S02]  /*0de0*/  HADD2.F32 R72, -RZ, R87.H0_H0 ;  /* 0x20000057ff487230 */ /* 0x000fe40000004100 */
[----:B------:R-:W-:Y:S01]  /*0df0*/  FADD R87, R71, R104 ;  /* 0x0000006847577221 */ /* 0x000fe20000000000 */
[----:B------:R-:W-:Y:S01]  /*0e00*/  SHF.R.U32.HI R95, RZ, 0x10, R33 ;  /* 0x00000010ff5f7819 */ /* 0x000fe20000011621 */
[----:B------:R-:W-:Y:S01]  /*0e10*/  FADD R94, R94, -UR6 ;  /* 0x800000065e5e7e21 */ /* 0x000fe20008000000 */
[----:B------:R-:W-:-:S02]  /*0e20*/  HADD2.F32 R35, -RZ, R35.H0_H0 ;  /* 0x20000023ff237230 */ /* 0x000fc40000004100 */
[----:B------:R-:W-:Y:S01]  /*0e30*/  FMUL R102, R78, R91 ;  /* 0x0000005b4e667220 */ /* 0x000fe20000400000 */
[----:B------:R-:W-:Y:S02]  /*0e40*/  HADD2.F32 R32, -RZ, R67.H0_H0 ;  /* 0x20000043ff207230 */ /* 0x000fe40000004100 */
[----:B------:R-:W-:Y:S01]  /*0e50*/  FADD R87, R87, R96 ;  /* 0x0000006057577221 */ /* 0x000fe20000000000 */
[----:B------:R-:W-:Y:S01]  /*0e60*/  HADD2.F32 R33, -RZ, R69.H0_H0 ;  /* 0x20000045ff217230 */ /* 0x000fe20000004100 */
[----:B------:R-:W-:Y:S01]  /*0e70*/  SHF.R.U32.HI R69, RZ, 0x10, R69 ;  /* 0x00000010ff457819 */ /* 0x000fe20000011645 */
[----:B------:R-:W-:Y:S02]  /*0e80*/  HADD2.F32 R99, -RZ, R99.H0_H0 ;  /* 0x20000063ff637230 */ /* 0x000fe40000004100 */
[----:B------:R-:W-:Y:S01]  /*0e90*/  FADD R101, R101, -UR6 ;  /* 0x8000000665657e21 */ /* 0x000fe20008000000 */
[----:B------:R-:W-:Y:S01]  /*0ea0*/  FMUL R106, R94, UR18 ;  /* 0x000000125e6a7c20 */ /* 0x000fe20008400000 */
[----:B------:R-:W-:Y:S01]  /*0eb0*/  FFMA R122, R0, R113, RZ ;  /* 0x00000071007a7223 */ /* 0x000fe200000000ff */
[----:B------:R-:W-:Y:S01]  /*0ec0*/  FMUL R94, R56, R35 ;  /* 0x00000023385e7220 */ /* 0x000fe20000400000 */
[----:B------:R-:W-:Y:S01]  /*0ed0*/  FADD R87, R87, R102 ;  /* 0x0000006657577221 */ /* 0x000fe20000000000 */
[----:B------:R-:W-:Y:S01]  /*0ee0*/  FADD R71, R32, -UR6 ;  /* 0x8000000620477e21 */ /* 0x000fe20008000000 */
[----:B------:R-:W-:-:S02]  /*0ef0*/  HADD2.F32 R32, -RZ, R69.H0_H0 ;  /* 0x20000045ff207230 */ /* 0x000fc40000004100 */
[----:B------:R-:W-:Y:S01]  /*0f00*/  FMUL R112, R101, UR18 ;  /* 0x0000001265707c20 */ /* 0x000fe20008400000 */
[----:B------:R-:W-:Y:S01]  /*0f10*/  FADD R99, R99, -UR6 ;  /* 0x8000000663637e21 */ /* 0x000fe20008000000 */
[----:B------:R-:W-:Y:S01]  /*0f20*/  FADD R37, R100, R37 ;  /* 0x0000002564257221 */ /* 0x000fe20000000000 */
[C---:B------:R-:W-:Y:S01]  /*0f30*/  FFMA R50, R111.reuse, R100, R50 ;  /* 0x000000646f327223 */ /* 0x040fe20000000032 */
[----:B------:R-:W-:Y:S02]  /*0f40*/  HADD2.F32 R118, -RZ, R118.H0_H0 ;  /* 0x20000076ff767230 */ /* 0x000fe40000004100 */
[----:B------:R-:W-:Y:S01]  /*0f50*/  FFMA R69, R111, R107, R122 ;  /* 0x0000006b6f457223 */ /* 0x000fe2000000007a */
[----:B------:R-:W-:Y:S01]  /*0f60*/  FMUL R100, R81, R28 ;  /* 0x0000001c51647220 */ /* 0x000fe20000400000 */
[----:B------:R-:W-:Y:S01]  /*0f70*/  FADD R87, R87, R94 ;  /* 0x0000005e57577221 */ /* 0x000fe20000000000 */
[----:B------:R-:W-:Y:S01]  /*0f80*/  SHF.R.U32.HI R115, RZ, 0x10, R65 ;  /* 0x00000010ff737819 */ /* 0x000fe20000011641 */
[----:B------:R-:W-:-:S02]  /*0f90*/  HADD2.F32 R29, -RZ, R65.H0_H0 ;  /* 0x20000041ff1d7230 */ /* 0x000fc40000004100 */
[----:B------:R-:W-:Y:S01]  /*0fa0*/  FMUL R109, R99, UR18 ;  /* 0x00000012636d7c20 */ /* 0x000fe20008400000 */
[----:B------:R-:W-:Y:S01]  /*0fb0*/  FFMA R122, R112, R110, R69 ;  /* 0x0000006e707a7223 */ /* 0x000fe20000000045 */
[----:B------:R-:W-:Y:S01]  /*0fc0*/  FMUL R103, R59, R118 ;  /* 0x000000763b677220 */ /* 0x000fe20000400000 */
[----:B------:R-:W-:Y:S01]  /*0fd0*/  FADD R124, R87, R100 ;  /* 0x00000064577c7221 */ /* 0x000fe20000000000 */
[----:B------:R-:W-:Y:S01]  /*0fe0*/  FADD R68, R68, -UR6 ;  /* 0x8000000644447e21 */ /* 0x000fe20008000000 */
[----:B------:R-:W-:Y:S01]  /*0ff0*/  FADD R39, R98, R39 ;  /* 0x0000002762277221 */ /* 0x000fe20000000000 */
[C---:B------:R-:W-:Y:S01]  /*1000*/  FFMA R48, R109.reuse, R98, R48 ;  /* 0x000000626d307223 */ /* 0x040fe20000000030 */
[----:B------:R-:W-:Y:S02]  /*1010*/  HADD2.F32 R115, -RZ, R115.H0_H0 ;  /* 0x20000073ff737230 */ /* 0x000fe40000004100 */
[----:B------:R-:W-:Y:S01]  /*1020*/  FFMA R69, R109, R105, R122 ;  /* 0x000000696d457223 */ /* 0x000fe2000000007a */
[----:B------:R-:W-:-:S02]  /*1030*/  HADD2.F32 R31, -RZ, R70.H0_H0 ;  /* 0x20000046ff1f7230 */ /* 0x000fc40000004100 */
[----:B------:R-:W-:Y:S01]  /*1040*/  FMUL R98, R80, R29 ;  /* 0x0000001d50627220 */ /* 0x000fe20000400000 */
[----:B------:R-:W-:Y:S01]  /*1050*/  FADD R87, R124, R103 ;  /* 0x000000677c577221 */ /* 0x000fe20000000000 */
[----:B------:R-:W-:Y:S02]  /*1060*/  HADD2.F32 R70, -RZ, R95.H0_H0 ;  /* 0x2000005fff467230 */ /* 0x000fe40000004100 */
[----:B------:R-:W-:Y:S01]  /*1070*/  FMUL R99, R68, UR18 ;  /* 0x0000001244637c20 */ /* 0x000fe20008400000 */
[----:B------:R-:W-:Y:S01]  /*1080*/  FFMA R68, R108, R104, R69 ;  /* 0x000000686c447223 */ /* 0x000fe20000000045 */
[----:B------:R-:W-:Y:S01]  /*1090*/  FMUL R101, R58, R115 ;  /* 0x000000733a657220 */ /* 0x000fe20000400000 */
[----:B------:R-:W-:Y:S01]  /*10a0*/  FADD R122, R87, R98 ;  /* 0x00000062577a7221 */ /* 0x000fe20000000000 */
[----:B------:R-:W-:Y:S01]  /*10b0*/  HADD2.F32 R90, -RZ, R62.H0_H0 ;  /* 0x2000003eff5a7230 */ /* 0x000fe20000004100 */
[----:B------:R-:W-:Y:S01]  /*10c0*/  SHF.R.U32.HI R65, RZ, 0x10, R73 ;  /* 0x00000010ff417819 */ /* 0x000fe20000011649 */
[----:B------:R-:W-:-:S02]  /*10d0*/  HADD2.F32 R62, -RZ, R73.H0_H0 ;  /* 0x20000049ff3e7230 */ /* 0x000fc40000004100 */
[----:B------:R-:W-:Y:S01]  /*10e0*/  FADD R70, R70, -UR6 ;  /* 0x8000000646467e21 */ /* 0x000fe20008000000 */
[----:B------:R-:W-:Y:S02]  /*10f0*/  HADD2.F32 R73, -RZ, R92.H0_H0 ;  /* 0x2000005cff497230 */ /* 0x000fe40000004100 */
[----:B------:R-:W-:Y:S01]  /*1100*/  FADD R88, R88, -UR6 ;  /* 0x8000000658587e21 */ /* 0x000fe20008000000 */
[----:B------:R-:W-:Y:S02]  /*1110*/  HADD2.F32 R120, -RZ, R120.H0_H0 ;  /* 0x20000078ff787230 */ /* 0x000fe40000004100 */
[----:B------:R-:W-:Y:S01]  /*1120*/  FFMA R69, R99, R96, R68 ;  /* 0x0000006063457223 */ /* 0x000fe20000000044 */
[----:B------:R-:W-:Y:S01]  /*1130*/  FMUL R92, R83, R30 ;  /* 0x0000001e535c7220 */ /* 0x000fe20000400000 */
[----:B------:R-:W-:Y:S01]  /*1140*/  FADD R87, R122, R101 ;  /* 0x000000657a577221 */ /* 0x000fe20000000000 */
        /* <DEDUP_REMOVED lines=8> */
[----:B------:R-:W-:-:S02]  /*11d0*/  HADD2.F32 R89, -RZ, R89.H0_H0 ;  /* 0x20000059ff597230 */ /* 0x000fc40000004100 */
[----:B------:R-:W-:Y:S01]  /*11e0*/  FADD R38, R97, R38 ;  /* 0x0000002661267221 */ /* 0x000fe20000000000 */
[----:B------:R-:W-:Y:S01]  /*11f0*/  FFMA R49, R112, R97, R49 ;  /* 0x0000006170317223 */ /* 0x000fe20000000031 */
[----:B------:R-:W-:Y:S01]  /*1200*/  FADD R73, R73, -UR6 ;  /* 0x8000000649497e21 */ /* 0x000fe20008000000 */
        /* <DEDUP_REMOVED lines=11> */
[----:B------:R-:W-:-:S02]  /*12c0*/  HADD2.F32 R116, -RZ, R116.H0_H0 ;  /* 0x20000074ff747230 */ /* 0x000fc40000004100 */
[----:B------:R-:W-:Y:S01]  /*12d0*/  FFMA R70, R88, R103, R73 ;  /* 0x0000006758467223 */ /* 0x000fe20000000049 */
[----:B------:R-:W-:Y:S01]  /*12e0*/  FADD R69, R72, -UR6 ;  /* 0x8000000648457e21 */ /* 0x000fe20008000000 */
[----:B------:R-:W-:Y:S01]  /*12f0*/  FADD R73, R86, R87 ;  /* 0x0000005756497221 */ /* 0x000fe20000000000 */
[----:B------:R-:W-:Y:S01]  /*1300*/  FMUL R86, R85, R31 ;  /* 0x0000001f55567220 */ /* 0x000fe20000400000 */
[----:B------:R-:W-:Y:S01]  /*1310*/  FMUL R72, R68, UR18 ;  /* 0x0000001244487c20 */ /* 0x000fe20008400000 */
[----:B------:R-:W-:Y:S01]  /*1320*/  FFMA R117, R95, R98, R70 ;  /* 0x000000625f757223 */ /* 0x000fe20000000046 */
[----:B------:R-:W-:Y:S01]  /*1330*/  SHF.R.U32.HI R67, RZ, 0x10, R67 ;  /* 0x00000010ff437819 */ /* 0x000fe20000011643 */
[----:B------:R-:W-:Y:S01]  /*1340*/  FADD R68, R73, R86 ;  /* 0x0000005649447221 */ /* 0x000fe20000000000 */
[----:B------:R-:W-:Y:S01]  /*1350*/  FMUL R73, R75, R116 ;  /* 0x000000744b497220 */ /* 0x000fe20000400000 */
[----:B------:R-:W-:Y:S02]  /*1360*/  HADD2.F32 R114, -RZ, R114.H0_H0 ;  /* 0x20000072ff727230 */ /* 0x000fe40000004100 */
[----:B------:R-:W-:Y:S01]  /*1370*/  FFMA R122, R72, R101, R117 ;  /* 0x00000065487a7223 */ /* 0x000fe20000000075 */
[----:B------:R-:W-:Y:S01]  /*1380*/  FMUL R70, R84, R63 ;  /* 0x0000003f54467220 */ /* 0x000fe20000400000 */
[----:B------:R-:W-:Y:S01]  /*1390*/  FADD R119, R68, R73 ;  /* 0x0000004944777221 */ /* 0x000fe20000000000 */
[----:B------:R-:W-:Y:S01]  /*13a0*/  FMUL R68, R69, UR18 ;  /* 0x0000001245447c20 */ /* 0x000fe20008400000 */
[----:B------:R-:W-:Y:S01]  /*13b0*/  FFMA R117, R89, R92, R122 ;  /* 0x0000005c59757223 */ /* 0x000fe2000000007a */
[----:B------:R-:W-:-:S02]  /*13c0*/  HADD2.F32 R67, -RZ, R67.H0_H0 ;  /* 0x20000043ff437230 */ /* 0x000fc40000004100 */
[----:B------:R-:W-:Y:S01]  /*13d0*/  FADD R124, R119, R70 ;  /* 0x00000046777c7221 */ /* 0x000fe20000000000 */
[----:B------:R-:W-:Y:S01]  /*13e0*/  FMUL R69, R74, R114 ;  /* 0x000000724a457220 */ /* 0x000fe20000400000 */
[----:B------:R-:W-:Y:S01]  /*13f0*/  FFMA R122, R68, R91, R117 ;  /* 0x0000005b447a7223 */ /* 0x000fe20000000075 */
[----:B------:R-:W-:Y:S01]  /*1400*/  FMUL R71, R71, UR18 ;  /* 0x0000001247477c20 */ /* 0x000fe20008400000 */
[----:B------:R-:W-:Y:S01]  /*1410*/  FADD R67, R67, -UR6 ;  /* 0x8000000643437e21 */ /* 0x000fe20008000000 */
[----:B------:R-:W-:Y:S01]  /*1420*/  FADD R117, R124, R69 ;  /* 0x000000457c757221 */ /* 0x000fe20000000000 */
[----:B------:R-:W-:Y:S01]  /*1430*/  FADD R64, R64, -UR6 ;  /* 0x8000000640407e21 */ /* 0x000fe20008000000 */
[----:B------:R-:W-:Y:S02]  /*1440*/  HADD2.F32 R121, -RZ, R66.H0_H0 ;  /* 0x20000042ff797230 */ /* 0x000fe40000004100 */
[----:B------:R-:W-:Y:S01]  /*1450*/  FFMA R119, R71, R90, R122 ;  /* 0x0000005a47777223 */ /* 0x000fe2000000007a */
[----:B------:R-:W-:Y:S01]  /*1460*/  FMUL R66, R67, UR18 ;  /* 0x0000001243427c20 */ /* 0x000fe20008400000 */
[----:B------:R-:W1:Y:S01]  /*1470*/  SHFL.DOWN PT, R122, R117, 0x10, 0x1f ;  /* 0x0a001f00757a7f89 */ /* 0x000e6200000e0000 */
[----:B------:R-:W-:Y:S01]  /*1480*/  FMUL R67, R64, UR18 ;  /* 0x0000001240437c20 */ /* 0x000fe20008400000 */
[----:B------:R-:W-:Y:S01]  /*1490*/  FADD R64, R121, -UR6 ;  /* 0x8000000679407e21 */ /* 0x000fe20008000000 */
[----:B------:R-:W-:Y:S01]  /*14a0*/  FFMA R124, R66, R87, R119 ;  /* 0x00000057427c7223 */ /* 0x000fe20000000077 */
[----:B------:R-:W-:Y:S01]  /*14b0*/  FADD R62, R62, -UR6 ;  /* 0x800000063e3e7e21 */ /* 0x000fe20008000000 */
[----:B------:R-:W-:-:S02]  /*14c0*/  HADD2.F32 R121, -RZ, R65.H0_H0 ;  /* 0x20000041ff797230 */ /* 0x000fc40000004100 */
[----:B------:R-:W-:Y:S01]  /*14d0*/  FMUL R64, R64, UR18 ;  /* 0x0000001240407c20 */ /* 0x000fe20008400000 */
[----:B------:R-:W-:Y:S01]  /*14e0*/  FFMA R119, R67, R86, R124 ;  /* 0x0000005643777223 */ /* 0x000fe2000000007c */
[----:B------:R-:W-:Y:S01]  /*14f0*/  FMUL R65, R62, UR18 ;  /* 0x000000123e417c20 */ /* 0x000fe20008400000 */
[----:B------:R-:W-:Y:S01]  /*1500*/  FADD R41, R34, R41 ;  /* 0x0000002922297221 */ /* 0x000fe20000000000 */
[----:B------:R-:W-:Y:S01]  /*1510*/  FADD R62, R121, -UR6 ;  /* 0x80000006793e7e21 */ /* 0x000fe20008000000 */
[----:B------:R-:W-:Y:S01]  /*1520*/  FFMA R124, R64, R73, R119 ;  /* 0x00000049407c7223 */ /* 0x000fe20000000077 */
[----:B------:R-:W-:Y:S01]  /*1530*/  FFMA R46, R99, R34, R46 ;  /* 0x00000022632e7223 */ /* 0x000fe2000000002e */
[----:B------:R-:W-:Y:S01]  /*1540*/  FADD R16, R29, R16 ;  /* 0x000000101d107221 */ /* 0x000fe20000000000 */
[----:B------:R-:W-:Y:S01]  /*1550*/  FMUL R62, R62, UR18 ;  /* 0x000000123e3e7c20 */ /* 0x000fe20008400000 */
[----:B------:R-:W-:Y:S01]  /*1560*/  FFMA R119, R65, R70, R124 ;  /* 0x0000004641777223 */ /* 0x000fe2000000007c */
[----:B------:R-:W-:Y:S01]  /*1570*/  FFMA R4, R95, R29, R4 ;  /* 0x0000001d5f047223 */ /* 0x000fe20000000004 */
[----:B------:R-:W-:Y:S01]  /*1580*/  FADD R15, R118, R15 ;  /* 0x0000000f760f7221 */ /* 0x000fe20000000000 */
[----:B------:R-:W-:Y:S01]  /*1590*/  FFMA R3, R88, R118, R3 ;  /* 0x0000007658037223 */ /* 0x000fe20000000003 */
[----:B------:R-:W-:Y:S01]  /*15a0*/  FFMA R119, R62, R69, R119 ;  /* 0x000000453e777223 */ /* 0x000fe20000000077 */
[----:B------:R-:W-:Y:S01]  /*15b0*/  UMOV UR6, 0x400 ;  /* 0x0000040000067882 */ /* 0x000fe20000000000 */
[----:B------:R-:W-:Y:S01]  /*15c0*/  FADD R18, R30, R18 ;  /* 0x000000121e127221 */ /* 0x000fe20000000000 */
[----:B0-----:R-:W-:Y:S01]  /*15d0*/  ULEA UR6, UR7, UR6, 0x18 ;  /* 0x0000000607067291 */ /* 0x001fe2000f8ec0ff */
[----:B------:R-:W-:Y:S01]  /*15e0*/  FFMA R6, R89, R30, R6 ;  /* 0x0000001e59067223 */ /* 0x000fe20000000006 */
[----:B-1----:R-:W-:Y:S01]  /*15f0*/  FADD R117, R117, R122 ;  /* 0x0000007a75757221 */ /* 0x002fe20000000000 */
[----:B------:R-:W-:Y:S01]  /*1600*/  SHF.R.U32.HI R30, RZ, 0x5, R27 ;  /* 0x00000005ff1e7819 */ /* 0x000fe2000001161b */
[----:B------:R-:W0:Y:S01]  /*1610*/  SHFL.DOWN PT, R122, R119, 0x10, 0x1f ;  /* 0x0a001f00777a7f89 */ /* 0x000e2200000e0000 */
[----:B------:R-:W-:Y:S01]  /*1620*/  UIADD3 UR7, UPT, UPT, UR6, 0x20, URZ ;  /* 0x0000002006077890 */ /* 0x000fe2000fffe0ff */
[----:B------:R-:W-:Y:S01]  /*1630*/  FADD R14, R28, R14 ;  /* 0x0000000e1c0e7221 */ /* 0x000fe20000000000 */
[----:B------:R-:W-:Y:S01]  /*1640*/  FFMA R2, R97, R28, R2 ;  /* 0x0000001c61027223 */ /* 0x000fe20000000002 */
[----:B------:R-:W1:Y:S01]  /*1650*/  SHFL.DOWN PT, R124, R117, 0x8, 0x1f ;  /* 0x09001f00757c7f89 */ /* 0x000e6200000e0000 */
[----:B------:R-:W-:Y:S01]  /*1660*/  USEL UR7, UR7, UR6, UP0 ;  /* 0x0000000607077287 */ /* 0x000fe20008000000 */
[----:B------:R-:W-:Y:S01]  /*1670*/  FADD R43, R35, R43 ;  /* 0x0000002b232b7221 */ /* 0x000fe20000000000 */
[----:B------:R-:W-:Y:S01]  /*1680*/  FFMA R44, R93, R35, R44 ;  /* 0x000000235d2c7223 */ /* 0x000fe2000000002c */
[----:B------:R-:W-:Y:S01]  /*1690*/  FADD R17, R115, R17 ;  /* 0x0000001173117221 */ /* 0x000fe20000000000 */
[----:B------:R-:W-:Y:S01]  /*16a0*/  FFMA R5, R72, R115, R5 ;  /* 0x0000007348057223 */ /* 0x000fe20000000005 */
[----:B------:R-:W-:Y:S01]  /*16b0*/  FADD R20, R33, R20 ;  /* 0x0000001421147221 */ /* 0x000fe20000000000 */
[----:B------:R-:W-:Y:S01]  /*16c0*/  @!P2 LEA R30, R30, UR7, 0x3 ;  /* 0x000000071e1eac11 */ /* 0x000fe2000f8e18ff */
        /* <DEDUP_REMOVED lines=41> */
.L_x_3538:
[----:B------:R-:W-:Y:S05]  /*1960*/  BSYNC.RECONVERGENT B0 ;  /* 0x0000000000007941 */ /* 0x000fea0003800200 */
.L_x_3537:
        /* <DEDUP_REMOVED lines=41> */
.L_x_3540:
[----:B------:R-:W2:Y:S04]  /*1c00*/  LDG.E.STRONG.GPU R32, desc[UR16][R30.64] ;  /* 0x000000101e207981 */ /* 0x000ea8000c1ef900 */
[----:B--2---:R-:W-:Y:S01]  /*1c10*/  CCTL.IVALL ;  /* 0x00000000ff00798f */ /* 0x004fe20002000000 */
[----:B------:R-:W-:Y:S05]  /*1c20*/  YIELD ;  /* 0x0000000000007946 */ /* 0x000fea0003800000 */
[----:B------:R-:W-:-:S13]  /*1c30*/  ISETP.NE.AND P0, PT, R32, R33, PT ;  /* 0x000000212000720c */ /* 0x000fda0003f05270 */
[----:B------:R-:W-:Y:S05]  /*1c40*/  @P0 BRA `(.L_x_3540) ;  /* 0xfffffffc00ec0947 */ /* 0x000fea000383ffff */
.L_x_3539:
        /* <DEDUP_REMOVED lines=43> */
[----:B------:R-:W-:Y:S01]  /*1f00*/  F2F.F16.F32 R63, R0 ;  /* 0x00000000003f7304 */ /* 0x000fe20000200800 */
[----:B------:R-:W-:Y:S01]  /*1f10*/  FMUL R32, R32, UR18 ;  /* 0x0000001220207c20 */ /* 0x000fe20008400000 */
[-CC-:B------:R-:W-:Y:S01]  /*1f20*/  FFMA R72, R72, R29.reuse, R28.reuse ;  /* 0x0000001d48487223 */ /* 0x180fe2000000001c */
[----:B------:R-:W-:Y:S01]  /*1f30*/  FADD R31, R110, -R31 ;  /* 0x8000001f6e1f7221 */ /* 0x000fe20000000000 */
[----:B------:R-:W-:Y:S01]  /*1f40*/  FADD R96, R96, -R99 ;  /* 0x8000006360607221 */ /* 0x000fe20000000000 */
[-C--:B------:R-:W-:Y:S01]  /*1f50*/  FFMA R33, R108, R29.reuse, R28 ;  /* 0x0000001d6c217223 */ /* 0x080fe2000000001c */
[----:B------:R-:W-:Y:S01]  /*1f60*/  FADD R94, R94, -R93 ;  /* 0x8000005d5e5e7221 */ /* 0x000fe20000000000 */
[----:B------:R-:W-:Y:S01]  /*1f70*/  FADD R88, R103, -R88 ;  /* 0x8000005867587221 */ /* 0x000fe20000000000 */
[----:B------:R1:W2:Y:S01]  /*1f80*/  F2F.F16.F32 R0, R30 ;  /* 0x0000001e00007304 */ /* 0x0002a20000200800 */
[-CC-:B------:R-:W-:Y:S01]  /*1f90*/  FFMA R68, R68, R29.reuse, R28.reuse ;  /* 0x0000001d44447223 */ /* 0x180fe2000000001c */
[-CC-:B------:R-:W-:Y:S01]  /*1fa0*/  FFMA R35, R106, R29.reuse, R28.reuse ;  /* 0x0000001d6a237223 */ /* 0x180fe2000000001c */
[-CC-:B------:R-:W-:Y:S01]  /*1fb0*/  FFMA R97, R97, R29.reuse, R28.reuse ;  /* 0x0000001d61617223 */ /* 0x180fe2000000001c */
[-C--:B------:R-:W-:Y:S01]  /*1fc0*/  FFMA R95, R95, R29.reuse, R28 ;  /* 0x0000001d5f5f7223 */ /* 0x080fe2000000001c */
[----:B------:R-:W-:Y:S01]  /*1fd0*/  FADD R72, R101, -R72 ;  /* 0x8000004865487221 */ /* 0x000fe20000000000 */
[-CC-:B------:R-:W-:Y:S01]  /*1fe0*/  FFMA R66, R66, R29.reuse, R28.reuse ;  /* 0x0000001d42427223 */ /* 0x180fe2000000001c */
[----:B------:R-:W-:Y:S01]  /*1ff0*/  FMUL R31, R31, UR18 ;  /* 0x000000121f1f7c20 */ /* 0x000fe20008400000 */
[----:B------:R3:W-:Y:S01]  /*2000*/  F2F.F16.F32 R34, R32 ;  /* 0x0000002000227304 */ /* 0x0007e20000200800 */
        /* <DEDUP_REMOVED lines=17> */
[----:B------:R-:W-:Y:S01]  /*2120*/  F2F.F16.F32 R31, R31 ;  /* 0x0000001f001f7304 */ /* 0x000fe20000200800 */
[----:B------:R-:W-:Y:S01]  /*2130*/  FMUL R68, R68, UR18 ;  /* 0x0000001244447c20 */ /* 0x000fe20008400000 */
[----:B------:R-:W-:Y:S01]  /*2140*/  FADD R64, R73, -R64 ;  /* 0x8000004049407221 */ /* 0x000fe20000000000 */
[----:B------:R-:W-:Y:S01]  /*2150*/  FMUL R35, R35, UR18 ;  /* 0x0000001223237c20 */ /* 0x000fe20008400000 */
[----:B------:R-:W-:Y:S01]  /*2160*/  FMUL R97, R97, UR18 ;  /* 0x0000001261617c20 */ /* 0x000fe20008400000 */
[----:B------:R-:W-:Y:S01]  /*2170*/  FMUL R95, R95, UR18 ;  /* 0x000000125f5f7c20 */ /* 0x000fe20008400000 */
[----:B------:R-:W-:Y:S01]  /*2180*/  FADD R71, R90, -R71 ;  /* 0x800000475a477221 */ /* 0x000fe20000000000 */
[----:B------:R-:W-:Y:S01]  /*2190*/  FMUL R66, R66, UR18 ;  /* 0x0000001242427c20 */ /* 0x000fe20008400000 */
[----:B------:R-:W-:Y:S01]  /*21a0*/  F2F.F16.F32 R32, R32 ;  /* 0x0000002000207304 */ /* 0x000fe20000200800 */
[----:B------:R-:W-:Y:S01]  /*21b0*/  FADD R29, R70, -R29 ;  /* 0x8000001d461d7221 */ /* 0x000fe20000000000 */
[----:B------:R-:W-:Y:S01]  /*21c0*/  FADD R67, R86, -R67 ;  /* 0x8000004356437221 */ /* 0x000fe20000000000 */
[----:B------:R-:W-:Y:S01]  /*21d0*/  FADD R62, R69, -R62 ;  /* 0x8000003e453e7221 */ /* 0x000fe20000000000 */
[----:B------:R-:W-:Y:S01]  /*21e0*/  FMUL R71, R71, UR18 ;  /* 0x0000001247477c20 */ /* 0x000fe20008400000 */
[----:B------:R-:W-:Y:S01]  /*21f0*/  FADD R89, R92, -R89 ;  /* 0x800000595c597221 */ /* 0x000fe20000000000 */
[----:B------:R-:W-:Y:S01]  /*2200*/  FMUL R67, R67, UR18 ;  /* 0x0000001243437c20 */ /* 0x000fe20008400000 */
[----:B------:R-:W-:Y:S01]  /*2210*/  FMUL R62, R62, UR18 ;  /* 0x000000123e3e7c20 */ /* 0x000fe20008400000 */
[----:B------:R-:W-:Y:S01]  /*2220*/  F2F.F16.F32 R30, R30 ;  /* 0x0000001e001e7304 */ /* 0x000fe20000200800 */
[----:B------:R-:W-:Y:S01]  /*2230*/  FMUL R89, R89, UR18 ;  /* 0x0000001259597c20 */ /* 0x000fe20008400000 */
[----:B------:R-:W-:Y:S01]  /*2240*/  MOV R87, UR11 ;  /* 0x0000000b00577c02 */ /* 0x000fe20008000f00 */
[----:B------:R-:W-:-:S04]  /*2250*/  UIADD3 UR11, UPT, UPT, UR11, UR15, URZ ;  /* 0x0000000f0b0b7290 */ /* 0x000fc8000fffe0ff */
[----:B0-----:R-:W-:Y:S01]  /*2260*/  UISETP.GE.AND UP0, UPT, UR11, UR6, UPT ;  /* 0x000000060b00728c */ /* 0x001fe2000bf06270 */
[----:B------:R-:W-:Y:S08]  /*2270*/  F2F.F16.F32 R88, R88 ;  /* 0x0000005800587304 */ /* 0x000ff00000200800 */
[----:B------:R0:W-:Y:S08]  /*2280*/  F2F.F16.F32 R99, R33 ;  /* 0x0000002100637304 */ /* 0x0001f00000200800 */
[----:B------:R-:W1:Y:S01]  /*2290*/  F2F.F16.F32 R72, R72 ;  /* 0x0000004800487304 */ /* 0x000e620000200800 */
[----:B0-----:R-:W-:Y:S01]  /*22a0*/  FMUL R33, R64, UR18 ;  /* 0x0000001240217c20 */ /* 0x001fe20008400000 */
[----:B--2---:R-:W-:Y:S01]  /*22b0*/  SHF.L.U32 R64, R0, 0x10, RZ ;  /* 0x0000001000407819 */ /* 0x004fe200000006ff */
[----:B------:R-:W-:-:S02]  /*22c0*/  FMUL R0, R29, UR18 ;  /* 0x000000121d007c20 */ /* 0x000fc40008400000 */
[----:B------:R-:W0:Y:S03]  /*22d0*/  LDC.64 R28, c[0x0][0x3e8] ;  /* 0x0000fa00ff1c7b82 */ /* 0x000e260000000a00 */
[----:B------:R2:W-:Y:S01]  /*22e0*/  F2F.F16.F32 R93, R35 ;  /* 0x00000023005d7304 */ /* 0x0005e20000200800 */
[----:B-1----:R-:W-:-:S07]  /*22f0*/  SHF.L.U32 R72, R72, 0x10, RZ ;  /* 0x0000001048487819 */ /* 0x002fce00000006ff */
[----:B------:R-:W-:Y:S01]  /*2300*/  F2F.F16.F32 R68, R68 ;  /* 0x0000004400447304 */ /* 0x000fe20000200800 */
[----:B--2---:R-:W-:-:S05]  /*2310*/  IMAD.WIDE.U32 R34, R34, 0x10000, RZ ;  /* 0x0001000022227825 */ /* 0x004fca00078e00ff */
[----:B------:R-:W-:Y:S02]  /*2320*/  LOP3.LUT R65, R64, R35, R31, 0xfe, !PT ;  /* 0x0000002340417212 */ /* 0x000fe400078efe1f */
[----:B------:R-:W1:Y:S01]  /*2330*/  F2F.F16.F32 R97, R97 ;  /* 0x0000006100617304 */ /* 0x000e620000200800 */
[----:B------:R-:W-:Y:S01]  /*2340*/  SHF.L.U32 R35, R30, 0x10, RZ ;  /* 0x000000101e237819 */ /* 0x000fe200000006ff */
[----:B------:R-:W-:Y:S01]  /*2350*/  IMAD.WIDE.U32 R30, R88, 0x10000, RZ ;  /* 0x00010000581e7825 */ /* 0x000fe200078e00ff */
[----:B------:R-:W-:-:S05]  /*2360*/  LOP3.LUT R64, R34, R63, RZ, 0xfc, !PT ;  /* 0x0000003f22407212 */ /* 0x000fca00078efcff */
[----:B------:R-:W-:Y:S01]  /*2370*/  F2F.F16.F32 R95, R95 ;  /* 0x0000005f005f7304 */ /* 0x000fe20000200800 */
[----:B-1----:R-:W-:-:S07]  /*2380*/  LOP3.LUT R34, R30, R97, RZ, 0xfc, !PT ;  /* 0x000000611e227212 */ /* 0x002fce00078efcff */
[----:B------:R-:W1:Y:S08]  /*2390*/  F2F.F16.F32 R66, R66 ;  /* 0x0000004200427304 */ /* 0x000e700000200800 */
[----:B------:R2:W3:Y:S01]  /*23a0*/  F2F.F16.F32 R69, R33 ;  /* 0x0000002100457304 */ /* 0x0004e20000200800 */
[----:B-1----:R-:W-:-:S07]  /*23b0*/  SHF.L.U32 R66, R66, 0x10, RZ ;  /* 0x0000001042427819 */ /* 0x002fce00000006ff */
[----:B------:R-:W-:Y:S01]  /*23c0*/  F2F.F16.F32 R71, R71 ;  /* 0x0000004700477304 */ /* 0x000fe20000200800 */
[----:B--2---:R-:W-:-:S05]  /*23d0*/  IMAD.WIDE.U32 R32, R32, 0x10000, RZ ;  /* 0x0001000020207825 */ /* 0x004fca00078e00ff */
[----:B------:R-:W-:Y:S02]  /*23e0*/  LOP3.LUT R63, R35, R33, R93, 0xfe, !PT ;  /* 0x00000021233f7212 */ /* 0x000fe400078efe5d */
[----:B------:R1:W2:Y:S01]  /*23f0*/  F2F.F16.F32 R70, R62 ;  /* 0x0000003e00467304 */ /* 0x0002a20000200800 */
[----:B------:R-:W-:Y:S01]  /*2400*/  LOP3.LUT R35, R72, R31, R95, 0xfe, !PT ;  /* 0x0000001f48237212 */ /* 0x000fe200078efe5f */
[----:B---3--:R-:W-:-:S06]  /*2410*/  IMAD.WIDE.U32 R30, R69, 0x10000, RZ ;  /* 0x00010000451e7825 */ /* 0x008fcc00078e00ff */
[----:B------:R-:W3:Y:S01]  /*2420*/  F2F.F16.F32 R67, R67 ;  /* 0x0000004300437304 */ /* 0x000ee20000200800 */
[----:B-1----:R-:W-:Y:S01]  /*2430*/  LOP3.LUT R62, R32, R99, RZ, 0xfc, !PT ;  /* 0x00000063203e7212 */ /* 0x002fe200078efcff */
[----:B------:R-:W-:Y:S01]  /*2440*/  IMAD.WIDE.U32 R32, R68, 0x10000, RZ ;  /* 0x0001000044207825 */ /* 0x000fe200078e00ff */
[----:B--2---:R-:W-:-:S05]  /*2450*/  SHF.L.U32 R70, R70, 0x10, RZ ;  /* 0x0000001046467819 */ /* 0x004fca00000006ff */
[----:B------:R1:W2:Y:S01]  /*2460*/  F2F.F16.F32 R73, R0 ;  /* 0x0000000000497304 */ /* 0x0002a20000200800 */
[----:B------:R-:W-:Y:S02]  /*2470*/  LOP3.LUT R33, R66, R33, R71, 0xfe, !PT ;  /* 0x0000002142217212 */ /* 0x000fe400078efe47 */
[----:B---3--:R-:W-:-:S05]  /*2480*/  LOP3.LUT R30, R30, R67, RZ, 0xfc, !PT ;  /* 0x000000431e1e7212 */ /* 0x008fca00078efcff */
[----:B------:R-:W3:Y:S01]  /*2490*/  F2F.F16.F32 R89, R89 ;  /* 0x0000005900597304 */ /* 0x000ee20000200800 */
        /* <DEDUP_REMOVED lines=50> */
.L_x_3536:
        /* <DEDUP_REMOVED lines=29> */
.L_x_3542:
        /* <DEDUP_REMOVED lines=15> */
.L_x_4931:


//--------------------- .text._ZN18transformer_engine13normalization28ln_bwd_finalize_tuned_kernelINS0_22Kernel_traits_finalizeILj12800EffffjLj1024ELj4ENS0_18Kernel_traits_baseILj12800EffffjLj1024EEEEEEEvNS0_20BackwardKernelParamsE --------------------------
	.section	.text._ZN18transformer_engine13normalization28ln_bwd_finalize_tuned_kernelINS0_22Kernel_traits_finalizeILj12800EffffjLj1024ELj4ENS0_18Kernel_traits_baseILj12800EffffjLj1024EEEEEEEvNS0_20BackwardKernelParamsE,"ax",@progbits
	.align	128
        .global         _ZN18transformer_engine13normalization28ln_bwd_finalize_tuned_kernelINS0_22Kernel_traits_finalizeILj12800EffffjLj1024ELj4ENS0_18Kernel_traits_baseILj12800EffffjLj1024EEEEEEEvNS0_20BackwardKernelParamsE
        .type           _ZN18transformer_engine13normalization28ln_bwd_finalize_tuned_kernelINS0_22Kernel_traits_finalizeILj12800EffffjLj1024ELj4ENS0_18Kernel_traits_baseILj12800EffffjLj1024EEEEEEEvNS0_20BackwardKernelParamsE,@function
        .size           _ZN18transformer_engine13normalization28ln_bwd_finalize_tuned_kernelINS0_22Kernel_traits_finalizeILj12800EffffjLj1024ELj4ENS0_18Kernel_traits_baseILj12800EffffjLj1024EEEEEEEvNS0_20BackwardKernelParamsE,(.L_x_4932 - _ZN18transformer_engine13normalization28ln_bwd_finalize_tuned_kernelINS0_22Kernel_traits_finalizeILj12800EffffjLj1024ELj4ENS0_18Kernel_traits_baseILj12800EffffjLj1024EEEEEEEvNS0_20BackwardKernelParamsE)
        .other          _ZN18transformer_engine13normalization28ln_bwd_finalize_tuned_kernelINS0_22Kernel_traits_finalizeILj12800EffffjLj1024ELj4ENS0_18Kernel_traits_baseILj12800EffffjLj1024EEEEEEEvNS0_20BackwardKernelParamsE,@"STO_CUDA_ENTRY STV_DEFAULT"
_ZN18transformer_engine13normalization28ln_bwd_finalize_tuned_kernelINS0_22Kernel_traits_finalizeILj12800EffffjLj1024ELj4ENS0_18Kernel_traits_baseILj12800EffffjLj1024EEEEEEEvNS0_20BackwardKernelParamsE:
.text._ZN18transformer_engine13normalization28ln_bwd_finalize_tuned_kernelINS0_22Kernel_traits_finalizeILj12800EffffjLj1024ELj4ENS0_18Kernel_traits_baseILj12800EffffjLj1024EEEEEEEvNS0_20BackwardKernelParamsE:
        /* <DEDUP_REMOVED lines=35> */
.L_x_3547:
        /* <DEDUP_REMOVED lines=118> */
.L_x_3546:
[----:B------:R-:W-:Y:S05]  /*0990*/  BSYNC.RECONVERGENT B1 ;  /* 0x0000000000017941 */ /* 0x000fea0003800200 */
.L_x_3545:
        /* <DEDUP_REMOVED lines=65> */
.L_x_3549:
[----:B------:R-:W-:Y:S05]  /*0db0*/  BSYNC.RECONVERGENT B1 ;  /* 0x0000000000017941 */ /* 0x000fea0003800200 */
.L_x_3548:
        /* <DEDUP_REMOVED lines=37> */
.L_x_3551:
[----:B------:R-:W-:Y:S05]  /*1010*/  BSYNC.RECONVERGENT B1 ;  /* 0x0000000000017941 */ /* 0x000fea0003800200 */
.L_x_3550:
[----:B------:R-:W-:Y:S05]  /*1020*/  @!P1 BRA `(.L_x_3544) ;  /* 0x00000000003c9947 */ /* 0x000fea0003800000 */
[----:B------:R-:W0:Y:S01]  /*1030*/  LDC.64 R6, c[0x0][0x3d8] ;  /* 0x0000f600ff067b82 */ /* 0x000e220000000a00 */
[----:B------:R-:W-:Y:S01]  /*1040*/  IMAD R2, R15, 0x3200, R11 ;  /* 0x000032000f027824 */ /* 0x000fe200078e020b */
[----:B------:R-:W-:-:S04]  /*1050*/  IADD3 R24, PT, PT, -R24, RZ, RZ ;  /* 0x000000ff18187210 */ /* 0x000fc80007ffe1ff */
[----:B------:R-:W-:Y:S02]  /*1060*/  IADD3 R11, PT, PT, R13, R2, RZ ;  /* 0x000000020d0b7210 */ /* 0x000fe40007ffe0ff */
[----:B------:R-:W1:Y:S05]  /*1070*/  LDC.64 R8, c[0x0][0x3e0] ;  /* 0x0000f800ff087b82 */ /* 0x000e6a0000000a00 */
.L_x_3552:
        /* <DEDUP_REMOVED lines=10> */
.L_x_3544:
[----:B------:R-:W-:Y:S05]  /*1120*/  BSYNC.RECONVERGENT B0 ;  /* 0x0000000000007941 */ /* 0x000fea0003800200 */
.L_x_3543:
        /* <DEDUP_REMOVED lines=53> */
.L_x_3553:
        /* <DEDUP_REMOVED lines=16> */
.L_x_4932:


//--------------------- .text._ZN18transformer_engine13normalization19ln_bwd_tuned_kernelINS0_13Kernel_traitsIffffjLj12800ELj5ELj1ELj4ELj16ENS0_18Kernel_traits_baseILj12800EffffjLj128EEEEEEEvNS0_20BackwardKernelParamsE --------------------------
	.section	.text._ZN18transformer_engine13normalization19ln_bwd_tuned_kernelINS0_13Kernel_traitsIffffjLj12800ELj5ELj1ELj4ELj16ENS0_18Kernel_traits_baseILj12800EffffjLj128EEEEEEEvNS0_20BackwardKernelParamsE,"ax",@progbits
	.align	128
        .global         _ZN18transformer_engine13normalization19ln_bwd_tuned_kernelINS0_13Kernel_traitsIffffjLj12800ELj5ELj1ELj4ELj16ENS0_18Kernel_traits_baseILj12800EffffjLj128EEEEEEEvNS0_20BackwardKernelParamsE
        .type           _ZN18transformer_engine13normalization19ln_bwd_tuned_kernelINS0_13Kernel_traitsIffffjLj12800ELj5ELj1ELj4ELj16ENS0_18Kernel_traits_baseILj12800EffffjLj128EEEEEEEvNS0_20BackwardKernelParamsE,@function
        .size           _ZN18transformer_engine13normalization19ln_bwd_tuned_kernelINS0_13Kernel_traitsIffffjLj12800ELj5ELj1ELj4ELj16ENS0_18Kernel_traits_baseILj12800EffffjLj128EEEEEEEvNS0_20BackwardKernelParamsE,(.L_x_4933 - _ZN18transformer_engine13normalization19ln_bwd_tuned_kernelINS0_13Kernel_traitsIffffjLj12800ELj5ELj1ELj4ELj16ENS0_18Kernel_traits_baseILj12800EffffjLj128EEEEEEEvNS0_20BackwardKernelParamsE)
        .other          _ZN18transformer_engine13normalization19ln_bwd_tuned_kernelINS0_13Kernel_traitsIffffjLj12800ELj5ELj1ELj4ELj16ENS0_18Kernel_traits_baseILj12800EffffjLj128EEEEEEEvNS0_20BackwardKernelParamsE,@"STO_CUDA_ENTRY STV_DEFAULT"
_ZN18transformer_engine13normalization19ln_bwd_tuned_kernelINS0_13Kernel_traitsIffffjLj12800ELj5ELj1ELj4ELj16ENS0_18Kernel_traits_baseILj12800EffffjLj128EEEEEEEvNS0_20BackwardKernelParamsE:
.text._ZN18transformer_engine13normalization19ln_bwd_tuned_kernelINS0_13Kernel_traitsIffffjLj12800ELj5ELj1ELj4ELj16ENS0_18Kernel_traits_baseILj12800EffffjLj128EEEEEEEvNS0_20BackwardKernelParamsE:
        /* <DEDUP_REMOVED lines=25> */
[----:B0-----:R-:W-:Y:S01]  /*0190*/  IMAD.HI.U32 R123, R3, 0x66666667, RZ ;  /* 0x66666667037b7827 */ /* 0x001fe200078e00ff */
[----:B--2---:R-:W-:-:S04]  /*01a0*/  LOP3.LUT R121, R44, 0x7f, RZ, 0xc0, !PT ;  /* 0x0000007f2c797812 */ /* 0x004fc800078ec0ff */
[----:B------:R-:W-:-:S04]  /*01b0*/  SHF.R.U32.HI R123, RZ, 0x1, R123 ;  /* 0x00000001ff7b7819 */ /* 0x000fc8000001167b */
[C---:B-1----:R-:W-:Y:S02]  /*01c0*/  ISETP.GE.AND P0, PT, R123.reuse, UR6, PT ;  /* 0x000000067b007c0c */ /* 0x042fe4000bf06270 */
[----:B------:R-:W-:-:S04]  /*01d0*/  LEA R124, R123, R123, 0x2 ;  /* 0x0000007b7b7c7211 */ /* 0x000fc800078e10ff */
[----:B------:R-:W-:-:S04]  /*01e0*/  IADD3 R122, PT, PT, -R124, R3, RZ ;  /* 0x000000037c7a7210 */ /* 0x000fc80007ffe1ff */
[----:B------:R-:W-:-:S03]  /*01f0*/  LEA R121, R122, R121, 0x7 ;  /* 0x000000797a797211 */ /* 0x000fc600078e38ff */
[----:B---3--:R-:W-:Y:S05]  /*0200*/  @P0 BRA `(.L_x_3554) ;  /* 0x0000001c00180947 */ /* 0x008fea0003800000 */
        /* <DEDUP_REMOVED lines=10> */
[----:B------:R-:W-:Y:S02]  /*02b0*/  LOP3.LUT R125, R44, 0x1f, RZ, 0xc0, !PT ;  /* 0x0000001f2c7d7812 */ /* 0x000fe400078ec0ff */
[----:B------:R-:W-:Y:S02]  /*02c0*/  CS2R R64, SRZ ;  /* 0x0000000000407805 */ /* 0x000fe4000001ff00 */
[----:B------:R-:W-:Y:S02]  /*02d0*/  FSEL R0, RZ, 1, !P0 ;  /* 0x3f800000ff007808 */ /* 0x000fe40004000000 */
[----:B------:R-:W-:Y:S02]  /*02e0*/  CS2R R66, SRZ ;  /* 0x0000000000427805 */ /* 0x000fe4000001ff00 */
[----:B------:R-:W-:-:S02]  /*02f0*/  PLOP3.LUT P0, PT, PT, PT, PT, 0x8, 0x80 ;  /* 0x000000000080781c */ /* 0x000fc40003f0e170 */
[----:B------:R-:W-:Y:S02]  /*0300*/  CS2R R68, SRZ ;  /* 0x0000000000447805 */ /* 0x000fe4000001ff00 */
[----:B------:R-:W-:Y:S02]  /*0310*/  CS2R R70, SRZ ;  /* 0x0000000000467805 */ /* 0x000fe4000001ff00 */
[----:B0-----:R-:W-:Y:S02]  /*0320*/  CS2R R2, SRZ ;  /* 0x0000000000027805 */ /* 0x001fe4000001ff00 */
        /* <DEDUP_REMOVED lines=36> */
.L_x_3559:
[----:B------:R-:W0:Y:S01]  /*0570*/  LDC.64 R98, c[0x0][0x398] ;  /* 0x0000e600ff627b82 */ /* 0x000e220000000a00 */
[----:B------:R-:W-:-:S05]  /*0580*/  IMAD R92, R86, 0xc80, R121 ;  /* 0x00000c80565c7824 */ /* 0x000fca00078e0279 */
[----:B-1----:R-:W-:Y:S02]  /*0590*/  IADD3 R33, PT, PT, R92, 0x280, RZ ;  /* 0x000002805c217810 */ /* 0x002fe40007ffe0ff */
[----:B------:R-:W1:Y:S08]  /*05a0*/  LDC.64 R44, c[0x0][0x390] ;  /* 0x0000e400ff2c7b82 */ /* 0x000e700000000a00 */
[----:B------:R-:W2:Y:S08]  /*05b0*/  LDC.64 R34, c[0x0][0x3a0] ;  /* 0x0000e800ff227b82 */ /* 0x000eb00000000a00 */
[----:B------:R-:W3:Y:S01]  /*05c0*/  LDC.64 R60, c[0x0][0x3c8] ;  /* 0x0000f200ff3c7b82 */ /* 0x000ee20000000a00 */
[----:B0-----:R-:W-:Y:S01]  /*05d0*/  IMAD.WIDE R98, R86, 0x4, R98 ;  /* 0x0000000456627825 */ /* 0x001fe200078e0262 */
[----:B------:R-:W-:-:S02]  /*05e0*/  IADD3 R53, PT, PT, R92, 0x500, RZ ;  /* 0x000005005c357810 */ /* 0x000fc40007ffe0ff */
[----:B------:R-:W-:-:S03]  /*05f0*/  IADD3 R57, PT, PT, R92, 0x780, RZ ;  /* 0x000007805c397810 */ /* 0x000fc60007ffe0ff */
[----:B------:R-:W4:Y:S01]  /*0600*/  LDG.E R98, desc[UR4][R98.64] ;  /* 0x0000000462627981 */ /* 0x000f22000c1e1900 */
[----:B-1----:R-:W-:Y:S01]  /*0610*/  IMAD.WIDE.U32 R28, R33, 0x10, R44 ;  /* 0x00000010211c7825 */ /* 0x002fe200078e002c */
[----:B------:R-:W-:-:S03]  /*0620*/  IADD3 R91, PT, PT, R92, 0xa00, RZ ;  /* 0x00000a005c5b7810 */ /* 0x000fc60007ffe0ff */
[----:B------:R-:W-:Y:S02]  /*0630*/  IMAD.WIDE.U32 R24, R92, 0x10, R44 ;  /* 0x000000105c187825 */ /* 0x000fe400078e002c */
[----:B------:R-:W4:Y:S02]  /*0640*/  LDG.E.128 R28, desc[UR4][R28.64] ;  /* 0x000000041c1c7981 */ /* 0x000f24000c1e1d00 */
[----:B--2---:R-:W-:Y:S02]  /*0650*/  IMAD.WIDE R34, R86, 0x4, R34 ;  /* 0x0000000456227825 */ /* 0x004fe400078e0222 */
[----:B------:R-:W2:Y:S02]  /*0660*/  LDG.E.128 R24, desc[UR4][R24.64] ;  /* 0x0000000418187981 */ /* 0x000ea4000c1e1d00 */
[----:B------:R-:W-:Y:S02]  /*0670*/  IMAD.WIDE.U32 R36, R53, 0x10, R44 ;  /* 0x0000001035247825 */ /* 0x000fe400078e002c */
[----:B------:R-:W5:Y:S02]  /*0680*/  LDG.E R87, desc[UR4][R34.64] ;  /* 0x0000000422577981 */ /* 0x000f64000c1e1900 */
[----:B---3--:R-:W-:-:S02]  /*0690*/  IMAD.WIDE.U32 R32, R33, 0x10, R60 ;  /* 0x0000001021207825 */ /* 0x008fc400078e003c */
[----:B------:R-:W3:Y:S02]  /*06a0*/  LDG.E.128 R36, desc[UR4][R36.64] ;  /* 0x0000000424247981 */ /* 0x000ee4000c1e1d00 */
[----:B------:R-:W-:-:S04]  /*06b0*/  IMAD.WIDE.U32 R48, R92, 0x10, R60 ;  /* 0x000000105c307825 */ /* 0x000fc800078e003c */
[--C-:B------:R-:W-:Y:S01]  /*06c0*/  IMAD.WIDE.U32 R40, R57, 0x10, R44.reuse ;  /* 0x0000001039287825 */ /* 0x100fe200078e002c */
[----:B------:R-:W2:Y:S04]  /*06d0*/  LDG.E.128 R32, desc[UR4][R32.64] ;  /* 0x0000000420207981 */ /* 0x000ea8000c1e1d00 */
[----:B------:R-:W2:Y:S01]  /*06e0*/  LDG.E.128 R48, desc[UR4][R48.64] ;  /* 0x0000000430307981 */ /* 0x000ea2000c1e1d00 */
[----:B------:R-:W-:-:S03]  /*06f0*/  IMAD.WIDE.U32 R44, R91, 0x10, R44 ;  /* 0x000000105b2c7825 */ /* 0x000fc600078e002c */
[----:B------:R-:W2:Y:S04]  /*0700*/  LDG.E.128 R40, desc[UR4][R40.64] ;  /* 0x0000000428287981 */ /* 0x000ea8000c1e1d00 */
[----:B------:R-:W2:Y:S01]  /*0710*/  LDG.E.128 R44, desc[UR4][R44.64] ;  /* 0x000000042c2c7981 */ /* 0x000ea2000c1e1d00 */
[----:B------:R-:W-:-:S04]  /*0720*/  IMAD.WIDE.U32 R52, R53, 0x10, R60 ;  /* 0x0000001035347825 */ /* 0x000fc800078e003c */
[--C-:B------:R-:W-:Y:S02]  /*0730*/  IMAD.WIDE.U32 R56, R57, 0x10, R60.reuse ;  /* 0x0000001039387825 */ /* 0x100fe400078e003c */
[----:B------:R-:W2:Y:S04]  /*0740*/  LDG.E.128 R52, desc[UR4][R52.64] ;  /* 0x0000000434347981 */ /* 0x000ea8000c1e1d00 */
[----:B------:R-:W2:Y:S01]  /*0750*/  LDG.E.128 R56, desc[UR4][R56.64] ;  /* 0x0000000438387981 */ /* 0x000ea2000c1e1d00 */
[----:B------:R-:W-:-:S06]  /*0760*/  IMAD.WIDE.U32 R60, R91, 0x10, R60 ;  /* 0x000000105b3c7825 */ /* 0x000fcc00078e003c */
[----:B------:R-:W2:Y:S01]  /*0770*/  LDG.E.128 R60, desc[UR4][R60.64] ;  /* 0x000000043c3c7981 */ /* 0x000ea2000c1e1d00 */
[----:B----4-:R-:W-:-:S04]  /*0780*/  FADD R28, -R98, R28 ;  /* 0x0000001c621c7221 */ /* 0x010fc80000000100 */
[----:B-----5:R-:W-:Y:S01]  /*0790*/  FMUL R93, R87, R28 ;  /* 0x0000001c575d7220 */ /* 0x020fe20000400000 */
[C---:B------:R-:W-:Y:S01]  /*07a0*/  FADD R28, -R98.reuse, R31 ;  /* 0x0000001f621c7221 */ /* 0x040fe20000000100 */
[----:B---3--:R-:W-:Y:S01]  /*07b0*/  FADD R100, -R98, R38 ;  /* 0x0000002662647221 */ /* 0x008fe20000000100 */
[C---:B--2---:R-:W-:Y:S01]  /*07c0*/  FADD R71, R32.reuse, R71 ;  /* 0x0000004720477221 */ /* 0x044fe20000000000 */
[----:B------:R-:W-:Y:S01]  /*07d0*/  FFMA R72, R32, R93, R72 ;  /* 0x0000005d20487223 */ /* 0x000fe20000000048 */
[----:B------:R-:W-:Y:S01]  /*07e0*/  FMUL R96, R116, R32 ;  /* 0x0000002074607220 */ /* 0x000fe20000400000 */
[----:B------:R-:W-:Y:S01]  /*07f0*/  FADD R32, -R98, R39 ;  /* 0x0000002762207221 */ /* 0x000fe20000000100 */
[----:B------:R-:W-:Y:S01]  /*0800*/  FMUL R39, R120, R48 ;  /* 0x0000003078277220 */ /* 0x000fe20000400000 */
[----:B------:R-:W-:Y:S01]  /*0810*/  FMUL R38, R119, R49 ;  /* 0x0000003177267220 */ /* 0x000fe20000400000 */
[C---:B------:R-:W-:Y:S02]  /*0820*/  FADD R31, -R98.reuse, R41 ;  /* 0x00000029621f7221 */ /* 0x040fe40000000100 */
[----:B------:R-:W-:Y:S01]  /*0830*/  FADD R41, RZ, R39 ;  /* 0x00000027ff297221 */ /* 0x000fe20000000000 */
[C---:B------:R-:W-:Y:S01]  /*0840*/  FADD R30, -R98.reuse, R30 ;  /* 0x0000001e621e7221 */ /* 0x040fe20000000100 */
[----:B------:R-:W-:Y:S01]  /*0850*/  FADD R99, -R98, R40 ;  /* 0x0000002862637221 */ /* 0x000fe20000000100 */
[----:B------:R-:W-:Y:S01]  /*0860*/  FMUL R40, R118, R50 ;  /* 0x0000003276287220 */ /* 0x000fe20000400000 */
[----:B------:R-:W-:Y:S01]  /*0870*/  FADD R41, R41, R38 ;  /* 0x0000002629297221 */ /* 0x000fe20000000000 */
[C---:B------:R-:W-:Y:S01]  /*0880*/  FADD R94, -R98.reuse, R29 ;  /* 0x0000001d625e7221 */ /* 0x040fe20000000100 */
[----:B------:R-:W-:Y:S01]  /*0890*/  FMUL R95, R87, R30 ;  /* 0x0000001e575f7220 */ /* 0x000fe20000400000 */
[C---:B------:R-:W-:Y:S01]  /*08a0*/  FADD R30, -R98.reuse, R42 ;  /* 0x0000002a621e7221 */ /* 0x040fe20000000100 */
[C---:B------:R-:W-:Y:S01]  /*08b0*/  FADD R105, -R98.reuse, R45 ;  /* 0x0000002d62697221 */ /* 0x040fe20000000100 */
[----:B------:R-:W-:Y:S01]  /*08c0*/  FADD R45, R41, R40 ;  /* 0x00000028292d7221 */ /* 0x000fe20000000000 */
[----:B------:R-:W-:Y:S01]  /*08d0*/  FMUL R42, R117, R51 ;  /* 0x00000033752a7220 */ /* 0x000fe20000400000 */
[----:B------:R-:W-:Y:S01]  /*08e0*/  FMUL R94, R87, R94 ;  /* 0x0000005e575e7220 */ /* 0x000fe20000400000 */
[----:B------:R-:W-:Y:S01]  /*08f0*/  FADD R69, R33, R69 ;  /* 0x0000004521457221 */ /* 0x000fe20000000000 */
[----:B------:R-:W-:Y:S01]  /*0900*/  FMUL R97, R115, R33 ;  /* 0x0000002173617220 */ /* 0x000fe20000400000 */
[----:B------:R-:W-:Y:S01]  /*0910*/  FADD R45, R45, R42 ;  /* 0x0000002a2d2d7221 */ /* 0x000fe20000000000 */
[----:B------:R-:W-:Y:S01]  /*0920*/  FFMA R70, R33, R94, R70 ;  /* 0x0000005e21467223 */ /* 0x000fe20000000046 */
[----:B------:R-:W-:Y:S01]  /*0930*/  FMUL R33, R87, R28 ;  /* 0x0000001c57217220 */ /* 0x000fe20000400000 */
[C---:B------:R-:W-:Y:S01]  /*0940*/  FADD R24, -R98.reuse, R24 ;  /* 0x0000001862187221 */ /* 0x040fe20000000100 */
[C---:B------:R-:W-:Y:S01]  /*0950*/  FADD R28, -R98.reuse, R44 ;  /* 0x0000002c621c7221 */ /* 0x040fe20000000100 */
[----:B------:R-:W-:Y:S01]  /*0960*/  FADD R44, R45, R96 ;  /* 0x000000602d2c7221 */ /* 0x000fe20000000000 */
[C---:B------:R-:W-:Y:S01]  /*0970*/  FADD R25, -R98.reuse, R25 ;  /* 0x0000001962197221 */ /* 0x040fe20000000100 */
[C---:B------:R-:W-:Y:S01]  /*0980*/  FMUL R41, R87.reuse, R32 ;  /* 0x0000002057297220 */ /* 0x040fe20000400000 */
[----:B------:R-:W-:Y:S01]  /*0990*/  FADD R26, -R98, R26 ;  /* 0x0000001a621a7221 */ /* 0x000fe20000000100 */
[C---:B------:R-:W-:Y:S01]  /*09a0*/  FADD R67, R34.reuse, R67 ;  /* 0x0000004322437221 */ /* 0x040fe20000000000 */
[----:B------:R-:W-:Y:S01]  /*09b0*/  FFMA R68, R34, R95, R68 ;  /* 0x0000005f22447223 */ /* 0x000fe20000000044 */
[C---:B------:R-:W-:Y:S01]  /*09c0*/  FADD R36, -R98.reuse, R36 ;  /* 0x0000002462247221 */ /* 0x040fe20000000100 */
[----:B------:R-:W-:Y:S01]  /*09d0*/  FADD R107, -R98, R47 ;  /* 0x0000002f626b7221 */ /* 0x000fe20000000100 */
[C---:B------:R-:W-:Y:S01]  /*09e0*/  FMUL R32, R87.reuse, R24 ;  /* 0x0000001857207220 */ /* 0x040fe20000400000 */
[----:B------:R-:W-:Y:S01]  /*09f0*/  FMUL R34, R114, R34 ;  /* 0x0000002272227220 */ /* 0x000fe20000400000 */
[----:B------:R-:W-:Y:S01]  /*0a00*/  FADD R47, R44, R97 ;  /* 0x000000612c2f7221 */ /* 0x000fe20000000000 */
[C---:B------:R-:W-:Y:S01]  /*0a10*/  FADD R106, -R98.reuse, R46 ;  /* 0x0000002e626a7221 */ /* 0x040fe20000000100 */
[----:B------:R-:W-:Y:S01]  /*0a20*/  FADD R102, -R98, R37 ;  /* 0x0000002562667221 */ /* 0x000fe20000000100 */
[----:B------:R-:W-:Y:S01]  /*0a30*/  FMUL R46, R87, R25 ;  /* 0x00000019572e7220 */ /* 0x000fe20000400000 */
[C---:B------:R-:W-:Y:S01]  /*0a40*/  FADD R65, R35.reuse, R65 ;  /* 0x0000004123417221 */ /* 0x040fe20000000000 */
[----:B------:R-:W-:Y:S01]  /*0a50*/  FFMA R66, R35, R33, R66 ;  /* 0x0000002123427223 */ /* 0x000fe20000000042 */
[C---:B------:R-:W-:Y:S01]  /*0a60*/  FMUL R37, R87.reuse, R36 ;  /* 0x0000002457257220 */ /* 0x040fe20000400000 */
[----:B------:R-:W-:Y:S01]  /*0a70*/  FMUL R45, R87, R26 ;  /* 0x0000001a572d7220 */ /* 0x000fe20000400000 */
[----:B------:R-:W-:Y:S01]  /*0a80*/  FFMA R25, R32, R39, RZ ;  /* 0x0000002720197223 */ /* 0x000fe200000000ff */
[----:B------:R-:W-:Y:S01]  /*0a90*/  FMUL R35, R113, R35 ;  /* 0x0000002371237220 */ /* 0x000fe20000400000 */
[----:B------:R-:W-:Y:S01]  /*0aa0*/  FADD R26, R47, R34 ;  /* 0x000000222f1a7221 */ /* 0x000fe20000000000 */
[C---:B------:R-:W-:Y:S01]  /*0ab0*/  FMUL R44, R87.reuse, R99 ;  /* 0x00000063572c7220 */ /* 0x040fe20000400000 */
[----:B------:R-:W-:Y:S01]  /*0ac0*/  FADD R27, -R98, R27 ;  /* 0x0000001b621b7221 */ /* 0x000fe20000000100 */
[C---:B------:R-:W-:Y:S01]  /*0ad0*/  FADD R12, R52.reuse, R12 ;  /* 0x0000000c340c7221 */ /* 0x040fe20000000000 */
[----:B------:R-:W-:Y:S01]  /*0ae0*/  FMUL R36, R87, R102 ;  /* 0x0000006657247220 */ /* 0x000fe20000400000 */
[----:B------:R-:W-:Y:S01]  /*0af0*/  FFMA R64, R52, R37, R64 ;  /* 0x0000002534407223 */ /* 0x000fe20000000040 */
[----:B------:R-:W-:Y:S01]  /*0b00*/  FFMA R24, R46, R38, R25 ;  /* 0x000000262e187223 */ /* 0x000fe20000000019 */
[----:B------:R-:W-:Y:S01]  /*0b10*/  FMUL R52, R112, R52 ;  /* 0x0000003470347220 */ /* 0x000fe20000400000 */
[----:B------:R-:W-:Y:S01]  /*0b20*/  FADD R47, R26, R35 ;  /* 0x000000231a2f7221 */ /* 0x000fe20000000000 */
[----:B------:R-:W-:Y:S01]  /*0b30*/  FADD R29, -R98, R43 ;  /* 0x0000002b621d7221 */ /* 0x000fe20000000100 */
[C---:B------:R-:W-:Y:S01]  /*0b40*/  FADD R8, R56.reuse, R8 ;  /* 0x0000000838087221 */ /* 0x040fe20000000000 */
[----:B------:R-:W-:Y:S01]  /*0b50*/  FFMA R20, R56, R44, R20 ;  /* 0x0000002c38147223 */ /* 0x000fe20000000014 */
[----:B------:R-:W-:Y:S01]  /*0b60*/  FMUL R98, R108, R56 ;  /* 0x000000386c627220 */ /* 0x000fe20000400000 */
[C---:B------:R-:W-:Y:S01]  /*0b70*/  FADD R11, R53.reuse, R11 ;  /* 0x0000000b350b7221 */ /* 0x040fe20000000000 */
[----:B------:R-:W-:Y:S01]  /*0b80*/  FFMA R23, R53, R36, R23 ;  /* 0x0000002435177223 */ /* 0x000fe20000000017 */
[C---:B------:R-:W-:Y:S01]  /*0b90*/  FMUL R43, R87.reuse, R100 ;  /* 0x00000064572b7220 */ /* 0x040fe20000400000 */
[----:B------:R-:W-:Y:S01]  /*0ba0*/  FMUL R56, R87, R27 ;  /* 0x0000001b57387220 */ /* 0x000fe20000400000 */
[----:B------:R-:W-:Y:S01]  /*0bb0*/  FFMA R25, R45, R40, R24 ;  /* 0x000000282d197223 */ /* 0x000fe20000000018 */
[----:B------:R-:W-:Y:S01]  /*0bc0*/  FMUL R53, R111, R53 ;  /* 0x000000356f357220 */ /* 0x000fe20000400000 */
[----:B------:R-:W-:Y:S01]  /*0bd0*/  FADD R26, R47, R52 ;  /* 0x000000342f1a7221 */ /* 0x000fe20000000000 */
[C---:B------:R-:W-:Y:S01]  /*0be0*/  FADD R10, R54.reuse, R10 ;  /* 0x0000000a360a7221 */ /* 0x040fe20000000000 */
[----:B------:R-:W-:Y:S01]  /*0bf0*/  FFMA R22, R54, R43, R22 ;  /* 0x0000002b36167223 */ /* 0x000fe20000000016 */
[----:B------:R-:W-:Y:S01]  /*0c00*/  FFMA R24, R56, R42, R25 ;  /* 0x0000002a38187223 */ /* 0x000fe20000000019 */
[----:B------:R-:W-:Y:S01]  /*0c10*/  FMUL R54, R110, R54 ;  /* 0x000000366e367220 */ /* 0x000fe20000400000 */
[----:B------:R-:W-:Y:S01]  /*0c20*/  FADD R27, R26, R53 ;  /* 0x000000351a1b7221 */ /* 0x000fe20000000000 */
[C---:B------:R-:W-:Y:S01]  /*0c30*/  FADD R9, R55.reuse, R9 ;  /* 0x0000000937097221 */ /* 0x040fe20000000000 */
[----:B------:R-:W-:Y:S01]  /*0c40*/  FFMA R21, R55, R41, R21 ;  /* 0x0000002937157223 */ /* 0x000fe20000000015 */
[----:B------:R-:W-:Y:S01]  /*0c50*/  FFMA R25, R93, R96, R24 ;  /* 0x000000605d197223 */ /* 0x000fe20000000018 */
[----:B------:R-:W-:Y:S01]  /*0c60*/  FMUL R55, R109, R55 ;  /* 0x000000376d377220 */ /* 0x000fe20000400000 */
[----:B------:R-:W-:-:S02]  /*0c70*/  FADD R26, R27, R54 ;  /* 0x000000361b1a7221 */ /* 0x000fc40000000000 */
[----:B------:R-:W-:Y:S02]  /*0c80*/  FFMA R24, R94, R97, R25 ;  /* 0x000000615e187223 */ /* 0x000fe40000000019 */
[----:B------:R-:W-:Y:S01]  /*0c90*/  FADD R25, R26, R55 ;  /* 0x000000371a197221 */ /* 0x000fe20000000000 */
[----:B------:R-:W-:Y:S01]  /*0ca0*/  FMUL R99, R90, R57 ;  /* 0x000000395a637220 */ /* 0x000fe20000400000 */
[----:B------:R-:W-:Y:S02]  /*0cb0*/  FFMA R24, R95, R34, R24 ;  /* 0x000000225f187223 */ /* 0x000fe40000000018 */
[----:B------:R-:W-:Y:S01]  /*0cc0*/  FADD R26, R25, R98 ;  /* 0x00000062191a7221 */ /* 0x000fe20000000000 */
[----:B------:R-:W-:Y:S01]  /*0cd0*/  FMUL R100, R89, R58 ;  /* 0x0000003a59647220 */ /* 0x000fe20000400000 */
[----:B------:R-:W-:Y:S02]  /*0ce0*/  FFMA R24, R33, R35, R24 ;  /* 0x0000002321187223 */ /* 0x000fe40000000018 */
        /* <DEDUP_REMOVED lines=10> */
[----:B------:R-:W-:Y:S01]  /*0d90*/  FMUL R57, R87, R30 ;  /* 0x0000001e57397220 */ /* 0x000fe20000400000 */
[----:B------:R-:W-:Y:S01]  /*0da0*/  FFMA R24, R43, R54, R24 ;  /* 0x000000362b187223 */ /* 0x000fe20000000018 */
[----:B------:R-:W-:Y:S01]  /*0db0*/  FADD R27, R26, R103 ;  /* 0x000000671a1b7221 */ /* 0x000fe20000000000 */
[----:B------:R-:W-:Y:S01]  /*0dc0*/  FMUL R102, R81, R61 ;  /* 0x0000003d51667220 */ /* 0x000fe20000400000 */
[C---:B------:R-:W-:Y:S01]  /*0dd0*/  FADD R6, R58.reuse, R6 ;  /* 0x000000063a067221 */ /* 0x040fe20000000000 */
[----:B------:R-:W-:Y:S01]  /*0de0*/  FFMA R18, R58, R57, R18 ;  /* 0x000000393a127223 */ /* 0x000fe20000000012 */
[----:B------:R-:W-:Y:S01]  /*0df0*/  FMUL R58, R87, R29 ;  /* 0x0000001d573a7220 */ /* 0x000fe20000400000 */
[----:B------:R-:W-:Y:S01]  /*0e00*/  FFMA R25, R41, R55, R24 ;  /* 0x0000003729197223 */ /* 0x000fe20000000018 */
[----:B------:R-:W-:Y:S01]  /*0e10*/  FADD R26, R27, R102 ;  /* 0x000000661b1a7221 */ /* 0x000fe20000000000 */
[----:B------:R-:W-:Y:S01]  /*0e20*/  FMUL R101, R82, R62 ;  /* 0x0000003e52657220 */ /* 0x000fe20000400000 */
[C---:B------:R-:W-:Y:S01]  /*0e30*/  FADD R5, R59.reuse, R5 ;  /* 0x000000053b057221 */ /* 0x040fe20000000000 */
[----:B------:R-:W-:Y:S01]  /*0e40*/  FFMA R17, R59, R58, R17 ;  /* 0x0000003a3b117223 */ /* 0x000fe20000000011 */
[----:B------:R-:W-:Y:S01]  /*0e50*/  FFMA R24, R44, R98, R25 ;  /* 0x000000622c187223 */ /* 0x000fe20000000019 */
[----:B------:R-:W-:Y:S01]  /*0e60*/  FADD R30, R26, R101 ;  /* 0x000000651a1e7221 */ /* 0x000fe20000000000 */
[----:B------:R-:W-:-:S02]  /*0e70*/  FMUL R59, R83, R63 ;  /* 0x0000003f533b7220 */ /* 0x000fc40000400000 */
[----:B------:R-:W-:Y:S02]  /*0e80*/  FFMA R26, R47, R99, R24 ;  /* 0x000000632f1a7223 */ /* 0x000fe40000000018 */
[----:B------:R-:W-:Y:S02]  /*0e90*/  FADD R24, R30, R59 ;  /* 0x0000003b1e187221 */ /* 0x000fe40000000000 */
[----:B------:R-:W-:-:S03]  /*0ea0*/  FFMA R27, R57, R100, R26 ;  /* 0x00000064391b7223 */ /* 0x000fc6000000001a */
[----:B------:R-:W0:Y:S01]  /*0eb0*/  SHFL.DOWN PT, R25, R24, 0x10, 0x1f ;  /* 0x0a001f0018197f89 */ /* 0x000e2200000e0000 */
[C---:B------:R-:W-:Y:S01]  /*0ec0*/  FADD R79, R48.reuse, R79 ;  /* 0x0000004f304f7221 */ /* 0x040fe20000000000 */
[----:B------:R-:W-:Y:S01]  /*0ed0*/  FFMA R85, R48, R32, R85 ;  /* 0x0000002030557223 */ /* 0x000fe20000000055 */
        /* <DEDUP_REMOVED lines=23> */
[C---:B------:R-:W-:Y:S01]  /*1050*/  FADD R77, R49.reuse, R77 ;  /* 0x0000004d314d7221 */ /* 0x040fe20000000000 */
[----:B------:R-:W-:Y:S01]  /*1060*/  FFMA R78, R49, R46, R78 ;  /* 0x0000002e314e7223 */ /* 0x000fe2000000004e */
[----:B------:R-:W1:Y:S01]  /*1070*/  S2R R25, SR_CgaCtaId ;  /* 0x0000000000197919 */ /* 0x000e620000008800 */
[----:B------:R-:W2:Y:S01]  /*1080*/  S2R R30, SR_TID.X ;  /* 0x00000000001e7919 */ /* 0x000ea20000002100 */
[----:B0-----:R-:W-:Y:S02]  /*1090*/  FADD R49, R29, R26 ;  /* 0x0000001a1d317221 */ /* 0x001fe40000000000 */
[----:B------:R-:W0:Y:S04]  /*10a0*/  SHFL.DOWN PT, R26, R31, 0x1, 0x1f ;  /* 0x08201f001f1a7f89 */ /* 0x000e2800000e0000 */
[----:B------:R-:W3:Y:S01]  /*10b0*/  SHFL.DOWN PT, R28, R49, 0x1, 0x1f ;  /* 0x08201f00311c7f89 */ /* 0x000ee200000e0000 */
[----:B------:R-:W-:Y:S01]  /*10c0*/  ISETP.NE.AND P1, PT, R125, RZ, PT ;  /* 0x000000ff7d00720c */ /* 0x000fe20003f25270 */
[C---:B------:R-:W-:Y:S01]  /*10d0*/  FADD R75, R50.reuse, R75 ;  /* 0x0000004b324b7221 */ /* 0x040fe20000000000 */
[----:B------:R-:W-:Y:S01]  /*10e0*/  FFMA R76, R50, R45, R76 ;  /* 0x0000002d324c7223 */ /* 0x000fe2000000004c */
[----:B0-----:R-:W-:Y:S01]  /*10f0*/  FADD R24, R31, R26 ;  /* 0x0000001a1f187221 */ /* 0x001fe20000000000 */
[----:B------:R-:W-:-:S04]  /*1100*/  MOV R26, 0x400 ;  /* 0x00000400001a7802 */ /* 0x000fc80000000f00 */
[----:B-1----:R-:W-:-:S04]  /*1110*/  LEA R26, R25, R26, 0x18 ;  /* 0x0000001a191a7211 */ /* 0x002fc800078ec0ff */
[----:B------:R-:W-:-:S04]  /*1120*/  IADD3 R27, PT, PT, R26, 0x20, RZ ;  /* 0x000000201a1b7810 */ /* 0x000fc80007ffe0ff */
[----:B------:R-:W-:Y:S02]  /*1130*/  SEL R50, R27, R26, P0 ;  /* 0x0000001a1b327207 */ /* 0x000fe40000000000 */
[----:B--2---:R-:W-:Y:S01]  /*1140*/  SHF.R.U32.HI R27, RZ, 0x5, R30 ;  /* 0x00000005ff1b7819 */ /* 0x004fe2000001161e */
[----:B---3--:R-:W-:-:S03]  /*1150*/  FADD R25, R49, R28 ;  /* 0x0000001c31197221 */ /* 0x008fc60000000000 */
[----:B------:R-:W-:-:S05]  /*1160*/  @!P1 LEA R27, R27, R50, 0x3 ;  /* 0x000000321b1b9211 */ /* 0x000fca00078e18ff */
[----:B------:R0:W-:Y:S01]  /*1170*/  @!P1 STS.64 [R27], R24 ;  /* 0x000000181b009388 */ /* 0x0001e20000000a00 */
[----:B------:R-:W-:Y:S01]  /*1180*/  ISETP.NE.AND P1, PT, R30, RZ, PT ;  /* 0x000000ff1e00720c */ /* 0x000fe20003f25270 */
        /* <DEDUP_REMOVED lines=11> */
[----:B------:R-:W-:Y:S01]  /*1240*/  CS2R R30, SRZ ;  /* 0x00000000001e7805 */ /* 0x000fe2000001ff00 */
[----:B------:R-:W-:Y:S06]  /*1250*/  BAR.SYNC.DEFER_BLOCKING 0x0 ;  /* 0x0000000000007b1d */ /* 0x000fec0000010000 */
[----:B0-----:R-:W-:Y:S05]  /*1260*/  @P1 BRA `(.L_x_3556) ;  /* 0x0000000000301947 */ /* 0x001fea0003800000 */
[C---:B------:R-:W-:Y:S02]  /*1270*/  IADD3 R28, PT, PT, R26.reuse, 0x30, RZ ;  /* 0x000000301a1c7810 */ /* 0x040fe40007ffe0ff */
[----:B------:R-:W-:Y:S02]  /*1280*/  @!P0 IADD3 R28, PT, PT, R26, 0x10, RZ ;  /* 0x000000101a1c8810 */ /* 0x000fe40007ffe0ff */
        /* <DEDUP_REMOVED lines=10> */
.L_x_3556:
[----:B------:R-:W-:Y:S05]  /*1330*/  BSYNC.RECONVERGENT B0 ;  /* 0x0000000000007941 */ /* 0x000fea0003800200 */
.L_x_3555:
[----:B------:R-:W0:Y:S01]  /*1340*/  LDC R60, c[0x0][0x380] ;  /* 0x0000e000ff3c7b82 */ /* 0x000e220000000800 */
[----:B------:R-:W-:-:S04]  /*1350*/  LOP3.LUT R28, R84, 0x1, RZ, 0xc0, !PT ;  /* 0x00000001541c7812 */ /* 0x000fc800078ec0ff */
[----:B------:R-:W-:-:S03]  /*1360*/  IADD3 R27, PT, PT, -R28, RZ, RZ ;  /* 0x000000ff1c1b7210 */ /* 0x000fc60007ffe1ff */
[----:B------:R-:W1:Y:S01]  /*1370*/  LDC.64 R24, c[0x0][0x3b0] ;  /* 0x0000ec00ff187b82 */ /* 0x000e620000000a00 */
[----:B0-----:R-:W-:-:S04]  /*1380*/  LEA R26, R60, R60, 0x2 ;  /* 0x0000003c3c1a7211 */ /* 0x001fc800078e10ff */
[----:B------:R-:W-:-:S04]  /*1390*/  LOP3.LUT R27, R27, R26, RZ, 0xc0, !PT ;  /* 0x0000001a1b1b7212 */ /* 0x000fc800078ec0ff */
[----:B------:R-:W-:-:S04]  /*13a0*/  IADD3 R27, P2, PT, R124, R27, RZ ;  /* 0x0000001b7c1b7210 */ /* 0x000fc80007f5e0ff */
[----:B-1----:R-:W-:Y:S02]  /*13b0*/  LEA R24, P3, R27, R24, 0x3 ;  /* 0x000000181b187211 */ /* 0x002fe400078618ff */
[----:B------:R-:W-:-:S04]  /*13c0*/  IADD3.X R26, PT, PT, RZ, RZ, RZ, P2, !PT ;  /* 0x000000ffff1a7210 */ /* 0x000fc800017fe4ff */
[----:B------:R-:W-:-:S03]  /*13d0*/  LEA.HI.X R25, R27, R25, R26, 0x3, P3 ;  /* 0x000000191b197211 */ /* 0x000fc600018f1c1a */
[----:B------:R-:W-:-:S05]  /*13e0*/  @!P1 IMAD.WIDE.U32 R26, R122, 0x8, R24 ;  /* 0x000000087a1a9825 */ /* 0x000fca00078e0018 */
[----:B------:R0:W-:Y:S01]  /*13f0*/  @!P1 STG.E.64 desc[UR4][R26.64], R30 ;  /* 0x0000001e1a009986 */ /* 0x0001e2000c101b04 */
[----:B------:R-:W-:Y:S05]  /*1400*/  @P1 BRA `(.L_x_3557) ;  /* 0x0000000000541947 */ /* 0x000fea0003800000 */
[----:B0-----:R-:W0:Y:S01]  /*1410*/  LDC.64 R26, c[0x0][0x3b8] ;  /* 0x0000ee00ff1a7b82 */ /* 0x001e220000000a00 */
[----:B------:R-:W-:-:S04]  /*1420*/  ISETP.NE.AND P1, PT, R28, RZ, PT ;  /* 0x000000ff1c00720c */ /* 0x000fc80003f25270 */
[----:B------:R-:W-:-:S04]  /*1430*/  SEL R28, R60, RZ, P1 ;  /* 0x000000ff3c1c7207 */ /* 0x000fc80000800000 */
[----:B------:R-:W-:-:S04]  /*1440*/  IADD3 R29, P1, PT, R123, R28, RZ ;  /* 0x0000001c7b1d7210 */ /* 0x000fc80007f3e0ff */
[----:B------:R-:W-:Y:S02]  /*1450*/  LEA.HI.X.SX32 R28, R28, RZ, 0x1, P1 ;  /* 0x000000ff1c1c7211 */ /* 0x000fe400008f0eff */
[----:B0-----:R-:W-:-:S04]  /*1460*/  LEA R26, P1, R29, R26, 0x2 ;  /* 0x0000001a1d1a7211 */ /* 0x001fc800078210ff */
[----:B------:R-:W-:Y:S02]  /*1470*/  LEA.HI.X R27, R29, R27, R28, 0x2, P1 ;  /* 0x0000001b1d1b7211 */ /* 0x000fe400008f141c */
[----:B------:R-:W-:Y:S02]  /*1480*/  ISETP.GT.U32.AND P1, PT, R84, 0x1, PT ;  /* 0x000000015400780c */ /* 0x000fe40003f24070 */
[----:B------:R-:W-:-:S04]  /*1490*/  MOV R29, 0xffffffff ;  /* 0xffffffff001d7802 */ /* 0x000fc80000000f00 */
[----:B------:R-:W-:Y:S01]  /*14a0*/  SEL R29, R29, 0x1, P1 ;  /* 0x000000011d1d7807 */ /* 0x000fe20000800000 */
[----:B------:R-:W-:Y:S06]  /*14b0*/  MEMBAR.ALL.GPU ;  /* 0x0000000000007992 */ /* 0x000fec000000a000 */
[----:B------:R-:W-:-:S00]  /*14c0*/  ERRBAR ;  /* 0x00000000000079ab */ /* 0x000fc00000000000 */
[----:B------:R-:W-:Y:S06]  /*14d0*/  CGAERRBAR ;  /* 0x00000000000075ab */ /* 0x000fec0000000000 */
[----:B------:R0:W-:Y:S01]  /*14e0*/  REDG.E.ADD.S32.STRONG.GPU desc[UR4][R26.64], R29 ;  /* 0x0000001d1a00798e */ /* 0x0001e2000c12e304 */
[----:B------:R-:W-:-:S04]  /*14f0*/  ISETP.GE.U32.AND P1, PT, R84, 0x2, PT ;  /* 0x000000025400780c */ /* 0x000fc80003f26070 */
[----:B------:R-:W-:-:S09]  /*1500*/  SEL R31, RZ, 0x5, P1 ;  /* 0x00000005ff1f7807 */ /* 0x000fd20000800000 */
.L_x_3558:
[----:B------:R-:W2:Y:S04]  /*1510*/  LDG.E.STRONG.GPU R28, desc[UR4][R26.64] ;  /* 0x000000041a1c7981 */ /* 0x000ea8000c1ef900 */
[----:B--2---:R-:W-:Y:S01]  /*1520*/  CCTL.IVALL ;  /* 0x00000000ff00798f */ /* 0x004fe20002000000 */
[----:B------:R-:W-:Y:S05]  /*1530*/  YIELD ;  /* 0x0000000000007946 */ /* 0x000fea0003800000 */
[----:B------:R-:W-:-:S13]  /*1540*/  ISETP.NE.AND P1, PT, R28, R31, PT ;  /* 0x0000001f1c00720c */ /* 0x000fda0003f25270 */
[----:B------:R-:W-:Y:S05]  /*1550*/  @P1 BRA `(.L_x_3558) ;  /* 0xfffffffc00ec1947 */ /* 0x000fea000383ffff */
.L_x_3557:
[----:B------:R-:W-:Y:S05]  /*1560*/  WARPSYNC.ALL ;  /* 0x0000000000007948 */ /* 0x000fea0003800000 */
[----:B------:R-:W-:Y:S01]  /*1570*/  ISETP.GT.U32.AND P1, PT, R125, 0x4, PT ;  /* 0x000000047d00780c */ /* 0x000fe20003f24070 */
[----:B------:R-:W-:Y:S01]  /*1580*/  BAR.SYNC.DEFER_BLOCKING 0x0 ;  /* 0x0000000000007b1d */ /* 0x000fe20000010000 */
[----:B0-----:R-:W-:-:S11]  /*1590*/  CS2R R26, SRZ ;  /* 0x00000000001a7805 */ /* 0x001fd6000001ff00 */
[----:B------:R-:W-:Y:S01]  /*15a0*/  @!P1 IMAD.WIDE.U32 R24, R125, 0x8, R24 ;  /* 0x000000087d189825 */ /* 0x000fe200078e0018 */
[----:B------:R-:W0:Y:S04]  /*15b0*/  LDCU UR6, c[0x0][0x388] ;  /* 0x00007100ff0677ac */ /* 0x000e280008000800 */
[----:B------:R-:W2:Y:S01]  /*15c0*/  @!P1 LDG.E.64 R26, desc[UR4][R24.64] ;  /* 0x00000004181a9981 */ /* 0x000ea2000c1e1b00 */
[----:B------:R-:W-:Y:S02]  /*15d0*/  IADD3 R84, PT, PT, R84, 0x1, RZ ;  /* 0x0000000154547810 */ /* 0x000fe40007ffe0ff */
[----:B------:R-:W-:Y:S02]  /*15e0*/  PLOP3.LUT P0, PT, P0, PT, PT, 0x8, 0x80 ;  /* 0x000000000080781c */ /* 0x000fe4000070e170 */
[----:B------:R-:W-:Y:S01]  /*15f0*/  LOP3.LUT R84, R84, 0x3, RZ, 0xc0, !PT ;  /* 0x0000000354547812 */ /* 0x000fe200078ec0ff */
        /* <DEDUP_REMOVED lines=92> */
[----:B------:R1:W-:Y:S01]  /*1bc0*/  STG.E.128 desc[UR4][R44.64], R24 ;  /* 0x000000182c007986 */ /* 0x0003e2000c101d04 */
[----:B------:R-:W-:-:S03]  /*1bd0*/  IADD3 R86, PT, PT, R86, R60, RZ ;  /* 0x0000003c56567210 */ /* 0x000fc60007ffe0ff */
[----:B------:R1:W-:Y:S01]  /*1be0*/  STG.E.128 desc[UR4][R48.64], R28 ;  /* 0x0000001c30007986 */ /* 0x0003e2000c101d04 */
[----:B0-----:R-:W-:-:S03]  /*1bf0*/  ISETP.GE.AND P1, PT, R86, UR6, PT ;  /* 0x0000000656007c0c */ /* 0x001fc6000bf26270 */
[----:B------:R1:W-:Y:S04]  /*1c00*/  STG.E.128 desc[UR4][R50.64], R32 ;  /* 0x0000002032007986 */ /* 0x0003e8000c101d04 */
[----:B------:R1:W-:Y:S04]  /*1c10*/  STG.E.128 desc[UR4][R52.64], R36 ;  /* 0x0000002434007986 */ /* 0x0003e8000c101d04 */
[----:B------:R1:W-:Y:S02]  /*1c20*/  STG.E.128 desc[UR4][R46.64], R40 ;  /* 0x000000282e007986 */ /* 0x0003e4000c101d04 */
        /* <DEDUP_REMOVED lines=36> */
.L_x_3554:
        /* <DEDUP_REMOVED lines=28> */
.L_x_3560:
        /* <DEDUP_REMOVED lines=13> */
.L_x_4933:


//--------------------- .text._ZN18transformer_engine13normalization28ln_bwd_finalize_tuned_kernelINS0_22Kernel_traits_finalizeILj12288E13__nv_bfloat16fS3_fjLj1024ELj4ENS0_18Kernel_traits_baseILj12288ES3_fS3_fjLj1024EEEEEEEvNS0_20BackwardKernelParamsE --------------------------
	.section	.text._ZN18transformer_engine13normalization28ln_bwd_finalize_tuned_kernelINS0_22Kernel_traits_finalizeILj12288E13__nv_bfloat16fS3_fjLj1024ELj4ENS0_18Kernel_traits_baseILj12288ES3_fS3_fjLj1024EEEEEEEvNS0_20BackwardKernelParamsE,"ax",@progbits
	.align	128
        .global         _ZN18transformer_engine13normalization28ln_bwd_finalize_tuned_kernelINS0_22Kernel_traits_finalizeILj12288E13__nv_bfloat16fS3_fjLj1024ELj4ENS0_18Kernel_traits_baseILj12288ES3_fS3_fjLj1024EEEEEEEvNS0_20BackwardKernelParamsE
        .type           _ZN18transformer_engine13normalization28ln_bwd_finalize_tuned_kernelINS0_22Kernel_traits_finalizeILj12288E13__nv_bfloat16fS3_fjLj1024ELj4ENS0_18Kernel_traits_baseILj12288ES3_fS3_fjLj1024EEEEEEEvNS0_20BackwardKernelParamsE,@function
        .size           _ZN18transformer_engine13normalization28ln_bwd_finalize_tuned_kernelINS0_22Kernel_traits_finalizeILj12288E13__nv_bfloat16fS3_fjLj1024ELj4ENS0_18Kernel_traits_baseILj12288ES3_fS3_fjLj1024EEEEEEEvNS0_20BackwardKernelParamsE,(.L_x_4934 - _ZN18transformer_engine13normalization28ln_bwd_finalize_tuned_kernelINS0_22Kernel_traits_finalizeILj12288E13__nv_bfloat16fS3_fjLj1024ELj4ENS0_18Kernel_traits_baseILj12288ES3_fS3_fjLj1024EEEEEEEvNS0_20BackwardKernelParamsE)
        .other          _ZN18transformer_engine13normalization28ln_bwd_finalize_tuned_kernelINS0_22Kernel_traits_finalizeILj12288E13__nv_bfloat16fS3_fjLj1024ELj4ENS0_18Kernel_traits_baseILj12288ES3_fS3_fjLj1024EEEEEEEvNS0_20BackwardKernelParamsE,@"STO_CUDA_ENTRY STV_DEFAULT"
_ZN18transformer_engine13normalization28ln_bwd_finalize_tuned_kernelINS0_22Kernel_traits_finalizeILj12288E13__nv_bfloat16fS3_fjLj1024ELj4ENS0_18Kernel_traits_baseILj12288ES3_fS3_fjLj1024EEEEEEEvNS0_20BackwardKernelParamsE:
.text._ZN18transformer_engine13normalization28ln_bwd_finalize_tuned_kernelINS0_22Kernel_traits_finalizeILj12288E13__nv_bfloat16fS3_fjLj1024ELj4ENS0_18Kernel_traits_baseILj12288ES3_fS3_fjLj1024EEEEEEEvNS0_20BackwardKernelParamsE:
        /* <DEDUP_REMOVED lines=35> */
.L_x_3565:
        /* <DEDUP_REMOVED lines=118> */
.L_x_3564:
[----:B------:R-:W-:Y:S05]  /*0990*/  BSYNC.RECONVERGENT B1 ;  /* 0x0000000000017941 */ /* 0x000fea0003800200 */
.L_x_3563:
        /* <DEDUP_REMOVED lines=65> */
.L_x_3567:
[----:B------:R-:W-:Y:S05]  /*0db0*/  BSYNC.RECONVERGENT B1 ;  /* 0x0000000000017941 */ /* 0x000fea0003800200 */
.L_x_3566:
        /* <DEDUP_REMOVED lines=37> */
.L_x_3569:
[----:B------:R-:W-:Y:S05]  /*1010*/  BSYNC.RECONVERGENT B1 ;  /* 0x0000000000017941 */ /* 0x000fea0003800200 */
.L_x_3568:
[----:B------:R-:W-:Y:S05]  /*1020*/  @!P1 BRA `(.L_x_3562) ;  /* 0x00000000003c9947 */ /* 0x000fea0003800000 */
[----:B------:R-:W0:Y:S01]  /*1030*/  LDC.64 R6, c[0x0][0x3d8] ;  /* 0x0000f600ff067b82 */ /* 0x000e220000000a00 */
[----:B------:R-:W-:Y:S01]  /*1040*/  IMAD R2, R15, 0x3000, R11 ;  /* 0x000030000f027824 */ /* 0x000fe200078e020b */
[----:B------:R-:W-:-:S04]  /*1050*/  IADD3 R24, PT, PT, -R24, RZ, RZ ;  /* 0x000000ff18187210 */ /* 0x000fc80007ffe1ff */
[----:B------:R-:W-:Y:S02]  /*1060*/  IADD3 R11, PT, PT, R13, R2, RZ ;  /* 0x000000020d0b7210 */ /* 0x000fe40007ffe0ff */
[----:B------:R-:W1:Y:S05]  /*1070*/  LDC.64 R8, c[0x0][0x3e0] ;  /* 0x0000f800ff087b82 */ /* 0x000e6a0000000a00 */
.L_x_3570:
        /* <DEDUP_REMOVED lines=10> */
.L_x_3562:
[----:B------:R-:W-:Y:S05]  /*1120*/  BSYNC.RECONVERGENT B0 ;  /* 0x0000000000007941 */ /* 0x000fea0003800200 */
.L_x_3561:
        /* <DEDUP_REMOVED lines=55> */
.L_x_3571:
        /* <DEDUP_REMOVED lines=14> */
.L_x_4934:


//--------------------- .text._ZN18transformer_engine13normalization19ln_bwd_tuned_kernelINS0_13Kernel_traitsI13__nv_bfloat16fS3_fjLj12288ELj4ELj1ELj4ELj16ENS0_18Kernel_traits_baseILj12288ES3_fS3_fjLj128EEEEEEEvNS0_20BackwardKernelParamsE --------------------------
	.section	.text._ZN18transformer_engine13normalization19ln_bwd_tuned_kernelINS0_13Kernel_traitsI13__nv_bfloat16fS3_fjLj12288ELj4ELj1ELj4ELj16ENS0_18Kernel_traits_baseILj12288ES3_fS3_fjLj128EEEEEEEvNS0_20BackwardKernelParamsE,"ax",@progbits
	.align	128
        .global         _ZN18transformer_engine13normalization19ln_bwd_tuned_kernelINS0_13Kernel_traitsI13__nv_bfloat16fS3_fjLj12288ELj4ELj1ELj4ELj16ENS0_18Kernel_traits_baseILj12288ES3_fS3_fjLj128EEEEEEEvNS0_20BackwardKernelParamsE
        .type           _ZN18transformer_engine13normalization19ln_bwd_tuned_kernelINS0_13Kernel_traitsI13__nv_bfloat16fS3_fjLj12288ELj4ELj1ELj4ELj16ENS0_18Kernel_traits_baseILj12288ES3_fS3_fjLj128EEEEEEEvNS0_20BackwardKernelParamsE,@function
        .size           _ZN18transformer_engine13normalization19ln_bwd_tuned_kernelINS0_13Kernel_traitsI13__nv_bfloat16fS3_fjLj12288ELj4ELj1ELj4ELj16ENS0_18Kernel_traits_baseILj12288ES3_fS3_fjLj128EEEEEEEvNS0_20BackwardKernelParamsE,(.L_x_4935 - _ZN18transformer_engine13normalization19ln_bwd_tuned_kernelINS0_13Kernel_traitsI13__nv_bfloat16fS3_fjLj12288ELj4ELj1ELj4ELj16ENS0_18Kernel_traits_baseILj12288ES3_fS3_fjLj128EEEEEEEvNS0_20BackwardKernelParamsE)
        .other          _ZN18transformer_engine13normalization19ln_bwd_tuned_kernelINS0_13Kernel_traitsI13__nv_bfloat16fS3_fjLj12288ELj4ELj1ELj4ELj16ENS0_18Kernel_traits_baseILj12288ES3_fS3_fjLj128EEEEEEEvNS0_20BackwardKernelParamsE,@"STO_CUDA_ENTRY STV_DEFAULT"
_ZN18transformer_engine13normalization19ln_bwd_tuned_kernelINS0_13Kernel_traitsI13__nv_bfloat16fS3_fjLj12288ELj4ELj1ELj4ELj16ENS0_18Kernel_traits_baseILj12288ES3_fS3_fjLj128EEEEEEEvNS0_20BackwardKernelParamsE:
.text._ZN18transformer_engine13normalization19ln_bwd_tuned_kernelINS0_13Kernel_traitsI13__nv_bfloat16fS3_fjLj12288ELj4ELj1ELj4ELj16ENS0_18Kernel_traits_baseILj12288ES3_fS3_fjLj128EEEEEEEvNS0_20BackwardKernelParamsE:
        /* <DEDUP_REMOVED lines=69> */
[C---:B---3--:R-:W-:Y:S01]  /*0450*/  SHF.L.U32 R76, R6.reuse, 0x10, RZ ;  /* 0x00000010064c7819 */ /* 0x048fe200000006ff */
[----:B------:R-:W-:Y:S01]  /*0460*/  FADD R74, R111, R74 ;  /* 0x0000004a6f4a7221 */ /* 0x000fe20000000000 */
[----:B------:R-:W-:-:S02]  /*0470*/  SHF.R.U64 R102, R6, 0x10, R7 ;  /* 0x0000001006667819 */ /* 0x000fc40000001207 */
[----:B------:R-:W-:Y:S01]  /*0480*/  SHF.L.U32 R10, R5, 0x10, RZ ;  /* 0x00000010050a7819 */ /* 0x000fe200000006ff */
[----:B------:R-:W-:Y:S01]  /*0490*/  FADD R76, R111, R76 ;  /* 0x0000004c6f4c7221 */ /* 0x000fe20000000000 */
[----:B------:R-:W-:Y:S02]  /*04a0*/  SHF.L.U32 R8, R7, 0x10, RZ ;  /* 0x0000001007087819 */ /* 0x000fe400000006ff */
[----:B----4-:R-:W-:Y:S01]  /*04b0*/  SHF.L.U32 R6, R105, 0x10, RZ ;  /* 0x0000001069067819 */ /* 0x010fe200000006ff */
[----:B------:R-:W-:Y:S01]  /*04c0*/  FADD R75, R111, R10 ;  /* 0x0000000a6f4b7221 */ /* 0x000fe20000000000 */
[----:B-----5:R-:W-:Y:S01]  /*04d0*/  SHF.L.U32 R4, R107, 0x10, RZ ;  /* 0x000000106b047819 */ /* 0x020fe200000006ff */
[----:B------:R-:W-:Y:S01]  /*04e0*/  FADD R77, R111, R8 ;  /* 0x000000086f4d7221 */ /* 0x000fe20000000000 */
[----:B0-----:R-:W-:Y:S01]  /*04f0*/  SHF.L.U32 R2, R109, 0x10, RZ ;  /* 0x000000106d027819 */ /* 0x001fe200000006ff */
[C---:B------:R-:W-:Y:S01]  /*0500*/  FADD R79, R111.reuse, R6 ;  /* 0x000000066f4f7221 */ /* 0x040fe20000000000 */
        /* <DEDUP_REMOVED lines=8> */
[----:B------:R-:W-:Y:S01]  /*0590*/  SHF.R.U32.HI R5, RZ, 0x10, R5 ;  /* 0x00000010ff057819 */ /* 0x000fe20000011605 */
        /* <DEDUP_REMOVED lines=10> */
[--C-:B------:R-:W-:Y:S02]  /*0640*/  SHF.R.U64 R110, R12, 0x10, R13.reuse ;  /* 0x000000100c6e7819 */ /* 0x100fe4000000120d */
[----:B------:R-:W-:Y:S01]  /*0650*/  SHF.R.U32.HI R12, RZ, 0x10, R13 ;  /* 0x00000010ff0c7819 */ /* 0x000fe2000001160d */
[----:B------:R-:W-:Y:S01]  /*0660*/  FADD R84, R111, R84 ;  /* 0x000000546f547221 */ /* 0x000fe20000000000 */
[----:B------:R-:W-:Y:S02]  /*0670*/  SHF.L.U32 R86, R86, 0x10, RZ ;  /* 0x0000001056567819 */ /* 0x000fe400000006ff */
        /* <DEDUP_REMOVED lines=18> */
[C---:B------:R-:W-:Y:S01]  /*07a0*/  FADD R107, R111.reuse, R4 ;  /* 0x000000046f6b7221 */ /* 0x040fe20000000000 */
[----:B------:R-:W-:Y:S01]  /*07b0*/  SHF.L.U32 R0, R12, 0x10, RZ ;  /* 0x000000100c007819 */ /* 0x000fe200000006ff */
[C---:B------:R-:W-:Y:S01]  /*07c0*/  FADD R108, R111.reuse, R108 ;  /* 0x0000006c6f6c7221 */ /* 0x040fe20000000000 */
[C---:B------:R-:W-:Y:S01]  /*07d0*/  FADD R109, R111.reuse, R2 ;  /* 0x000000026f6d7221 */ /* 0x040fe20000000000 */
[C---:B------:R-:W-:Y:S01]  /*07e0*/  FADD R110, R111.reuse, R110 ;  /* 0x0000006e6f6e7221 */ /* 0x040fe20000000000 */
[----:B------:R-:W-:Y:S01]  /*07f0*/  CS2R R4, SRZ ;  /* 0x0000000000047805 */ /* 0x000fe2000001ff00 */
[----:B------:R-:W-:Y:S01]  /*0800*/  FADD R111, R111, R0 ;  /* 0x000000006f6f7221 */ /* 0x000fe20000000000 */
[----:B------:R-:W-:-:S02]  /*0810*/  CS2R R6, SRZ ;  /* 0x0000000000067805 */ /* 0x000fc4000001ff00 */
[----:B------:R-:W-:Y:S02]  /*0820*/  CS2R R8, SRZ ;  /* 0x0000000000087805 */ /* 0x000fe4000001ff00 */
[----:B------:R-:W-:Y:S02]  /*0830*/  CS2R R10, SRZ ;  /* 0x00000000000a7805 */ /* 0x000fe4000001ff00 */
[----:B------:R-:W-:-:S07]  /*0840*/  CS2R R12, SRZ ;  /* 0x00000000000c7805 */ /* 0x000fce000001ff00 */
.L_x_3579:
[----:B------:R-:W0:Y:S01]  /*0850*/  S2R R114, SR_TID.X ;  /* 0x0000000000727919 */ /* 0x000e220000002100 */
[----:B-1----:R-:W1:Y:S01]  /*0860*/  LDC.64 R54, c[0x0][0x398] ;  /* 0x0000e600ff367b82 */ /* 0x002e620000000a00 */
        /* <DEDUP_REMOVED lines=13> */
[----:B------:R-:W-:Y:S01]  /*0940*/  IADD3 R123, PT, PT, R127, 0x600, RZ ;  /* 0x000006007f7b7810 */ /* 0x000fe20007ffe0ff */
[----:B------:R-:W2:Y:S02]  /*0950*/  LDG.E.128 R36, desc[UR4][R58.64] ;  /* 0x000000043a247981 */ /* 0x000ea4000c1e1d00 */
[----:B------:R-:W-:Y:S02]  /*0960*/  IMAD.WIDE.U32 R44, R125, 0x10, R56 ;  /* 0x000000107d2c7825 */ /* 0x000fe400078e0038 */
[----:B------:R-:W3:Y:S02]  /*0970*/  LDG.E.64 R92, desc[UR4][R116.64] ;  /* 0x00000004745c7981 */ /* 0x000ee4000c1e1b00 */
[----:B-----5:R-:W-:Y:S01]  /*0980*/  IMAD.WIDE R100, R115, 0x4, R100 ;  /* 0x0000000473647825 */ /* 0x020fe200078e0264 */
[----:B------:R-:W-:Y:S01]  /*0990*/  IADD3 R119, PT, PT, R127, 0x800, RZ ;  /* 0x000008007f777810 */ /* 0x000fe20007ffe0ff */
[----:B------:R-:W4:Y:S02]  /*09a0*/  LDG.E.128 R44, desc[UR4][R44.64] ;  /* 0x000000042c2c7981 */ /* 0x000f24000c1e1d00 */
[----:B------:R-:W-:Y:S01]  /*09b0*/  IMAD.WIDE.U32 R90, R125, 0x8, R88 ;  /* 0x000000087d5a7825 */ /* 0x000fe200078e0058 */
[----:B------:R-:W-:Y:S01]  /*09c0*/  IADD3 R121, PT, PT, R127, 0xa00, RZ ;  /* 0x00000a007f797810 */ /* 0x000fe20007ffe0ff */
[----:B------:R-:W5:Y:S02]  /*09d0*/  LDG.E R100, desc[UR4][R100.64] ;  /* 0x0000000464647981 */ /* 0x000f64000c1e1900 */
[----:B------:R-:W-:-:S02]  /*09e0*/  IMAD.WIDE.U32 R48, R123, 0x10, R56 ;  /* 0x000000107b307825 */ /* 0x000fc400078e0038 */
[----:B------:R-:W5:Y:S02]  /*09f0*/  LDG.E.128 R40, desc[UR4][R58.64+0x2000] ;  /* 0x002000043a287981 */ /* 0x000f64000c1e1d00 */
[--C-:B------:R-:W-:Y:S02]  /*0a00*/  IMAD.WIDE.U32 R52, R119, 0x10, R56.reuse ;  /* 0x0000001077347825 */ /* 0x100fe400078e0038 */
[----:B------:R-:W5:Y:S02]  /*0a10*/  LDG.E.64 R90, desc[UR4][R90.64] ;  /* 0x000000045a5a7981 */ /* 0x000f64000c1e1b00 */
[----:B------:R-:W-:Y:S02]  /*0a20*/  IMAD.WIDE.U32 R56, R121, 0x10, R56 ;  /* 0x0000001079387825 */ /* 0x000fe400078e0038 */
[----:B------:R-:W5:Y:S04]  /*0a30*/  LDG.E.128 R48, desc[UR4][R48.64] ;  /* 0x0000000430307981 */ /* 0x000f68000c1e1d00 */
[----:B------:R-:W5:Y:S04]  /*0a40*/  LDG.E.128 R52, desc[UR4][R52.64] ;  /* 0x0000000434347981 */ /* 0x000f68000c1e1d00 */
[----:B------:R-:W5:Y:S04]  /*0a50*/  LDG.E.128 R56, desc[UR4][R56.64] ;  /* 0x0000000438387981 */ /* 0x000f68000c1e1d00 */
[----:B------:R0:W5:Y:S01]  /*0a60*/  LDG.E.64 R94, desc[UR4][R116.64+0x1000] ;  /* 0x00100004745e7981 */ /* 0x000162000c1e1b00 */
[----:B------:R-:W-:-:S06]  /*0a70*/  IMAD.WIDE.U32 R96, R123, 0x8, R88 ;  /* 0x000000087b607825 */ /* 0x000fcc00078e0058 */
[----:B------:R-:W5:Y:S01]  /*0a80*/  LDG.E.64 R96, desc[UR4][R96.64] ;  /* 0x0000000460607981 */ /* 0x000f62000c1e1b00 */
[----:B------:R-:W-:-:S06]  /*0a90*/  IMAD.WIDE.U32 R98, R119, 0x8, R88 ;  /* 0x0000000877627825 */ /* 0x000fcc00078e0058 */
[----:B------:R-:W5:Y:S01]  /*0aa0*/  LDG.E.64 R98, desc[UR4][R98.64] ;  /* 0x0000000462627981 */ /* 0x000f62000c1e1b00 */
[----:B------:R-:W-:-:S06]  /*0ab0*/  IMAD.WIDE.U32 R88, R121, 0x8, R88 ;  /* 0x0000000879587825 */ /* 0x000fcc00078e0058 */
[----:B------:R-:W5:Y:S01]  /*0ac0*/  LDG.E.64 R88, desc[UR4][R88.64] ;  /* 0x0000000458587981 */ /* 0x000f62000c1e1b00 */
[----:B------:R-:W-:Y:S01]  /*0ad0*/  LOP3.LUT P2, RZ, R114, 0x1f, RZ, 0xc0, !PT ;  /* 0x0000001f72ff7812 */ /* 0x000fe2000784c0ff */
[C---:B--2---:R-:W-:Y:S01]  /*0ae0*/  FADD R131, -R149.reuse, R36 ;  /* 0x0000002495837221 */ /* 0x044fe20000000100 */
[C---:B---3--:R-:W-:Y:S02]  /*0af0*/  SHF.L.U32 R36, R92.reuse, 0x10, RZ ;  /* 0x000000105c247819 */ /* 0x048fe400000006ff */
[----:B------:R-:W-:Y:S01]  /*0b00*/  SHF.R.U64 R134, R92, 0x10, R93 ;  /* 0x000000105c867819 */ /* 0x000fe2000000125d */
[----:B----4-:R-:W-:-:S03]  /*0b10*/  FADD R129, -R149, R44 ;  /* 0x0000002c95817221 */ /* 0x010fc60000000100 */
[----:B------:R-:W-:Y:S01]  /*0b20*/  SHF.L.U32 R134, R134, 0x10, RZ ;  /* 0x0000001086867819 */ /* 0x000fe200000006ff */
[----:B-----5:R-:W-:Y:S01]  /*0b30*/  FMUL R44, R100, R131 ;  /* 0x00000083642c7220 */ /* 0x020fe20000400000 */
[----:B------:R-:W-:Y:S01]  /*0b40*/  FMUL R131, R84, R36 ;  /* 0x0000002454837220 */ /* 0x000fe20000400000 */
[C---:B------:R-:W-:Y:S01]  /*0b50*/  FADD R145, -R149.reuse, R37 ;  /* 0x0000002595917221 */ /* 0x040fe20000000100 */
[C---:B------:R-:W-:Y:S01]  /*0b60*/  FADD R143, -R149.reuse, R38 ;  /* 0x00000026958f7221 */ /* 0x040fe20000000100 */
[C---:B------:R-:W-:Y:S01]  /*0b70*/  FADD R135, -R149.reuse, R42 ;  /* 0x0000002a95877221 */ /* 0x040fe20000000100 */
[----:B0-----:R-:W-:Y:S01]  /*0b80*/  FADD R117, -R149, R46 ;  /* 0x0000002e95757221 */ /* 0x001fe20000000100 */
[----:B------:R-:W-:Y:S01]  /*0b90*/  SHF.L.U32 R38, R93, 0x10, RZ ;  /* 0x000000105d267819 */ /* 0x000fe200000006ff */
[----:B------:R-:W-:Y:S01]  /*0ba0*/  FADD R46, RZ, R131 ;  /* 0x00000083ff2e7221 */ /* 0x000fe20000000000 */
[----:B------:R-:W-:Y:S02]  /*0bb0*/  SHF.R.U32.HI R136, RZ, 0x10, R93 ;  /* 0x00000010ff887819 */ /* 0x000fe4000001165d */
[----:B------:R-:W-:-:S02]  /*0bc0*/  SHF.R.U64 R142, R90, 0x10, R91 ;  /* 0x000000105a8e7819 */ /* 0x000fc4000000125b */
[----:B------:R-:W-:Y:S01]  /*0bd0*/  SHF.L.U32 R42, R91, 0x10, RZ ;  /* 0x000000105b2a7819 */ /* 0x000fe200000006ff */
[C---:B------:R-:W-:Y:S01]  /*0be0*/  FADD R163, -R149.reuse, R48 ;  /* 0x0000003095a37221 */ /* 0x040fe20000000100 */
[----:B------:R-:W-:Y:S01]  /*0bf0*/  SHF.R.U32.HI R144, RZ, 0x10, R91 ;  /* 0x00000010ff907819 */ /* 0x000fe2000001165b */
[----:B------:R-:W-:Y:S01]  /*0c00*/  FMUL R91, R110, R134 ;  /* 0x000000866e5b7220 */ /* 0x000fe20000400000 */
[----:B------:R-:W-:Y:S01]  /*0c10*/  FMUL R145, R100, R145 ;  /* 0x0000009164917220 */ /* 0x000fe20000400000 */
[----:B------:R-:W-:Y:S01]  /*0c20*/  FFMA R48, R44, R131, RZ ;  /* 0x000000832c307223 */ /* 0x000fe200000000ff */
[C---:B------:R-:W-:Y:S01]  /*0c30*/  FADD R101, -R149.reuse, R49 ;  /* 0x0000003195657221 */ /* 0x040fe20000000100 */
[----:B------:R-:W-:Y:S01]  /*0c40*/  FADD R49, -R149, R51 ;  /* 0x0000003395317221 */ /* 0x000fe20000000100 */
[----:B------:R-:W-:Y:S01]  /*0c50*/  SHF.L.U32 R136, R136, 0x10, RZ ;  /* 0x0000001088887819 */ /* 0x000fe200000006ff */
[----:B------:R-:W-:Y:S01]  /*0c60*/  FMUL R92, R85, R38 ;  /* 0x00000026555c7220 */ /* 0x000fe20000400000 */
[----:B------:R-:W-:Y:S01]  /*0c70*/  FADD R51, R46, R91 ;  /* 0x0000005b2e337221 */ /* 0x000fe20000000000 */
[C---:B------:R-:W-:Y:S01]  /*0c80*/  FADD R141, -R149.reuse, R39 ;  /* 0x00000027958d7221 */ /* 0x040fe20000000100 */
[C---:B------:R-:W-:Y:S01]  /*0c90*/  FADD R133, -R149.reuse, R43 ;  /* 0x0000002b95857221 */ /* 0x040fe20000000100 */
[C---:B------:R-:W-:Y:S01]  /*0ca0*/  FADD R165, -R149.reuse, R45 ;  /* 0x0000002d95a57221 */ /* 0x040fe20000000100 */
        /* <DEDUP_REMOVED lines=72> */
[----:B------:R-:W-:-:S02]  /*1130*/  SHF.R.U64 R150, R98, 0x10, R99 ;  /* 0x0000001062967819 */ /* 0x000fc40000001263 */
[----:B------:R-:W-:Y:S02]  /*1140*/  SHF.L.U32 R132, R99, 0x10, RZ ;  /* 0x0000001063847819 */ /* 0x000fe400000006ff */
        /* <DEDUP_REMOVED lines=21> */
[----:B------:R-:W-:Y:S01]  /*12a0*/  SHF.L.U32 R152, R93, 0x10, RZ ;  /* 0x000000105d987819 */ /* 0x000fe200000006ff */
        /* <DEDUP_REMOVED lines=9> */
[----:B------:R-:W-:Y:S01]  /*1340*/  FMUL R88, R100, R151 ;  /* 0x0000009764587220 */ /* 0x000fe20000400000 */
[----:B------:R-:W-:Y:S01]  /*1350*/  SHF.L.U32 R151, R128, 0x10, RZ ;  /* 0x0000001080977819 */ /* 0x000fe200000006ff */
[----:B------:R-:W-:Y:S01]  /*1360*/  FADD R126, R126, R95 ;  /* 0x0000005f7e7e7221 */ /* 0x000fe20000000000 */
[----:B------:R-:W-:Y:S01]  /*1370*/  FMUL R93, R74, R155 ;  /* 0x0000009b4a5d7220 */ /* 0x000fe20000400000 */
[----:B------:R-:W-:Y:S01]  /*1380*/  FFMA R159, R147, R95, R96 ;  /* 0x0000005f939f7223 */ /* 0x000fe20000000060 */
[----:B------:R-:W-:-:S02]  /*1390*/  SHF.L.U32 R154, R89, 0x10, RZ ;  /* 0x00000010599a7819 */ /* 0x000fc400000006ff */
[----:B------:R-:W-:Y:S01]  /*13a0*/  SHF.R.U32.HI R156, RZ, 0x10, R89 ;  /* 0x00000010ff9c7819 */ /* 0x000fe20000011659 */
[----:B------:R-:W-:Y:S01]  /*13b0*/  FMUL R89, R100, R43 ;  /* 0x0000002b64597220 */ /* 0x000fe20000400000 */
[----:B------:R-:W-:Y:S01]  /*13c0*/  FADD R43, R126, R93 ;  /* 0x0000005d7e2b7221 */ /* 0x000fe20000000000 */
[----:B------:R-:W-:Y:S01]  /*13d0*/  FFMA R126, R88, R93, R159 ;  /* 0x0000005d587e7223 */ /* 0x000fe2000000009f */
[----:B------:R-:W-:Y:S01]  /*13e0*/  FMUL R96, R86, R151 ;  /* 0x0000009756607220 */ /* 0x000fe20000400000 */
[----:B------:R-:W-:Y:S01]  /*13f0*/  FMUL R130, R100, R39 ;  /* 0x0000002764827220 */ /* 0x000fe20000400000 */
[----:B------:R-:W-:Y:S02]  /*1400*/  SHF.L.U32 R156, R156, 0x10, RZ ;  /* 0x000000109c9c7819 */ /* 0x000fe400000006ff */
[----:B------:R-:W-:Y:S01]  /*1410*/  FFMA R39, R89, R96, R126 ;  /* 0x0000006059277223 */ /* 0x000fe2000000007e */
[----:B------:R-:W-:Y:S01]  /*1420*/  FADD R43, R43, R96 ;  /* 0x000000602b2b7221 */ /* 0x000fe20000000000 */
[----:B------:R-:W-:Y:S01]  /*1430*/  FMUL R126, R75, R154 ;  /* 0x0000009a4b7e7220 */ /* 0x000fe20000400000 */
[----:B------:R-:W-:Y:S01]  /*1440*/  FMUL R128, R87, R156 ;  /* 0x0000009c57807220 */ /* 0x000fe20000400000 */
[----:B------:R-:W-:-:S02]  /*1450*/  FMUL R149, R100, R149 ;  /* 0x0000009564957220 */ /* 0x000fc40000400000 */
        /* <DEDUP_REMOVED lines=33> */
[----:B------:R-:W-:Y:S01]  /*1670*/  BSSY.RECONVERGENT B0, `(.L_x_3573) ;  /* 0x0000035000007945 */ /* 0x000fe20003800200 */
[----:B------:R-:W-:Y:S01]  /*1680*/  FFMA R72, R145, R134, R72 ;  /* 0x0000008691487223 */ /* 0x000fe20000000048 */
        /* <DEDUP_REMOVED lines=17> */
[----:B0-----:R-:W-:Y:S01]  /*17a0*/  FADD R36, R37, R36 ;  /* 0x0000002425247221 */ /* 0x001fe20000000000 */
        /* <DEDUP_REMOVED lines=33> */
.L_x_3574:
[----:B------:R-:W-:Y:S05]  /*19c0*/  BSYNC.RECONVERGENT B0 ;  /* 0x0000000000007941 */ /* 0x000fea0003800200 */
.L_x_3573:
        /* <DEDUP_REMOVED lines=22> */
.L_x_3576:
[----:B------:R-:W-:Y:S05]  /*1b30*/  BSYNC.RECONVERGENT B0 ;  /* 0x0000000000007941 */ /* 0x000fea0003800200 */
.L_x_3575:
        /* <DEDUP_REMOVED lines=32> */
.L_x_3578:
[----:B0-----:R-:W2:Y:S04]  /*1d40*/  LDG.E.STRONG.GPU R38, desc[UR4][R36.64] ;  /* 0x0000000424267981 */ /* 0x001ea8000c1ef900 */
[----:B--2---:R-:W-:Y:S01]  /*1d50*/  CCTL.IVALL ;  /* 0x00000000ff00798f */ /* 0x004fe20002000000 */
[----:B------:R-:W-:Y:S05]  /*1d60*/  YIELD ;  /* 0x0000000000007946 */ /* 0x000fea0003800000 */
[----:B------:R-:W-:-:S13]  /*1d70*/  ISETP.NE.AND P2, PT, R38, R151, PT ;  /* 0x000000972600720c */ /* 0x000fda0003f45270 */
[----:B------:R-:W-:Y:S05]  /*1d80*/  @P2 BRA `(.L_x_3578) ;  /* 0xfffffffc00ec2947 */ /* 0x000fea000383ffff */
.L_x_3577:
        /* <DEDUP_REMOVED lines=43> */
[----:B------:R-:W-:Y:S01]  /*2040*/  FMUL R40, R39, 8.1380210758652538061e-05 ;  /* 0x38aaaaab27287820 */ /* 0x000fe20000400000 */
[----:B------:R-:W-:-:S04]  /*2050*/  FMUL R39, R38, 8.1380210758652538061e-05 ;  /* 0x38aaaaab26277820 */ /* 0x000fc80000400000 */
[-CC-:B------:R-:W-:Y:S01]  /*2060*/  FFMA R38, R145, R39.reuse, R40.reuse ;  /* 0x0000002791267223 */ /* 0x180fe20000000028 */
[-CC-:B------:R-:W-:Y:S01]  /*2070*/  FFMA R132, R88, R39.reuse, R40.reuse ;  /* 0x0000002758847223 */ /* 0x180fe20000000028 */
[-CC-:B------:R-:W-:Y:S01]  /*2080*/  FFMA R145, R89, R39.reuse, R40.reuse ;  /* 0x0000002759917223 */ /* 0x180fe20000000028 */
        /* <DEDUP_REMOVED lines=130> */
.L_x_3572:
        /* <DEDUP_REMOVED lines=25> */
[----:B------:R-:W-:Y:S04]  /*2a40*/  STG.E.128 desc[UR4][R20.64], R16 ;  /* 0x0000001014007986 */ /* 0x000fe8000c101d04 */
[----:B------:R-:W-:Y:S04]  /*2a50*/  STG.E.128 desc[UR4][R22.64], R28 ;  /* 0x0000001c16007986 */ /* 0x000fe8000c101d04 */
[----:B------:R-:W-:Y:S04]  /*2a60*/  STG.E.128 desc[UR4][R24.64], R12 ;  /* 0x0000000c18007986 */ /* 0x000fe8000c101d04 */
[----:B------:R-:W-:Y:S04]  /*2a70*/  STG.E.128 desc[UR4][R26.64], R64 ;  /* 0x000000401a007986 */ /* 0x000fe8000c101d04 */
[----:B------:R-:W-:Y:S01]  /*2a80*/  STG.E.128 desc[UR4][R44.64], R68 ;  /* 0x000000442c007986 */ /* 0x000fe2000c101d04 */
[----:B------:R-:W-:Y:S05]  /*2a90*/  EXIT ;  /* 0x000000000000794d */ /* 0x000fea0003800000 */
.L_x_3580:
        /* <DEDUP_REMOVED lines=14> */
.L_x_4935:


//--------------------- .text._ZN18transformer_engine13normalization28ln_bwd_finalize_tuned_kernelINS0_22Kernel_traits_finalizeILj12288E13__nv_bfloat16S3_S3_fjLj1024ELj4ENS0_18Kernel_traits_baseILj12288ES3_S3_S3_fjLj1024EEEEEEEvNS0_20BackwardKernelParamsE --------------------------
	.section	.text._ZN18transformer_engine13normalization28ln_bwd_finalize_tuned_kernelINS0_22Kernel_traits_finalizeILj12288E13__nv_bfloat16S3_S3_fjLj1024ELj4ENS0_18Kernel_traits_baseILj12288ES3_S3_S3_fjLj1024EEEEEEEvNS0_20BackwardKernelParamsE,"ax",@progbits
	.align	128
        .global         _ZN18transformer_engine13normalization28ln_bwd_finalize_tuned_kernelINS0_22Kernel_traits_finalizeILj12288E13__nv_bfloat16S3_S3_fjLj1024ELj4ENS0_18Kernel_traits_baseILj12288ES3_S3_S3_fjLj1024EEEEEEEvNS0_20BackwardKernelParamsE
        .type           _ZN18transformer_engine13normalization28ln_bwd_finalize_tuned_kernelINS0_22Kernel_traits_finalizeILj12288E13__nv_bfloat16S3_S3_fjLj1024ELj4ENS0_18Kernel_traits_baseILj12288ES3_S3_S3_fjLj1024EEEEEEEvNS0_20BackwardKernelParamsE,@function
        .size           _ZN18transformer_engine13normalization28ln_bwd_finalize_tuned_kernelINS0_22Kernel_traits_finalizeILj12288E13__nv_bfloat16S3_S3_fjLj1024ELj4ENS0_18Kernel_traits_baseILj12288ES3_S3_S3_fjLj1024EEEEEEEvNS0_20BackwardKernelParamsE,(.L_x_4936 - _ZN18transformer_engine13normalization28ln_bwd_finalize_tuned_kernelINS0_22Kernel_traits_finalizeILj12288E13__nv_bfloat16S3_S3_fjLj1024ELj4ENS0_18Kernel_traits_baseILj12288ES3_S3_S3_fjLj1024EEEEEEEvNS0_20BackwardKernelParamsE)
        .other          _ZN18transformer_engine13normalization28ln_bwd_finalize_tuned_kernelINS0_22Kernel_traits_finalizeILj12288E13__nv_bfloat16S3_S3_fjLj1024ELj4ENS0_18Kernel_traits_baseILj12288ES3_S3_S3_fjLj1024EEEEEEEvNS0_20BackwardKernelParamsE,@"STO_CUDA_ENTRY STV_DEFAULT"
_ZN18transformer_engine13normalization28ln_bwd_finalize_tuned_kernelINS0_22Kernel_traits_finalizeILj12288E13__nv_bfloat16S3_S3_fjLj1024ELj4ENS0_18Kernel_traits_baseILj12288ES3_S3_S3_fjLj1024EEEEEEEvNS0_20BackwardKernelParamsE:
.text._ZN18transformer_engine13normalization28ln_bwd_finalize_tuned_kernelINS0_22Kernel_traits_finalizeILj12288E13__nv_bfloat16S3_S3_fjLj1024ELj4ENS0_18Kernel_traits_baseILj12288ES3_S3_S3_fjLj1024EEEEEEEvNS0_20BackwardKernelParamsE:
        /* <DEDUP_REMOVED lines=35> */
.L_x_3585:
        /* <DEDUP_REMOVED lines=118> */
.L_x_3584:
[----:B------:R-:W-:Y:S05]  /*0990*/  BSYNC.RECONVERGENT B1 ;  /* 0x0000000000017941 */ /* 0x000fea0003800200 */
.L_x_3583:
        /* <DEDUP_REMOVED lines=65> */
.L_x_3587:
[----:B------:R-:W-:Y:S05]  /*0db0*/  BSYNC.RECONVERGENT B1 ;  /* 0x0000000000017941 */ /* 0x000fea0003800200 */
.L_x_3586:
        /* <DEDUP_REMOVED lines=37> */
.L_x_3589:
[----:B------:R-:W-:Y:S05]  /*1010*/  BSYNC.RECONVERGENT B1 ;  /* 0x0000000000017941 */ /* 0x000fea0003800200 */
.L_x_3588:
[----:B------:R-:W-:Y:S05]  /*1020*/  @!P1 BRA `(.L_x_3582) ;  /* 0x00000000003c9947 */ /* 0x000fea0003800000 */
[----:B------:R-:W0:Y:S01]  /*1030*/  LDC.64 R6, c[0x0][0x3d8] ;  /* 0x0000f600ff067b82 */ /* 0x000e220000000a00 */
[----:B------:R-:W-:Y:S01]  /*1040*/  IMAD R2, R15, 0x3000, R11 ;  /* 0x000030000f027824 */ /* 0x000fe200078e020b */
[----:B------:R-:W-:-:S04]  /*1050*/  IADD3 R24, PT, PT, -R24, RZ, RZ ;  /* 0x000000ff18187210 */ /* 0x000fc80007ffe1ff */
[----:B------:R-:W-:Y:S02]  /*1060*/  IADD3 R11, PT, PT, R13, R2, RZ ;  /* 0x000000020d0b7210 */ /* 0x000fe40007ffe0ff */
[----:B------:R-:W1:Y:S05]  /*1070*/  LDC.64 R8, c[0x0][0x3e0] ;  /* 0x0000f800ff087b82 */ /* 0x000e6a0000000a00 */
.L_x_3590:
        /* <DEDUP_REMOVED lines=10> */
.L_x_3582:
[----:B------:R-:W-:Y:S05]  /*1120*/  BSYNC.RECONVERGENT B0 ;  /* 0x0000000000007941 */ /* 0x000fea0003800200 */
.L_x_3581:
        /* <DEDUP_REMOVED lines=55> */
.L_x_3591:
        /* <DEDUP_REMOVED lines=14> */
.L_x_4936:


//--------------------- .text._ZN18transformer_engine13normalization19ln_bwd_tuned_kernelINS0_13Kernel_traitsI13__nv_bfloat16S3_S3_fjLj12288ELj4ELj1ELj4ELj16ENS0_18Kernel_traits_baseILj12288ES3_S3_S3_fjLj128EEEEEEEvNS0_20BackwardKernelParamsE --------------------------
	.section	.text._ZN18transformer_engine13normalization19ln_bwd_tuned_kernelINS0_13Kernel_traitsI13__nv_bfloat16S3_S3_fjLj12288ELj4ELj1ELj4ELj16ENS0_18Kernel_traits_baseILj12288ES3_S3_S3_fjLj128EEEEEEEvNS0_20BackwardKernelParamsE,"ax",@progbits
	.align	128
        .global         _ZN18transformer_engine13normalization19ln_bwd_tuned_kernelINS0_13Kernel_traitsI13__nv_bfloat16S3_S3_fjLj12288ELj4ELj1ELj4ELj16ENS0_18Kernel_traits_baseILj12288ES3_S3_S3_fjLj128EEEEEEEvNS0_20BackwardKernelParamsE
        .type           _ZN18transformer_engine13normalization19ln_bwd_tuned_kernelINS0_13Kernel_traitsI13__nv_bfloat16S3_S3_fjLj12288ELj4ELj1ELj4ELj16ENS0_18Kernel_traits_baseILj12288ES3_S3_S3_fjLj128EEEEEEEvNS0_20BackwardKernelParamsE,@function
        .size           _ZN18transformer_engine13normalization19ln_bwd_tuned_kernelINS0_13Kernel_traitsI13__nv_bfloat16S3_S3_fjLj12288ELj4ELj1ELj4ELj16ENS0_18Kernel_traits_baseILj12288ES3_S3_S3_fjLj128EEEEEEEvNS0_20BackwardKernelParamsE,(.L_x_4937 - _ZN18transformer_engine13normalization19ln_bwd_tuned_kernelINS0_13Kernel_traitsI13__nv_bfloat16S3_S3_fjLj12288ELj4ELj1ELj4ELj16ENS0_18Kernel_traits_baseILj12288ES3_S3_S3_fjLj128EEEEEEEvNS0_20BackwardKernelParamsE)
        .other          _ZN18transformer_engine13normalization19ln_bwd_tuned_kernelINS0_13Kernel_traitsI13__nv_bfloat16S3_S3_fjLj12288ELj4ELj1ELj4ELj16ENS0_18Kernel_traits_baseILj12288ES3_S3_S3_fjLj128EEEEEEEvNS0_20BackwardKernelParamsE,@"STO_CUDA_ENTRY STV_DEFAULT"
_ZN18transformer_engine13normalization19ln_bwd_tuned_kernelINS0_13Kernel_traitsI13__nv_bfloat16S3_S3_fjLj12288ELj4ELj1ELj4ELj16ENS0_18Kernel_traits_baseILj12288ES3_S3_S3_fjLj128EEEEEEEvNS0_20BackwardKernelParamsE:
.text._ZN18transformer_engine13normalization19ln_bwd_tuned_kernelINS0_13Kernel_traitsI13__nv_bfloat16S3_S3_fjLj12288ELj4ELj1ELj4ELj16ENS0_18Kernel_traits_baseILj12288ES3_S3_S3_fjLj128EEEEEEEvNS0_20BackwardKernelParamsE:
        /* <DEDUP_REMOVED lines=41> */
[----:B------:R2:W4:Y:S01]  /*0290*/  LDG.E.128 R4, desc[UR4][R2.64+0x4000] ;  /* 0x0040000402047981 */ /* 0x000522000c1e1d00 */
[----:B-1----:R-:W-:-:S04]  /*02a0*/  ISETP.NE.AND P0, PT, RZ, UR6, PT ;  /* 0x00000006ff007c0c */ /* 0x002fc8000bf05270 */
[----:B------:R-:W-:Y:S01]  /*02b0*/  FSEL R104, RZ, 1, !P0 ;  /* 0x3f800000ff687808 */ /* 0x000fe20004000000 */
[----:B------:R-:W-:Y:S02]  /*02c0*/  HFMA2 R105, -RZ, RZ, 0, 0 ;  /* 0x00000000ff697431 */ /* 0x000fe400000001ff */
[----:B------:R-:W-:Y:S02]  /*02d0*/  HFMA2 R67, -RZ, RZ, 0, 0 ;  /* 0x00000000ff437431 */ /* 0x000fe400000001ff */
[----:B------:R-:W-:Y:S01]  /*02e0*/  HFMA2 R107, -RZ, RZ, 0, 0 ;  /* 0x00000000ff6b7431 */ /* 0x000fe200000001ff */
[----:B------:R-:W-:Y:S02]  /*02f0*/  PLOP3.LUT P0, PT, PT, PT, PT, 0x8, 0x80 ;  /* 0x000000000080781c */ /* 0x000fe40003f0e170 */
        /* <DEDUP_REMOVED lines=24> */
[C---:B--2---:R-:W-:Y:S02]  /*0480*/  PRMT R2, R8.reuse, 0x7632, R2 ;  /* 0x0000763208027816 */ /* 0x044fe40000000002 */
[----:B------:R-:W-:-:S02]  /*0490*/  SHF.L.U32 R85, R8, 0x10, RZ ;  /* 0x0000001008557819 */ /* 0x000fc400000006ff */
[C---:B------:R-:W-:Y:S02]  /*04a0*/  PRMT R17, R10.reuse, 0x7632, R17 ;  /* 0x000076320a117816 */ /* 0x040fe40000000011 */
[----:B------:R-:W-:Y:S02]  /*04b0*/  SHF.L.U32 R87, R10, 0x10, RZ ;  /* 0x000000100a577819 */ /* 0x000fe400000006ff */
[C---:B---3--:R-:W-:Y:S02]  /*04c0*/  PRMT R0, R12.reuse, 0x7632, R0 ;  /* 0x000076320c007816 */ /* 0x048fe40000000000 */
[----:B------:R-:W-:Y:S02]  /*04d0*/  SHF.L.U32 R81, R12, 0x10, RZ ;  /* 0x000000100c517819 */ /* 0x000fe400000006ff */
[----:B------:R-:W-:Y:S02]  /*04e0*/  PRMT R8, R9, 0x7632, R8 ;  /* 0x0000763209087816 */ /* 0x000fe40000000008 */
[----:B------:R-:W-:-:S02]  /*04f0*/  PRMT R10, R11, 0x7632, R10 ;  /* 0x000076320b0a7816 */ /* 0x000fc4000000000a */
[----:B------:R-:W-:Y:S02]  /*0500*/  PRMT R12, R13, 0x7632, R12 ;  /* 0x000076320d0c7816 */ /* 0x000fe4000000000c */
[----:B------:R-:W-:Y:S02]  /*0510*/  SHF.L.U32 R9, R9, 0x10, RZ ;  /* 0x0000001009097819 */ /* 0x000fe400000006ff */
[----:B------:R-:W-:Y:S02]  /*0520*/  SHF.L.U32 R11, R11, 0x10, RZ ;  /* 0x000000100b0b7819 */ /* 0x000fe400000006ff */
[----:B------:R-:W-:Y:S02]  /*0530*/  SHF.L.U32 R13, R13, 0x10, RZ ;  /* 0x000000100d0d7819 */ /* 0x000fe400000006ff */
[C---:B------:R-:W-:Y:S02]  /*0540*/  PRMT R16, R14.reuse, 0x7632, R16 ;  /* 0x000076320e107816 */ /* 0x040fe40000000010 */
[----:B------:R-:W-:-:S02]  /*0550*/  SHF.L.U32 R83, R14, 0x10, RZ ;  /* 0x000000100e537819 */ /* 0x000fc400000006ff */
[C---:B----4-:R-:W-:Y:S02]  /*0560*/  PRMT R18, R4.reuse, 0x7632, R18 ;  /* 0x0000763204127816 */ /* 0x050fe40000000012 */
[----:B------:R-:W-:Y:S02]  /*0570*/  SHF.L.U32 R89, R4, 0x10, RZ ;  /* 0x0000001004597819 */ /* 0x000fe400000006ff */
[----:B------:R-:W-:Y:S02]  /*0580*/  PRMT R14, R15, 0x7632, R14 ;  /* 0x000076320f0e7816 */ /* 0x000fe4000000000e */
[----:B------:R-:W-:Y:S02]  /*0590*/  PRMT R4, R5, 0x7632, R4 ;  /* 0x0000763205047816 */ /* 0x000fe40000000004 */
[C---:B------:R-:W-:Y:S02]  /*05a0*/  PRMT R20, R6.reuse, 0x7632, R20 ;  /* 0x0000763206147816 */ /* 0x040fe40000000014 */
[----:B------:R-:W-:-:S02]  /*05b0*/  SHF.L.U32 R91, R6, 0x10, RZ ;  /* 0x00000010065b7819 */ /* 0x000fc400000006ff */
[----:B------:R-:W-:Y:S01]  /*05c0*/  PRMT R6, R7, 0x7632, R6 ;  /* 0x0000763207067816 */ /* 0x000fe20000000006 */
[C---:B------:R-:W-:Y:S01]  /*05d0*/  FADD R86, R104.reuse, R9 ;  /* 0x0000000968567221 */ /* 0x040fe20000000000 */
        /* <DEDUP_REMOVED lines=38> */
.L_x_3599:
        /* <DEDUP_REMOVED lines=18> */
[----:B------:R-:W3:Y:S02]  /*0960*/  LDG.E.128 R16, desc[UR4][R16.64] ;  /* 0x0000000410107981 */ /* 0x000ee4000c1e1d00 */
[----:B------:R-:W-:-:S02]  /*0970*/  IMAD.WIDE.U32 R8, R115, 0x10, R2 ;  /* 0x0000001073087825 */ /* 0x000fc400078e0002 */
[----:B------:R-:W3:Y:S02]  /*0980*/  LDG.E.128 R20, desc[UR4][R20.64] ;  /* 0x0000000414147981 */ /* 0x000ee4000c1e1d00 */
[C---:B----4-:R-:W-:Y:S02]  /*0990*/  IMAD.WIDE R30, R109.reuse, 0x4, R24 ;  /* 0x000000046d1e7825 */ /* 0x050fe400078e0218 */
[----:B------:R-:W4:Y:S02]  /*09a0*/  LDG.E.128 R8, desc[UR4][R8.64] ;  /* 0x0000000408087981 */ /* 0x000f24000c1e1d00 */
[----:B-----5:R-:W-:Y:S02]  /*09b0*/  IMAD.WIDE R28, R109, 0x4, R28 ;  /* 0x000000046d1c7825 */ /* 0x020fe400078e021c */
[----:B------:R-:W5:Y:S02]  /*09c0*/  LDG.E R30, desc[UR4][R30.64] ;  /* 0x000000041e1e7981 */ /* 0x000f64000c1e1900 */
[----:B------:R-:W-:-:S02]  /*09d0*/  IMAD.WIDE.U32 R24, R113, 0x10, R2 ;  /* 0x0000001071187825 */ /* 0x000fc400078e0002 */
[----:B------:R0:W5:Y:S04]  /*09e0*/  LDG.E R28, desc[UR4][R28.64] ;  /* 0x000000041c1c7981 */ /* 0x000168000c1e1900 */
[----:B------:R-:W5:Y:S01]  /*09f0*/  LDG.E.128 R24, desc[UR4][R24.64] ;  /* 0x0000000418187981 */ /* 0x000f62000c1e1d00 */
[C---:B------:R-:W-:Y:S01]  /*0a00*/  LOP3.LUT P2, RZ, R106.reuse, 0x1f, RZ, 0xc0, !PT ;  /* 0x0000001f6aff7812 */ /* 0x040fe2000784c0ff */
[----:B------:R-:W-:Y:S01]  /*0a10*/  BSSY.RECONVERGENT B0, `(.L_x_3593) ;  /* 0x0000112000007945 */ /* 0x000fe20003800200 */
[----:B------:R-:W-:Y:S02]  /*0a20*/  ISETP.NE.AND P3, PT, R106, RZ, PT ;  /* 0x000000ff6a00720c */ /* 0x000fe40003f65270 */
[C---:B--2---:R-:W-:Y:S02]  /*0a30*/  PRMT R112, R6.reuse, 0x7632, R112 ;  /* 0x0000763206707816 */ /* 0x044fe40000000070 */
[----:B------:R-:W-:-:S02]  /*0a40*/  SHF.L.U32 R129, R6, 0x10, RZ ;  /* 0x0000001006817819 */ /* 0x000fc400000006ff */
[C---:B------:R-:W-:Y:S02]  /*0a50*/  PRMT R6, R7.reuse, 0x7632, R6 ;  /* 0x0000763207067816 */ /* 0x040fe40000000006 */
[----:B------:R-:W-:Y:S02]  /*0a60*/  SHF.L.U32 R131, R7, 0x10, RZ ;  /* 0x0000001007837819 */ /* 0x000fe400000006ff */
[C---:B------:R-:W-:Y:S02]  /*0a70*/  PRMT R110, R5.reuse, 0x7632, R110 ;  /* 0x00007632056e7816 */ /* 0x040fe4000000006e */
[----:B------:R-:W-:Y:S02]  /*0a80*/  SHF.L.U32 R127, R5, 0x10, RZ ;  /* 0x00000010057f7819 */ /* 0x000fe400000006ff */
[C---:B---3--:R-:W-:Y:S02]  /*0a90*/  PRMT R7, R12.reuse, 0x7632, R7 ;  /* 0x000076320c077816 */ /* 0x048fe40000000007 */
        /* <DEDUP_REMOVED lines=10> */
[----:B0-----:R-:W-:Y:S02]  /*0b40*/  SHF.L.U32 R29, R14, 0x10, RZ ;  /* 0x000000100e1d7819 */ /* 0x001fe400000006ff */
[C---:B------:R-:W-:Y:S02]  /*0b50*/  PRMT R16, R20.reuse, 0x7632, R16 ;  /* 0x0000763214107816 */ /* 0x040fe40000000010 */
[----:B------:R-:W-:-:S02]  /*0b60*/  SHF.L.U32 R19, R20, 0x10, RZ ;  /* 0x0000001014137819 */ /* 0x000fc400000006ff */
[----:B----4-:R-:W-:Y:S02]  /*0b70*/  PRMT R0, R8, 0x7632, R0 ;  /* 0x0000763208007816 */ /* 0x010fe40000000000 */
[C---:B------:R-:W-:Y:S02]  /*0b80*/  PRMT R14, R15.reuse, 0x7632, R14 ;  /* 0x000076320f0e7816 */ /* 0x040fe4000000000e */
[----:B------:R-:W-:Y:S02]  /*0b90*/  PRMT R20, R22, 0x7632, R20 ;  /* 0x0000763216147816 */ /* 0x000fe40000000014 */
[----:B------:R-:W-:Y:S02]  /*0ba0*/  SHF.L.U32 R8, R8, 0x10, RZ ;  /* 0x0000001008087819 */ /* 0x000fe400000006ff */
[----:B------:R-:W-:Y:S01]  /*0bb0*/  SHF.L.U32 R15, R15, 0x10, RZ ;  /* 0x000000100f0f7819 */ /* 0x000fe200000006ff */
[----:B-----5:R-:W-:Y:S01]  /*0bc0*/  FADD R125, -R30, R125 ;  /* 0x0000007d1e7d7221 */ /* 0x020fe20000000100 */
[----:B------:R-:W-:-:S02]  /*0bd0*/  SHF.L.U32 R31, R21, 0x10, RZ ;  /* 0x00000010151f7819 */ /* 0x000fc400000006ff */
[----:B------:R-:W-:Y:S02]  /*0be0*/  SHF.L.U32 R163, R108, 0x10, RZ ;  /* 0x000000106ca37819 */ /* 0x000fe400000006ff */
[----:B------:R-:W-:Y:S02]  /*0bf0*/  SHF.L.U32 R7, R7, 0x10, RZ ;  /* 0x0000001007077819 */ /* 0x000fe400000006ff */
[----:B------:R-:W-:Y:S02]  /*0c00*/  SHF.L.U32 R133, R22, 0x10, RZ ;  /* 0x0000001016857819 */ /* 0x000fe400000006ff */
[----:B------:R-:W-:Y:S01]  /*0c10*/  SHF.L.U32 R153, R20, 0x10, RZ ;  /* 0x0000001014997819 */ /* 0x000fe200000006ff */
[C---:B------:R-:W-:Y:S01]  /*0c20*/  FADD R129, -R30.reuse, R129 ;  /* 0x000000811e817221 */ /* 0x040fe20000000100 */
[----:B------:R-:W-:Y:S01]  /*0c30*/  PRMT R22, R23, 0x7632, R22 ;  /* 0x0000763217167816 */ /* 0x000fe20000000016 */
[----:B------:R-:W-:Y:S01]  /*0c40*/  FMUL R137, R81, R8 ;  /* 0x0000000851897220 */ /* 0x000fe20000400000 */
[----:B------:R-:W-:Y:S01]  /*0c50*/  SHF.L.U32 R139, R23, 0x10, RZ ;  /* 0x00000010178b7819 */ /* 0x000fe200000006ff */
[----:B------:R-:W-:Y:S01]  /*0c60*/  FADD R23, -R30, R15 ;  /* 0x0000000f1e177221 */ /* 0x000fe20000000100 */
[----:B------:R-:W-:Y:S01]  /*0c70*/  SHF.L.U32 R20, R0, 0x10, RZ ;  /* 0x0000001000147819 */ /* 0x000fe200000006ff */
[C---:B------:R-:W-:Y:S01]  /*0c80*/  FADD R163, -R30.reuse, R163 ;  /* 0x000000a31ea37221 */ /* 0x040fe20000000100 */
[C---:B------:R-:W-:Y:S01]  /*0c90*/  PRMT R149, R17.reuse, 0x7632, R149 ;  /* 0x0000763211957816 */ /* 0x040fe20000000095 */
[----:B------:R-:W-:Y:S01]  /*0ca0*/  FADD R15, -R30, R31 ;  /* 0x0000001f1e0f7221 */ /* 0x000fe20000000100 */
[----:B------:R-:W-:Y:S01]  /*0cb0*/  SHF.L.U32 R3, R17, 0x10, RZ ;  /* 0x0000001011037819 */ /* 0x000fe200000006ff */
[----:B------:R-:W-:Y:S01]  /*0cc0*/  FMUL R0, R28, R125 ;  /* 0x0000007d1c007220 */ /* 0x000fe20000400000 */
[----:B------:R-:W-:Y:S01]  /*0cd0*/  PRMT R143, R9, 0x7632, R143 ;  /* 0x00007632098f7816 */ /* 0x000fe2000000008f */
[----:B------:R-:W-:Y:S01]  /*0ce0*/  FADD R31, -R30, R7 ;  /* 0x000000071e1f7221 */ /* 0x000fe20000000100 */
[----:B------:R-:W-:-:S02]  /*0cf0*/  PRMT R148, R18, 0x7632, R148 ;  /* 0x0000763212947816 */ /* 0x000fc40000000094 */
[----:B------:R-:W-:Y:S02]  /*0d00*/  SHF.L.U32 R4, R18, 0x10, RZ ;  /* 0x0000001012047819 */ /* 0x000fe400000006ff */
[----:B------:R-:W-:Y:S01]  /*0d10*/  SHF.L.U32 R17, R14, 0x10, RZ ;  /* 0x000000100e117819 */ /* 0x000fe200000006ff */
[----:B------:R-:W-:Y:S01]  /*0d20*/  FMUL R128, R28, R129 ;  /* 0x000000811c807220 */ /* 0x000fe20000400000 */
[----:B------:R-:W-:Y:S01]  /*0d30*/  SHF.L.U32 R9, R9, 0x10, RZ ;  /* 0x0000001009097819 */ /* 0x000fe200000006ff */
[----:B------:R-:W-:Y:S01]  /*0d40*/  FMUL R126, R93, R20 ;  /* 0x000000145d7e7220 */ /* 0x000fe20000400000 */
[----:B------:R-:W-:Y:S02]  /*0d50*/  PRMT R18, R21, 0x7632, R18 ;  /* 0x0000763215127816 */ /* 0x000fe40000000012 */
[C---:B------:R-:W-:Y:S02]  /*0d60*/  PRMT R14, R25.reuse, 0x7632, R14 ;  /* 0x00007632190e7816 */ /* 0x040fe4000000000e */
[----:B------:R-:W-:Y:S01]  /*0d70*/  SHF.L.U32 R7, R25, 0x10, RZ ;  /* 0x0000001019077819 */ /* 0x000fe200000006ff */
[----:B------:R-:W-:Y:S01]  /*0d80*/  FADD R25, RZ, R137 ;  /* 0x00000089ff197221 */ /* 0x000fe20000000000 */
[----:B------:R-:W-:Y:S01]  /*0d90*/  SHF.L.U32 R123, R110, 0x10, RZ ;  /* 0x000000106e7b7819 */ /* 0x000fe200000006ff */
[----:B------:R-:W-:Y:S01]  /*0da0*/  FADD R127, -R30, R127 ;  /* 0x0000007f1e7f7221 */ /* 0x000fe20000000100 */
[----:B------:R-:W-:Y:S01]  /*0db0*/  SHF.L.U32 R157, R16, 0x10, RZ ;  /* 0x00000010109d7819 */ /* 0x000fe200000006ff */
[----:B------:R-:W-:Y:S01]  /*0dc0*/  FMUL R129, R28, R163 ;  /* 0x000000a31c817220 */ /* 0x000fe20000400000 */
[----:B------:R-:W-:Y:S01]  /*0dd0*/  FFMA R16, R0, R137, RZ ;  /* 0x0000008900107223 */ /* 0x000fe200000000ff */
[----:B------:R-:W-:Y:S01]  /*0de0*/  SHF.L.U32 R155, R18, 0x10, RZ ;  /* 0x00000010129b7819 */ /* 0x000fe200000006ff */
[----:B------:R-:W-:Y:S01]  /*0df0*/  FMUL R135, R82, R9 ;  /* 0x0000000952877220 */ /* 0x000fe20000400000 */
[----:B------:R-:W-:Y:S01]  /*0e00*/  SHF.L.U32 R143, R143, 0x10, RZ ;  /* 0x000000108f8f7819 */ /* 0x000fe200000006ff */
        /* <DEDUP_REMOVED lines=16> */
[----:B------:R-:W-:Y:S01]  /*0f10*/  FADD R161, -R30, R161 ;  /* 0x000000a11ea17221 */ /* 0x000fe20000000100 */
        /* <DEDUP_REMOVED lines=66> */
[----:B------:R-:W-:Y:S01]  /*1340*/  PRMT R142, R24, 0x7632, R142 ;  /* 0x00007632188e7816 */ /* 0x000fe2000000008e */
[----:B------:R-:W-:Y:S01]  /*1350*/  FMUL R21, R100, R151 ;  /* 0x0000009764157220 */ /* 0x000fe20000400000 */
[----:B------:R-:W-:Y:S01]  /*1360*/  SHF.L.U32 R6, R24, 0x10, RZ ;  /* 0x0000001018067819 */ /* 0x000fe200000006ff */
[----:B------:R-:W-:Y:S01]  /*1370*/  FADD R16, R161, R110 ;  /* 0x0000006ea1107221 */ /* 0x000fe20000000000 */
[----:B------:R-:W-:-:S02]  /*1380*/  PRMT R12, R26, 0x7632, R12 ;  /* 0x000076321a0c7816 */ /* 0x000fc4000000000c */
        /* <DEDUP_REMOVED lines=122> */
.L_x_3594:
[----:B------:R-:W-:Y:S05]  /*1b30*/  BSYNC.RECONVERGENT B0 ;  /* 0x0000000000007941 */ /* 0x000fea0003800200 */
.L_x_3593:
        /* <DEDUP_REMOVED lines=22> */
.L_x_3596:
[----:B------:R-:W-:Y:S05]  /*1ca0*/  BSYNC.RECONVERGENT B0 ;  /* 0x0000000000007941 */ /* 0x000fea0003800200 */
.L_x_3595:
        /* <DEDUP_REMOVED lines=32> */
.L_x_3598:
[----:B0-----:R-:W2:Y:S04]  /*1eb0*/  LDG.E.STRONG.GPU R4, desc[UR4][R2.64] ;  /* 0x0000000402047981 */ /* 0x001ea8000c1ef900 */
[----:B--2---:R-:W-:Y:S01]  /*1ec0*/  CCTL.IVALL ;  /* 0x00000000ff00798f */ /* 0x004fe20002000000 */
[----:B------:R-:W-:Y:S05]  /*1ed0*/  YIELD ;  /* 0x0000000000007946 */ /* 0x000fea0003800000 */
[----:B------:R-:W-:-:S13]  /*1ee0*/  ISETP.NE.AND P2, PT, R4, R9, PT ;  /* 0x000000090400720c */ /* 0x000fda0003f45270 */
[----:B------:R-:W-:Y:S05]  /*1ef0*/  @P2 BRA `(.L_x_3598) ;  /* 0xfffffffc00ec2947 */ /* 0x000fea000383ffff */
.L_x_3597:
        /* <DEDUP_REMOVED lines=145> */
[----:B0-----:R-:W-:Y:S02]  /*2810*/  MOV R4, R107 ;  /* 0x0000006b00047202 */ /* 0x001fe40000000f00 */
        /* <DEDUP_REMOVED lines=27> */
.L_x_3592:
        /* <DEDUP_REMOVED lines=25> */
.L_x_3600:
        /* <DEDUP_REMOVED lines=10> */
.L_x_4937:


//--------------------- .text._ZN18transformer_engine13normalization28ln_bwd_finalize_tuned_kernelINS0_22Kernel_traits_finalizeILj12288E6__halffS3_fjLj1024ELj4ENS0_18Kernel_traits_baseILj12288ES3_fS3_fjLj1024EEEEEEEvNS0_20BackwardKernelParamsE --------------------------
	.section	.text._ZN18transformer_engine13normalization28ln_bwd_finalize_tuned_kernelINS0_22Kernel_traits_finalizeILj12288E6__halffS3_fjLj1024ELj4ENS0_18Kernel_traits_baseILj12288ES3_fS3_fjLj1024EEEEEEEvNS0_20BackwardKernelParamsE,"ax",@progbits
	.align	128
        .global         _ZN18transformer_engine13normalization28ln_bwd_finalize_tuned_kernelINS0_22Kernel_traits_finalizeILj12288E6__halffS3_fjLj1024ELj4ENS0_18Kernel_traits_baseILj12288ES3_fS3_fjLj1024EEEEEEEvNS0_20BackwardKernelParamsE
        .type           _ZN18transformer_engine13normalization28ln_bwd_finalize_tuned_kernelINS0_22Kernel_traits_finalizeILj12288E6__halffS3_fjLj1024ELj4ENS0_18Kernel_traits_baseILj12288ES3_fS3_fjLj1024EEEEEEEvNS0_20BackwardKernelParamsE,@function
        .size           _ZN18transformer_engine13normalization28ln_bwd_finalize_tuned_kernelINS0_22Kernel_traits_finalizeILj12288E6__halffS3_fjLj1024ELj4ENS0_18Kernel_traits_baseILj12288ES3_fS3_fjLj1024EEEEEEEvNS0_20BackwardKernelParamsE,(.L_x_4938 - _ZN18transformer_engine13normalization28ln_bwd_finalize_tuned_kernelINS0_22Kernel_traits_finalizeILj12288E6__halffS3_fjLj1024ELj4ENS0_18Kernel_traits_baseILj12288ES3_fS3_fjLj1024EEEEEEEvNS0_20BackwardKernelParamsE)
        .other          _ZN18transformer_engine13normalization28ln_bwd_finalize_tuned_kernelINS0_22Kernel_traits_finalizeILj12288E6__halffS3_fjLj1024ELj4ENS0_18Kernel_traits_baseILj12288ES3_fS3_fjLj1024EEEEEEEvNS0_20BackwardKernelParamsE,@"STO_CUDA_ENTRY STV_DEFAULT"
_ZN18transformer_engine13normalization28ln_bwd_finalize_tuned_kernelINS0_22Kernel_traits_finalizeILj12288E6__halffS3_fjLj1024ELj4ENS0_18Kernel_traits_baseILj12288ES3_fS3_fjLj1024EEEEEEEvNS0_20BackwardKernelParamsE:
.text._ZN18transformer_engine13normalization28ln_bwd_finalize_tuned_kernelINS0_22Kernel_traits_finalizeILj12288E6__halffS3_fjLj1024ELj4ENS0_18Kernel_traits_baseILj12288ES3_fS3_fjLj1024EEEEEEEvNS0_20BackwardKernelParamsE:
        /* <DEDUP_REMOVED lines=35> */
.L_x_3605:
        /* <DEDUP_REMOVED lines=118> */
.L_x_3604:
[----:B------:R-:W-:Y:S05]  /*0990*/  BSYNC.RECONVERGENT B1 ;  /* 0x0000000000017941 */ /* 0x000fea0003800200 */
.L_x_3603:
        /* <DEDUP_REMOVED lines=65> */
.L_x_3607:
[----:B------:R-:W-:Y:S05]  /*0db0*/  BSYNC.RECONVERGENT B1 ;  /* 0x0000000000017941 */ /* 0x000fea0003800200 */
.L_x_3606:
        /* <DEDUP_REMOVED lines=37> */
.L_x_3609:
[----:B------:R-:W-:Y:S05]  /*1010*/  BSYNC.RECONVERGENT B1 ;  /* 0x0000000000017941 */ /* 0x000fea0003800200 */
.L_x_3608:
[----:B------:R-:W-:Y:S05]  /*1020*/  @!P1 BRA `(.L_x_3602) ;  /* 0x00000000003c9947 */ /* 0x000fea0003800000 */
[----:B------:R-:W0:Y:S01]  /*1030*/  LDC.64 R6, c[0x0][0x3d8] ;  /* 0x0000f600ff067b82 */ /* 0x000e220000000a00 */
[----:B------:R-:W-:Y:S01]  /*1040*/  IMAD R2, R15, 0x3000, R11 ;  /* 0x000030000f027824 */ /* 0x000fe200078e020b */
[----:B------:R-:W-:-:S04]  /*1050*/  IADD3 R24, PT, PT, -R24, RZ, RZ ;  /* 0x000000ff18187210 */ /* 0x000fc80007ffe1ff */
[----:B------:R-:W-:Y:S02]  /*1060*/  IADD3 R11, PT, PT, R13, R2, RZ ;  /* 0x000000020d0b7210 */ /* 0x000fe40007ffe0ff */
[----:B------:R-:W1:Y:S05]  /*1070*/  LDC.64 R8, c[0x0][0x3e0] ;  /* 0x0000f800ff087b82 */ /* 0x000e6a0000000a00 */
.L_x_3610:
        /* <DEDUP_REMOVED lines=10> */
.L_x_3602:
[----:B------:R-:W-:Y:S05]  /*1120*/  BSYNC.RECONVERGENT B0 ;  /* 0x0000000000007941 */ /* 0x000fea0003800200 */
.L_x_3601:
        /* <DEDUP_REMOVED lines=55> */
.L_x_3611:
        /* <DEDUP_REMOVED lines=14> */
.L_x_4938:


//--------------------- .text._ZN18transformer_engine13normalization19ln_bwd_tuned_kernelINS0_13Kernel_traitsI6__halffS3_fjLj12288ELj4ELj1ELj4ELj16ENS0_18Kernel_traits_baseILj12288ES3_fS3_fjLj128EEEEEEEvNS0_20BackwardKernelParamsE --------------------------
	.section	.text._ZN18transformer_engine13normalization19ln_bwd_tuned_kernelINS0_13Kernel_traitsI6__halffS3_fjLj12288ELj4ELj1ELj4ELj16ENS0_18Kernel_traits_baseILj12288ES3_fS3_fjLj128EEEEEEEvNS0_20BackwardKernelParamsE,"ax",@progbits
	.align	128
        .global         _ZN18transformer_engine13normalization19ln_bwd_tuned_kernelINS0_13Kernel_traitsI6__halffS3_fjLj12288ELj4ELj1ELj4ELj16ENS0_18Kernel_traits_baseILj12288ES3_fS3_fjLj128EEEEEEEvNS0_20BackwardKernelParamsE
        .type           _ZN18transformer_engine13normalization19ln_bwd_tuned_kernelINS0_13Kernel_traitsI6__halffS3_fjLj12288ELj4ELj1ELj4ELj16ENS0_18Kernel_traits_baseILj12288ES3_fS3_fjLj128EEEEEEEvNS0_20BackwardKernelParamsE,@function
        .size           _ZN18transformer_engine13normalization19ln_bwd_tuned_kernelINS0_13Kernel_traitsI6__halffS3_fjLj12288ELj4ELj1ELj4ELj16ENS0_18Kernel_traits_baseILj12288ES3_fS3_fjLj128EEEEEEEvNS0_20BackwardKernelParamsE,(.L_x_4939 - _ZN18transformer_engine13normalization19ln_bwd_tuned_kernelINS0_13Kernel_traitsI6__halffS3_fjLj12288ELj4ELj1ELj4ELj16ENS0_18Kernel_traits_baseILj12288ES3_fS3_fjLj128EEEEEEEvNS0_20BackwardKernelParamsE)
        .other          _ZN18transformer_engine13normalization19ln_bwd_tuned_kernelINS0_13Kernel_traitsI6__halffS3_fjLj12288ELj4ELj1ELj4ELj16ENS0_18Kernel_traits_baseILj12288ES3_fS3_fjLj128EEEEEEEvNS0_20BackwardKernelParamsE,@"STO_CUDA_ENTRY STV_DEFAULT"
_ZN18transformer_engine13normalization19ln_bwd_tuned_kernelINS0_13Kernel_traitsI6__halffS3_fjLj12288ELj4ELj1ELj4ELj16ENS0_18Kernel_traits_baseILj12288ES3_fS3_fjLj128EEEEEEEvNS0_20BackwardKernelParamsE:
.text._ZN18transformer_engine13normalization19ln_bwd_tuned_kernelINS0_13Kernel_traitsI6__halffS3_fjLj12288ELj4ELj1ELj4ELj16ENS0_18Kernel_traits_baseILj12288ES3_fS3_fjLj128EEEEEEEvNS0_20BackwardKernelParamsE:
        /* <DEDUP_REMOVED lines=91> */
[C---:B------:R-:W-:Y:S01]  /*05b0*/  FADD R75, R111.reuse, R10 ;  /* 0x0000000a6f4b7221 */ /* 0x040fe20000000000 */
[C---:B------:R-:W-:Y:S01]  /*05c0*/  FADD R77, R111.reuse, R8 ;  /* 0x000000086f4d7221 */ /* 0x040fe20000000000 */
        /* <DEDUP_REMOVED lines=14> */
[----:B------:R-:W-:Y:S02]  /*06b0*/  HFMA2 R3, -RZ, RZ, 0, 0 ;  /* 0x00000000ff037431 */ /* 0x000fe400000001ff */
        /* <DEDUP_REMOVED lines=24> */
[----:B------:R-:W-:-:S07]  /*0840*/  CS2R R12, SRZ ;  /* 0x00000000000c7805 */ /* 0x000fce000001ff00 */
.L_x_3619:
        /* <DEDUP_REMOVED lines=42> */
[----:B---3--:R-:W-:Y:S01]  /*0af0*/  SHF.R.U64 R134, R92, 0x10, R93 ;  /* 0x000000105c867819 */ /* 0x008fe2000000125d */
[----:B------:R-:W-:Y:S02]  /*0b00*/  HADD2.F32 R36, -RZ, R92.H0_H0 ;  /* 0x2000005cff247230 */ /* 0x000fe40000004100 */
[C---:B----4-:R-:W-:Y:S02]  /*0b10*/  FADD R129, -R149.reuse, R44 ;  /* 0x0000002c95817221 */ /* 0x050fe40000000100 */
[----:B------:R-:W-:Y:S02]  /*0b20*/  HADD2.F32 R134, -RZ, R134.H0_H0 ;  /* 0x20000086ff867230 */ /* 0x000fe40000004100 */
[C---:B------:R-:W-:Y:S01]  /*0b30*/  FADD R145, -R149.reuse, R37 ;  /* 0x0000002595917221 */ /* 0x040fe20000000100 */
[----:B-----5:R-:W-:Y:S01]  /*0b40*/  FMUL R44, R100, R131 ;  /* 0x00000083642c7220 */ /* 0x020fe20000400000 */
[----:B------:R-:W-:Y:S01]  /*0b50*/  FMUL R131, R84, R36 ;  /* 0x0000002454837220 */ /* 0x000fe20000400000 */
[C---:B------:R-:W-:Y:S01]  /*0b60*/  FADD R143, -R149.reuse, R38 ;  /* 0x00000026958f7221 */ /* 0x040fe20000000100 */
[----:B------:R-:W-:Y:S01]  /*0b70*/  SHF.R.U32.HI R136, RZ, 0x10, R93 ;  /* 0x00000010ff887819 */ /* 0x000fe2000001165d */
[C---:B------:R-:W-:Y:S01]  /*0b80*/  FADD R135, -R149.reuse, R42 ;  /* 0x0000002a95877221 */ /* 0x040fe20000000100 */
[----:B0-----:R-:W-:Y:S01]  /*0b90*/  FADD R117, -R149, R46 ;  /* 0x0000002e95757221 */ /* 0x001fe20000000100 */
[----:B------:R-:W-:-:S02]  /*0ba0*/  HADD2.F32 R38, -RZ, R93.H0_H0 ;  /* 0x2000005dff267230 */ /* 0x000fc40000004100 */
[----:B------:R-:W-:Y:S01]  /*0bb0*/  FADD R46, RZ, R131 ;  /* 0x00000083ff2e7221 */ /* 0x000fe20000000000 */
[--C-:B------:R-:W-:Y:S01]  /*0bc0*/  SHF.R.U64 R142, R90, 0x10, R91.reuse ;  /* 0x000000105a8e7819 */ /* 0x100fe2000000125b */
[----:B------:R-:W-:Y:S01]  /*0bd0*/  HADD2.F32 R42, -RZ, R91.H0_H0 ;  /* 0x2000005bff2a7230 */ /* 0x000fe20000004100 */
[----:B------:R-:W-:Y:S01]  /*0be0*/  SHF.R.U32.HI R144, RZ, 0x10, R91 ;  /* 0x00000010ff907819 */ /* 0x000fe2000001165b */
[----:B------:R-:W-:Y:S01]  /*0bf0*/  FMUL R91, R110, R134 ;  /* 0x000000866e5b7220 */ /* 0x000fe20000400000 */
[C---:B------:R-:W-:Y:S01]  /*0c00*/  FADD R163, -R149.reuse, R48 ;  /* 0x0000003095a37221 */ /* 0x040fe20000000100 */
[----:B------:R-:W-:Y:S01]  /*0c10*/  FMUL R145, R100, R145 ;  /* 0x0000009164917220 */ /* 0x000fe20000400000 */
[----:B------:R-:W-:Y:S01]  /*0c20*/  FFMA R48, R44, R131, RZ ;  /* 0x000000832c307223 */ /* 0x000fe200000000ff */
[C---:B------:R-:W-:Y:S01]  /*0c30*/  FADD R101, -R149.reuse, R49 ;  /* 0x0000003195657221 */ /* 0x040fe20000000100 */
[----:B------:R-:W-:Y:S01]  /*0c40*/  FADD R49, -R149, R51 ;  /* 0x0000003395317221 */ /* 0x000fe20000000100 */
[----:B------:R-:W-:-:S02]  /*0c50*/  HADD2.F32 R136, -RZ, R136.H0_H0 ;  /* 0x20000088ff887230 */ /* 0x000fc40000004100 */
        /* <DEDUP_REMOVED lines=18> */
[----:B------:R-:W-:Y:S01]  /*0d80*/  SHF.R.U64 R138, R94, 0x10, R95 ;  /* 0x000000105e8a7819 */ /* 0x000fe2000000125f */
[----:B------:R-:W-:Y:S01]  /*0d90*/  FADD R149, -R149, R59 ;  /* 0x0000003b95957221 */ /* 0x000fe20000000100 */
[----:B------:R-:W-:-:S02]  /*0da0*/  HADD2.F32 R37, -RZ, R94.H0_H0 ;  /* 0x2000005eff257230 */ /* 0x000fc40000004100 */
[----:B------:R-:W-:Y:S01]  /*0db0*/  FMUL R59, R111, R136 ;  /* 0x000000886f3b7220 */ /* 0x000fe20000400000 */
[----:B------:R-:W-:Y:S01]  /*0dc0*/  FADD R46, R51, R92 ;  /* 0x0000005c332e7221 */ /* 0x000fe20000000000 */
[----:B------:R-:W-:Y:S01]  /*0dd0*/  FMUL R141, R100, R141 ;  /* 0x0000008d648d7220 */ /* 0x000fe20000400000 */
[----:B------:R-:W-:Y:S01]  /*0de0*/  FFMA R48, R143, R92, R48 ;  /* 0x0000005c8f307223 */ /* 0x000fe20000000030 */
[----:B------:R-:W-:Y:S02]  /*0df0*/  HADD2.F32 R41, -RZ, R90.H0_H0 ;  /* 0x2000005aff297230 */ /* 0x000fe40000004100 */
[----:B------:R-:W-:Y:S01]  /*0e00*/  FMUL R90, R82, R37 ;  /* 0x00000025525a7220 */ /* 0x000fe20000400000 */
[----:B------:R-:W-:Y:S02]  /*0e10*/  HADD2.F32 R138, -RZ, R138.H0_H0 ;  /* 0x2000008aff8a7230 */ /* 0x000fe40000004100 */
[----:B------:R-:W-:Y:S01]  /*0e20*/  FADD R51, R46, R59 ;  /* 0x0000003b2e337221 */ /* 0x000fe20000000000 */
[----:B------:R-:W-:Y:S01]  /*0e30*/  FMUL R139, R100, R139 ;  /* 0x0000008b648b7220 */ /* 0x000fe20000400000 */
[----:B------:R-:W-:Y:S01]  /*0e40*/  FFMA R48, R141, R59, R48 ;  /* 0x0000003b8d307223 */ /* 0x000fe20000000030 */
        /* <DEDUP_REMOVED lines=29> */
[----:B------:R-:W-:Y:S01]  /*1020*/  SHF.R.U64 R146, R96, 0x10, R97 ;  /* 0x0000001060927819 */ /* 0x000fe20000001261 */
        /* <DEDUP_REMOVED lines=16> */
[--C-:B------:R-:W-:Y:S01]  /*1130*/  SHF.R.U64 R150, R98, 0x10, R99.reuse ;  /* 0x0000001062967819 */ /* 0x100fe20000001263 */
[----:B------:R-:W-:Y:S01]  /*1140*/  HADD2.F32 R132, -RZ, R99.H0_H0 ;  /* 0x20000063ff847230 */ /* 0x000fe20000004100 */
[----:B------:R-:W-:Y:S01]  /*1150*/  SHF.R.U32.HI R93, RZ, 0x10, R99 ;  /* 0x00000010ff5d7819 */ /* 0x000fe20000011663 */
[C---:B------:R-:W-:Y:S01]  /*1160*/  FMUL R99, R100.reuse, R49 ;  /* 0x0000003164637220 */ /* 0x040fe20000400000 */
        /* <DEDUP_REMOVED lines=19> */
[----:B------:R-:W-:-:S02]  /*12a0*/  HADD2.F32 R152, -RZ, R93.H0_H0 ;  /* 0x2000005dff987230 */ /* 0x000fc40000004100 */
[----:B------:R-:W-:Y:S01]  /*12b0*/  FADD R126, R155, R46 ;  /* 0x0000002e9b7e7221 */ /* 0x000fe20000000000 */
        /* <DEDUP_REMOVED lines=8> */
[----:B------:R-:W-:Y:S01]  /*1340*/  FMUL R88, R100, R151 ;  /* 0x0000009764587220 */ /* 0x000fe20000400000 */
[----:B------:R-:W-:-:S02]  /*1350*/  HADD2.F32 R151, -RZ, R128.H0_H0 ;  /* 0x20000080ff977230 */ /* 0x000fc40000004100 */
[----:B------:R-:W-:Y:S01]  /*1360*/  FADD R126, R126, R95 ;  /* 0x0000005f7e7e7221 */ /* 0x000fe20000000000 */
[----:B------:R-:W-:Y:S01]  /*1370*/  FMUL R93, R74, R155 ;  /* 0x0000009b4a5d7220 */ /* 0x000fe20000400000 */
[----:B------:R-:W-:Y:S01]  /*1380*/  FFMA R159, R147, R95, R96 ;  /* 0x0000005f939f7223 */ /* 0x000fe20000000060 */
[----:B------:R-:W-:Y:S01]  /*1390*/  HADD2.F32 R154, -RZ, R89.H0_H0 ;  /* 0x20000059ff9a7230 */ /* 0x000fe20000004100 */
[----:B------:R-:W-:Y:S01]  /*13a0*/  SHF.R.U32.HI R156, RZ, 0x10, R89 ;  /* 0x00000010ff9c7819 */ /* 0x000fe20000011659 */
[----:B------:R-:W-:Y:S01]  /*13b0*/  FMUL R89, R100, R43 ;  /* 0x0000002b64597220 */ /* 0x000fe20000400000 */
[----:B------:R-:W-:Y:S01]  /*13c0*/  FADD R43, R126, R93 ;  /* 0x0000005d7e2b7221 */ /* 0x000fe20000000000 */
[----:B------:R-:W-:Y:S01]  /*13d0*/  FFMA R126, R88, R93, R159 ;  /* 0x0000005d587e7223 */ /* 0x000fe2000000009f */
[----:B------:R-:W-:Y:S01]  /*13e0*/  FMUL R96, R86, R151 ;  /* 0x0000009756607220 */ /* 0x000fe20000400000 */
[----:B------:R-:W-:Y:S01]  /*13f0*/  FMUL R130, R100, R39 ;  /* 0x0000002764827220 */ /* 0x000fe20000400000 */
[----:B------:R-:W-:-:S02]  /*1400*/  HADD2.F32 R156, -RZ, R156.H0_H0 ;  /* 0x2000009cff9c7230 */ /* 0x000fc40000004100 */
[----:B------:R-:W-:Y:S01]  /*1410*/  FFMA R39, R89, R96, R126 ;  /* 0x0000006059277223 */ /* 0x000fe2000000007e */
[----:B------:R-:W-:Y:S01]  /*1420*/  FADD R43, R43, R96 ;  /* 0x000000602b2b7221 */ /* 0x000fe20000000000 */
[----:B------:R-:W-:Y:S01]  /*1430*/  FMUL R126, R75, R154 ;  /* 0x0000009a4b7e7220 */ /* 0x000fe20000400000 */
[----:B------:R-:W-:Y:S01]  /*1440*/  FMUL R128, R87, R156 ;  /* 0x0000009c57807220 */ /* 0x000fe20000400000 */
[----:B------:R-:W-:Y:S02]  /*1450*/  FMUL R149, R100, R149 ;  /* 0x0000009564957220 */ /* 0x000fe40000400000 */
        /* <DEDUP_REMOVED lines=86> */
.L_x_3614:
[----:B------:R-:W-:Y:S05]  /*19c0*/  BSYNC.RECONVERGENT B0 ;  /* 0x0000000000007941 */ /* 0x000fea0003800200 */
.L_x_3613:
        /* <DEDUP_REMOVED lines=22> */
.L_x_3616:
[----:B------:R-:W-:Y:S05]  /*1b30*/  BSYNC.RECONVERGENT B0 ;  /* 0x0000000000007941 */ /* 0x000fea0003800200 */
.L_x_3615:
        /* <DEDUP_REMOVED lines=32> */
.L_x_3618:
[----:B0-----:R-:W2:Y:S04]  /*1d40*/  LDG.E.STRONG.GPU R38, desc[UR4][R36.64] ;  /* 0x0000000424267981 */ /* 0x001ea8000c1ef900 */
[----:B--2---:R-:W-:Y:S01]  /*1d50*/  CCTL.IVALL ;  /* 0x00000000ff00798f */ /* 0x004fe20002000000 */
[----:B------:R-:W-:Y:S05]  /*1d60*/  YIELD ;  /* 0x0000000000007946 */ /* 0x000fea0003800000 */
[----:B------:R-:W-:-:S13]  /*1d70*/  ISETP.NE.AND P2, PT, R38, R151, PT ;  /* 0x000000972600720c */ /* 0x000fda0003f45270 */
[----:B------:R-:W-:Y:S05]  /*1d80*/  @P2 BRA `(.L_x_3618) ;  /* 0xfffffffc00ec2947 */ /* 0x000fea000383ffff */
.L_x_3617:
        /* <DEDUP_REMOVED lines=178> */
.L_x_3612:
        /* <DEDUP_REMOVED lines=31> */
.L_x_3620:
        /* <DEDUP_REMOVED lines=14> */
.L_x_4939:


//--------------------- .text._ZN18transformer_engine13normalization28ln_bwd_finalize_tuned_kernelINS0_22Kernel_traits_finalizeILj12288E6__halfS3_S3_fjLj1024ELj4ENS0_18Kernel_traits_baseILj12288ES3_S3_S3_fjLj1024EEEEEEEvNS0_20BackwardKernelParamsE --------------------------
	.section	.text._ZN18transformer_engine13normalization28ln_bwd_finalize_tuned_kernelINS0_22Kernel_traits_finalizeILj12288E6__halfS3_S3_fjLj1024ELj4ENS0_18Kernel_traits_baseILj12288ES3_S3_S3_fjLj1024EEEEEEEvNS0_20BackwardKernelParamsE,"ax",@progbits
	.align	128
        .global         _ZN18transformer_engine13normalization28ln_bwd_finalize_tuned_kernelINS0_22Kernel_traits_finalizeILj12288E6__halfS3_S3_fjLj1024ELj4ENS0_18Kernel_traits_baseILj12288ES3_S3_S3_fjLj1024EEEEEEEvNS0_20BackwardKernelParamsE
        .type           _ZN18transformer_engine13normalization28ln_bwd_finalize_tuned_kernelINS0_22Kernel_traits_finalizeILj12288E6__halfS3_S3_fjLj1024ELj4ENS0_18Kernel_traits_baseILj12288ES3_S3_S3_fjLj1024EEEEEEEvNS0_20BackwardKernelParamsE,@function
        .size           _ZN18transformer_engine13normalization28ln_bwd_finalize_tuned_kernelINS0_22Kernel_traits_finalizeILj12288E6__halfS3_S3_fjLj1024ELj4ENS0_18Kernel_traits_baseILj12288ES3_S3_S3_fjLj1024EEEEEEEvNS0_20BackwardKernelParamsE,(.L_x_4940 - _ZN18transformer_engine13normalization28ln_bwd_finalize_tuned_kernelINS0_22Kernel_traits_finalizeILj12288E6__halfS3_S3_fjLj1024ELj4ENS0_18Kernel_traits_baseILj12288ES3_S3_S3_fjLj1024EEEEEEEvNS0_20BackwardKernelParamsE)
        .other          _ZN18transformer_engine13normalization28ln_bwd_finalize_tuned_kernelINS0_22Kernel_traits_finalizeILj12288E6__halfS3_S3_fjLj1024ELj4ENS0_18Kernel_traits_baseILj12288ES3_S3_S3_fjLj1024EEEEEEEvNS0_20BackwardKernelParamsE,@"STO_CUDA_ENTRY STV_DEFAULT"
_ZN18transformer_engine13normalization28ln_bwd_finalize_tuned_kernelINS0_22Kernel_traits_finalizeILj12288E6__halfS3_S3_fjLj1024ELj4ENS0_18Kernel_traits_baseILj12288ES3_S3_S3_fjLj1024EEEEEEEvNS0_20BackwardKernelParamsE:
.text._ZN18transformer_engine13normalization28ln_bwd_finalize_tuned_kernelINS0_22Kernel_traits_finalizeILj12288E6__halfS3_S3_fjLj1024ELj4ENS0_18Kernel_traits_baseILj12288ES3_S3_S3_fjLj1024EEEEEEEvNS0_20BackwardKernelParamsE:
        /* <DEDUP_REMOVED lines=35> */
.L_x_3625:
        /* <DEDUP_REMOVED lines=118> */
.L_x_3624:
[----:B------:R-:W-:Y:S05]  /*0990*/  BSYNC.RECONVERGENT B1 ;  /* 0x0000000000017941 */ /* 0x000fea0003800200 */
.L_x_3623:
        /* <DEDUP_REMOVED lines=65> */
.L_x_3627:
[----:B------:R-:W-:Y:S05]  /*0db0*/  BSYNC.RECONVERGENT B1 ;  /* 0x0000000000017941 */ /* 0x000fea0003800200 */
.L_x_3626:
        /* <DEDUP_REMOVED lines=37> */
.L_x_3629:
[----:B------:R-:W-:Y:S05]  /*1010*/  BSYNC.RECONVERGENT B1 ;  /* 0x0000000000017941 */ /* 0x000fea0003800200 */
.L_x_3628:
[----:B------:R-:W-:Y:S05]  /*1020*/  @!P1 BRA `(.L_x_3622) ;  /* 0x00000000003c9947 */ /* 0x000fea0003800000 */
[----:B------:R-:W0:Y:S01]  /*1030*/  LDC.64 R6, c[0x0][0x3d8] ;  /* 0x0000f600ff067b82 */ /* 0x000e220000000a00 */
[----:B------:R-:W-:Y:S01]  /*1040*/  IMAD R2, R15, 0x3000, R11 ;  /* 0x000030000f027824 */ /* 0x000fe200078e020b */
[----:B------:R-:W-:-:S04]  /*1050*/  IADD3 R24, PT, PT, -R24, RZ, RZ ;  /* 0x000000ff18187210 */ /* 0x000fc80007ffe1ff */
[----:B------:R-:W-:Y:S02]  /*1060*/  IADD3 R11, PT, PT, R13, R2, RZ ;  /* 0x000000020d0b7210 */ /* 0x000fe40007ffe0ff */
[----:B------:R-:W1:Y:S05]  /*1070*/  LDC.64 R8, c[0x0][0x3e0] ;  /* 0x0000f800ff087b82 */ /* 0x000e6a0000000a00 */
.L_x_3630:
        /* <DEDUP_REMOVED lines=10> */
.L_x_3622:
[----:B------:R-:W-:Y:S05]  /*1120*/  BSYNC.RECONVERGENT B0 ;  /* 0x0000000000007941 */ /* 0x000fea0003800200 */
.L_x_3621:
        /* <DEDUP_REMOVED lines=55> */
.L_x_3631:
        /* <DEDUP_REMOVED lines=14> */
.L_x_4940:


//--------------------- .text._ZN18transformer_engine13normalization19ln_bwd_tuned_kernelINS0_13Kernel_traitsI6__halfS3_S3_fjLj12288ELj4ELj1ELj4ELj16ENS0_18Kernel_traits_baseILj12288ES3_S3_S3_fjLj128EEEEEEEvNS0_20BackwardKernelParamsE --------------------------
	.section	.text._ZN18transformer_engine13normalization19ln_bwd_tuned_kernelINS0_13Kernel_traitsI6__halfS3_S3_fjLj12288ELj4ELj1ELj4ELj16ENS0_18Kernel_traits_baseILj12288ES3_S3_S3_fjLj128EEEEEEEvNS0_20BackwardKernelParamsE,"ax",@progbits
	.align	128
        .global         _ZN18transformer_engine13normalization19ln_bwd_tuned_kernelINS0_13Kernel_traitsI6__halfS3_S3_fjLj12288ELj4ELj1ELj4ELj16ENS0_18Kernel_traits_baseILj12288ES3_S3_S3_fjLj128EEEEEEEvNS0_20BackwardKernelParamsE
        .type           _ZN18transformer_engine13normalization19ln_bwd_tuned_kernelINS0_13Kernel_traitsI6__halfS3_S3_fjLj12288ELj4ELj1ELj4ELj16ENS0_18Kernel_traits_baseILj12288ES3_S3_S3_fjLj128EEEEEEEvNS0_20BackwardKernelParamsE,@function
        .size           _ZN18transformer_engine13normalization19ln_bwd_tuned_kernelINS0_13Kernel_traitsI6__halfS3_S3_fjLj12288ELj4ELj1ELj4ELj16ENS0_18Kernel_traits_baseILj12288ES3_S3_S3_fjLj128EEEEEEEvNS0_20BackwardKernelParamsE,(.L_x_4941 - _ZN18transformer_engine13normalization19ln_bwd_tuned_kernelINS0_13Kernel_traitsI6__halfS3_S3_fjLj12288ELj4ELj1ELj4ELj16ENS0_18Kernel_traits_baseILj12288ES3_S3_S3_fjLj128EEEEEEEvNS0_20BackwardKernelParamsE)
        .other          _ZN18transformer_engine13normalization19ln_bwd_tuned_kernelINS0_13Kernel_traitsI6__halfS3_S3_fjLj12288ELj4ELj1ELj4ELj16ENS0_18Kernel_traits_baseILj12288ES3_S3_S3_fjLj128EEEEEEEvNS0_20BackwardKernelParamsE,@"STO_CUDA_ENTRY STV_DEFAULT"
_ZN18transformer_engine13normalization19ln_bwd_tuned_kernelINS0_13Kernel_traitsI6__halfS3_S3_fjLj12288ELj4ELj1ELj4ELj16ENS0_18Kernel_traits_baseILj12288ES3_S3_S3_fjLj128EEEEEEEvNS0_20BackwardKernelParamsE:
.text._ZN18transformer_engine13normalization19ln_bwd_tuned_kernelINS0_13Kernel_traitsI6__halfS3_S3_fjLj12288ELj4ELj1ELj4ELj16ENS0_18Kernel_traits_baseILj12288ES3_S3_S3_fjLj128EEEEEEEvNS0_20BackwardKernelParamsE:
        /* <DEDUP_REMOVED lines=44> */
[----:B------:R-:W-:Y:S01]  /*02c0*/  MOV R62, RZ ;  /* 0x000000ff003e7202 */ /* 0x000fe20000000f00 */
        /* <DEDUP_REMOVED lines=75> */
.L_x_3639:
[----:B0-----:R-:W0:Y:S01]  /*0780*/  S2R R104, SR_TID.X ;  /* 0x0000000000687919 */ /* 0x001e220000002100 */
[----:B------:R-:W1:Y:S01]  /*0790*/  LDC.64 R24, c[0x0][0x398] ;  /* 0x0000e600ff187b82 */ /* 0x000e620000000a00 */
[----:B------:R-:W2:Y:S07]  /*07a0*/  S2R R64, SR_CTAID.X ;  /* 0x0000000000407919 */ /* 0x000eae0000002500 */
[----:B------:R-:W3:Y:S08]  /*07b0*/  LDC.64 R20, c[0x0][0x390] ;  /* 0x0000e400ff147b82 */ /* 0x000ef00000000a00 */
[----:B------:R-:W4:Y:S01]  /*07c0*/  LDC.64 R2, c[0x0][0x3c8] ;  /* 0x0000f200ff027b82 */ /* 0x000f220000000a00 */
[----:B-1----:R-:W-:-:S07]  /*07d0*/  IMAD.WIDE R28, R107, 0x4, R24 ;  /* 0x000000046b1c7825 */ /* 0x002fce00078e0218 */
[----:B------:R-:W1:Y:S01]  /*07e0*/  LDC.64 R24, c[0x0][0x3a0] ;  /* 0x0000e800ff187b82 */ /* 0x000e620000000a00 */
        /* <DEDUP_REMOVED lines=8> */
[----:B----4-:R-:W-:Y:S02]  /*0870*/  IMAD.WIDE.U32 R8, R113, 0x10, R2 ;  /* 0x0000001071087825 */ /* 0x010fe400078e0002 */
[----:B------:R-:W2:Y:S02]  /*0880*/  LDG.E.128 R4, desc[UR4][R4.64] ;  /* 0x0000000404047981 */ /* 0x000ea4000c1e1d00 */
[--C-:B------:R-:W-:Y:S02]  /*0890*/  IMAD.WIDE.U32 R12, R109, 0x10, R20.reuse ;  /* 0x000000106d0c7825 */ /* 0x100fe400078e0014 */
[----:B------:R-:W3:Y:S02]  /*08a0*/  LDG.E.128 R8, desc[UR4][R8.64] ;  /* 0x0000000408087981 */ /* 0x000ee4000c1e1d00 */
[----:B------:R-:W-:-:S02]  /*08b0*/  IMAD.WIDE.U32 R20, R111, 0x10, R20 ;  /* 0x000000106f147825 */ /* 0x000fc400078e0014 */
[----:B------:R-:W4:Y:S02]  /*08c0*/  LDG.E.128 R12, desc[UR4][R12.64] ;  /* 0x000000040c0c7981 */ /* 0x000f24000c1e1d00 */
[--C-:B------:R-:W-:Y:S02]  /*08d0*/  IMAD.WIDE.U32 R16, R109, 0x10, R2.reuse ;  /* 0x000000106d107825 */ /* 0x100fe400078e0002 */
[----:B------:R-:W5:Y:S02]  /*08e0*/  LDG.E.128 R20, desc[UR4][R20.64] ;  /* 0x0000000414147981 */ /* 0x000f64000c1e1d00 */
[----:B------:R-:W-:Y:S02]  /*08f0*/  IMAD.WIDE.U32 R26, R111, 0x10, R2 ;  /* 0x000000106f1a7825 */ /* 0x000fe400078e0002 */
[----:B------:R-:W5:Y:S02]  /*0900*/  LDG.E.128 R16, desc[UR4][R16.64] ;  /* 0x0000000410107981 */ /* 0x000f64000c1e1d00 */
[----:B-1----:R-:W-:-:S02]  /*0910*/  IMAD.WIDE R2, R107, 0x4, R24 ;  /* 0x000000046b027825 */ /* 0x002fc400078e0218 */
[----:B------:R-:W5:Y:S04]  /*0920*/  LDG.E.128 R24, desc[UR4][R26.64] ;  /* 0x000000041a187981 */ /* 0x000f68000c1e1d00 */
[----:B------:R-:W5:Y:S01]  /*0930*/  LDG.E R106, desc[UR4][R2.64] ;  /* 0x00000004026a7981 */ /* 0x000f62000c1e1900 */
[C---:B------:R-:W-:Y:S01]  /*0940*/  LOP3.LUT P2, RZ, R104.reuse, 0x1f, RZ, 0xc0, !PT ;  /* 0x0000001f68ff7812 */ /* 0x040fe2000784c0ff */
[----:B------:R-:W-:Y:S01]  /*0950*/  BSSY.RECONVERGENT B0, `(.L_x_3633) ;  /* 0x00000fa000007945 */ /* 0x000fe20003800200 */
[----:B------:R-:W-:Y:S01]  /*0960*/  ISETP.NE.AND P3, PT, R104, RZ, PT ;  /* 0x000000ff6800720c */ /* 0x000fe20003f65270 */
[--C-:B--2---:R-:W-:Y:S02]  /*0970*/  HADD2.F32 R115, -RZ, R4.reuse.H0_H0 ;  /* 0x20000004ff737230 */ /* 0x104fe40000004100 */
[----:B------:R-:W-:-:S02]  /*0980*/  HADD2.F32 R117, -RZ, R4.H1_H1 ;  /* 0x30000004ff757230 */ /* 0x000fc40000004100 */
[----:B------:R-:W-:Y:S02]  /*0990*/  HADD2.F32 R121, -RZ, R5.H1_H1 ;  /* 0x30000005ff797230 */ /* 0x000fe40000004100 */
[----:B------:R-:W-:Y:S02]  /*09a0*/  HADD2.F32 R123, -RZ, R6.H0_H0 ;  /* 0x20000006ff7b7230 */ /* 0x000fe40000004100 */
[----:B----4-:R-:W-:Y:S02]  /*09b0*/  HADD2.F32 R137, -RZ, R12.H0_H0 ;  /* 0x2000000cff897230 */ /* 0x010fe40000004100 */
[----:B------:R-:W-:Y:S02]  /*09c0*/  HADD2.F32 R141, -RZ, R13.H0_H0 ;  /* 0x2000000dff8d7230 */ /* 0x000fe40000004100 */
[----:B------:R-:W-:Y:S02]  /*09d0*/  HADD2.F32 R125, -RZ, R6.H1_H1 ;  /* 0x30000006ff7d7230 */ /* 0x000fe40000004100 */
[----:B---3--:R-:W-:-:S02]  /*09e0*/  HADD2.F32 R4, -RZ, R8.H0_H0 ;  /* 0x20000008ff047230 */ /* 0x008fc40000004100 */
[----:B-----5:R-:W-:Y:S02]  /*09f0*/  HADD2.F32 R0, -RZ, R23.H0_H0 ;  /* 0x20000017ff007230 */ /* 0x020fe40000004100 */
[C---:B------:R-:W-:Y:S01]  /*0a00*/  FADD R127, -R28.reuse, R115 ;  /* 0x000000731c7f7221 */ /* 0x040fe20000000100 */
[----:B------:R-:W-:Y:S02]  /*0a10*/  HADD2.F32 R29, -RZ, R7.H0_H0 ;  /* 0x20000007ff1d7230 */ /* 0x000fe40000004100 */
[----:B------:R-:W-:Y:S02]  /*0a20*/  HADD2.F32 R159, -RZ, R13.H1_H1 ;  /* 0x3000000dff9f7230 */ /* 0x000fe40000004100 */
[C---:B------:R-:W-:Y:S01]  /*0a30*/  FADD R135, -R28.reuse, R117 ;  /* 0x000000751c877221 */ /* 0x040fe20000000100 */
[----:B------:R-:W-:Y:S02]  /*0a40*/  HADD2.F32 R13, -RZ, R14.H0_H0 ;  /* 0x2000000eff0d7230 */ /* 0x000fe40000004100 */
[----:B------:R-:W-:Y:S01]  /*0a50*/  FADD R131, -R28, R121 ;  /* 0x000000791c837221 */ /* 0x000fe20000000100 */
[----:B------:R-:W-:-:S02]  /*0a60*/  HADD2.F32 R151, -RZ, R15.H0_H0 ;  /* 0x2000000fff977230 */ /* 0x000fc40000004100 */
[C---:B------:R-:W-:Y:S01]  /*0a70*/  FADD R161, -R28.reuse, R123 ;  /* 0x0000007b1ca17221 */ /* 0x040fe20000000100 */
[----:B------:R-:W-:Y:S02]  /*0a80*/  HADD2.F32 R119, -RZ, R5.H0_H0 ;  /* 0x20000005ff777230 */ /* 0x000fe40000004100 */
[C---:B------:R-:W-:Y:S01]  /*0a90*/  FADD R121, -R28.reuse, R137 ;  /* 0x000000891c797221 */ /* 0x040fe20000000100 */
[----:B------:R-:W-:Y:S02]  /*0aa0*/  HADD2.F32 R139, -RZ, R12.H1_H1 ;  /* 0x3000000cff8b7230 */ /* 0x000fe40000004100 */
[C---:B------:R-:W-:Y:S01]  /*0ab0*/  FADD R117, -R28.reuse, R141 ;  /* 0x0000008d1c757221 */ /* 0x040fe20000000100 */
[----:B------:R-:W-:Y:S02]  /*0ac0*/  HADD2.F32 R153, -RZ, R20.H1_H1 ;  /* 0x30000014ff997230 */ /* 0x000fe40000004100 */
[----:B------:R-:W-:Y:S01]  /*0ad0*/  FADD R123, -R28, R125 ;  /* 0x0000007d1c7b7221 */ /* 0x000fe20000000100 */
[----:B------:R-:W-:-:S02]  /*0ae0*/  HADD2.F32 R5, -RZ, R8.H1_H1 ;  /* 0x30000008ff057230 */ /* 0x000fc40000004100 */
[C---:B------:R-:W-:Y:S01]  /*0af0*/  FADD R141, -R28.reuse, R0 ;  /* 0x000000001c8d7221 */ /* 0x040fe20000000100 */
[----:B------:R-:W-:Y:S02]  /*0b00*/  HADD2.F32 R12, -RZ, R23.H1_H1 ;  /* 0x30000017ff0c7230 */ /* 0x000fe40000004100 */
[----:B------:R-:W-:Y:S01]  /*0b10*/  FMUL R137, R79, R4 ;  /* 0x000000044f897220 */ /* 0x000fe20000400000 */
[----:B------:R-:W-:Y:S01]  /*0b20*/  FADD R125, -R28, R29 ;  /* 0x0000001d1c7d7221 */ /* 0x000fe20000000100 */
[----:B------:R-:W-:Y:S01]  /*0b30*/  FMUL R0, R106, R127 ;  /* 0x0000007f6a007220 */ /* 0x000fe20000400000 */
[----:B------:R-:W-:Y:S02]  /*0b40*/  HADD2.F32 R133, -RZ, R7.H1_H1 ;  /* 0x30000007ff857230 */ /* 0x000fe40000004100 */
[C---:B------:R-:W-:Y:S01]  /*0b50*/  FADD R29, -R28.reuse, R13 ;  /* 0x0000000d1c1d7221 */ /* 0x040fe20000000100 */
[----:B------:R-:W-:Y:S01]  /*0b60*/  FADD R23, -R28, R151 ;  /* 0x000000971c177221 */ /* 0x000fe20000000100 */
[----:B------:R-:W-:-:S02]  /*0b70*/  HADD2.F32 R2, -RZ, R9.H0_H0 ;  /* 0x20000009ff027230 */ /* 0x000fc40000004100 */
[C---:B------:R-:W-:Y:S01]  /*0b80*/  FADD R13, -R28.reuse, R153 ;  /* 0x000000991c0d7221 */ /* 0x040fe20000000100 */
[--C-:B------:R-:W-:Y:S02]  /*0b90*/  HADD2.F32 R146, -RZ, R25.reuse.H0_H0 ;  /* 0x20000019ff927230 */ /* 0x100fe40000004100 */
[----:B------:R-:W-:Y:S01]  /*0ba0*/  FADD R153, -R28, R12 ;  /* 0x0000000c1c997221 */ /* 0x000fe20000000100 */
[----:B------:R-:W-:Y:S02]  /*0bb0*/  HADD2.F32 R151, -RZ, R25.H1_H1 ;  /* 0x30000019ff977230 */ /* 0x000fe40000004100 */
[----:B------:R-:W-:Y:S01]  /*0bc0*/  FMUL R130, R80, R5 ;  /* 0x0000000550827220 */ /* 0x000fe20000400000 */
[----:B------:R-:W-:Y:S01]  /*0bd0*/  FADD R25, RZ, R137 ;  /* 0x00000089ff197221 */ /* 0x000fe20000000000 */
[----:B------:R-:W-:Y:S01]  /*0be0*/  FADD R129, -R28, R119 ;  /* 0x000000771c817221 */ /* 0x000fe20000000100 */
[----:B------:R-:W-:Y:S01]  /*0bf0*/  FMUL R135, R106, R135 ;  /* 0x000000876a877220 */ /* 0x000fe20000400000 */
[----:B------:R-:W-:Y:S01]  /*0c00*/  FFMA R12, R0, R137, RZ ;  /* 0x00000089000c7223 */ /* 0x000fe200000000ff */
[----:B------:R-:W-:-:S02]  /*0c10*/  HADD2.F32 R9, -RZ, R9.H1_H1 ;  /* 0x30000009ff097230 */ /* 0x000fc40000004100 */
[----:B------:R-:W-:Y:S01]  /*0c20*/  FADD R119, -R28, R133 ;  /* 0x000000851c777221 */ /* 0x000fe20000000100 */
[----:B------:R-:W-:Y:S02]  /*0c30*/  HADD2.F32 R149, -RZ, R14.H1_H1 ;  /* 0x3000000eff957230 */ /* 0x000fe40000004100 */
        /* <DEDUP_REMOVED lines=46> */
[----:B------:R-:W-:Y:S02]  /*0f20*/  HADD2.F32 R142, -RZ, R18.H0_H0 ;  /* 0x20000012ff8e7230 */ /* 0x000fe40000004100 */
[----:B------:R-:W-:Y:S01]  /*0f30*/  FMUL R115, R90, R143 ;  /* 0x0000008f5a737220 */ /* 0x000fe20000400000 */
[----:B------:R-:W-:Y:S02]  /*0f40*/  HADD2.F32 R15, -RZ, R15.H1_H1 ;  /* 0x3000000fff0f7230 */ /* 0x000fe40000004100 */
[----:B------:R-:W-:Y:S01]  /*0f50*/  FADD R14, R161, R112 ;  /* 0x00000070a10e7221 */ /* 0x000fe20000000000 */
[----:B------:R-:W-:-:S02]  /*0f60*/  HADD2.F32 R144, -RZ, R19.H0_H0 ;  /* 0x20000013ff907230 */ /* 0x000fc40000004100 */
[----:B------:R-:W-:Y:S01]  /*0f70*/  FMUL R110, R106, R159 ;  /* 0x0000009f6a6e7220 */ /* 0x000fe20000400000 */
[----:B------:R-:W-:Y:S02]  /*0f80*/  HADD2.F32 R147, -RZ, R19.H1_H1 ;  /* 0x30000013ff937230 */ /* 0x000fe40000004100 */
[----:B------:R-:W-:Y:S01]  /*0f90*/  FFMA R25, R117, R112, R12 ;  /* 0x0000007075197223 */ /* 0x000fe2000000000c */
[--C-:B------:R-:W-:Y:S02]  /*0fa0*/  HADD2.F32 R155, -RZ, R21.reuse.H0_H0 ;  /* 0x20000015ff9b7230 */ /* 0x100fe40000004100 */
[----:B------:R-:W-:Y:S02]  /*0fb0*/  HADD2.F32 R19, -RZ, R20.H0_H0 ;  /* 0x20000014ff137230 */ /* 0x000fe40000004100 */
[----:B------:R-:W-:Y:S02]  /*0fc0*/  HADD2.F32 R157, -RZ, R21.H1_H1 ;  /* 0x30000015ff9d7230 */ /* 0x000fe40000004100 */
[----:B------:R-:W-:-:S02]  /*0fd0*/  HADD2.F32 R163, -RZ, R22.H0_H0 ;  /* 0x20000016ffa37230 */ /* 0x000fc40000004100 */
[----:B------:R-:W-:Y:S02]  /*0fe0*/  HADD2.F32 R165, -RZ, R22.H1_H1 ;  /* 0x30000016ffa57230 */ /* 0x000fe40000004100 */
[----:B------:R-:W-:Y:S01]  /*0ff0*/  FADD R21, -R28, R149 ;  /* 0x000000951c157221 */ /* 0x000fe20000000100 */
[----:B------:R-:W-:Y:S02]  /*1000*/  HADD2.F32 R145, -RZ, R18.H1_H1 ;  /* 0x30000012ff917230 */ /* 0x000fe40000004100 */
        /* <DEDUP_REMOVED lines=11> */
[----:B------:R-:W-:Y:S01]  /*10c0*/  FMUL R28, R106, R21 ;  /* 0x000000156a1c7220 */ /* 0x000fe20000400000 */
[----:B------:R-:W-:Y:S01]  /*10d0*/  FADD R14, R159, R108 ;  /* 0x0000006c9f0e7221 */ /* 0x000fe20000000000 */
[----:B------:R-:W-:Y:S01]  /*10e0*/  FFMA R21, R29, R108, R12 ;  /* 0x0000006c1d157223 */ /* 0x000fe2000000000c */
[----:B------:R-:W-:-:S02]  /*10f0*/  HADD2.F32 R20, -RZ, R24.H0_H0 ;  /* 0x20000018ff147230 */ /* 0x000fc40000004100 */
[----:B------:R-:W-:Y:S02]  /*1100*/  HADD2.F32 R149, -RZ, R24.H1_H1 ;  /* 0x30000018ff957230 */ /* 0x000fe40000004100 */
[----:B------:R-:W-:Y:S01]  /*1110*/  FMUL R24, R93, R144 ;  /* 0x000000905d187220 */ /* 0x000fe20000400000 */
[----:B------:R-:W-:Y:S01]  /*1120*/  FADD R159, R14, R25 ;  /* 0x000000190e9f7221 */ /* 0x000fe20000000000 */
[----:B------:R-:W-:Y:S01]  /*1130*/  FMUL R23, R106, R23 ;  /* 0x000000176a177220 */ /* 0x000fe20000400000 */
        /* <DEDUP_REMOVED lines=22> */
[----:B------:R-:W-:Y:S02]  /*12a0*/  HADD2.F32 R157, -RZ, R26.H1_H1 ;  /* 0x3000001aff9d7230 */ /* 0x000fe40000004100 */
[----:B------:R-:W-:Y:S01]  /*12b0*/  FADD R161, R134, R13 ;  /* 0x0000000d86a17221 */ /* 0x000fe20000000000 */
[----:B------:R-:W-:Y:S01]  /*12c0*/  FMUL R139, R106, R139 ;  /* 0x0000008b6a8b7220 */ /* 0x000fe20000400000 */
[----:B------:R-:W-:Y:S01]  /*12d0*/  FFMA R26, R12, R13, R159 ;  /* 0x0000000d0c1a7223 */ /* 0x000fe2000000009f */
[----:B------:R-:W-:Y:S01]  /*12e0*/  FMUL R134, R99, R148 ;  /* 0x0000009463867220 */ /* 0x000fe20000400000 */
[--C-:B------:R-:W-:Y:S02]  /*12f0*/  HADD2.F32 R150, -RZ, R27.reuse.H0_H0 ;  /* 0x2000001bff967230 */ /* 0x100fe40000004100 */
[----:B------:R-:W-:Y:S01]  /*1300*/  FMUL R132, R106, R155 ;  /* 0x0000009b6a847220 */ /* 0x000fe20000400000 */
[----:B------:R-:W-:Y:S01]  /*1310*/  FFMA R159, R139, R134, R26 ;  /* 0x000000868b9f7223 */ /* 0x000fe2000000001a */
[----:B------:R-:W-:Y:S01]  /*1320*/  FADD R161, R161, R134 ;  /* 0x00000086a1a17221 */ /* 0x000fe20000000000 */
[----:B------:R-:W-:Y:S01]  /*1330*/  FMUL R26, R100, R157 ;  /* 0x0000009d641a7220 */ /* 0x000fe20000400000 */
[----:B------:R-:W-:-:S02]  /*1340*/  HADD2.F32 R155, -RZ, R27.H1_H1 ;  /* 0x3000001bff9b7230 */ /* 0x000fc40000004100 */
        /* <DEDUP_REMOVED lines=90> */
.L_x_3634:
[----:B------:R-:W-:Y:S05]  /*18f0*/  BSYNC.RECONVERGENT B0 ;  /* 0x0000000000007941 */ /* 0x000fea0003800200 */
.L_x_3633:
        /* <DEDUP_REMOVED lines=22> */
.L_x_3636:
[----:B------:R-:W-:Y:S05]  /*1a60*/  BSYNC.RECONVERGENT B0 ;  /* 0x0000000000007941 */ /* 0x000fea0003800200 */
.L_x_3635:
        /* <DEDUP_REMOVED lines=32> */
.L_x_3638:
[----:B0-----:R-:W2:Y:S04]  /*1c70*/  LDG.E.STRONG.GPU R4, desc[UR4][R2.64] ;  /* 0x0000000402047981 */ /* 0x001ea8000c1ef900 */
[----:B--2---:R-:W-:Y:S01]  /*1c80*/  CCTL.IVALL ;  /* 0x00000000ff00798f */ /* 0x004fe20002000000 */
[----:B------:R-:W-:Y:S05]  /*1c90*/  YIELD ;  /* 0x0000000000007946 */ /* 0x000fea0003800000 */
[----:B------:R-:W-:-:S13]  /*1ca0*/  ISETP.NE.AND P2, PT, R4, R9, PT ;  /* 0x000000090400720c */ /* 0x000fda0003f45270 */
[----:B------:R-:W-:Y:S05]  /*1cb0*/  @P2 BRA `(.L_x_3638) ;  /* 0xfffffffc00ec2947 */ /* 0x000fea000383ffff */
.L_x_3637:
        /* <DEDUP_REMOVED lines=185> */
.L_x_3632:
        /* <DEDUP_REMOVED lines=25> */
.L_x_3640:
        /* <DEDUP_REMOVED lines=10> */
.L_x_4941:


//--------------------- .text._ZN18transformer_engine13normalization28ln_bwd_finalize_tuned_kernelINS0_22Kernel_traits_finalizeILj12288EffffjLj1024ELj4ENS0_18Kernel_traits_baseILj12288EffffjLj1024EEEEEEEvNS0_20BackwardKernelParamsE --------------------------
	.section	.text._ZN18transformer_engine13normalization28ln_bwd_finalize_tuned_kernelINS0_22Kernel_traits_finalizeILj12288EffffjLj1024ELj4ENS0_18Kernel_traits_baseILj12288EffffjLj1024EEEEEEEvNS0_20BackwardKernelParamsE,"ax",@progbits
	.align	128
        .global         _ZN18transformer_engine13normalization28ln_bwd_finalize_tuned_kernelINS0_22Kernel_traits_finalizeILj12288EffffjLj1024ELj4ENS0_18Kernel_traits_baseILj12288EffffjLj1024EEEEEEEvNS0_20BackwardKernelParamsE
        .type           _ZN18transformer_engine13normalization28ln_bwd_finalize_tuned_kernelINS0_22Kernel_traits_finalizeILj12288EffffjLj1024ELj4ENS0_18Kernel_traits_baseILj12288EffffjLj1024EEEEEEEvNS0_20BackwardKernelParamsE,@function
        .size           _ZN18transformer_engine13normalization28ln_bwd_finalize_tuned_kernelINS0_22Kernel_traits_finalizeILj12288EffffjLj1024ELj4ENS0_18Kernel_traits_baseILj12288EffffjLj1024EEEEEEEvNS0_20BackwardKernelParamsE,(.L_x_4942 - _ZN18transformer_engine13normalization28ln_bwd_finalize_tuned_kernelINS0_22Kernel_traits_finalizeILj12288EffffjLj1024ELj4ENS0_18Kernel_traits_baseILj12288EffffjLj1024EEEEEEEvNS0_20BackwardKernelParamsE)
        .other          _ZN18transformer_engine13normalization28ln_bwd_finalize_tuned_kernelINS0_22Kernel_traits_finalizeILj12288EffffjLj1024ELj4ENS0_18Kernel_traits_baseILj12288EffffjLj1024EEEEEEEvNS0_20BackwardKernelParamsE,@"STO_CUDA_ENTRY STV_DEFAULT"
_ZN18transformer_engine13normalization28ln_bwd_finalize_tuned_kernelINS0_22Kernel_traits_finalizeILj12288EffffjLj1024ELj4ENS0_18Kernel_traits_baseILj12288EffffjLj1024EEEEEEEvNS0_20BackwardKernelParamsE:
.text._ZN18transformer_engine13normalization28ln_bwd_finalize_tuned_kernelINS0_22Kernel_traits_finalizeILj12288EffffjLj1024ELj4ENS0_18Kernel_traits_baseILj12288EffffjLj1024EEEEEEEvNS0_20BackwardKernelParamsE:
        /* <DEDUP_REMOVED lines=35> */
.L_x_3645:
        /* <DEDUP_REMOVED lines=118> */
.L_x_3644:
[----:B------:R-:W-:Y:S05]  /*0990*/  BSYNC.RECONVERGENT B1 ;  /* 0x0000000000017941 */ /* 0x000fea0003800200 */
.L_x_3643:
        /* <DEDUP_REMOVED lines=65> */
.L_x_3647:
[----:B------:R-:W-:Y:S05]  /*0db0*/  BSYNC.RECONVERGENT B1 ;  /* 0x0000000000017941 */ /* 0x000fea0003800200 */
.L_x_3646:
        /* <DEDUP_REMOVED lines=37> */
.L_x_3649:
[----:B------:R-:W-:Y:S05]  /*1010*/  BSYNC.RECONVERGENT B1 ;  /* 0x0000000000017941 */ /* 0x000fea0003800200 */
.L_x_3648:
[----:B------:R-:W-:Y:S05]  /*1020*/  @!P1 BRA `(.L_x_3642) ;  /* 0x00000000003c9947 */ /* 0x000fea0003800000 */
[----:B------:R-:W0:Y:S01]  /*1030*/  LDC.64 R6, c[0x0][0x3d8] ;  /* 0x0000f600ff067b82 */ /* 0x000e220000000a00 */
[----:B------:R-:W-:Y:S01]  /*1040*/  IMAD R2, R15, 0x3000, R11 ;  /* 0x000030000f027824 */ /* 0x000fe200078e020b */
[----:B------:R-:W-:-:S04]  /*1050*/  IADD3 R24, PT, PT, -R24, RZ, RZ ;  /* 0x000000ff18187210 */ /* 0x000fc80007ffe1ff */
[----:B------:R-:W-:Y:S02]  /*1060*/  IADD3 R11, PT, PT, R13, R2, RZ ;  /* 0x000000020d0b7210 */ /* 0x000fe40007ffe0ff */
[----:B------:R-:W1:Y:S05]  /*1070*/  LDC.64 R8, c[0x0][0x3e0] ;  /* 0x0000f800ff087b82 */ /* 0x000e6a0000000a00 */
.L_x_3650:
        /* <DEDUP_REMOVED lines=10> */
.L_x_3642:
[----:B------:R-:W-:Y:S05]  /*1120*/  BSYNC.RECONVERGENT B0 ;  /* 0x0000000000007941 */ /* 0x000fea0003800200 */
.L_x_3641:
        /* <DEDUP_REMOVED lines=53> */
.L_x_3651:
        /* <DEDUP_REMOVED lines=16> */
.L_x_4942:


//--------------------- .text._ZN18transformer_engine13normalization19ln_bwd_tuned_kernelINS0_13Kernel_traitsIffffjLj12288ELj4ELj1ELj4ELj16ENS0_18Kernel_traits_baseILj12288EffffjLj128EEEEEEEvNS0_20BackwardKernelParamsE --------------------------
	.section	.text._ZN18transformer_engine13normalization19ln_bwd_tuned_kernelINS0_13Kernel_traitsIffffjLj12288ELj4ELj1ELj4ELj16ENS0_18Kernel_traits_baseILj12288EffffjLj128EEEEEEEvNS0_20BackwardKernelParamsE,"ax",@progbits
	.align	128
        .global         _ZN18transformer_engine13normalization19ln_bwd_tuned_kernelINS0_13Kernel_traitsIffffjLj12288ELj4ELj1ELj4ELj16ENS0_18Kernel_traits_baseILj12288EffffjLj128EEEEEEEvNS0_20BackwardKernelParamsE
        .type           _ZN18transformer_engine13normalization19ln_bwd_tuned_kernelINS0_13Kernel_traitsIffffjLj12288ELj4ELj1ELj4ELj16ENS0_18Kernel_traits_baseILj12288EffffjLj128EEEEEEEvNS0_20BackwardKernelParamsE,@function
        .size           _ZN18transformer_engine13normalization19ln_bwd_tuned_kernelINS0_13Kernel_traitsIffffjLj12288ELj4ELj1ELj4ELj16ENS0_18Kernel_traits_baseILj12288EffffjLj128EEEEEEEvNS0_20BackwardKernelParamsE,(.L_x_4943 - _ZN18transformer_engine13normalization19ln_bwd_tuned_kernelINS0_13Kernel_traitsIffffjLj12288ELj4ELj1ELj4ELj16ENS0_18Kernel_traits_baseILj12288EffffjLj128EEEEEEEvNS0_20BackwardKernelParamsE)
        .other          _ZN18transformer_engine13normalization19ln_bwd_tuned_kernelINS0_13Kernel_traitsIffffjLj12288ELj4ELj1ELj4ELj16ENS0_18Kernel_traits_baseILj12288EffffjLj128EEEEEEEvNS0_20BackwardKernelParamsE,@"STO_CUDA_ENTRY STV_DEFAULT"
_ZN18transformer_engine13normalization19ln_bwd_tuned_kernelINS0_13Kernel_traitsIffffjLj12288ELj4ELj1ELj4ELj16ENS0_18Kernel_traits_baseILj12288EffffjLj128EEEEEEEvNS0_20BackwardKernelParamsE:
.text._ZN18transformer_engine13normalization19ln_bwd_tuned_kernelINS0_13Kernel_traitsIffffjLj12288ELj4ELj1ELj4ELj16ENS0_18Kernel_traits_baseILj12288EffffjLj128EEEEEEEvNS0_20BackwardKernelParamsE:
        /* <DEDUP_REMOVED lines=97> */
.L_x_3659:
[----:B-1----:R-:W0:Y:S01]  /*0610*/  S2R R131, SR_TID.X ;  /* 0x0000000000837919 */ /* 0x002e220000002100 */
[----:B------:R-:W1:Y:S01]  /*0620*/  LDC.64 R50, c[0x0][0x398] ;  /* 0x0000e600ff327b82 */ /* 0x000e620000000a00 */
        /* <DEDUP_REMOVED lines=13> */
[----:B------:R-:W2:Y:S03]  /*0700*/  LDG.E.128 R32, desc[UR4][R52.64] ;  /* 0x0000000434207981 */ /* 0x000ea6000c1e1d00 */
[----:B------:R-:W-:Y:S01]  /*0710*/  IMAD.WIDE.U32 R40, R129, 0x10, R56 ;  /* 0x0000001081287825 */ /* 0x000fe200078e0038 */
[----:B------:R-:W3:Y:S03]  /*0720*/  LDG.E.128 R36, desc[UR4][R52.64+0x2000] ;  /* 0x0020000434247981 */ /* 0x000ee6000c1e1d00 */
[----:B-----5:R-:W-:Y:S01]  /*0730*/  IMAD.WIDE R134, R101, 0x4, R134 ;  /* 0x0000000465867825 */ /* 0x020fe200078e0286 */
[----:B------:R-:W-:Y:S01]  /*0740*/  IADD3 R128, PT, PT, R130, 0x600, RZ ;  /* 0x0000060082807810 */ /* 0x000fe20007ffe0ff */
[----:B------:R-:W4:Y:S04]  /*0750*/  LDG.E.128 R40, desc[UR4][R40.64] ;  /* 0x0000000428287981 */ /* 0x000f28000c1e1d00 */
[----:B------:R0:W5:Y:S04]  /*0760*/  LDG.E R124, desc[UR4][R134.64] ;  /* 0x00000004867c7981 */ /* 0x000168000c1e1900 */
[----:B------:R-:W3:Y:S01]  /*0770*/  LDG.E.128 R52, desc[UR4][R132.64] ;  /* 0x0000000484347981 */ /* 0x000ee2000c1e1d00 */
[----:B------:R-:W-:Y:S01]  /*0780*/  IMAD.WIDE.U32 R44, R128, 0x10, R56 ;  /* 0x00000010802c7825 */ /* 0x000fe200078e0038 */
[----:B------:R-:W-:-:S02]  /*0790*/  IADD3 R127, PT, PT, R130, 0x800, RZ ;  /* 0x00000800827f7810 */ /* 0x000fc40007ffe0ff */
[----:B------:R1:W3:Y:S04]  /*07a0*/  LDG.E.128 R60, desc[UR4][R132.64+0x2000] ;  /* 0x00200004843c7981 */ /* 0x0002e8000c1e1d00 */
[----:B------:R-:W3:Y:S01]  /*07b0*/  LDG.E.128 R44, desc[UR4][R44.64] ;  /* 0x000000042c2c7981 */ /* 0x000ee2000c1e1d00 */
[----:B------:R-:W-:Y:S01]  /*07c0*/  IMAD.WIDE.U32 R48, R127, 0x10, R56 ;  /* 0x000000107f307825 */ /* 0x000fe200078e0038 */
[----:B------:R-:W-:-:S03]  /*07d0*/  IADD3 R126, PT, PT, R130, 0xa00, RZ ;  /* 0x00000a00827e7810 */ /* 0x000fc60007ffe0ff */
[----:B------:R-:W-:Y:S02]  /*07e0*/  IMAD.WIDE.U32 R64, R129, 0x10, R76 ;  /* 0x0000001081407825 */ /* 0x000fe400078e004c */
[----:B------:R-:W3:Y:S02]  /*07f0*/  LDG.E.128 R48, desc[UR4][R48.64] ;  /* 0x0000000430307981 */ /* 0x000ee4000c1e1d00 */
[----:B------:R-:W-:Y:S02]  /*0800*/  IMAD.WIDE.U32 R56, R126, 0x10, R56 ;  /* 0x000000107e387825 */ /* 0x000fe400078e0038 */
        /* <DEDUP_REMOVED lines=8> */
[----:B------:R-:W-:Y:S01]  /*0890*/  LOP3.LUT P2, RZ, R131, 0x1f, RZ, 0xc0, !PT ;  /* 0x0000001f83ff7812 */ /* 0x000fe2000784c0ff */
[C---:B--2---:R-:W-:Y:S01]  /*08a0*/  FADD R163, -R136.reuse, R32 ;  /* 0x0000002088a37221 */ /* 0x044fe20000000100 */
[C---:B------:R-:W-:Y:S01]  /*08b0*/  FADD R155, -R136.reuse, R33 ;  /* 0x00000021889b7221 */ /* 0x040fe20000000100 */
[C---:B------:R-:W-:Y:S01]  /*08c0*/  FADD R157, -R136.reuse, R34 ;  /* 0x00000022889d7221 */ /* 0x040fe20000000100 */
[C---:B----4-:R-:W-:Y:S01]  /*08d0*/  FADD R165, -R136.reuse, R40 ;  /* 0x0000002888a57221 */ /* 0x050fe20000000100 */
[----:B0-----:R-:W-:Y:S01]  /*08e0*/  FADD R135, -R136, R42 ;  /* 0x0000002a88877221 */ /* 0x001fe20000000100 */
[----:B-----5:R-:W-:Y:S01]  /*08f0*/  FMUL R163, R124, R163 ;  /* 0x000000a37ca37220 */ /* 0x020fe20000400000 */
[----:B---3--:R-:W-:Y:S01]  /*0900*/  FMUL R40, R125, R52 ;  /* 0x000000347d287220 */ /* 0x008fe20000400000 */
[----:B------:R-:W-:Y:S01]  /*0910*/  FADD R137, -R136, R41 ;  /* 0x0000002988897221 */ /* 0x000fe20000000100 */
[----:B------:R-:W-:Y:S01]  /*0920*/  FMUL R161, R122, R53 ;  /* 0x000000357aa17220 */ /* 0x000fe20000400000 */
[----:B------:R-:W-:Y:S01]  /*0930*/  FMUL R162, R124, R155 ;  /* 0x0000009b7ca27220 */ /* 0x000fe20000400000 */
[----:B------:R-:W-:Y:S01]  /*0940*/  FADD R42, RZ, R40 ;  /* 0x00000028ff2a7221 */ /* 0x000fe20000000000 */
        /* <DEDUP_REMOVED lines=11> */
[----:B-1----:R-:W-:Y:S01]  /*0a00*/  FADD R133, -R136, R43 ;  /* 0x0000002b88857221 */ /* 0x002fe20000000100 */
[----:B------:R-:W-:Y:S01]  /*0a10*/  FMUL R155, R121, R60 ;  /* 0x0000003c799b7220 */ /* 0x000fe20000400000 */
[----:B------:R-:W-:Y:S01]  /*0a20*/  FADD R42, R42, R157 ;  /* 0x0000009d2a2a7221 */ /* 0x000fe20000000000 */
[----:B------:R-:W-:Y:S01]  /*0a30*/  FADD R34, -R136, R37 ;  /* 0x0000002588227221 */ /* 0x000fe20000000100 */
        /* <DEDUP_REMOVED lines=109> */
[----:B------:R-:W-:Y:S01]  /*1110*/  ISETP.GT.U32.AND P1, PT, R34, 0x3, PT ;  /* 0x000000032200780c */ /* 0x000fe20003f24070 */
[C---:B------:R-:W-:Y:S01]  /*1120*/  FADD R95, R52.reuse, R95 ;  /* 0x0000005f345f7221 */ /* 0x040fe20000000000 */
[----:B------:R-:W-:Y:S02]  /*1130*/  FFMA R97, R52, R163, R97 ;  /* 0x000000a334617223 */ /* 0x000fe40000000061 */
[----:B------:R-:W2:Y:S01]  /*1140*/  LDC R52, c[0x0][0x380] ;  /* 0x0000e000ff347b82 */ /* 0x000ea20000000800 */
        /* <DEDUP_REMOVED lines=23> */
[----:B0-----:R-:W-:Y:S01]  /*12c0*/  FADD R32, R33, R32 ;  /* 0x0000002021207221 */ /* 0x001fe20000000000 */
        /* <DEDUP_REMOVED lines=39> */
.L_x_3654:
[----:B------:R-:W-:Y:S05]  /*1540*/  BSYNC.RECONVERGENT B0 ;  /* 0x0000000000007941 */ /* 0x000fea0003800200 */
.L_x_3653:
        /* <DEDUP_REMOVED lines=22> */
.L_x_3656:
[----:B------:R-:W-:Y:S05]  /*16b0*/  BSYNC.RECONVERGENT B0 ;  /* 0x0000000000007941 */ /* 0x000fea0003800200 */
.L_x_3655:
        /* <DEDUP_REMOVED lines=32> */
.L_x_3658:
[----:B0-----:R-:W2:Y:S04]  /*18c0*/  LDG.E.STRONG.GPU R34, desc[UR4][R32.64] ;  /* 0x0000000420227981 */ /* 0x001ea8000c1ef900 */
[----:B--2---:R-:W-:Y:S01]  /*18d0*/  CCTL.IVALL ;  /* 0x00000000ff00798f */ /* 0x004fe20002000000 */
[----:B------:R-:W-:Y:S05]  /*18e0*/  YIELD ;  /* 0x0000000000007946 */ /* 0x000fea0003800000 */
[----:B------:R-:W-:-:S13]  /*18f0*/  ISETP.NE.AND P2, PT, R34, R55, PT ;  /* 0x000000372200720c */ /* 0x000fda0003f45270 */
[----:B------:R-:W-:Y:S05]  /*1900*/  @P2 BRA `(.L_x_3658) ;  /* 0xfffffffc00ec2947 */ /* 0x000fea000383ffff */
.L_x_3657:
        /* <DEDUP_REMOVED lines=44> */
[----:B------:R-:W0:Y:S01]  /*1bd0*/  LDC.64 R32, c[0x0][0x3e8] ;  /* 0x0000fa00ff207b82 */ /* 0x000e220000000a00 */
[----:B------:R-:W-:-:S04]  /*1be0*/  FMUL R34, R34, 8.1380210758652538061e-05 ;  /* 0x38aaaaab22227820 */ /* 0x000fc80000400000 */
        /* <DEDUP_REMOVED lines=132> */
.L_x_3652:
        /* <DEDUP_REMOVED lines=10> */
[----:B------:R-:W-:Y:S03]  /*24d0*/  STG.E.128 desc[UR4][R2.64], R40 ;  /* 0x0000002802007986 */ /* 0x000fe6000c101d04 */
        /* <DEDUP_REMOVED lines=20> */
.L_x_3660:
        /* <DEDUP_REMOVED lines=14> */
.L_x_4943:


//--------------------- .text._ZN18transformer_engine13normalization28ln_bwd_finalize_tuned_kernelINS0_22Kernel_traits_finalizeILj10240E13__nv_bfloat16fS3_fjLj1024ELj4ENS0_18Kernel_traits_baseILj10240ES3_fS3_fjLj1024EEEEEEEvNS0_20BackwardKernelParamsE --------------------------
	.section	.text._ZN18transformer_engine13normalization28ln_bwd_finalize_tuned_kernelINS0_22Kernel_traits_finalizeILj10240E13__nv_bfloat16fS3_fjLj1024ELj4ENS0_18Kernel_traits_baseILj10240ES3_fS3_fjLj1024EEEEEEEvNS0_20BackwardKernelParamsE,"ax",@progbits
	.align	128
        .global         _ZN18transformer_engine13normalization28ln_bwd_finalize_tuned_kernelINS0_22Kernel_traits_finalizeILj10240E13__nv_bfloat16fS3_fjLj1024ELj4ENS0_18Kernel_traits_baseILj10240ES3_fS3_fjLj1024EEEEEEEvNS0_20BackwardKernelParamsE
        .type           _ZN18transformer_engine13normalization28ln_bwd_finalize_tuned_kernelINS0_22Kernel_traits_finalizeILj10240E13__nv_bfloat16fS3_fjLj1024ELj4ENS0_18Kernel_traits_baseILj10240ES3_fS3_fjLj1024EEEEEEEvNS0_20BackwardKernelParamsE,@function
        .size           _ZN18transformer_engine13normalization28ln_bwd_finalize_tuned_kernelINS0_22Kernel_traits_finalizeILj10240E13__nv_bfloat16fS3_fjLj1024ELj4ENS0_18Kernel_traits_baseILj10240ES3_fS3_fjLj1024EEEEEEEvNS0_20BackwardKernelParamsE,(.L_x_4944 - _ZN18transformer_engine13normalization28ln_bwd_finalize_tuned_kernelINS0_22Kernel_traits_finalizeILj10240E13__nv_bfloat16fS3_fjLj1024ELj4ENS0_18Kernel_traits_baseILj10240ES3_fS3_fjLj1024EEEEEEEvNS0_20BackwardKernelParamsE)
        .other          _ZN18transformer_engine13normalization28ln_bwd_finalize_tuned_kernelINS0_22Kernel_traits_finalizeILj10240E13__nv_bfloat16fS3_fjLj1024ELj4ENS0_18Kernel_traits_baseILj10240ES3_fS3_fjLj1024EEEEEEEvNS0_20BackwardKernelParamsE,@"STO_CUDA_ENTRY STV_DEFAULT"
_ZN18transformer_engine13normalization28ln_bwd_finalize_tuned_kernelINS0_22Kernel_traits_finalizeILj10240E13__nv_bfloat16fS3_fjLj1024ELj4ENS0_18Kernel_traits_baseILj10240ES3_fS3_fjLj1024EEEEEEEvNS0_20BackwardKernelParamsE:
.text._ZN18transformer_engine13normalization28ln_bwd_finalize_tuned_kernelINS0_22Kernel_traits_finalizeILj10240E13__nv_bfloat16fS3_fjLj1024ELj4ENS0_18Kernel_traits_baseILj10240ES3_fS3_fjLj1024EEEEEEEvNS0_20BackwardKernelParamsE:
        /* <DEDUP_REMOVED lines=35> */
.L_x_3665:
        /* <DEDUP_REMOVED lines=118> */
.L_x_3664:
[----:B------:R-:W-:Y:S05]  /*0990*/  BSYNC.RECONVERGENT B1 ;  /* 0x0000000000017941 */ /* 0x000fea0003800200 */
.L_x_3663:
        /* <DEDUP_REMOVED lines=65> */
.L_x_3667:
[----:B------:R-:W-:Y:S05]  /*0db0*/  BSYNC.RECONVERGENT B1 ;  /* 0x0000000000017941 */ /* 0x000fea0003800200 */
.L_x_3666:
        /* <DEDUP_REMOVED lines=37> */
.L_x_3669:
[----:B------:R-:W-:Y:S05]  /*1010*/  BSYNC.RECONVERGENT B1 ;  /* 0x0000000000017941 */ /* 0x000fea0003800200 */
.L_x_3668:
[----:B------:R-:W-:Y:S05]  /*1020*/  @!P1 BRA `(.L_x_3662) ;  /* 0x00000000003c9947 */ /* 0x000fea0003800000 */
[----:B------:R-:W0:Y:S01]  /*1030*/  LDC.64 R6, c[0x0][0x3d8] ;  /* 0x0000f600ff067b82 */ /* 0x000e220000000a00 */
[----:B------:R-:W-:Y:S01]  /*1040*/  IMAD R2, R15, 0x2800, R11 ;  /* 0x000028000f027824 */ /* 0x000fe200078e020b */
[----:B------:R-:W-:-:S04]  /*1050*/  IADD3 R24, PT, PT, -R24, RZ, RZ ;  /* 0x000000ff18187210 */ /* 0x000fc80007ffe1ff */
[----:B------:R-:W-:Y:S02]  /*1060*/  IADD3 R11, PT, PT, R13, R2, RZ ;  /* 0x000000020d0b7210 */ /* 0x000fe40007ffe0ff */
[----:B------:R-:W1:Y:S05]  /*1070*/  LDC.64 R8, c[0x0][0x3e0] ;  /* 0x0000f800ff087b82 */ /* 0x000e6a0000000a00 */
.L_x_3670:
        /* <DEDUP_REMOVED lines=10> */
.L_x_3662:
[----:B------:R-:W-:Y:S05]  /*1120*/  BSYNC.RECONVERGENT B0 ;  /* 0x0000000000007941 */ /* 0x000fea0003800200 */
.L_x_3661:
        /* <DEDUP_REMOVED lines=55> */
.L_x_3671:
        /* <DEDUP_REMOVED lines=14> */
.L_x_4944:


//--------------------- .text._ZN18transformer_engine13normalization19ln_bwd_tuned_kernelINS0_13Kernel_traitsI13__nv_bfloat16fS3_fjLj10240ELj2ELj1ELj4ELj16ENS0_18Kernel_traits_baseILj10240ES3_fS3_fjLj128EEEEEEEvNS0_20BackwardKernelParamsE --------------------------
	.section	.text._ZN18transformer_engine13normalization19ln_bwd_tuned_kernelINS0_13Kernel_traitsI13__nv_bfloat16fS3_fjLj10240ELj2ELj1ELj4ELj16ENS0_18Kernel_traits_baseILj10240ES3_fS3_fjLj128EEEEEEEvNS0_20BackwardKernelParamsE,"ax",@progbits
	.align	128
        .global         _ZN18transformer_engine13normalization19ln_bwd_tuned_kernelINS0_13Kernel_traitsI13__nv_bfloat16fS3_fjLj10240ELj2ELj1ELj4ELj16ENS0_18Kernel_traits_baseILj10240ES3_fS3_fjLj128EEEEEEEvNS0_20BackwardKernelParamsE
        .type           _ZN18transformer_engine13normalization19ln_bwd_tuned_kernelINS0_13Kernel_traitsI13__nv_bfloat16fS3_fjLj10240ELj2ELj1ELj4ELj16ENS0_18Kernel_traits_baseILj10240ES3_fS3_fjLj128EEEEEEEvNS0_20BackwardKernelParamsE,@function
        .size           _ZN18transformer_engine13normalization19ln_bwd_tuned_kernelINS0_13Kernel_traitsI13__nv_bfloat16fS3_fjLj10240ELj2ELj1ELj4ELj16ENS0_18Kernel_traits_baseILj10240ES3_fS3_fjLj128EEEEEEEvNS0_20BackwardKernelParamsE,(.L_x_4945 - _ZN18transformer_engine13normalization19ln_bwd_tuned_kernelINS0_13Kernel_traitsI13__nv_bfloat16fS3_fjLj10240ELj2ELj1ELj4ELj16ENS0_18Kernel_traits_baseILj10240ES3_fS3_fjLj128EEEEEEEvNS0_20BackwardKernelParamsE)
        .other          _ZN18transformer_engine13normalization19ln_bwd_tuned_kernelINS0_13Kernel_traitsI13__nv_bfloat16fS3_fjLj10240ELj2ELj1ELj4ELj16ENS0_18Kernel_traits_baseILj10240ES3_fS3_fjLj128EEEEEEEvNS0_20BackwardKernelParamsE,@"STO_CUDA_ENTRY STV_DEFAULT"
_ZN18transformer_engine13normalization19ln_bwd_tuned_kernelINS0_13Kernel_traitsI13__nv_bfloat16fS3_fjLj10240ELj2ELj1ELj4ELj16ENS0_18Kernel_traits_baseILj10240ES3_fS3_fjLj128EEEEEEEvNS0_20BackwardKernelParamsE:
.text._ZN18transformer_engine13normalization19ln_bwd_tuned_kernelINS0_13Kernel_traitsI13__nv_bfloat16fS3_fjLj10240ELj2ELj1ELj4ELj16ENS0_18Kernel_traits_baseILj10240ES3_fS3_fjLj128EEEEEEEvNS0_20BackwardKernelParamsE:
        /* <DEDUP_REMOVED lines=209> */
.L_x_3679:
        /* <DEDUP_REMOVED lines=435> */
.L_x_3674:
[----:B------:R-:W-:Y:S05]  /*2840*/  BSYNC.RECONVERGENT B0 ;  /* 0x0000000000007941 */ /* 0x000fea0003800200 */
.L_x_3673:
        /* <DEDUP_REMOVED lines=22> */
.L_x_3676:
[----:B------:R-:W-:Y:S05]  /*29b0*/  BSYNC.RECONVERGENT B0 ;  /* 0x0000000000007941 */ /* 0x000fea0003800200 */
.L_x_3675:
        /* <DEDUP_REMOVED lines=10> */
[----:B------:R-:W-:Y:S02]  /*2a60*/  SHF.R.U32.HI R60, RZ, 0x1, R3 ;  /* 0x00000001ff3c7819 */ /* 0x000fe40000011603 */
[----:B------:R-:W-:Y:S02]  /*2a70*/  LOP3.LUT R59, R61, R84, RZ, 0xc0, !PT ;  /* 0x000000543d3b7212 */ /* 0x000fe400078ec0ff */
[----:B------:R-:W-:Y:S02]  /*2a80*/  SHF.L.U32 R58, R3, 0x3, RZ ;  /* 0x00000003033a7819 */ /* 0x000fe400000006ff */
[----:B------:R-:W-:Y:S02]  /*2a90*/  IADD3.X R230, PT, PT, RZ, RZ, RZ, P2, !PT ;  /* 0x000000ffffe67210 */ /* 0x000fe400017fe4ff */
[----:B------:R-:W-:-:S02]  /*2aa0*/  IADD3 R60, P3, PT, R60, R59, RZ ;  /* 0x0000003b3c3c7210 */ /* 0x000fc40007f7e0ff */
[----:B0-----:R-:W-:Y:S02]  /*2ab0*/  LEA R61, P2, R69, R56, 0x3 ;  /* 0x00000038453d7211 */ /* 0x001fe400078418ff */
[----:B------:R-:W-:Y:S02]  /*2ac0*/  LOP3.LUT R58, R58, 0x8, RZ, 0xc0, !PT ;  /* 0x000000083a3a7812 */ /* 0x000fe400078ec0ff */
[----:B------:R-:W-:Y:S02]  /*2ad0*/  LEA.HI.X.SX32 R59, R59, RZ, 0x1, P3 ;  /* 0x000000ff3b3b7211 */ /* 0x000fe400018f0eff */
[----:B-1----:R-:W-:Y:S02]  /*2ae0*/  LEA R56, P4, R60, UR6, 0x2 ;  /* 0x000000063c387c11 */ /* 0x002fe4000f8810ff */
[----:B------:R-:W-:Y:S02]  /*2af0*/  LEA.HI.X R69, R69, R57, R230, 0x3, P2 ;  /* 0x0000003945457211 */ /* 0x000fe400010f1ce6 */
[----:B------:R-:W-:-:S02]  /*2b00*/  IADD3 R58, P3, PT, R58, R61, RZ ;  /* 0x0000003d3a3a7210 */ /* 0x000fc40007f7e0ff */
[----:B------:R-:W-:Y:S02]  /*2b10*/  ISETP.GT.U32.AND P2, PT, R124, 0x1, PT ;  /* 0x000000017c00780c */ /* 0x000fe40003f44070 */
        /* <DEDUP_REMOVED lines=11> */
.L_x_3678:
[----:B0-----:R-:W2:Y:S04]  /*2bd0*/  LDG.E.STRONG.GPU R58, desc[UR4][R56.64] ;  /* 0x00000004383a7981 */ /* 0x001ea8000c1ef900 */
[----:B--2---:R-:W-:Y:S01]  /*2be0*/  CCTL.IVALL ;  /* 0x00000000ff00798f */ /* 0x004fe20002000000 */
[----:B------:R-:W-:Y:S05]  /*2bf0*/  YIELD ;  /* 0x0000000000007946 */ /* 0x000fea0003800000 */
[----:B------:R-:W-:-:S13]  /*2c00*/  ISETP.NE.AND P2, PT, R58, R69, PT ;  /* 0x000000453a00720c */ /* 0x000fda0003f45270 */
[----:B------:R-:W-:Y:S05]  /*2c10*/  @P2 BRA `(.L_x_3678) ;  /* 0xfffffffc00ec2947 */ /* 0x000fea000383ffff */
.L_x_3677:
        /* <DEDUP_REMOVED lines=43> */
[----:B------:R-:W-:Y:S01]  /*2ed0*/  FMUL R57, R57, 9.7656251455191522837e-05 ;  /* 0x38cccccd39397820 */ /* 0x000fe20000400000 */
[----:B------:R-:W-:-:S04]  /*2ee0*/  FMUL R56, R56, 9.7656251455191522837e-05 ;  /* 0x38cccccd38387820 */ /* 0x000fc80000400000 */
        /* <DEDUP_REMOVED lines=221> */
.L_x_3672:
        /* <DEDUP_REMOVED lines=51> */
.L_x_3680:
        /* <DEDUP_REMOVED lines=9> */
.L_x_4945:


//--------------------- .text._ZN18transformer_engine13normalization28ln_bwd_finalize_tuned_kernelINS0_22Kernel_traits_finalizeILj10240E13__nv_bfloat16S3_S3_fjLj1024ELj4ENS0_18Kernel_traits_baseILj10240ES3_S3_S3_fjLj1024EEEEEEEvNS0_20BackwardKernelParamsE --------------------------
	.section	.text._ZN18transformer_engine13normalization28ln_bwd_finalize_tuned_kernelINS0_22Kernel_traits_finalizeILj10240E13__nv_bfloat16S3_S3_fjLj1024ELj4ENS0_18Kernel_traits_baseILj10240ES3_S3_S3_fjLj1024EEEEEEEvNS0_20BackwardKernelParamsE,"ax",@progbits
	.align	128
        .global         _ZN18transformer_engine13normalization28ln_bwd_finalize_tuned_kernelINS0_22Kernel_traits_finalizeILj10240E13__nv_bfloat16S3_S3_fjLj1024ELj4ENS0_18Kernel_traits_baseILj10240ES3_S3_S3_fjLj1024EEEEEEEvNS0_20BackwardKernelParamsE
        .type           _ZN18transformer_engine13normalization28ln_bwd_finalize_tuned_kernelINS0_22Kernel_traits_finalizeILj10240E13__nv_bfloat16S3_S3_fjLj1024ELj4ENS0_18Kernel_traits_baseILj10240ES3_S3_S3_fjLj1024EEEEEEEvNS0_20BackwardKernelParamsE,@function
        .size           _ZN18transformer_engine13normalization28ln_bwd_finalize_tuned_kernelINS0_22Kernel_traits_finalizeILj10240E13__nv_bfloat16S3_S3_fjLj1024ELj4ENS0_18Kernel_traits_baseILj10240ES3_S3_S3_fjLj1024EEEEEEEvNS0_20BackwardKernelParamsE,(.L_x_4946 - _ZN18transformer_engine13normalization28ln_bwd_finalize_tuned_kernelINS0_22Kernel_traits_finalizeILj10240E13__nv_bfloat16S3_S3_fjLj1024ELj4ENS0_18Kernel_traits_baseILj10240ES3_S3_S3_fjLj1024EEEEEEEvNS0_20BackwardKernelParamsE)
        .other          _ZN18transformer_engine13normalization28ln_bwd_finalize_tuned_kernelINS0_22Kernel_traits_finalizeILj10240E13__nv_bfloat16S3_S3_fjLj1024ELj4ENS0_18Kernel_traits_baseILj10240ES3_S3_S3_fjLj1024EEEEEEEvNS0_20BackwardKernelParamsE,@"STO_CUDA_ENTRY STV_DEFAULT"
_ZN18transformer_engine13normalization28ln_bwd_finalize_tuned_kernelINS0_22Kernel_traits_finalizeILj10240E13__nv_bfloat16S3_S3_fjLj1024ELj4ENS0_18Kernel_traits_baseILj10240ES3_S3_S3_fjLj1024EEEEEEEvNS0_20BackwardKernelParamsE:
.text._ZN18transformer_engine13normalization28ln_bwd_finalize_tuned_kernelINS0_22Kernel_traits_finalizeILj10240E13__nv_bfloat16S3_S3_fjLj1024ELj4ENS0_18Kernel_traits_baseILj10240ES3_S3_S3_fjLj1024EEEEEEEvNS0_20BackwardKernelParamsE:
        /* <DEDUP_REMOVED lines=35> */
.L_x_3685:
        /* <DEDUP_REMOVED lines=118> */
.L_x_3684:
[----:B------:R-:W-:Y:S05]  /*0990*/  BSYNC.RECONVERGENT B1 ;  /* 0x0000000000017941 */ /* 0x000fea0003800200 */
.L_x_3683:
        /* <DEDUP_REMOVED lines=65> */
.L_x_3687:
[----:B------:R-:W-:Y:S05]  /*0db0*/  BSYNC.RECONVERGENT B1 ;  /* 0x0000000000017941 */ /* 0x000fea0003800200 */
.L_x_3686:
        /* <DEDUP_REMOVED lines=37> */
.L_x_3689:
[----:B------:R-:W-:Y:S05]  /*1010*/  BSYNC.RECONVERGENT B1 ;  /* 0x0000000000017941 */ /* 0x000fea0003800200 */
.L_x_3688:
[----:B------:R-:W-:Y:S05]  /*1020*/  @!P1 BRA `(.L_x_3682) ;  /* 0x00000000003c9947 */ /* 0x000fea0003800000 */
[----:B------:R-:W0:Y:S01]  /*1030*/  LDC.64 R6, c[0x0][0x3d8] ;  /* 0x0000f600ff067b82 */ /* 0x000e220000000a00 */
[----:B------:R-:W-:Y:S01]  /*1040*/  IMAD R2, R15, 0x2800, R11 ;  /* 0x000028000f027824 */ /* 0x000fe200078e020b */
[----:B------:R-:W-:-:S04]  /*1050*/  IADD3 R24, PT, PT, -R24, RZ, RZ ;  /* 0x000000ff18187210 */ /* 0x000fc80007ffe1ff */
[----:B------:R-:W-:Y:S02]  /*1060*/  IADD3 R11, PT, PT, R13, R2, RZ ;  /* 0x000000020d0b7210 */ /* 0x000fe40007ffe0ff */
[----:B------:R-:W1:Y:S05]  /*1070*/  LDC.64 R8, c[0x0][0x3e0] ;  /* 0x0000f800ff087b82 */ /* 0x000e6a0000000a00 */
.L_x_3690:
        /* <DEDUP_REMOVED lines=10> */
.L_x_3682:
[----:B------:R-:W-:Y:S05]  /*1120*/  BSYNC.RECONVERGENT B0 ;  /* 0x0000000000007941 */ /* 0x000fea0003800200 */
.L_x_3681:
        /* <DEDUP_REMOVED lines=55> */
.L_x_3691:
        /* <DEDUP_REMOVED lines=14> */
.L_x_4946:


//--------------------- .text._ZN18transformer_engine13normalization19ln_bwd_tuned_kernelINS0_13Kernel_traitsI13__nv_bfloat16S3_S3_fjLj10240ELj2ELj1ELj4ELj16ENS0_18Kernel_traits_baseILj10240ES3_S3_S3_fjLj128EEEEEEEvNS0_20BackwardKernelParamsE --------------------------
	.section	.text._ZN18transformer_engine13normalization19ln_bwd_tuned_kernelINS0_13Kernel_traitsI13__nv_bfloat16S3_S3_fjLj10240ELj2ELj1ELj4ELj16ENS0_18Kernel_traits_baseILj10240ES3_S3_S3_fjLj128EEEEEEEvNS0_20BackwardKernelParamsE,"ax",@progbits
	.align	128
        .global         _ZN18transformer_engine13normalization19ln_bwd_tuned_kernelINS0_13Kernel_traitsI13__nv_bfloat16S3_S3_fjLj10240ELj2ELj1ELj4ELj16ENS0_18Kernel_traits_baseILj10240ES3_S3_S3_fjLj128EEEEEEEvNS0_20BackwardKernelParamsE
        .type           _ZN18transformer_engine13normalization19ln_bwd_tuned_kernelINS0_13Kernel_traitsI13__nv_bfloat16S3_S3_fjLj10240ELj2ELj1ELj4ELj16ENS0_18Kernel_traits_baseILj10240ES3_S3_S3_fjLj128EEEEEEEvNS0_20BackwardKernelParamsE,@function
        .size           _ZN18transformer_engine13normalization19ln_bwd_tuned_kernelINS0_13Kernel_traitsI13__nv_bfloat16S3_S3_fjLj10240ELj2ELj1ELj4ELj16ENS0_18Kernel_traits_baseILj10240ES3_S3_S3_fjLj128EEEEEEEvNS0_20BackwardKernelParamsE,(.L_x_4947 - _ZN18transformer_engine13normalization19ln_bwd_tuned_kernelINS0_13Kernel_traitsI13__nv_bfloat16S3_S3_fjLj10240ELj2ELj1ELj4ELj16ENS0_18Kernel_traits_baseILj10240ES3_S3_S3_fjLj128EEEEEEEvNS0_20BackwardKernelParamsE)
        .other          _ZN18transformer_engine13normalization19ln_bwd_tuned_kernelINS0_13Kernel_traitsI13__nv_bfloat16S3_S3_fjLj10240ELj2ELj1ELj4ELj16ENS0_18Kernel_traits_baseILj10240ES3_S3_S3_fjLj128EEEEEEEvNS0_20BackwardKernelParamsE,@"STO_CUDA_ENTRY STV_DEFAULT"
_ZN18transformer_engine13normalization19ln_bwd_tuned_kernelINS0_13Kernel_traitsI13__nv_bfloat16S3_S3_fjLj10240ELj2ELj1ELj4ELj16ENS0_18Kernel_traits_baseILj10240ES3_S3_S3_fjLj128EEEEEEEvNS0_20BackwardKernelParamsE:
.text._ZN18transformer_engine13normalization19ln_bwd_tuned_kernelINS0_13Kernel_traitsI13__nv_bfloat16S3_S3_fjLj10240ELj2ELj1ELj4ELj16ENS0_18Kernel_traits_baseILj10240ES3_S3_S3_fjLj128EEEEEEEvNS0_20BackwardKernelParamsE:
        /* <DEDUP_REMOVED lines=204> */
.L_x_3699:
        /* <DEDUP_REMOVED lines=473> */
.L_x_3694:
[----:B------:R-:W-:Y:S05]  /*2a50*/  BSYNC.RECONVERGENT B0 ;  /* 0x0000000000007941 */ /* 0x000fea0003800200 */
.L_x_3693:
        /* <DEDUP_REMOVED lines=22> */
.L_x_3696:
[----:B------:R-:W-:Y:S05]  /*2bc0*/  BSYNC.RECONVERGENT B0 ;  /* 0x0000000000007941 */ /* 0x000fea0003800200 */
.L_x_3695:
        /* <DEDUP_REMOVED lines=33> */
.L_x_3698:
[----:B0-----:R-:W2:Y:S04]  /*2de0*/  LDG.E.STRONG.GPU R4, desc[UR4][R2.64] ;  /* 0x0000000402047981 */ /* 0x001ea8000c1ef900 */
[----:B--2---:R-:W-:Y:S01]  /*2df0*/  CCTL.IVALL ;  /* 0x00000000ff00798f */ /* 0x004fe20002000000 */
[----:B------:R-:W-:Y:S05]  /*2e00*/  YIELD ;  /* 0x0000000000007946 */ /* 0x000fea0003800000 */
[----:B------:R-:W-:-:S13]  /*2e10*/  ISETP.NE.AND P2, PT, R4, R9, PT ;  /* 0x000000090400720c */ /* 0x000fda0003f45270 */
[----:B------:R-:W-:Y:S05]  /*2e20*/  @P2 BRA `(.L_x_3698) ;  /* 0xfffffffc00ec2947 */ /* 0x000fea000383ffff */
.L_x_3697:
        /* <DEDUP_REMOVED lines=269> */
.L_x_3692:
        /* <DEDUP_REMOVED lines=39> */
.L_x_3700:
        /* <DEDUP_REMOVED lines=9> */
.L_x_4947:


//--------------------- .text._ZN18transformer_engine13normalization28ln_bwd_finalize_tuned_kernelINS0_22Kernel_traits_finalizeILj10240E6__halffS3_fjLj1024ELj4ENS0_18Kernel_traits_baseILj10240ES3_fS3_fjLj1024EEEEEEEvNS0_20BackwardKernelParamsE --------------------------
	.section	.text._ZN18transformer_engine13normalization28ln_bwd_finalize_tuned_kernelINS0_22Kernel_traits_finalizeILj10240E6__halffS3_fjLj1024ELj4ENS0_18Kernel_traits_baseILj10240ES3_fS3_fjLj1024EEEEEEEvNS0_20BackwardKernelParamsE,"ax",@progbits
	.align	128
        .global         _ZN18transformer_engine13normalization28ln_bwd_finalize_tuned_kernelINS0_22Kernel_traits_finalizeILj10240E6__halffS3_fjLj1024ELj4ENS0_18Kernel_traits_baseILj10240ES3_fS3_fjLj1024EEEEEEEvNS0_20BackwardKernelParamsE
        .type           _ZN18transformer_engine13normalization28ln_bwd_finalize_tuned_kernelINS0_22Kernel_traits_finalizeILj10240E6__halffS3_fjLj1024ELj4ENS0_18Kernel_traits_baseILj10240ES3_fS3_fjLj1024EEEEEEEvNS0_20BackwardKernelParamsE,@function
        .size           _ZN18transformer_engine13normalization28ln_bwd_finalize_tuned_kernelINS0_22Kernel_traits_finalizeILj10240E6__halffS3_fjLj1024ELj4ENS0_18Kernel_traits_baseILj10240ES3_fS3_fjLj1024EEEEEEEvNS0_20BackwardKernelParamsE,(.L_x_4948 - _ZN18transformer_engine13normalization28ln_bwd_finalize_tuned_kernelINS0_22Kernel_traits_finalizeILj10240E6__halffS3_fjLj1024ELj4ENS0_18Kernel_traits_baseILj10240ES3_fS3_fjLj1024EEEEEEEvNS0_20BackwardKernelParamsE)
        .other          _ZN18transformer_engine13normalization28ln_bwd_finalize_tuned_kernelINS0_22Kernel_traits_finalizeILj10240E6__halffS3_fjLj1024ELj4ENS0_18Kernel_traits_baseILj10240ES3_fS3_fjLj1024EEEEEEEvNS0_20BackwardKernelParamsE,@"STO_CUDA_ENTRY STV_DEFAULT"
_ZN18transformer_engine13normalization28ln_bwd_finalize_tuned_kernelINS0_22Kernel_traits_finalizeILj10240E6__halffS3_fjLj1024ELj4ENS0_18Kernel_traits_baseILj10240ES3_fS3_fjLj1024EEEEEEEvNS0_20BackwardKernelParamsE:
.text._ZN18transformer_engine13normalization28ln_bwd_finalize_tuned_kernelINS0_22Kernel_traits_finalizeILj10240E6__halffS3_fjLj1024ELj4ENS0_18Kernel_traits_baseILj10240ES3_fS3_fjLj1024EEEEEEEvNS0_20BackwardKernelParamsE:
        /* <DEDUP_REMOVED lines=35> */
.L_x_3705:
        /* <DEDUP_REMOVED lines=118> */
.L_x_3704:
[----:B------:R-:W-:Y:S05]  /*0990*/  BSYNC.RECONVERGENT B1 ;  /* 0x0000000000017941 */ /* 0x000fea0003800200 */
.L_x_3703:
        /* <DEDUP_REMOVED lines=65> */
.L_x_3707:
[----:B------:R-:W-:Y:S05]  /*0db0*/  BSYNC.RECONVERGENT B1 ;  /* 0x0000000000017941 */ /* 0x000fea0003800200 */
.L_x_3706:
        /* <DEDUP_REMOVED lines=37> */
.L_x_3709:
[----:B------:R-:W-:Y:S05]  /*1010*/  BSYNC.RECONVERGENT B1 ;  /* 0x0000000000017941 */ /* 0x000fea0003800200 */
.L_x_3708:
[----:B------:R-:W-:Y:S05]  /*1020*/  @!P1 BRA `(.L_x_3702) ;  /* 0x00000000003c9947 */ /* 0x000fea0003800000 */
[----:B------:R-:W0:Y:S01]  /*1030*/  LDC.64 R6, c[0x0][0x3d8] ;  /* 0x0000f600ff067b82 */ /* 0x000e220000000a00 */
[----:B------:R-:W-:Y:S01]  /*1040*/  IMAD R2, R15, 0x2800, R11 ;  /* 0x000028000f027824 */ /* 0x000fe200078e020b */
[----:B------:R-:W-:-:S04]  /*1050*/  IADD3 R24, PT, PT, -R24, RZ, RZ ;  /* 0x000000ff18187210 */ /* 0x000fc80007ffe1ff */
[----:B------:R-:W-:Y:S02]  /*1060*/  IADD3 R11, PT, PT, R13, R2, RZ ;  /* 0x000000020d0b7210 */ /* 0x000fe40007ffe0ff */
[----:B------:R-:W1:Y:S05]  /*1070*/  LDC.64 R8, c[0x0][0x3e0] ;  /* 0x0000f800ff087b82 */ /* 0x000e6a0000000a00 */
.L_x_3710:
        /* <DEDUP_REMOVED lines=10> */
.L_x_3702:
[----:B------:R-:W-:Y:S05]  /*1120*/  BSYNC.RECONVERGENT B0 ;  /* 0x0000000000007941 */ /* 0x000fea0003800200 */
.L_x_3701:
        /* <DEDUP_REMOVED lines=55> */
.L_x_3711:
        /* <DEDUP_REMOVED lines=14> */
.L_x_4948:


//--------------------- .text._ZN18transformer_engine13normalization19ln_bwd_tuned_kernelINS0_13Kernel_traitsI6__halffS3_fjLj10240ELj2ELj1ELj4ELj16ENS0_18Kernel_traits_baseILj10240ES3_fS3_fjLj128EEEEEEEvNS0_20BackwardKernelParamsE --------------------------
	.section	.text._ZN18transformer_engine13normalization19ln_bwd_tuned_kernelINS0_13Kernel_traitsI6__halffS3_fjLj10240ELj2ELj1ELj4ELj16ENS0_18Kernel_traits_baseILj10240ES3_fS3_fjLj128EEEEEEEvNS0_20BackwardKernelParamsE,"ax",@progbits
	.align	128
        .global         _ZN18transformer_engine13normalization19ln_bwd_tuned_kernelINS0_13Kernel_traitsI6__halffS3_fjLj10240ELj2ELj1ELj4ELj16ENS0_18Kernel_traits_baseILj10240ES3_fS3_fjLj128EEEEEEEvNS0_20BackwardKernelParamsE
        .type           _ZN18transformer_engine13normalization19ln_bwd_tuned_kernelINS0_13Kernel_traitsI6__halffS3_fjLj10240ELj2ELj1ELj4ELj16ENS0_18Kernel_traits_baseILj10240ES3_fS3_fjLj128EEEEEEEvNS0_20BackwardKernelParamsE,@function
        .size           _ZN18transformer_engine13normalization19ln_bwd_tuned_kernelINS0_13Kernel_traitsI6__halffS3_fjLj10240ELj2ELj1ELj4ELj16ENS0_18Kernel_traits_baseILj10240ES3_fS3_fjLj128EEEEEEEvNS0_20BackwardKernelParamsE,(.L_x_4949 - _ZN18transformer_engine13normalization19ln_bwd_tuned_kernelINS0_13Kernel_traitsI6__halffS3_fjLj10240ELj2ELj1ELj4ELj16ENS0_18Kernel_traits_baseILj10240ES3_fS3_fjLj128EEEEEEEvNS0_20BackwardKernelParamsE)
        .other          _ZN18transformer_engine13normalization19ln_bwd_tuned_kernelINS0_13Kernel_traitsI6__halffS3_fjLj10240ELj2ELj1ELj4ELj16ENS0_18Kernel_traits_baseILj10240ES3_fS3_fjLj128EEEEEEEvNS0_20BackwardKernelParamsE,@"STO_CUDA_ENTRY STV_DEFAULT"
_ZN18transformer_engine13normalization19ln_bwd_tuned_kernelINS0_13Kernel_traitsI6__halffS3_fjLj10240ELj2ELj1ELj4ELj16ENS0_18Kernel_traits_baseILj10240ES3_fS3_fjLj128EEEEEEEvNS0_20BackwardKernelParamsE:
.text._ZN18transformer_engine13normalization19ln_bwd_tuned_kernelINS0_13Kernel_traitsI6__halffS3_fjLj10240ELj2ELj1ELj4ELj16ENS0_18Kernel_traits_baseILj10240ES3_fS3_fjLj128EEEEEEEvNS0_20BackwardKernelParamsE:
        /* <DEDUP_REMOVED lines=209> */
.L_x_3719:
        /* <DEDUP_REMOVED lines=435> */
.L_x_3714:
[----:B------:R-:W-:Y:S05]  /*2840*/  BSYNC.RECONVERGENT B0 ;  /* 0x0000000000007941 */ /* 0x000fea0003800200 */
.L_x_3713:
        /* <DEDUP_REMOVED lines=22> */
.L_x_3716:
[----:B------:R-:W-:Y:S05]  /*29b0*/  BSYNC.RECONVERGENT B0 ;  /* 0x0000000000007941 */ /* 0x000fea0003800200 */
.L_x_3715:
        /* <DEDUP_REMOVED lines=33> */
.L_x_3718:
[----:B0-----:R-:W2:Y:S04]  /*2bd0*/  LDG.E.STRONG.GPU R58, desc[UR4][R56.64] ;  /* 0x00000004383a7981 */ /* 0x001ea8000c1ef900 */
[----:B--2---:R-:W-:Y:S01]  /*2be0*/  CCTL.IVALL ;  /* 0x00000000ff00798f */ /* 0x004fe20002000000 */
[----:B------:R-:W-:Y:S05]  /*2bf0*/  YIELD ;  /* 0x0000000000007946 */ /* 0x000fea0003800000 */
[----:B------:R-:W-:-:S13]  /*2c00*/  ISETP.NE.AND P2, PT, R58, R69, PT ;  /* 0x000000453a00720c */ /* 0x000fda0003f45270 */
[----:B------:R-:W-:Y:S05]  /*2c10*/  @P2 BRA `(.L_x_3718) ;  /* 0xfffffffc00ec2947 */ /* 0x000fea000383ffff */
.L_x_3717:
        /* <DEDUP_REMOVED lines=266> */
.L_x_3712:
        /* <DEDUP_REMOVED lines=51> */
.L_x_3720:
        /* <DEDUP_REMOVED lines=9> */
.L_x_4949:


//--------------------- .text._ZN18transformer_engine13normalization28ln_bwd_finalize_tuned_kernelINS0_22Kernel_traits_finalizeILj10240E6__halfS3_S3_fjLj1024ELj4ENS0_18Kernel_traits_baseILj10240ES3_S3_S3_fjLj1024EEEEEEEvNS0_20BackwardKernelParamsE --------------------------
	.section	.text._ZN18transformer_engine13normalization28ln_bwd_finalize_tuned_kernelINS0_22Kernel_traits_finalizeILj10240E6__halfS3_S3_fjLj1024ELj4ENS0_18Kernel_traits_baseILj10240ES3_S3_S3_fjLj1024EEEEEEEvNS0_20BackwardKernelParamsE,"ax",@progbits
	.align	128
        .global         _ZN18transformer_engine13normalization28ln_bwd_finalize_tuned_kernelINS0_22Kernel_traits_finalizeILj10240E6__halfS3_S3_fjLj1024ELj4ENS0_18Kernel_traits_baseILj10240ES3_S3_S3_fjLj1024EEEEEEEvNS0_20BackwardKernelParamsE
        .type           _ZN18transformer_engine13normalization28ln_bwd_finalize_tuned_kernelINS0_22Kernel_traits_finalizeILj10240E6__halfS3_S3_fjLj1024ELj4ENS0_18Kernel_traits_baseILj10240ES3_S3_S3_fjLj1024EEEEEEEvNS0_20BackwardKernelParamsE,@function
        .size           _ZN18transformer_engine13normalization28ln_bwd_finalize_tuned_kernelINS0_22Kernel_traits_finalizeILj10240E6__halfS3_S3_fjLj1024ELj4ENS0_18Kernel_traits_baseILj10240ES3_S3_S3_fjLj1024EEEEEEEvNS0_20BackwardKernelParamsE,(.L_x_4950 - _ZN18transformer_engine13normalization28ln_bwd_finalize_tuned_kernelINS0_22Kernel_traits_finalizeILj10240E6__halfS3_S3_fjLj1024ELj4ENS0_18Kernel_traits_baseILj10240ES3_S3_S3_fjLj1024EEEEEEEvNS0_20BackwardKernelParamsE)
        .other          _ZN18transformer_engine13normalization28ln_bwd_finalize_tuned_kernelINS0_22Kernel_traits_finalizeILj10240E6__halfS3_S3_fjLj1024ELj4ENS0_18Kernel_traits_baseILj10240ES3_S3_S3_fjLj1024EEEEEEEvNS0_20BackwardKernelParamsE,@"STO_CUDA_ENTRY STV_DEFAULT"
_ZN18transformer_engine13normalization28ln_bwd_finalize_tuned_kernelINS0_22Kernel_traits_finalizeILj10240E6__halfS3_S3_fjLj1024ELj4ENS0_18Kernel_traits_baseILj10240ES3_S3_S3_fjLj1024EEEEEEEvNS0_20BackwardKernelParamsE:
.text._ZN18transformer_engine13normalization28ln_bwd_finalize_tuned_kernelINS0_22Kernel_traits_finalizeILj10240E6__halfS3_S3_fjLj1024ELj4ENS0_18Kernel_traits_baseILj10240ES3_S3_S3_fjLj1024EEEEEEEvNS0_20BackwardKernelParamsE:
        /* <DEDUP_REMOVED lines=35> */
.L_x_3725:
        /* <DEDUP_REMOVED lines=118> */
.L_x_3724:
[----:B------:R-:W-:Y:S05]  /*0990*/  BSYNC.RECONVERGENT B1 ;  /* 0x0000000000017941 */ /* 0x000fea0003800200 */
.L_x_3723:
        /* <DEDUP_REMOVED lines=65> */
.L_x_3727:
[----:B------:R-:W-:Y:S05]  /*0db0*/  BSYNC.RECONVERGENT B1 ;  /* 0x0000000000017941 */ /* 0x000fea0003800200 */
.L_x_3726:
        /* <DEDUP_REMOVED lines=37> */
.L_x_3729:
[----:B------:R-:W-:Y:S05]  /*1010*/  BSYNC.RECONVERGENT B1 ;  /* 0x0000000000017941 */ /* 0x000fea0003800200 */
.L_x_3728:
[----:B------:R-:W-:Y:S05]  /*1020*/  @!P1 BRA `(.L_x_3722) ;  /* 0x00000000003c9947 */ /* 0x000fea0003800000 */
[----:B------:R-:W0:Y:S01]  /*1030*/  LDC.64 R6, c[0x0][0x3d8] ;  /* 0x0000f600ff067b82 */ /* 0x000e220000000a00 */
[----:B------:R-:W-:Y:S01]  /*1040*/  IMAD R2, R15, 0x2800, R11 ;  /* 0x000028000f027824 */ /* 0x000fe200078e020b */
[----:B------:R-:W-:-:S04]  /*1050*/  IADD3 R24, PT, PT, -R24, RZ, RZ ;  /* 0x000000ff18187210 */ /* 0x000fc80007ffe1ff */
[----:B------:R-:W-:Y:S02]  /*1060*/  IADD3 R11, PT, PT, R13, R2, RZ ;  /* 0x000000020d0b7210 */ /* 0x000fe40007ffe0ff */
[----:B------:R-:W1:Y:S05]  /*1070*/  LDC.64 R8, c[0x0][0x3e0] ;  /* 0x0000f800ff087b82 */ /* 0x000e6a0000000a00 */
.L_x_3730:
        /* <DEDUP_REMOVED lines=10> */
.L_x_3722:
[----:B------:R-:W-:Y:S05]  /*1120*/  BSYNC.RECONVERGENT B0 ;  /* 0x0000000000007941 */ /* 0x000fea0003800200 */
.L_x_3721:
        /* <DEDUP_REMOVED lines=55> */
.L_x_3731:
        /* <DEDUP_REMOVED lines=14> */
.L_x_4950:


//--------------------- .text._ZN18transformer_engine13normalization19ln_bwd_tuned_kernelINS0_13Kernel_traitsI6__halfS3_S3_fjLj10240ELj2ELj1ELj4ELj16ENS0_18Kernel_traits_baseILj10240ES3_S3_S3_fjLj128EEEEEEEvNS0_20BackwardKernelParamsE --------------------------
	.section	.text._ZN18transformer_engine13normalization19ln_bwd_tuned_kernelINS0_13Kernel_traitsI6__halfS3_S3_fjLj10240ELj2ELj1ELj4ELj16ENS0_18Kernel_traits_baseILj10240ES3_S3_S3_fjLj128EEEEEEEvNS0_20BackwardKernelParamsE,"ax",@progbits
	.align	128
        .global         _ZN18transformer_engine13normalization19ln_bwd_tuned_kernelINS0_13Kernel_traitsI6__halfS3_S3_fjLj10240ELj2ELj1ELj4ELj16ENS0_18Kernel_traits_baseILj10240ES3_S3_S3_fjLj128EEEEEEEvNS0_20BackwardKernelParamsE
        .type           _ZN18transformer_engine13normalization19ln_bwd_tuned_kernelINS0_13Kernel_traitsI6__halfS3_S3_fjLj10240ELj2ELj1ELj4ELj16ENS0_18Kernel_traits_baseILj10240ES3_S3_S3_fjLj128EEEEEEEvNS0_20BackwardKernelParamsE,@function
        .size           _ZN18transformer_engine13normalization19ln_bwd_tuned_kernelINS0_13Kernel_traitsI6__halfS3_S3_fjLj10240ELj2ELj1ELj4ELj16ENS0_18Kernel_traits_baseILj10240ES3_S3_S3_fjLj128EEEEEEEvNS0_20BackwardKernelParamsE,(.L_x_4951 - _ZN18transformer_engine13normalization19ln_bwd_tuned_kernelINS0_13Kernel_traitsI6__halfS3_S3_fjLj10240ELj2ELj1ELj4ELj16ENS0_18Kernel_traits_baseILj10240ES3_S3_S3_fjLj128EEEEEEEvNS0_20BackwardKernelParamsE)
        .other          _ZN18transformer_engine13normalization19ln_bwd_tuned_kernelINS0_13Kernel_traitsI6__halfS3_S3_fjLj10240ELj2ELj1ELj4ELj16ENS0_18Kernel_traits_baseILj10240ES3_S3_S3_fjLj128EEEEEEEvNS0_20BackwardKernelParamsE,@"STO_CUDA_ENTRY STV_DEFAULT"
_ZN18transformer_engine13normalization19ln_bwd_tuned_kernelINS0_13Kernel_traitsI6__halfS3_S3_fjLj10240ELj2ELj1ELj4ELj16ENS0_18Kernel_traits_baseILj10240ES3_S3_S3_fjLj128EEEEEEEvNS0_20BackwardKernelParamsE:
.text._ZN18transformer_engine13normalization19ln_bwd_tuned_kernelINS0_13Kernel_traitsI6__halfS3_S3_fjLj10240ELj2ELj1ELj4ELj16ENS0_18Kernel_traits_baseILj10240ES3_S3_S3_fjLj128EEEEEEEvNS0_20BackwardKernelParamsE:
        /* <DEDUP_REMOVED lines=184> */
.L_x_3739:
        /* <DEDUP_REMOVED lines=433> */
.L_x_3734:
[----:B------:R-:W-:Y:S05]  /*2690*/  BSYNC.RECONVERGENT B0 ;  /* 0x0000000000007941 */ /* 0x000fea0003800200 */
.L_x_3733:
        /* <DEDUP_REMOVED lines=22> */
.L_x_3736:
[----:B------:R-:W-:Y:S05]  /*2800*/  BSYNC.RECONVERGENT B0 ;  /* 0x0000000000007941 */ /* 0x000fea0003800200 */
.L_x_3735:
        /* <DEDUP_REMOVED lines=33> */
.L_x_3738:
[----:B0-----:R-:W2:Y:S04]  /*2a20*/  LDG.E.STRONG.GPU R4, desc[UR4][R2.64] ;  /* 0x0000000402047981 */ /* 0x001ea8000c1ef900 */
[----:B--2---:R-:W-:Y:S01]  /*2a30*/  CCTL.IVALL ;  /* 0x00000000ff00798f */ /* 0x004fe20002000000 */
[----:B------:R-:W-:Y:S05]  /*2a40*/  YIELD ;  /* 0x0000000000007946 */ /* 0x000fea0003800000 */
[----:B------:R-:W-:-:S13]  /*2a50*/  ISETP.NE.AND P2, PT, R4, R9, PT ;  /* 0x000000090400720c */ /* 0x000fda0003f45270 */
[----:B------:R-:W-:Y:S05]  /*2a60*/  @P2 BRA `(.L_x_3738) ;  /* 0xfffffffc00ec2947 */ /* 0x000fea000383ffff */
.L_x_3737:
        /* <DEDUP_REMOVED lines=269> */
.L_x_3732:
        /* <DEDUP_REMOVED lines=39> */
.L_x_3740:
        /* <DEDUP_REMOVED lines=13> */
.L_x_4951:


//--------------------- .text._ZN18transformer_engine13normalization28ln_bwd_finalize_tuned_kernelINS0_22Kernel_traits_finalizeILj10240EffffjLj1024ELj4ENS0_18Kernel_traits_baseILj10240EffffjLj1024EEEEEEEvNS0_20BackwardKernelParamsE --------------------------
	.section	.text._ZN18transformer_engine13normalization28ln_bwd_finalize_tuned_kernelINS0_22Kernel_traits_finalizeILj10240EffffjLj1024ELj4ENS0_18Kernel_traits_baseILj10240EffffjLj1024EEEEEEEvNS0_20BackwardKernelParamsE,"ax",@progbits
	.align	128
        .global         _ZN18transformer_engine13normalization28ln_bwd_finalize_tuned_kernelINS0_22Kernel_traits_finalizeILj10240EffffjLj1024ELj4ENS0_18Kernel_traits_baseILj10240EffffjLj1024EEEEEEEvNS0_20BackwardKernelParamsE
        .type           _ZN18transformer_engine13normalization28ln_bwd_finalize_tuned_kernelINS0_22Kernel_traits_finalizeILj10240EffffjLj1024ELj4ENS0_18Kernel_traits_baseILj10240EffffjLj1024EEEEEEEvNS0_20BackwardKernelParamsE,@function
        .size           _ZN18transformer_engine13normalization28ln_bwd_finalize_tuned_kernelINS0_22Kernel_traits_finalizeILj10240EffffjLj1024ELj4ENS0_18Kernel_traits_baseILj10240EffffjLj1024EEEEEEEvNS0_20BackwardKernelParamsE,(.L_x_4952 - _ZN18transformer_engine13normalization28ln_bwd_finalize_tuned_kernelINS0_22Kernel_traits_finalizeILj10240EffffjLj1024ELj4ENS0_18Kernel_traits_baseILj10240EffffjLj1024EEEEEEEvNS0_20BackwardKernelParamsE)
        .other          _ZN18transformer_engine13normalization28ln_bwd_finalize_tuned_kernelINS0_22Kernel_traits_finalizeILj10240EffffjLj1024ELj4ENS0_18Kernel_traits_baseILj10240EffffjLj1024EEEEEEEvNS0_20BackwardKernelParamsE,@"STO_CUDA_ENTRY STV_DEFAULT"
_ZN18transformer_engine13normalization28ln_bwd_finalize_tuned_kernelINS0_22Kernel_traits_finalizeILj10240EffffjLj1024ELj4ENS0_18Kernel_traits_baseILj10240EffffjLj1024EEEEEEEvNS0_20BackwardKernelParamsE:
.text._ZN18transformer_engine13normalization28ln_bwd_finalize_tuned_kernelINS0_22Kernel_traits_finalizeILj10240EffffjLj1024ELj4ENS0_18Kernel_traits_baseILj10240EffffjLj1024EEEEEEEvNS0_20BackwardKernelParamsE:
        /* <DEDUP_REMOVED lines=35> */
.L_x_3745:
        /* <DEDUP_REMOVED lines=118> */
.L_x_3744:
[----:B------:R-:W-:Y:S05]  /*0990*/  BSYNC.RECONVERGENT B1 ;  /* 0x0000000000017941 */ /* 0x000fea0003800200 */
.L_x_3743:
        /* <DEDUP_REMOVED lines=65> */
.L_x_3747:
[----:B------:R-:W-:Y:S05]  /*0db0*/  BSYNC.RECONVERGENT B1 ;  /* 0x0000000000017941 */ /* 0x000fea0003800200 */
.L_x_3746:
        /* <DEDUP_REMOVED lines=37> */
.L_x_3749:
[----:B------:R-:W-:Y:S05]  /*1010*/  BSYNC.RECONVERGENT B1 ;  /* 0x0000000000017941 */ /* 0x000fea0003800200 */
.L_x_3748:
[----:B------:R-:W-:Y:S05]  /*1020*/  @!P1 BRA `(.L_x_3742) ;  /* 0x00000000003c9947 */ /* 0x000fea0003800000 */
[----:B------:R-:W0:Y:S01]  /*1030*/  LDC.64 R6, c[0x0][0x3d8] ;  /* 0x0000f600ff067b82 */ /* 0x000e220000000a00 */
[----:B------:R-:W-:Y:S01]  /*1040*/  IMAD R2, R15, 0x2800, R11 ;  /* 0x000028000f027824 */ /* 0x000fe200078e020b */
[----:B------:R-:W-:-:S04]  /*1050*/  IADD3 R24, PT, PT, -R24, RZ, RZ ;  /* 0x000000ff18187210 */ /* 0x000fc80007ffe1ff */
[----:B------:R-:W-:Y:S02]  /*1060*/  IADD3 R11, PT, PT, R13, R2, RZ ;  /* 0x000000020d0b7210 */ /* 0x000fe40007ffe0ff */
[----:B------:R-:W1:Y:S05]  /*1070*/  LDC.64 R8, c[0x0][0x3e0] ;  /* 0x0000f800ff087b82 */ /* 0x000e6a0000000a00 */
.L_x_3750:
        /* <DEDUP_REMOVED lines=10> */
.L_x_3742:
[----:B------:R-:W-:Y:S05]  /*1120*/  BSYNC.RECONVERGENT B0 ;  /* 0x0000000000007941 */ /* 0x000fea0003800200 */
.L_x_3741:
        /* <DEDUP_REMOVED lines=53> */
.L_x_3751:
        /* <DEDUP_REMOVED lines=16> */
.L_x_4952:


//--------------------- .text._ZN18transformer_engine13normalization19ln_bwd_tuned_kernelINS0_13Kernel_traitsIffffjLj10240ELj2ELj1ELj4ELj16ENS0_18Kernel_traits_baseILj10240EffffjLj128EEEEEEEvNS0_20BackwardKernelParamsE --------------------------
	.section	.text._ZN18transformer_engine13normalization19ln_bwd_tuned_kernelINS0_13Kernel_traitsIffffjLj10240ELj2ELj1ELj4ELj16ENS0_18Kernel_traits_baseILj10240EffffjLj128EEEEEEEvNS0_20BackwardKernelParamsE,"ax",@progbits
	.align	128
        .global         _ZN18transformer_engine13normalization19ln_bwd_tuned_kernelINS0_13Kernel_traitsIffffjLj10240ELj2ELj1ELj4ELj16ENS0_18Kernel_traits_baseILj10240EffffjLj128EEEEEEEvNS0_20BackwardKernelParamsE
        .type           _ZN18transformer_engine13normalization19ln_bwd_tuned_kernelINS0_13Kernel_traitsIffffjLj10240ELj2ELj1ELj4ELj16ENS0_18Kernel_traits_baseILj10240EffffjLj128EEEEEEEvNS0_20BackwardKernelParamsE,@function
        .size           _ZN18transformer_engine13normalization19ln_bwd_tuned_kernelINS0_13Kernel_traitsIffffjLj10240ELj2ELj1ELj4ELj16ENS0_18Kernel_traits_baseILj10240EffffjLj128EEEEEEEvNS0_20BackwardKernelParamsE,(.L_x_4953 - _ZN18transformer_engine13normalization19ln_bwd_tuned_kernelINS0_13Kernel_traitsIffffjLj10240ELj2ELj1ELj4ELj16ENS0_18Kernel_traits_baseILj10240EffffjLj128EEEEEEEvNS0_20BackwardKernelParamsE)
        .other          _ZN18transformer_engine13normalization19ln_bwd_tuned_kernelINS0_13Kernel_traitsIffffjLj10240ELj2ELj1ELj4ELj16ENS0_18Kernel_traits_baseILj10240EffffjLj128EEEEEEEvNS0_20BackwardKernelParamsE,@"STO_CUDA_ENTRY STV_DEFAULT"
_ZN18transformer_engine13normalization19ln_bwd_tuned_kernelINS0_13Kernel_traitsIffffjLj10240ELj2ELj1ELj4ELj16ENS0_18Kernel_traits_baseILj10240EffffjLj128EEEEEEEvNS0_20BackwardKernelParamsE:
.text._ZN18transformer_engine13normalization19ln_bwd_tuned_kernelINS0_13Kernel_traitsIffffjLj10240ELj2ELj1ELj4ELj16ENS0_18Kernel_traits_baseILj10240EffffjLj128EEEEEEEvNS0_20BackwardKernelParamsE:
        /* <DEDUP_REMOVED lines=152> */
.L_x_3759:
        /* <DEDUP_REMOVED lines=377> */
.L_x_3754:
[----:B------:R-:W-:Y:S05]  /*2110*/  BSYNC.RECONVERGENT B0 ;  /* 0x0000000000007941 */ /* 0x000fea0003800200 */
.L_x_3753:
        /* <DEDUP_REMOVED lines=22> */
.L_x_3756:
[----:B------:R-:W-:Y:S05]  /*2280*/  BSYNC.RECONVERGENT B0 ;  /* 0x0000000000007941 */ /* 0x000fea0003800200 */
.L_x_3755:
        /* <DEDUP_REMOVED lines=33> */
.L_x_3758:
[----:B0-----:R-:W2:Y:S04]  /*24a0*/  LDG.E.STRONG.GPU R46, desc[UR4][R44.64] ;  /* 0x000000042c2e7981 */ /* 0x001ea8000c1ef900 */
[----:B--2---:R-:W-:Y:S01]  /*24b0*/  CCTL.IVALL ;  /* 0x00000000ff00798f */ /* 0x004fe20002000000 */
[----:B------:R-:W-:Y:S05]  /*24c0*/  YIELD ;  /* 0x0000000000007946 */ /* 0x000fea0003800000 */
[----:B------:R-:W-:-:S13]  /*24d0*/  ISETP.NE.AND P2, PT, R46, R95, PT ;  /* 0x0000005f2e00720c */ /* 0x000fda0003f45270 */
[----:B------:R-:W-:Y:S05]  /*24e0*/  @P2 BRA `(.L_x_3758) ;  /* 0xfffffffc00ec2947 */ /* 0x000fea000383ffff */
.L_x_3757:
        /* <DEDUP_REMOVED lines=267> */
.L_x_3752:
        /* <DEDUP_REMOVED lines=51> */
.L_x_3760:
        /* <DEDUP_REMOVED lines=11> */
.L_x_4953:


//--------------------- .text._ZN18transformer_engine13normalization28ln_bwd_finalize_tuned_kernelINS0_22Kernel_traits_finalizeILj8192E13__nv_bfloat16fS3_fjLj1024ELj4ENS0_18Kernel_traits_baseILj8192ES3_fS3_fjLj1024EEEEEEEvNS0_20BackwardKernelParamsE --------------------------
	.section	.text._ZN18transformer_engine13normalization28ln_bwd_finalize_tuned_kernelINS0_22Kernel_traits_finalizeILj8192E13__nv_bfloat16fS3_fjLj1024ELj4ENS0_18Kernel_traits_baseILj8192ES3_fS3_fjLj1024EEEEEEEvNS0_20BackwardKernelParamsE,"ax",@progbits
	.align	128
        .global         _ZN18transformer_engine13normalization28ln_bwd_finalize_tuned_kernelINS0_22Kernel_traits_finalizeILj8192E13__nv_bfloat16fS3_fjLj1024ELj4ENS0_18Kernel_traits_baseILj8192ES3_fS3_fjLj1024EEEEEEEvNS0_20BackwardKernelParamsE
        .type           _ZN18transformer_engine13normalization28ln_bwd_finalize_tuned_kernelINS0_22Kernel_traits_finalizeILj8192E13__nv_bfloat16fS3_fjLj1024ELj4ENS0_18Kernel_traits_baseILj8192ES3_fS3_fjLj1024EEEEEEEvNS0_20BackwardKernelParamsE,@function
        .size           _ZN18transformer_engine13normalization28ln_bwd_finalize_tuned_kernelINS0_22Kernel_traits_finalizeILj8192E13__nv_bfloat16fS3_fjLj1024ELj4ENS0_18Kernel_traits_baseILj8192ES3_fS3_fjLj1024EEEEEEEvNS0_20BackwardKernelParamsE,(.L_x_4954 - _ZN18transformer_engine13normalization28ln_bwd_finalize_tuned_kernelINS0_22Kernel_traits_finalizeILj8192E13__nv_bfloat16fS3_fjLj1024ELj4ENS0_18Kernel_traits_baseILj8192ES3_fS3_fjLj1024EEEEEEEvNS0_20BackwardKernelParamsE)
        .other          _ZN18transformer_engine13normalization28ln_bwd_finalize_tuned_kernelINS0_22Kernel_traits_finalizeILj8192E13__nv_bfloat16fS3_fjLj1024ELj4ENS0_18Kernel_traits_baseILj8192ES3_fS3_fjLj1024EEEEEEEvNS0_20BackwardKernelParamsE,@"STO_CUDA_ENTRY STV_DEFAULT"
_ZN18transformer_engine13normalization28ln_bwd_finalize_tuned_kernelINS0_22Kernel_traits_finalizeILj8192E13__nv_bfloat16fS3_fjLj1024ELj4ENS0_18Kernel_traits_baseILj8192ES3_fS3_fjLj1024EEEEEEEvNS0_20BackwardKernelParamsE:
.text._ZN18transformer_engine13normalization28ln_bwd_finalize_tuned_kernelINS0_22Kernel_traits_finalizeILj8192E13__nv_bfloat16fS3_fjLj1024ELj4ENS0_18Kernel_traits_baseILj8192ES3_fS3_fjLj1024EEEEEEEvNS0_20BackwardKernelParamsE:
        /* <DEDUP_REMOVED lines=35> */
.L_x_3765:
        /* <DEDUP_REMOVED lines=118> */
.L_x_3764:
[----:B------:R-:W-:Y:S05]  /*0990*/  BSYNC.RECONVERGENT B1 ;  /* 0x0000000000017941 */ /* 0x000fea0003800200 */
.L_x_3763:
        /* <DEDUP_REMOVED lines=65> */
.L_x_3767:
[----:B------:R-:W-:Y:S05]  /*0db0*/  BSYNC.RECONVERGENT B1 ;  /* 0x0000000000017941 */ /* 0x000fea0003800200 */
.L_x_3766:
        /* <DEDUP_REMOVED lines=37> */
.L_x_3769:
[----:B------:R-:W-:Y:S05]  /*1010*/  BSYNC.RECONVERGENT B1 ;  /* 0x0000000000017941 */ /* 0x000fea0003800200 */
.L_x_3768:
[----:B------:R-:W-:Y:S05]  /*1020*/  @!P1 BRA `(.L_x_3762) ;  /* 0x00000000003c9947 */ /* 0x000fea0003800000 */
[----:B------:R-:W0:Y:S01]  /*1030*/  LDC.64 R6, c[0x0][0x3d8] ;  /* 0x0000f600ff067b82 */ /* 0x000e220000000a00 */
[----:B------:R-:W-:Y:S02]  /*1040*/  LEA R2, R15, R11, 0xd ;  /* 0x0000000b0f027211 */ /* 0x000fe400078e68ff */
[----:B------:R-:W-:Y:S02]  /*1050*/  IADD3 R24, PT, PT, -R24, RZ, RZ ;  /* 0x000000ff18187210 */ /* 0x000fe40007ffe1ff */
[----:B------:R-:W-:-:S03]  /*1060*/  IADD3 R11, PT, PT, R13, R2, RZ ;  /* 0x000000020d0b7210 */ /* 0x000fc60007ffe0ff */
[----:B------:R-:W1:Y:S04]  /*1070*/  LDC.64 R8, c[0x0][0x3e0] ;  /* 0x0000f800ff087b82 */ /* 0x000e680000000a00 */
.L_x_3770:
        /* <DEDUP_REMOVED lines=10> */
.L_x_3762:
[----:B------:R-:W-:Y:S05]  /*1120*/  BSYNC.RECONVERGENT B0 ;  /* 0x0000000000007941 */ /* 0x000fea0003800200 */
.L_x_3761:
        /* <DEDUP_REMOVED lines=55> */
.L_x_3771:
        /* <DEDUP_REMOVED lines=14> */
.L_x_4954:


//--------------------- .text._ZN18transformer_engine13normalization19ln_bwd_tuned_kernelINS0_13Kernel_traitsI13__nv_bfloat16fS3_fjLj8192ELj2ELj1ELj4ELj16ENS0_18Kernel_traits_baseILj8192ES3_fS3_fjLj128EEEEEEEvNS0_20BackwardKernelParamsE --------------------------
	.section	.text._ZN18transformer_engine13normalization19ln_bwd_tuned_kernelINS0_13Kernel_traitsI13__nv_bfloat16fS3_fjLj8192ELj2ELj1ELj4ELj16ENS0_18Kernel_traits_baseILj8192ES3_fS3_fjLj128EEEEEEEvNS0_20BackwardKernelParamsE,"ax",@progbits
	.align	128
        .global         _ZN18transformer_engine13normalization19ln_bwd_tuned_kernelINS0_13Kernel_traitsI13__nv_bfloat16fS3_fjLj8192ELj2ELj1ELj4ELj16ENS0_18Kernel_traits_baseILj8192ES3_fS3_fjLj128EEEEEEEvNS0_20BackwardKernelParamsE
        .type           _ZN18transformer_engine13normalization19ln_bwd_tuned_kernelINS0_13Kernel_traitsI13__nv_bfloat16fS3_fjLj8192ELj2ELj1ELj4ELj16ENS0_18Kernel_traits_baseILj8192ES3_fS3_fjLj128EEEEEEEvNS0_20BackwardKernelParamsE,@function
        .size           _ZN18transformer_engine13normalization19ln_bwd_tuned_kernelINS0_13Kernel_traitsI13__nv_bfloat16fS3_fjLj8192ELj2ELj1ELj4ELj16ENS0_18Kernel_traits_baseILj8192ES3_fS3_fjLj128EEEEEEEvNS0_20BackwardKernelParamsE,(.L_x_4955 - _ZN18transformer_engine13normalization19ln_bwd_tuned_kernelINS0_13Kernel_traitsI13__nv_bfloat16fS3_fjLj8192ELj2ELj1ELj4ELj16ENS0_18Kernel_traits_baseILj8192ES3_fS3_fjLj128EEEEEEEvNS0_20BackwardKernelParamsE)
        .other          _ZN18transformer_engine13normalization19ln_bwd_tuned_kernelINS0_13Kernel_traitsI13__nv_bfloat16fS3_fjLj8192ELj2ELj1ELj4ELj16ENS0_18Kernel_traits_baseILj8192ES3_fS3_fjLj128EEEEEEEvNS0_20BackwardKernelParamsE,@"STO_CUDA_ENTRY STV_DEFAULT"
_ZN18transformer_engine13normalization19ln_bwd_tuned_kernelINS0_13Kernel_traitsI13__nv_bfloat16fS3_fjLj8192ELj2ELj1ELj4ELj16ENS0_18Kernel_traits_baseILj8192ES3_fS3_fjLj128EEEEEEEvNS0_20BackwardKernelParamsE:
.text._ZN18transformer_engine13normalization19ln_bwd_tuned_kernelINS0_13Kernel_traitsI13__nv_bfloat16fS3_fjLj8192ELj2ELj1ELj4ELj16ENS0_18Kernel_traits_baseILj8192ES3_fS3_fjLj128EEEEEEEvNS0_20BackwardKernelParamsE:
        /* <DEDUP_REMOVED lines=173> */
.L_x_3779:
        /* <DEDUP_REMOVED lines=329> */
.L_x_3774:
[----:B------:R-:W-:Y:S05]  /*1f60*/  BSYNC.RECONVERGENT B0 ;  /* 0x0000000000007941 */ /* 0x000fea0003800200 */
.L_x_3773:
        /* <DEDUP_REMOVED lines=22> */
.L_x_3776:
[----:B------:R-:W-:Y:S05]  /*20d0*/  BSYNC.RECONVERGENT B0 ;  /* 0x0000000000007941 */ /* 0x000fea0003800200 */
.L_x_3775:
        /* <DEDUP_REMOVED lines=25> */
[----:B------:R-:W-:Y:S01]  /*2270*/  ULOP3.LUT UR7, UR12, 0x7ffffffe, URZ, 0xc0, !UPT ;  /* 0x7ffffffe0c077892 */ /* 0x000fe2000f8ec0ff */
[----:B------:R-:W-:Y:S01]  /*2280*/  IADD3 R5, PT, PT, RZ, -UR16, RZ ;  /* 0x80000010ff057c10 */ /* 0x000fe2000fffe0ff */
[----:B------:R-:W-:Y:S01]  /*2290*/  USHF.R.U32.HI UR17, URZ, 0x1, UR12 ;  /* 0x00000001ff117899 */ /* 0x000fe2000801160c */
[----:B------:R-:W-:Y:S01]  /*22a0*/  LOP3.LUT R4, R4, UR8, RZ, 0xc0, !PT ;  /* 0x0000000804047c12 */ /* 0x000fe2000f8ec0ff */
[----:B------:R-:W-:-:S02]  /*22b0*/  USHF.L.U32 UR6, UR12, 0x3, URZ ;  /* 0x000000030c067899 */ /* 0x000fc400080006ff */
[----:B------:R-:W-:Y:S01]  /*22c0*/  UISETP.GT.U32.AND UP0, UPT, UR4, 0x1, UPT ;  /* 0x000000010400788c */ /* 0x000fe2000bf04070 */
[----:B------:R-:W-:Y:S01]  /*22d0*/  IADD3 R8, P2, PT, R4, UR7, RZ ;  /* 0x0000000704087c10 */ /* 0x000fe2000ff5e0ff */
[----:B------:R-:W-:Y:S01]  /*22e0*/  ULOP3.LUT UR7, UR6, 0x8, URZ, 0xc0, !UPT ;  /* 0x0000000806077892 */ /* 0x000fe2000f8ec0ff */
[----:B------:R-:W-:Y:S02]  /*22f0*/  LOP3.LUT R4, R5, UR9, RZ, 0xc0, !PT ;  /* 0x0000000905047c12 */ /* 0x000fe4000f8ec0ff */
[----:B------:R-:W-:Y:S01]  /*2300*/  IADD3.X R6, PT, PT, RZ, RZ, RZ, P2, !PT ;  /* 0x000000ffff067210 */ /* 0x000fe200017fe4ff */
[----:B------:R-:W-:Y:S01]  /*2310*/  UMOV UR6, 0x1 ;  /* 0x0000000100067882 */ /* 0x000fe20000000000 */
[----:B------:R-:W-:Y:S01]  /*2320*/  IADD3 R5, P3, PT, R4, UR17, RZ ;  /* 0x0000001104057c10 */ /* 0x000fe2000ff7e0ff */
[----:B------:R-:W-:Y:S01]  /*2330*/  USEL UR6, UR6, 0xffffffff, !UP0 ;  /* 0xffffffff06067887 */ /* 0x000fe2000c000000 */
[----:B0-----:R-:W-:-:S04]  /*2340*/  LEA R7, P2, R8, R2, 0x3 ;  /* 0x0000000208077211 */ /* 0x001fc800078418ff */
[----:B------:R-:W-:Y:S02]  /*2350*/  LEA.HI.X R8, R8, R3, R6, 0x3, P2 ;  /* 0x0000000308087211 */ /* 0x000fe400010f1c06 */
[----:B------:R-:W-:Y:S02]  /*2360*/  LEA.HI.X.SX32 R6, R4, RZ, 0x1, P3 ;  /* 0x000000ff04067211 */ /* 0x000fe400018f0eff */
[----:B-1----:R-:W-:Y:S02]  /*2370*/  LEA R2, P3, R5, UR14, 0x2 ;  /* 0x0000000e05027c11 */ /* 0x002fe4000f8610ff */
[----:B------:R-:W-:Y:S02]  /*2380*/  IADD3 R4, P2, PT, R7, UR7, RZ ;  /* 0x0000000707047c10 */ /* 0x000fe4000ff5e0ff */
[----:B------:R-:W-:Y:S02]  /*2390*/  LEA.HI.X R3, R5, UR15, R6, 0x2, P3 ;  /* 0x0000000f05037c11 */ /* 0x000fe400098f1406 */
[----:B------:R-:W-:-:S02]  /*23a0*/  IADD3.X R5, PT, PT, RZ, R8, RZ, P2, !PT ;  /* 0x00000008ff057210 */ /* 0x000fc400017fe4ff */
[----:B------:R-:W-:-:S03]  /*23b0*/  MOV R9, UR6 ;  /* 0x0000000600097c02 */ /* 0x000fc60008000f00 */
        /* <DEDUP_REMOVED lines=8> */
.L_x_3778:
[----:B0-----:R-:W2:Y:S04]  /*2440*/  LDG.E.STRONG.GPU R4, desc[UR10][R2.64] ;  /* 0x0000000a02047981 */ /* 0x001ea8000c1ef900 */
[----:B--2---:R-:W-:Y:S01]  /*2450*/  CCTL.IVALL ;  /* 0x00000000ff00798f */ /* 0x004fe20002000000 */
[----:B------:R-:W-:Y:S05]  /*2460*/  YIELD ;  /* 0x0000000000007946 */ /* 0x000fea0003800000 */
[----:B------:R-:W-:-:S13]  /*2470*/  ISETP.NE.AND P2, PT, R4, R7, PT ;  /* 0x000000070400720c */ /* 0x000fda0003f45270 */
[----:B------:R-:W-:Y:S05]  /*2480*/  @P2 BRA `(.L_x_3778) ;  /* 0xfffffffc00ec2947 */ /* 0x000fea000383ffff */
.L_x_3777:
        /* <DEDUP_REMOVED lines=45> */
[----:B------:R-:W-:Y:S01]  /*2760*/  FMUL R6, R5, 0.0001220703125 ;  /* 0x3900000005067820 */ /* 0x000fe20000400000 */
[----:B------:R-:W0:Y:S01]  /*2770*/  LDC.64 R2, c[0x0][0x3e8] ;  /* 0x0000fa00ff027b82 */ /* 0x000e220000000a00 */
[----:B------:R-:W-:-:S04]  /*2780*/  FMUL R5, R4, 0.0001220703125 ;  /* 0x3900000004057820 */ /* 0x000fc80000400000 */
        /* <DEDUP_REMOVED lines=169> */
.L_x_3772:
        /* <DEDUP_REMOVED lines=24> */
.L_x_3780:
        /* <DEDUP_REMOVED lines=14> */
.L_x_4955:


//--------------------- .text._ZN18transformer_engine13normalization28ln_bwd_finalize_tuned_kernelINS0_22Kernel_traits_finalizeILj8192E13__nv_bfloat16S3_S3_fjLj1024ELj4ENS0_18Kernel_traits_baseILj8192ES3_S3_S3_fjLj1024EEEEEEEvNS0_20BackwardKernelParamsE --------------------------
	.section	.text._ZN18transformer_engine13normalization28ln_bwd_finalize_tuned_kernelINS0_22Kernel_traits_finalizeILj8192E13__nv_bfloat16S3_S3_fjLj1024ELj4ENS0_18Kernel_traits_baseILj8192ES3_S3_S3_fjLj1024EEEEEEEvNS0_20BackwardKernelParamsE,"ax",@progbits
	.align	128
        .global         _ZN18transformer_engine13normalization28ln_bwd_finalize_tuned_kernelINS0_22Kernel_traits_finalizeILj8192E13__nv_bfloat16S3_S3_fjLj1024ELj4ENS0_18Kernel_traits_baseILj8192ES3_S3_S3_fjLj1024EEEEEEEvNS0_20BackwardKernelParamsE
        .type           _ZN18transformer_engine13normalization28ln_bwd_finalize_tuned_kernelINS0_22Kernel_traits_finalizeILj8192E13__nv_bfloat16S3_S3_fjLj1024ELj4ENS0_18Kernel_traits_baseILj8192ES3_S3_S3_fjLj1024EEEEEEEvNS0_20BackwardKernelParamsE,@function
        .size           _ZN18transformer_engine13normalization28ln_bwd_finalize_tuned_kernelINS0_22Kernel_traits_finalizeILj8192E13__nv_bfloat16S3_S3_fjLj1024ELj4ENS0_18Kernel_traits_baseILj8192ES3_S3_S3_fjLj1024EEEEEEEvNS0_20BackwardKernelParamsE,(.L_x_4956 - _ZN18transformer_engine13normalization28ln_bwd_finalize_tuned_kernelINS0_22Kernel_traits_finalizeILj8192E13__nv_bfloat16S3_S3_fjLj1024ELj4ENS0_18Kernel_traits_baseILj8192ES3_S3_S3_fjLj1024EEEEEEEvNS0_20BackwardKernelParamsE)
        .other          _ZN18transformer_engine13normalization28ln_bwd_finalize_tuned_kernelINS0_22Kernel_traits_finalizeILj8192E13__nv_bfloat16S3_S3_fjLj1024ELj4ENS0_18Kernel_traits_baseILj8192ES3_S3_S3_fjLj1024EEEEEEEvNS0_20BackwardKernelParamsE,@"STO_CUDA_ENTRY STV_DEFAULT"
_ZN18transformer_engine13normalization28ln_bwd_finalize_tuned_kernelINS0_22Kernel_traits_finalizeILj8192E13__nv_bfloat16S3_S3_fjLj1024ELj4ENS0_18Kernel_traits_baseILj8192ES3_S3_S3_fjLj1024EEEEEEEvNS0_20BackwardKernelParamsE:
.text._ZN18transformer_engine13normalization28ln_bwd_finalize_tuned_kernelINS0_22Kernel_traits_finalizeILj8192E13__nv_bfloat16S3_S3_fjLj1024ELj4ENS0_18Kernel_traits_baseILj8192ES3_S3_S3_fjLj1024EEEEEEEvNS0_20BackwardKernelParamsE:
        /* <DEDUP_REMOVED lines=35> */
.L_x_3785:
        /* <DEDUP_REMOVED lines=118> */
.L_x_3784:
[----:B------:R-:W-:Y:S05]  /*0990*/  BSYNC.RECONVERGENT B1 ;  /* 0x0000000000017941 */ /* 0x000fea0003800200 */
.L_x_3783:
        /* <DEDUP_REMOVED lines=65> */
.L_x_3787:
[----:B------:R-:W-:Y:S05]  /*0db0*/  BSYNC.RECONVERGENT B1 ;  /* 0x0000000000017941 */ /* 0x000fea0003800200 */
.L_x_3786:
        /* <DEDUP_REMOVED lines=37> */
.L_x_3789:
[----:B------:R-:W-:Y:S05]  /*1010*/  BSYNC.RECONVERGENT B1 ;  /* 0x0000000000017941 */ /* 0x000fea0003800200 */
.L_x_3788:
[----:B------:R-:W-:Y:S05]  /*1020*/  @!P1 BRA `(.L_x_3782) ;  /* 0x00000000003c9947 */ /* 0x000fea0003800000 */
[----:B------:R-:W0:Y:S01]  /*1030*/  LDC.64 R6, c[0x0][0x3d8] ;  /* 0x0000f600ff067b82 */ /* 0x000e220000000a00 */
[----:B------:R-:W-:Y:S02]  /*1040*/  LEA R2, R15, R11, 0xd ;  /* 0x0000000b0f027211 */ /* 0x000fe400078e68ff */
[----:B------:R-:W-:Y:S02]  /*1050*/  IADD3 R24, PT, PT, -R24, RZ, RZ ;  /* 0x000000ff18187210 */ /* 0x000fe40007ffe1ff */
[----:B------:R-:W-:-:S03]  /*1060*/  IADD3 R11, PT, PT, R13, R2, RZ ;  /* 0x000000020d0b7210 */ /* 0x000fc60007ffe0ff */
[----:B------:R-:W1:Y:S04]  /*1070*/  LDC.64 R8, c[0x0][0x3e0] ;  /* 0x0000f800ff087b82 */ /* 0x000e680000000a00 */
.L_x_3790:
        /* <DEDUP_REMOVED lines=10> */
.L_x_3782:
[----:B------:R-:W-:Y:S05]  /*1120*/  BSYNC.RECONVERGENT B0 ;  /* 0x0000000000007941 */ /* 0x000fea0003800200 */
.L_x_3781:
        /* <DEDUP_REMOVED lines=55> */
.L_x_3791:
        /* <DEDUP_REMOVED lines=14> */
.L_x_4956:


//--------------------- .text._ZN18transformer_engine13normalization19ln_bwd_tuned_kernelINS0_13Kernel_traitsI13__nv_bfloat16S3_S3_fjLj8192ELj2ELj1ELj4ELj16ENS0_18Kernel_traits_baseILj8192ES3_S3_S3_fjLj128EEEEEEEvNS0_20BackwardKernelParamsE --------------------------
	.section	.text._ZN18transformer_engine13normalization19ln_bwd_tuned_kernelINS0_13Kernel_traitsI13__nv_bfloat16S3_S3_fjLj8192ELj2ELj1ELj4ELj16ENS0_18Kernel_traits_baseILj8192ES3_S3_S3_fjLj128EEEEEEEvNS0_20BackwardKernelParamsE,"ax",@progbits
	.align	128
        .global         _ZN18transformer_engine13normalization19ln_bwd_tuned_kernelINS0_13Kernel_traitsI13__nv_bfloat16S3_S3_fjLj8192ELj2ELj1ELj4ELj16ENS0_18Kernel_traits_baseILj8192ES3_S3_S3_fjLj128EEEEEEEvNS0_20BackwardKernelParamsE
        .type           _ZN18transformer_engine13normalization19ln_bwd_tuned_kernelINS0_13Kernel_traitsI13__nv_bfloat16S3_S3_fjLj8192ELj2ELj1ELj4ELj16ENS0_18Kernel_traits_baseILj8192ES3_S3_S3_fjLj128EEEEEEEvNS0_20BackwardKernelParamsE,@function
        .size           _ZN18transformer_engine13normalization19ln_bwd_tuned_kernelINS0_13Kernel_traitsI13__nv_bfloat16S3_S3_fjLj8192ELj2ELj1ELj4ELj16ENS0_18Kernel_traits_baseILj8192ES3_S3_S3_fjLj128EEEEEEEvNS0_20BackwardKernelParamsE,(.L_x_4957 - _ZN18transformer_engine13normalization19ln_bwd_tuned_kernelINS0_13Kernel_traitsI13__nv_bfloat16S3_S3_fjLj8192ELj2ELj1ELj4ELj16ENS0_18Kernel_traits_baseILj8192ES3_S3_S3_fjLj128EEEEEEEvNS0_20BackwardKernelParamsE)
        .other          _ZN18transformer_engine13normalization19ln_bwd_tuned_kernelINS0_13Kernel_traitsI13__nv_bfloat16S3_S3_fjLj8192ELj2ELj1ELj4ELj16ENS0_18Kernel_traits_baseILj8192ES3_S3_S3_fjLj128EEEEEEEvNS0_20BackwardKernelParamsE,@"STO_CUDA_ENTRY STV_DEFAULT"
_ZN18transformer_engine13normalization19ln_bwd_tuned_kernelINS0_13Kernel_traitsI13__nv_bfloat16S3_S3_fjLj8192ELj2ELj1ELj4ELj16ENS0_18Kernel_traits_baseILj8192ES3_S3_S3_fjLj128EEEEEEEvNS0_20BackwardKernelParamsE:
.text._ZN18transformer_engine13normalization19ln_bwd_tuned_kernelINS0_13Kernel_traitsI13__nv_bfloat16S3_S3_fjLj8192ELj2ELj1ELj4ELj16ENS0_18Kernel_traits_baseILj8192ES3_S3_S3_fjLj128EEEEEEEvNS0_20BackwardKernelParamsE:
        /* <DEDUP_REMOVED lines=169> */
.L_x_3799:
        /* <DEDUP_REMOVED lines=369> */
.L_x_3794:
[----:B------:R-:W-:Y:S05]  /*21a0*/  BSYNC.RECONVERGENT B0 ;  /* 0x0000000000007941 */ /* 0x000fea0003800200 */
.L_x_3793:
        /* <DEDUP_REMOVED lines=22> */
.L_x_3796:
[----:B------:R-:W-:Y:S05]  /*2310*/  BSYNC.RECONVERGENT B0 ;  /* 0x0000000000007941 */ /* 0x000fea0003800200 */
.L_x_3795:
        /* <DEDUP_REMOVED lines=54> */
.L_x_3798:
[----:B0-----:R-:W2:Y:S04]  /*2680*/  LDG.E.STRONG.GPU R4, desc[UR10][R2.64] ;  /* 0x0000000a02047981 */ /* 0x001ea8000c1ef900 */
[----:B--2---:R-:W-:Y:S01]  /*2690*/  CCTL.IVALL ;  /* 0x00000000ff00798f */ /* 0x004fe20002000000 */
[----:B------:R-:W-:Y:S05]  /*26a0*/  YIELD ;  /* 0x0000000000007946 */ /* 0x000fea0003800000 */
[----:B------:R-:W-:-:S13]  /*26b0*/  ISETP.NE.AND P2, PT, R4, R7, PT ;  /* 0x000000070400720c */ /* 0x000fda0003f45270 */
[----:B------:R-:W-:Y:S05]  /*26c0*/  @P2 BRA `(.L_x_3798) ;  /* 0xfffffffc00ec2947 */ /* 0x000fea000383ffff */
.L_x_3797:
        /* <DEDUP_REMOVED lines=46> */
[----:B------:R-:W-:-:S04]  /*29b0*/  FMUL R5, R4, 0.0001220703125 ;  /* 0x3900000004057820 */ /* 0x000fc80000400000 */
        /* <DEDUP_REMOVED lines=177> */
.L_x_3792:
        /* <DEDUP_REMOVED lines=24> */
.L_x_3800:
        /* <DEDUP_REMOVED lines=11> */
.L_x_4957:


//--------------------- .text._ZN18transformer_engine13normalization28ln_bwd_finalize_tuned_kernelINS0_22Kernel_traits_finalizeILj8192E6__halffS3_fjLj1024ELj4ENS0_18Kernel_traits_baseILj8192ES3_fS3_fjLj1024EEEEEEEvNS0_20BackwardKernelParamsE --------------------------
	.section	.text._ZN18transformer_engine13normalization28ln_bwd_finalize_tuned_kernelINS0_22Kernel_traits_finalizeILj8192E6__halffS3_fjLj1024ELj4ENS0_18Kernel_traits_baseILj8192ES3_fS3_fjLj1024EEEEEEEvNS0_20BackwardKernelParamsE,"ax",@progbits
	.align	128
        .global         _ZN18transformer_engine13normalization28ln_bwd_finalize_tuned_kernelINS0_22Kernel_traits_finalizeILj8192E6__halffS3_fjLj1024ELj4ENS0_18Kernel_traits_baseILj8192ES3_fS3_fjLj1024EEEEEEEvNS0_20BackwardKernelParamsE
        .type           _ZN18transformer_engine13normalization28ln_bwd_finalize_tuned_kernelINS0_22Kernel_traits_finalizeILj8192E6__halffS3_fjLj1024ELj4ENS0_18Kernel_traits_baseILj8192ES3_fS3_fjLj1024EEEEEEEvNS0_20BackwardKernelParamsE,@function
        .size           _ZN18transformer_engine13normalization28ln_bwd_finalize_tuned_kernelINS0_22Kernel_traits_finalizeILj8192E6__halffS3_fjLj1024ELj4ENS0_18Kernel_traits_baseILj8192ES3_fS3_fjLj1024EEEEEEEvNS0_20BackwardKernelParamsE,(.L_x_4958 - _ZN18transformer_engine13normalization28ln_bwd_finalize_tuned_kernelINS0_22Kernel_traits_finalizeILj8192E6__halffS3_fjLj1024ELj4ENS0_18Kernel_traits_baseILj8192ES3_fS3_fjLj1024EEEEEEEvNS0_20BackwardKernelParamsE)
        .other          _ZN18transformer_engine13normalization28ln_bwd_finalize_tuned_kernelINS0_22Kernel_traits_finalizeILj8192E6__halffS3_fjLj1024ELj4ENS0_18Kernel_traits_baseILj8192ES3_fS3_fjLj1024EEEEEEEvNS0_20BackwardKernelParamsE,@"STO_CUDA_ENTRY STV_DEFAULT"
_ZN18transformer_engine13normalization28ln_bwd_finalize_tuned_kernelINS0_22Kernel_traits_finalizeILj8192E6__halffS3_fjLj1024ELj4ENS0_18Kernel_traits_baseILj8192ES3_fS3_fjLj1024EEEEEEEvNS0_20BackwardKernelParamsE:
.text._ZN18transformer_engine13normalization28ln_bwd_finalize_tuned_kernelINS0_22Kernel_traits_finalizeILj8192E6__halffS3_fjLj1024ELj4ENS0_18Kernel_traits_baseILj8192ES3_fS3_fjLj1024EEEEEEEvNS0_20BackwardKernelParamsE:
        /* <DEDUP_REMOVED lines=35> */
.L_x_3805:
        /* <DEDUP_REMOVED lines=118> */
.L_x_3804:
[----:B------:R-:W-:Y:S05]  /*0990*/  BSYNC.RECONVERGENT B1 ;  /* 0x0000000000017941 */ /* 0x000fea0003800200 */
.L_x_3803:
        /* <DEDUP_REMOVED lines=65> */
.L_x_3807:
[----:B------:R-:W-:Y:S05]  /*0db0*/  BSYNC.RECONVERGENT B1 ;  /* 0x0000000000017941 */ /* 0x000fea0003800200 */
.L_x_3806:
        /* <DEDUP_REMOVED lines=37> */
.L_x_3809:
[----:B------:R-:W-:Y:S05]  /*1010*/  BSYNC.RECONVERGENT B1 ;  /* 0x0000000000017941 */ /* 0x000fea0003800200 */
.L_x_3808:
[----:B------:R-:W-:Y:S05]  /*1020*/  @!P1 BRA `(.L_x_3802) ;  /* 0x00000000003c9947 */ /* 0x000fea0003800000 */
[----:B------:R-:W0:Y:S01]  /*1030*/  LDC.64 R6, c[0x0][0x3d8] ;  /* 0x0000f600ff067b82 */ /* 0x000e220000000a00 */
[----:B------:R-:W-:Y:S02]  /*1040*/  LEA R2, R15, R11, 0xd ;  /* 0x0000000b0f027211 */ /* 0x000fe400078e68ff */
[----:B------:R-:W-:Y:S02]  /*1050*/  IADD3 R24, PT, PT, -R24, RZ, RZ ;  /* 0x000000ff18187210 */ /* 0x000fe40007ffe1ff */
[----:B------:R-:W-:-:S03]  /*1060*/  IADD3 R11, PT, PT, R13, R2, RZ ;  /* 0x000000020d0b7210 */ /* 0x000fc60007ffe0ff */
[----:B------:R-:W1:Y:S04]  /*1070*/  LDC.64 R8, c[0x0][0x3e0] ;  /* 0x0000f800ff087b82 */ /* 0x000e680000000a00 */
.L_x_3810:
        /* <DEDUP_REMOVED lines=10> */
.L_x_3802:
[----:B------:R-:W-:Y:S05]  /*1120*/  BSYNC.RECONVERGENT B0 ;  /* 0x0000000000007941 */ /* 0x000fea0003800200 */
.L_x_3801:
        /* <DEDUP_REMOVED lines=55> */
.L_x_3811:
        /* <DEDUP_REMOVED lines=14> */
.L_x_4958:


//--------------------- .text._ZN18transformer_engine13normalization19ln_bwd_tuned_kernelINS0_13Kernel_traitsI6__halffS3_fjLj8192ELj2ELj1ELj4ELj16ENS0_18Kernel_traits_baseILj8192ES3_fS3_fjLj128EEEEEEEvNS0_20BackwardKernelParamsE --------------------------
	.section	.text._ZN18transformer_engine13normalization19ln_bwd_tuned_kernelINS0_13Kernel_traitsI6__halffS3_fjLj8192ELj2ELj1ELj4ELj16ENS0_18Kernel_traits_baseILj8192ES3_fS3_fjLj128EEEEEEEvNS0_20BackwardKernelParamsE,"ax",@progbits
	.align	128
        .global         _ZN18transformer_engine13normalization19ln_bwd_tuned_kernelINS0_13Kernel_traitsI6__halffS3_fjLj8192ELj2ELj1ELj4ELj16ENS0_18Kernel_traits_baseILj8192ES3_fS3_fjLj128EEEEEEEvNS0_20BackwardKernelParamsE
        .type           _ZN18transformer_engine13normalization19ln_bwd_tuned_kernelINS0_13Kernel_traitsI6__halffS3_fjLj8192ELj2ELj1ELj4ELj16ENS0_18Kernel_traits_baseILj8192ES3_fS3_fjLj128EEEEEEEvNS0_20BackwardKernelParamsE,@function
        .size           _ZN18transformer_engine13normalization19ln_bwd_tuned_kernelINS0_13Kernel_traitsI6__halffS3_fjLj8192ELj2ELj1ELj4ELj16ENS0_18Kernel_traits_baseILj8192ES3_fS3_fjLj128EEEEEEEvNS0_20BackwardKernelParamsE,(.L_x_4959 - _ZN18transformer_engine13normalization19ln_bwd_tuned_kernelINS0_13Kernel_traitsI6__halffS3_fjLj8192ELj2ELj1ELj4ELj16ENS0_18Kernel_traits_baseILj8192ES3_fS3_fjLj128EEEEEEEvNS0_20BackwardKernelParamsE)
        .other          _ZN18transformer_engine13normalization19ln_bwd_tuned_kernelINS0_13Kernel_traitsI6__halffS3_fjLj8192ELj2ELj1ELj4ELj16ENS0_18Kernel_traits_baseILj8192ES3_fS3_fjLj128EEEEEEEvNS0_20BackwardKernelParamsE,@"STO_CUDA_ENTRY STV_DEFAULT"
_ZN18transformer_engine13normalization19ln_bwd_tuned_kernelINS0_13Kernel_traitsI6__halffS3_fjLj8192ELj2ELj1ELj4ELj16ENS0_18Kernel_traits_baseILj8192ES3_fS3_fjLj128EEEEEEEvNS0_20BackwardKernelParamsE:
.text._ZN18transformer_engine13normalization19ln_bwd_tuned_kernelINS0_13Kernel_traitsI6__halffS3_fjLj8192ELj2ELj1ELj4ELj16ENS0_18Kernel_traits_baseILj8192ES3_fS3_fjLj128EEEEEEEvNS0_20BackwardKernelParamsE:
        /* <DEDUP_REMOVED lines=173> */
.L_x_3819:
        /* <DEDUP_REMOVED lines=329> */
.L_x_3814:
[----:B------:R-:W-:Y:S05]  /*1f60*/  BSYNC.RECONVERGENT B0 ;  /* 0x0000000000007941 */ /* 0x000fea0003800200 */
.L_x_3813:
        /* <DEDUP_REMOVED lines=22> */
.L_x_3816:
[----:B------:R-:W-:Y:S05]  /*20d0*/  BSYNC.RECONVERGENT B0 ;  /* 0x0000000000007941 */ /* 0x000fea0003800200 */
.L_x_3815:
        /* <DEDUP_REMOVED lines=54> */
.L_x_3818:
[----:B0-----:R-:W2:Y:S04]  /*2440*/  LDG.E.STRONG.GPU R4, desc[UR10][R2.64] ;  /* 0x0000000a02047981 */ /* 0x001ea8000c1ef900 */
[----:B--2---:R-:W-:Y:S01]  /*2450*/  CCTL.IVALL ;  /* 0x00000000ff00798f */ /* 0x004fe20002000000 */
[----:B------:R-:W-:Y:S05]  /*2460*/  YIELD ;  /* 0x0000000000007946 */ /* 0x000fea0003800000 */
[----:B------:R-:W-:-:S13]  /*2470*/  ISETP.NE.AND P2, PT, R4, R7, PT ;  /* 0x000000070400720c */ /* 0x000fda0003f45270 */
[----:B------:R-:W-:Y:S05]  /*2480*/  @P2 BRA `(.L_x_3818) ;  /* 0xfffffffc00ec2947 */ /* 0x000fea000383ffff */
.L_x_3817:
        /* <DEDUP_REMOVED lines=217> */
.L_x_3812:
        /* <DEDUP_REMOVED lines=24> */
.L_x_3820:
        /* <DEDUP_REMOVED lines=14> */
.L_x_4959:


//--------------------- .text._ZN18transformer_engine13normalization28ln_bwd_finalize_tuned_kernelINS0_22Kernel_traits_finalizeILj8192E6__halfS3_S3_fjLj1024ELj4ENS0_18Kernel_traits_baseILj8192ES3_S3_S3_fjLj1024EEEEEEEvNS0_20BackwardKernelParamsE --------------------------
	.section	.text._ZN18transformer_engine13normalization28ln_bwd_finalize_tuned_kernelINS0_22Kernel_traits_finalizeILj8192E6__halfS3_S3_fjLj1024ELj4ENS0_18Kernel_traits_baseILj8192ES3_S3_S3_fjLj1024EEEEEEEvNS0_20BackwardKernelParamsE,"ax",@progbits
	.align	128
        .global         _ZN18transformer_engine13normalization28ln_bwd_finalize_tuned_kernelINS0_22Kernel_traits_finalizeILj8192E6__halfS3_S3_fjLj1024ELj4ENS0_18Kernel_traits_baseILj8192ES3_S3_S3_fjLj1024EEEEEEEvNS0_20BackwardKernelParamsE
        .type           _ZN18transformer_engine13normalization28ln_bwd_finalize_tuned_kernelINS0_22Kernel_traits_finalizeILj8192E6__halfS3_S3_fjLj1024ELj4ENS0_18Kernel_traits_baseILj8192ES3_S3_S3_fjLj1024EEEEEEEvNS0_20BackwardKernelParamsE,@function
        .size           _ZN18transformer_engine13normalization28ln_bwd_finalize_tuned_kernelINS0_22Kernel_traits_finalizeILj8192E6__halfS3_S3_fjLj1024ELj4ENS0_18Kernel_traits_baseILj8192ES3_S3_S3_fjLj1024EEEEEEEvNS0_20BackwardKernelParamsE,(.L_x_4960 - _ZN18transformer_engine13normalization28ln_bwd_finalize_tuned_kernelINS0_22Kernel_traits_finalizeILj8192E6__halfS3_S3_fjLj1024ELj4ENS0_18Kernel_traits_baseILj8192ES3_S3_S3_fjLj1024EEEEEEEvNS0_20BackwardKernelParamsE)
        .other          _ZN18transformer_engine13normalization28ln_bwd_finalize_tuned_kernelINS0_22Kernel_traits_finalizeILj8192E6__halfS3_S3_fjLj1024ELj4ENS0_18Kernel_traits_baseILj8192ES3_S3_S3_fjLj1024EEEEEEEvNS0_20BackwardKernelParamsE,@"STO_CUDA_ENTRY STV_DEFAULT"
_ZN18transformer_engine13normalization28ln_bwd_finalize_tuned_kernelINS0_22Kernel_traits_finalizeILj8192E6__halfS3_S3_fjLj1024ELj4ENS0_18Kernel_traits_baseILj8192ES3_S3_S3_fjLj1024EEEEEEEvNS0_20BackwardKernelParamsE:
.text._ZN18transformer_engine13normalization28ln_bwd_finalize_tuned_kernelINS0_22Kernel_traits_finalizeILj8192E6__halfS3_S3_fjLj1024ELj4ENS0_18Kernel_traits_baseILj8192ES3_S3_S3_fjLj1024EEEEEEEvNS0_20BackwardKernelParamsE:
        /* <DEDUP_REMOVED lines=35> */
.L_x_3825:
        /* <DEDUP_REMOVED lines=118> */
.L_x_3824:
[----:B------:R-:W-:Y:S05]  /*0990*/  BSYNC.RECONVERGENT B1 ;  /* 0x0000000000017941 */ /* 0x000fea0003800200 */
.L_x_3823:
        /* <DEDUP_REMOVED lines=65> */
.L_x_3827:
[----:B------:R-:W-:Y:S05]  /*0db0*/  BSYNC.RECONVERGENT B1 ;  /* 0x0000000000017941 */ /* 0x000fea0003800200 */
.L_x_3826:
        /* <DEDUP_REMOVED lines=37> */
.L_x_3829:
[----:B------:R-:W-:Y:S05]  /*1010*/  BSYNC.RECONVERGENT B1 ;  /* 0x0000000000017941 */ /* 0x000fea0003800200 */
.L_x_3828:
[----:B------:R-:W-:Y:S05]  /*1020*/  @!P1 BRA `(.L_x_3822) ;  /* 0x00000000003c9947 */ /* 0x000fea0003800000 */
[----:B------:R-:W0:Y:S01]  /*1030*/  LDC.64 R6, c[0x0][0x3d8] ;  /* 0x0000f600ff067b82 */ /* 0x000e220000000a00 */
[----:B------:R-:W-:Y:S02]  /*1040*/  LEA R2, R15, R11, 0xd ;  /* 0x0000000b0f027211 */ /* 0x000fe400078e68ff */
[----:B------:R-:W-:Y:S02]  /*1050*/  IADD3 R24, PT, PT, -R24, RZ, RZ ;  /* 0x000000ff18187210 */ /* 0x000fe40007ffe1ff */
[----:B------:R-:W-:-:S03]  /*1060*/  IADD3 R11, PT, PT, R13, R2, RZ ;  /* 0x000000020d0b7210 */ /* 0x000fc60007ffe0ff */
[----:B------:R-:W1:Y:S04]  /*1070*/  LDC.64 R8, c[0x0][0x3e0] ;  /* 0x0000f800ff087b82 */ /* 0x000e680000000a00 */
.L_x_3830:
        /* <DEDUP_REMOVED lines=10> */
.L_x_3822:
[----:B------:R-:W-:Y:S05]  /*1120*/  BSYNC.RECONVERGENT B0 ;  /* 0x0000000000007941 */ /* 0x000fea0003800200 */
.L_x_3821:
        /* <DEDUP_REMOVED lines=55> */
.L_x_3831:
        /* <DEDUP_REMOVED lines=14> */
.L_x_4960:


//--------------------- .text._ZN18transformer_engine13normalization19ln_bwd_tuned_kernelINS0_13Kernel_traitsI6__halfS3_S3_fjLj8192ELj2ELj1ELj4ELj16ENS0_18Kernel_traits_baseILj8192ES3_S3_S3_fjLj128EEEEEEEvNS0_20BackwardKernelParamsE --------------------------
	.section	.text._ZN18transformer_engine13normalization19ln_bwd_tuned_kernelINS0_13Kernel_traitsI6__halfS3_S3_fjLj8192ELj2ELj1ELj4ELj16ENS0_18Kernel_traits_baseILj8192ES3_S3_S3_fjLj128EEEEEEEvNS0_20BackwardKernelParamsE,"ax",@progbits
	.align	128
        .global         _ZN18transformer_engine13normalization19ln_bwd_tuned_kernelINS0_13Kernel_traitsI6__halfS3_S3_fjLj8192ELj2ELj1ELj4ELj16ENS0_18Kernel_traits_baseILj8192ES3_S3_S3_fjLj128EEEEEEEvNS0_20BackwardKernelParamsE
        .type           _ZN18transformer_engine13normalization19ln_bwd_tuned_kernelINS0_13Kernel_traitsI6__halfS3_S3_fjLj8192ELj2ELj1ELj4ELj16ENS0_18Kernel_traits_baseILj8192ES3_S3_S3_fjLj128EEEEEEEvNS0_20BackwardKernelParamsE,@function
        .size           _ZN18transformer_engine13normalization19ln_bwd_tuned_kernelINS0_13Kernel_traitsI6__halfS3_S3_fjLj8192ELj2ELj1ELj4ELj16ENS0_18Kernel_traits_baseILj8192ES3_S3_S3_fjLj128EEEEEEEvNS0_20BackwardKernelParamsE,(.L_x_4961 - _ZN18transformer_engine13normalization19ln_bwd_tuned_kernelINS0_13Kernel_traitsI6__halfS3_S3_fjLj8192ELj2ELj1ELj4ELj16ENS0_18Kernel_traits_baseILj8192ES3_S3_S3_fjLj128EEEEEEEvNS0_20BackwardKernelParamsE)
        .other          _ZN18transformer_engine13normalization19ln_bwd_tuned_kernelINS0_13Kernel_traitsI6__halfS3_S3_fjLj8192ELj2ELj1ELj4ELj16ENS0_18Kernel_traits_baseILj8192ES3_S3_S3_fjLj128EEEEEEEvNS0_20BackwardKernelParamsE,@"STO_CUDA_ENTRY STV_DEFAULT"
_ZN18transformer_engine13normalization19ln_bwd_tuned_kernelINS0_13Kernel_traitsI6__halfS3_S3_fjLj8192ELj2ELj1ELj4ELj16ENS0_18Kernel_traits_baseILj8192ES3_S3_S3_fjLj128EEEEEEEvNS0_20BackwardKernelParamsE:
.text._ZN18transformer_engine13normalization19ln_bwd_tuned_kernelINS0_13Kernel_traitsI6__halfS3_S3_fjLj8192ELj2ELj1ELj4ELj16ENS0_18Kernel_traits_baseILj8192ES3_S3_S3_fjLj128EEEEEEEvNS0_20BackwardKernelParamsE:
        /* <DEDUP_REMOVED lines=153> */
.L_x_3839:
        /* <DEDUP_REMOVED lines=337> */
.L_x_3834:
[----:B------:R-:W-:Y:S05]  /*1ea0*/  BSYNC.RECONVERGENT B0 ;  /* 0x0000000000007941 */ /* 0x000fea0003800200 */
.L_x_3833:
        /* <DEDUP_REMOVED lines=22> */
.L_x_3836:
[----:B------:R-:W-:Y:S05]  /*2010*/  BSYNC.RECONVERGENT B0 ;  /* 0x0000000000007941 */ /* 0x000fea0003800200 */
.L_x_3835:
        /* <DEDUP_REMOVED lines=54> */
.L_x_3838:
[----:B0-----:R-:W2:Y:S04]  /*2380*/  LDG.E.STRONG.GPU R4, desc[UR10][R2.64] ;  /* 0x0000000a02047981 */ /* 0x001ea8000c1ef900 */
[----:B--2---:R-:W-:Y:S01]  /*2390*/  CCTL.IVALL ;  /* 0x00000000ff00798f */ /* 0x004fe20002000000 */
[----:B------:R-:W-:Y:S05]  /*23a0*/  YIELD ;  /* 0x0000000000007946 */ /* 0x000fea0003800000 */
[----:B------:R-:W-:-:S13]  /*23b0*/  ISETP.NE.AND P2, PT, R4, R7, PT ;  /* 0x000000070400720c */ /* 0x000fda0003f45270 */
[----:B------:R-:W-:Y:S05]  /*23c0*/  @P2 BRA `(.L_x_3838) ;  /* 0xfffffffc00ec2947 */ /* 0x000fea000383ffff */
.L_x_3837:
        /* <DEDUP_REMOVED lines=188> */
.L_x_3832:
        /* <DEDUP_REMOVED lines=24> */
.L_x_3840:
        /* <DEDUP_REMOVED lines=15> */
.L_x_4961:


//--------------------- .text._ZN18transformer_engine13normalization28ln_bwd_finalize_tuned_kernelINS0_22Kernel_traits_finalizeILj8192EffffjLj1024ELj4ENS0_18Kernel_traits_baseILj8192EffffjLj1024EEEEEEEvNS0_20BackwardKernelParamsE --------------------------
	.section	.text._ZN18transformer_engine13normalization28ln_bwd_finalize_tuned_kernelINS0_22Kernel_traits_finalizeILj8192EffffjLj1024ELj4ENS0_18Kernel_traits_baseILj8192EffffjLj1024EEEEEEEvNS0_20BackwardKernelParamsE,"ax",@progbits
	.align	128
        .global         _ZN18transformer_engine13normalization28ln_bwd_finalize_tuned_kernelINS0_22Kernel_traits_finalizeILj8192EffffjLj1024ELj4ENS0_18Kernel_traits_baseILj8192EffffjLj1024EEEEEEEvNS0_20BackwardKernelParamsE
        .type           _ZN18transformer_engine13normalization28ln_bwd_finalize_tuned_kernelINS0_22Kernel_traits_finalizeILj8192EffffjLj1024ELj4ENS0_18Kernel_traits_baseILj8192EffffjLj1024EEEEEEEvNS0_20BackwardKernelParamsE,@function
        .size           _ZN18transformer_engine13normalization28ln_bwd_finalize_tuned_kernelINS0_22Kernel_traits_finalizeILj8192EffffjLj1024ELj4ENS0_18Kernel_traits_baseILj8192EffffjLj1024EEEEEEEvNS0_20BackwardKernelParamsE,(.L_x_4962 - _ZN18transformer_engine13normalization28ln_bwd_finalize_tuned_kernelINS0_22Kernel_traits_finalizeILj8192EffffjLj1024ELj4ENS0_18Kernel_traits_baseILj8192EffffjLj1024EEEEEEEvNS0_20BackwardKernelParamsE)
        .other          _ZN18transformer_engine13normalization28ln_bwd_finalize_tuned_kernelINS0_22Kernel_traits_finalizeILj8192EffffjLj1024ELj4ENS0_18Kernel_traits_baseILj8192EffffjLj1024EEEEEEEvNS0_20BackwardKernelParamsE,@"STO_CUDA_ENTRY STV_DEFAULT"
_ZN18transformer_engine13normalization28ln_bwd_finalize_tuned_kernelINS0_22Kernel_traits_finalizeILj8192EffffjLj1024ELj4ENS0_18Kernel_traits_baseILj8192EffffjLj1024EEEEEEEvNS0_20BackwardKernelParamsE:
.text._ZN18transformer_engine13normalization28ln_bwd_finalize_tuned_kernelINS0_22Kernel_traits_finalizeILj8192EffffjLj1024ELj4ENS0_18Kernel_traits_baseILj8192EffffjLj1024EEEEEEEvNS0_20BackwardKernelParamsE:
        /* <DEDUP_REMOVED lines=35> */
.L_x_3845:
        /* <DEDUP_REMOVED lines=118> */
.L_x_3844:
[----:B------:R-:W-:Y:S05]  /*0990*/  BSYNC.RECONVERGENT B1 ;  /* 0x0000000000017941 */ /* 0x000fea0003800200 */
.L_x_3843:
        /* <DEDUP_REMOVED lines=65> */
.L_x_3847:
[----:B------:R-:W-:Y:S05]  /*0db0*/  BSYNC.RECONVERGENT B1 ;  /* 0x0000000000017941 */ /* 0x000fea0003800200 */
.L_x_3846:
        /* <DEDUP_REMOVED lines=37> */
.L_x_3849:
[----:B------:R-:W-:Y:S05]  /*1010*/  BSYNC.RECONVERGENT B1 ;  /* 0x0000000000017941 */ /* 0x000fea0003800200 */
.L_x_3848:
[----:B------:R-:W-:Y:S05]  /*1020*/  @!P1 BRA `(.L_x_3842) ;  /* 0x00000000003c9947 */ /* 0x000fea0003800000 */
[----:B------:R-:W0:Y:S01]  /*1030*/  LDC.64 R6, c[0x0][0x3d8] ;  /* 0x0000f600ff067b82 */ /* 0x000e220000000a00 */
[----:B------:R-:W-:Y:S02]  /*1040*/  LEA R2, R15, R11, 0xd ;  /* 0x0000000b0f027211 */ /* 0x000fe400078e68ff */
[----:B------:R-:W-:Y:S02]  /*1050*/  IADD3 R24, PT, PT, -R24, RZ, RZ ;  /* 0x000000ff18187210 */ /* 0x000fe40007ffe1ff */
[----:B------:R-:W-:-:S03]  /*1060*/  IADD3 R11, PT, PT, R13, R2, RZ ;  /* 0x000000020d0b7210 */ /* 0x000fc60007ffe0ff */
[----:B------:R-:W1:Y:S04]  /*1070*/  LDC.64 R8, c[0x0][0x3e0] ;  /* 0x0000f800ff087b82 */ /* 0x000e680000000a00 */
.L_x_3850:
        /* <DEDUP_REMOVED lines=10> */
.L_x_3842:
[----:B------:R-:W-:Y:S05]  /*1120*/  BSYNC.RECONVERGENT B0 ;  /* 0x0000000000007941 */ /* 0x000fea0003800200 */
.L_x_3841:
        /* <DEDUP_REMOVED lines=53> */
.L_x_3851:
        /* <DEDUP_REMOVED lines=16> */
.L_x_4962:


//--------------------- .text._ZN18transformer_engine13normalization19ln_bwd_tuned_kernelINS0_13Kernel_traitsIffffjLj8192ELj2ELj1ELj4ELj16ENS0_18Kernel_traits_baseILj8192EffffjLj128EEEEEEEvNS0_20BackwardKernelParamsE --------------------------
	.section	.text._ZN18transformer_engine13normalization19ln_bwd_tuned_kernelINS0_13Kernel_traitsIffffjLj8192ELj2ELj1ELj4ELj16ENS0_18Kernel_traits_baseILj8192EffffjLj128EEEEEEEvNS0_20BackwardKernelParamsE,"ax",@progbits
	.align	128
        .global         _ZN18transformer_engine13normalization19ln_bwd_tuned_kernelINS0_13Kernel_traitsIffffjLj8192ELj2ELj1ELj4ELj16ENS0_18Kernel_traits_baseILj8192EffffjLj128EEEEEEEvNS0_20BackwardKernelParamsE
        .type           _ZN18transformer_engine13normalization19ln_bwd_tuned_kernelINS0_13Kernel_traitsIffffjLj8192ELj2ELj1ELj4ELj16ENS0_18Kernel_traits_baseILj8192EffffjLj128EEEEEEEvNS0_20BackwardKernelParamsE,@function
        .size           _ZN18transformer_engine13normalization19ln_bwd_tuned_kernelINS0_13Kernel_traitsIffffjLj8192ELj2ELj1ELj4ELj16ENS0_18Kernel_traits_baseILj8192EffffjLj128EEEEEEEvNS0_20BackwardKernelParamsE,(.L_x_4963 - _ZN18transformer_engine13normalization19ln_bwd_tuned_kernelINS0_13Kernel_traitsIffffjLj8192ELj2ELj1ELj4ELj16ENS0_18Kernel_traits_baseILj8192EffffjLj128EEEEEEEvNS0_20BackwardKernelParamsE)
        .other          _ZN18transformer_engine13normalization19ln_bwd_tuned_kernelINS0_13Kernel_traitsIffffjLj8192ELj2ELj1ELj4ELj16ENS0_18Kernel_traits_baseILj8192EffffjLj128EEEEEEEvNS0_20BackwardKernelParamsE,@"STO_CUDA_ENTRY STV_DEFAULT"
_ZN18transformer_engine13normalization19ln_bwd_tuned_kernelINS0_13Kernel_traitsIffffjLj8192ELj2ELj1ELj4ELj16ENS0_18Kernel_traits_baseILj8192EffffjLj128EEEEEEEvNS0_20BackwardKernelParamsE:
.text._ZN18transformer_engine13normalization19ln_bwd_tuned_kernelINS0_13Kernel_traitsIffffjLj8192ELj2ELj1ELj4ELj16ENS0_18Kernel_traits_baseILj8192EffffjLj128EEEEEEEvNS0_20BackwardKernelParamsE:
        /* <DEDUP_REMOVED lines=126> */
.L_x_3859:
        /* <DEDUP_REMOVED lines=281> */
.L_x_3854:
[----:B------:R-:W-:Y:S05]  /*1970*/  BSYNC.RECONVERGENT B0 ;  /* 0x0000000000007941 */ /* 0x000fea0003800200 */
.L_x_3853:
        /* <DEDUP_REMOVED lines=22> */
.L_x_3856:
[----:B------:R-:W-:Y:S05]  /*1ae0*/  BSYNC.RECONVERGENT B0 ;  /* 0x0000000000007941 */ /* 0x000fea0003800200 */
.L_x_3855:
        /* <DEDUP_REMOVED lines=34> */
[----:B0-----:R-:W-:Y:S01]  /*1d10*/  IADD3.X R8, PT, PT, RZ, RZ, RZ, P2, !PT ;  /* 0x000000ffff087210 */ /* 0x001fe200017fe4ff */
[----:B------:R-:W-:Y:S01]  /*1d20*/  UMOV UR6, 0x1 ;  /* 0x0000000100067882 */ /* 0x000fe20000000000 */
[----:B------:R-:W-:Y:S01]  /*1d30*/  IADD3 R7, P3, PT, R6, UR17, RZ ;  /* 0x0000001106077c10 */ /* 0x000fe2000ff7e0ff */
[----:B------:R-:W-:Y:S01]  /*1d40*/  USEL UR6, UR6, 0xffffffff, !UP0 ;  /* 0xffffffff06067887 */ /* 0x000fe2000c000000 */
[----:B-1----:R-:W-:-:S04]  /*1d50*/  LEA R9, P2, R10, R4, 0x3 ;  /* 0x000000040a097211 */ /* 0x002fc800078418ff */
[----:B------:R-:W-:Y:S02]  /*1d60*/  LEA.HI.X R10, R10, R5, R8, 0x3, P2 ;  /* 0x000000050a0a7211 */ /* 0x000fe400010f1c08 */
[----:B------:R-:W-:Y:S02]  /*1d70*/  LEA.HI.X.SX32 R8, R6, RZ, 0x1, P3 ;  /* 0x000000ff06087211 */ /* 0x000fe400018f0eff */
[----:B--2---:R-:W-:Y:S02]  /*1d80*/  LEA R4, P3, R7, UR14, 0x2 ;  /* 0x0000000e07047c11 */ /* 0x004fe4000f8610ff */
        /* <DEDUP_REMOVED lines=12> */
.L_x_3858:
[----:B0-----:R-:W2:Y:S04]  /*1e50*/  LDG.E.STRONG.GPU R6, desc[UR10][R4.64] ;  /* 0x0000000a04067981 */ /* 0x001ea8000c1ef900 */
[----:B--2---:R-:W-:Y:S01]  /*1e60*/  CCTL.IVALL ;  /* 0x00000000ff00798f */ /* 0x004fe20002000000 */
[----:B------:R-:W-:Y:S05]  /*1e70*/  YIELD ;  /* 0x0000000000007946 */ /* 0x000fea0003800000 */
[----:B------:R-:W-:-:S13]  /*1e80*/  ISETP.NE.AND P2, PT, R6, R9, PT ;  /* 0x000000090600720c */ /* 0x000fda0003f45270 */
[----:B------:R-:W-:Y:S05]  /*1e90*/  @P2 BRA `(.L_x_3858) ;  /* 0xfffffffc00ec2947 */ /* 0x000fea000383ffff */
.L_x_3857:
        /* <DEDUP_REMOVED lines=218> */
.L_x_3852:
        /* <DEDUP_REMOVED lines=24> */
.L_x_3860:
        /* <DEDUP_REMOVED lines=12> */
.L_x_4963:


//--------------------- .text._ZN18transformer_engine13normalization28ln_bwd_finalize_tuned_kernelINS0_22Kernel_traits_finalizeILj6144E13__nv_bfloat16fS3_fjLj1024ELj4ENS0_18Kernel_traits_baseILj6144ES3_fS3_fjLj1024EEEEEEEvNS0_20BackwardKernelParamsE --------------------------
	.section	.text._ZN18transformer_engine13normalization28ln_bwd_finalize_tuned_kernelINS0_22Kernel_traits_finalizeILj6144E13__nv_bfloat16fS3_fjLj1024ELj4ENS0_18Kernel_traits_baseILj6144ES3_fS3_fjLj1024EEEEEEEvNS0_20BackwardKernelParamsE,"ax",@progbits
	.align	128
        .global         _ZN18transformer_engine13normalization28ln_bwd_finalize_tuned_kernelINS0_22Kernel_traits_finalizeILj6144E13__nv_bfloat16fS3_fjLj1024ELj4ENS0_18Kernel_traits_baseILj6144ES3_fS3_fjLj1024EEEEEEEvNS0_20BackwardKernelParamsE
        .type           _ZN18transformer_engine13normalization28ln_bwd_finalize_tuned_kernelINS0_22Kernel_traits_finalizeILj6144E13__nv_bfloat16fS3_fjLj1024ELj4ENS0_18Kernel_traits_baseILj6144ES3_fS3_fjLj1024EEEEEEEvNS0_20BackwardKernelParamsE,@function
        .size           _ZN18transformer_engine13normalization28ln_bwd_finalize_tuned_kernelINS0_22Kernel_traits_finalizeILj6144E13__nv_bfloat16fS3_fjLj1024ELj4ENS0_18Kernel_traits_baseILj6144ES3_fS3_fjLj1024EEEEEEEvNS0_20BackwardKernelParamsE,(.L_x_4964 - _ZN18transformer_engine13normalization28ln_bwd_finalize_tuned_kernelINS0_22Kernel_traits_finalizeILj6144E13__nv_bfloat16fS3_fjLj1024ELj4ENS0_18Kernel_traits_baseILj6144ES3_fS3_fjLj1024EEEEEEEvNS0_20BackwardKernelParamsE)
        .other          _ZN18transformer_engine13normalization28ln_bwd_finalize_tuned_kernelINS0_22Kernel_traits_finalizeILj6144E13__nv_bfloat16fS3_fjLj1024ELj4ENS0_18Kernel_traits_baseILj6144ES3_fS3_fjLj1024EEEEEEEvNS0_20BackwardKernelParamsE,@"STO_CUDA_ENTRY STV_DEFAULT"
_ZN18transformer_engine13normalization28ln_bwd_finalize_tuned_kernelINS0_22Kernel_traits_finalizeILj6144E13__nv_bfloat16fS3_fjLj1024ELj4ENS0_18Kernel_traits_baseILj6144ES3_fS3_fjLj1024EEEEEEEvNS0_20BackwardKernelParamsE:
.text._ZN18transformer_engine13normalization28ln_bwd_finalize_tuned_kernelINS0_22Kernel_traits_finalizeILj6144E13__nv_bfloat16fS3_fjLj1024ELj4ENS0_18Kernel_traits_baseILj6144ES3_fS3_fjLj1024EEEEEEEvNS0_20BackwardKernelParamsE:
        /* <DEDUP_REMOVED lines=35> */
.L_x_3865:
        /* <DEDUP_REMOVED lines=118> */
.L_x_3864:
[----:B------:R-:W-:Y:S05]  /*0990*/  BSYNC.RECONVERGENT B1 ;  /* 0x0000000000017941 */ /* 0x000fea0003800200 */
.L_x_3863:
        /* <DEDUP_REMOVED lines=65> */
.L_x_3867:
[----:B------:R-:W-:Y:S05]  /*0db0*/  BSYNC.RECONVERGENT B1 ;  /* 0x0000000000017941 */ /* 0x000fea0003800200 */
.L_x_3866:
        /* <DEDUP_REMOVED lines=37> */
.L_x_3869:
[----:B------:R-:W-:Y:S05]  /*1010*/  BSYNC.RECONVERGENT B1 ;  /* 0x0000000000017941 */ /* 0x000fea0003800200 */
.L_x_3868:
[----:B------:R-:W-:Y:S05]  /*1020*/  @!P1 BRA `(.L_x_3862) ;  /* 0x00000000003c9947 */ /* 0x000fea0003800000 */
[----:B------:R-:W0:Y:S01]  /*1030*/  LDC.64 R6, c[0x0][0x3d8] ;  /* 0x0000f600ff067b82 */ /* 0x000e220000000a00 */
[----:B------:R-:W-:Y:S01]  /*1040*/  IMAD R2, R15, 0x1800, R11 ;  /* 0x000018000f027824 */ /* 0x000fe200078e020b */
[----:B------:R-:W-:-:S04]  /*1050*/  IADD3 R24, PT, PT, -R24, RZ, RZ ;  /* 0x000000ff18187210 */ /* 0x000fc80007ffe1ff */
[----:B------:R-:W-:Y:S02]  /*1060*/  IADD3 R11, PT, PT, R13, R2, RZ ;  /* 0x000000020d0b7210 */ /* 0x000fe40007ffe0ff */
[----:B------:R-:W1:Y:S05]  /*1070*/  LDC.64 R8, c[0x0][0x3e0] ;  /* 0x0000f800ff087b82 */ /* 0x000e6a0000000a00 */
.L_x_3870:
        /* <DEDUP_REMOVED lines=10> */
.L_x_3862:
[----:B------:R-:W-:Y:S05]  /*1120*/  BSYNC.RECONVERGENT B0 ;  /* 0x0000000000007941 */ /* 0x000fea0003800200 */
.L_x_3861:
        /* <DEDUP_REMOVED lines=55> */
.L_x_3871:
        /* <DEDUP_REMOVED lines=14> */
.L_x_4964:


//--------------------- .text._ZN18transformer_engine13normalization19ln_bwd_tuned_kernelINS0_13Kernel_traitsI13__nv_bfloat16fS3_fjLj6144ELj1ELj1ELj8ELj16ENS0_18Kernel_traits_baseILj6144ES3_fS3_fjLj256EEEEEEEvNS0_20BackwardKernelParamsE --------------------------
	.section	.text._ZN18transformer_engine13normalization19ln_bwd_tuned_kernelINS0_13Kernel_traitsI13__nv_bfloat16fS3_fjLj6144ELj1ELj1ELj8ELj16ENS0_18Kernel_traits_baseILj6144ES3_fS3_fjLj256EEEEEEEvNS0_20BackwardKernelParamsE,"ax",@progbits
	.align	128
        .global         _ZN18transformer_engine13normalization19ln_bwd_tuned_kernelINS0_13Kernel_traitsI13__nv_bfloat16fS3_fjLj6144ELj1ELj1ELj8ELj16ENS0_18Kernel_traits_baseILj6144ES3_fS3_fjLj256EEEEEEEvNS0_20BackwardKernelParamsE
        .type           _ZN18transformer_engine13normalization19ln_bwd_tuned_kernelINS0_13Kernel_traitsI13__nv_bfloat16fS3_fjLj6144ELj1ELj1ELj8ELj16ENS0_18Kernel_traits_baseILj6144ES3_fS3_fjLj256EEEEEEEvNS0_20BackwardKernelParamsE,@function
        .size           _ZN18transformer_engine13normalization19ln_bwd_tuned_kernelINS0_13Kernel_traitsI13__nv_bfloat16fS3_fjLj6144ELj1ELj1ELj8ELj16ENS0_18Kernel_traits_baseILj6144ES3_fS3_fjLj256EEEEEEEvNS0_20BackwardKernelParamsE,(.L_x_4965 - _ZN18transformer_engine13normalization19ln_bwd_tuned_kernelINS0_13Kernel_traitsI13__nv_bfloat16fS3_fjLj6144ELj1ELj1ELj8ELj16ENS0_18Kernel_traits_baseILj6144ES3_fS3_fjLj256EEEEEEEvNS0_20BackwardKernelParamsE)
        .other          _ZN18transformer_engine13normalization19ln_bwd_tuned_kernelINS0_13Kernel_traitsI13__nv_bfloat16fS3_fjLj6144ELj1ELj1ELj8ELj16ENS0_18Kernel_traits_baseILj6144ES3_fS3_fjLj256EEEEEEEvNS0_20BackwardKernelParamsE,@"STO_CUDA_ENTRY STV_DEFAULT"
_ZN18transformer_engine13normalization19ln_bwd_tuned_kernelINS0_13Kernel_traitsI13__nv_bfloat16fS3_fjLj6144ELj1ELj1ELj8ELj16ENS0_18Kernel_traits_baseILj6144ES3_fS3_fjLj256EEEEEEEvNS0_20BackwardKernelParamsE:
.text._ZN18transformer_engine13normalization19ln_bwd_tuned_kernelINS0_13Kernel_traitsI13__nv_bfloat16fS3_fjLj6144ELj1ELj1ELj8ELj16ENS0_18Kernel_traits_baseILj6144ES3_fS3_fjLj256EEEEEEEvNS0_20BackwardKernelParamsE:
[----:B------:R-:W-:Y:S08]  /*0000*/  LDC R1, c[0x0][0x37c] ;  /* 0x0000df00ff017b82 */ /* 0x000ff00000000800 */
[----:B------:R-:W0:Y:S01]  /*0010*/  S2UR UR8, SR_CTAID.X ;  /* 0x00000000000879c3 */ /* 0x000e220000002500 */
[----:B------:R-:W0:Y:S01]  /*0020*/  LDCU UR4, c[0x0][0x388] ;  /* 0x00007100ff0477ac */ /* 0x000e220008000800 */
        /* <DEDUP_REMOVED lines=22> */
[----:B0-----:R-:W-:Y:S01]  /*0190*/  UISETP.GE.AND UP0, UPT, UR8, UR4, UPT ;  /* 0x000000040800728c */ /* 0x001fe2000bf06270 */
[----:B------:R-:W-:Y:S02]  /*01a0*/  CS2R R8, SRZ ;  /* 0x0000000000087805 */ /* 0x000fe4000001ff00 */
[----:B------:R-:W-:Y:S02]  /*01b0*/  CS2R R6, SRZ ;  /* 0x0000000000067805 */ /* 0x000fe4000001ff00 */
[----:B------:R-:W-:Y:S01]  /*01c0*/  CS2R R4, SRZ ;  /* 0x0000000000047805 */ /* 0x000fe2000001ff00 */
[----:B------:R-:W0:Y:S03]  /*01d0*/  LDCU.64 UR6, c[0x0][0x358] ;  /* 0x00006b00ff0677ac */ /* 0x000e260008000a00 */
[----:B-1----:R-:W-:Y:S05]  /*01e0*/  BRA.U UP0, `(.L_x_3872) ;  /* 0x0000002100247547 */ /* 0x002fea000b800000 */
[----:B------:R-:W1:Y:S01]  /*01f0*/  LDC.64 R2, c[0x0][0x3a8] ;  /* 0x0000ea00ff027b82 */ /* 0x000e620000000a00 */
[----:B------:R-:W2:Y:S01]  /*0200*/  LDCU.U8 UR4, c[0x0][0x3c0] ;  /* 0x00007800ff0477ac */ /* 0x000ea20008000000 */
[----:B------:R-:W3:Y:S01]  /*0210*/  LDCU UR9, c[0x0][0x388] ;  /* 0x00007100ff0977ac */ /* 0x000ee20008000800 */
[----:B-1----:R-:W-:-:S05]  /*0220*/  IMAD.WIDE.U32 R60, R60, 0x8, R2 ;  /* 0x000000083c3c7825 */ /* 0x002fca00078e0002 */
[----:B0-----:R-:W4:Y:S04]  /*0230*/  LDG.E.64 R2, desc[UR6][R60.64+0x2800] ;  /* 0x002800063c027981 */ /* 0x001f28000c1e1b00 */
[----:B------:R-:W5:Y:S04]  /*0240*/  LDG.E.64 R4, desc[UR6][R60.64+0x2000] ;  /* 0x002000063c047981 */ /* 0x000f68000c1e1b00 */
[----:B------:R-:W3:Y:S04]  /*0250*/  LDG.E.64 R6, desc[UR6][R60.64+0x1800] ;  /* 0x001800063c067981 */ /* 0x000ee8000c1e1b00 */
[----:B------:R-:W3:Y:S04]  /*0260*/  LDG.E.64 R14, desc[UR6][R60.64+0x1000] ;  /* 0x001000063c0e7981 */ /* 0x000ee8000c1e1b00 */
[----:B------:R-:W3:Y:S04]  /*0270*/  LDG.E.64 R16, desc[UR6][R60.64+0x800] ;  /* 0x000800063c107981 */ /* 0x000ee8000c1e1b00 */
[----:B------:R0:W3:Y:S01]  /*0280*/  LDG.E.64 R18, desc[UR6][R60.64] ;  /* 0x000000063c127981 */ /* 0x0000e2000c1e1b00 */
[----:B------:R-:W1:Y:S01]  /*0290*/  S2UR UR5, SR_CgaCtaId ;  /* 0x00000000000579c3 */ /* 0x000e620000008800 */
[----:B--2---:R-:W-:Y:S01]  /*02a0*/  ISETP.NE.AND P0, PT, RZ, UR4, PT ;  /* 0x00000004ff007c0c */ /* 0x004fe2000bf05270 */
[----:B------:R-:W-:Y:S01]  /*02b0*/  UMOV UR4, 0x400 ;  /* 0x0000040000047882 */ /* 0x000fe20000000000 */
[----:B------:R-:W-:-:S02]  /*02c0*/  MOV R99, UR8 ;  /* 0x0000000800637c02 */ /* 0x000fc40008000f00 */
[----:B------:R-:W-:Y:S02]  /*02d0*/  CS2R R58, SRZ ;  /* 0x00000000003a7805 */ /* 0x000fe4000001ff00 */
[----:B------:R-:W-:Y:S02]  /*02e0*/  FSEL R98, RZ, 1, !P0 ;  /* 0x3f800000ff627808 */ /* 0x000fe40004000000 */
[----:B------:R-:W-:Y:S02]  /*02f0*/  CS2R R56, SRZ ;  /* 0x0000000000387805 */ /* 0x000fe4000001ff00 */
[----:B------:R-:W-:Y:S02]  /*0300*/  PLOP3.LUT P0, PT, PT, PT, PT, 0x8, 0x80 ;  /* 0x000000000080781c */ /* 0x000fe40003f0e170 */
        /* <DEDUP_REMOVED lines=16> */
[----:B-1----:R-:W-:Y:S01]  /*0410*/  ULEA UR4, UR5, UR4, 0x18 ;  /* 0x0000000405047291 */ /* 0x002fe2000f8ec0ff */
[----:B------:R-:W-:Y:S02]  /*0420*/  CS2R R38, SRZ ;  /* 0x0000000000267805 */ /* 0x000fe4000001ff00 */
[----:B------:R-:W-:Y:S02]  /*0430*/  CS2R R36, SRZ ;  /* 0x0000000000247805 */ /* 0x000fe4000001ff00 */
[----:B------:R-:W-:Y:S02]  /*0440*/  CS2R R34, SRZ ;  /* 0x0000000000227805 */ /* 0x000fe4000001ff00 */
[----:B------:R-:W-:Y:S02]  /*0450*/  CS2R R32, SRZ ;  /* 0x0000000000207805 */ /* 0x000fe4000001ff00 */
[----:B------:R-:W-:-:S02]  /*0460*/  CS2R R30, SRZ ;  /* 0x00000000001e7805 */ /* 0x000fc4000001ff00 */
[----:B------:R-:W-:Y:S02]  /*0470*/  CS2R R28, SRZ ;  /* 0x00000000001c7805 */ /* 0x000fe4000001ff00 */
[----:B------:R-:W-:Y:S02]  /*0480*/  MOV R74, RZ ;  /* 0x000000ff004a7202 */ /* 0x000fe40000000f00 */
[----:B------:R-:W-:Y:S02]  /*0490*/  MOV R162, UR4 ;  /* 0x0000000400a27c02 */ /* 0x000fe40008000f00 */
[C---:B----4-:R-:W-:Y:S02]  /*04a0*/  SHF.L.U32 R75, R2.reuse, 0x10, RZ ;  /* 0x00000010024b7819 */ /* 0x050fe400000006ff */
[----:B------:R-:W-:Y:S02]  /*04b0*/  SHF.R.U64 R87, R2, 0x10, R3 ;  /* 0x0000001002577819 */ /* 0x000fe40000001203 */
[----:B-----5:R-:W-:Y:S01]  /*04c0*/  SHF.L.U32 R77, R4, 0x10, RZ ;  /* 0x00000010044d7819 */ /* 0x020fe200000006ff */
[----:B------:R-:W-:Y:S01]  /*04d0*/  FADD R75, R98, R75 ;  /* 0x0000004b624b7221 */ /* 0x000fe20000000000 */
[----:B------:R-:W-:-:S02]  /*04e0*/  SHF.R.U64 R89, R4, 0x10, R5 ;  /* 0x0000001004597819 */ /* 0x000fc40000001205 */
[----:B------:R-:W-:Y:S01]  /*04f0*/  SHF.L.U32 R11, R5, 0x10, RZ ;  /* 0x00000010050b7819 */ /* 0x000fe200000006ff */
[----:B------:R-:W-:Y:S01]  /*0500*/  FADD R77, R98, R77 ;  /* 0x0000004d624d7221 */ /* 0x000fe20000000000 */
[----:B------:R-:W-:Y:S02]  /*0510*/  SHF.R.U32.HI R2, RZ, 0x10, R5 ;  /* 0x00000010ff027819 */ /* 0x000fe40000011605 */
[----:B---3--:R-:W-:Y:S01]  /*0520*/  SHF.R.U64 R91, R6, 0x10, R7 ;  /* 0x00000010065b7819 */ /* 0x008fe20000001207 */
[C---:B------:R-:W-:Y:S01]  /*0530*/  FADD R78, R98.reuse, R11 ;  /* 0x0000000b624e7221 */ /* 0x040fe20000000000 */
[----:B------:R-:W-:Y:S02]  /*0540*/  SHF.L.U32 R9, R7, 0x10, RZ ;  /* 0x0000001007097819 */ /* 0x000fe400000006ff */
[----:B------:R-:W-:Y:S02]  /*0550*/  SHF.R.U32.HI R4, RZ, 0x10, R7 ;  /* 0x00000010ff047819 */ /* 0x000fe40000011607 */
[----:B------:R-:W-:Y:S01]  /*0560*/  SHF.L.U32 R13, R3, 0x10, RZ ;  /* 0x00000010030d7819 */ /* 0x000fe200000006ff */
[----:B------:R-:W-:Y:S01]  /*0570*/  FADD R80, R98, R9 ;  /* 0x0000000962507221 */ /* 0x000fe20000000000 */
[----:B------:R-:W-:-:S02]  /*0580*/  SHF.R.U32.HI R0, RZ, 0x10, R3 ;  /* 0x00000010ff007819 */ /* 0x000fc40000011603 */
[----:B------:R-:W-:Y:S01]  /*0590*/  SHF.L.U32 R7, R15, 0x10, RZ ;  /* 0x000000100f077819 */ /* 0x000fe200000006ff */
[----:B------:R-:W-:Y:S01]  /*05a0*/  FADD R76, R98, R13 ;  /* 0x0000000d624c7221 */ /* 0x000fe20000000000 */
[----:B------:R-:W-:Y:S02]  /*05b0*/  SHF.L.U32 R5, R17, 0x10, RZ ;  /* 0x0000001011057819 */ /* 0x000fe400000006ff */
        /* <DEDUP_REMOVED lines=42> */
.L_x_3875:
[----:B------:R-:W0:Y:S01]  /*0860*/  S2R R60, SR_TID.X ;  /* 0x00000000003c7919 */ /* 0x000e220000002100 */
[----:B------:R-:W1:Y:S01]  /*0870*/  LDC.64 R26, c[0x0][0x390] ;  /* 0x0000e400ff1a7b82 */ /* 0x000e620000000a00 */
[----:B------:R-:W-:-:S07]  /*0880*/  IMAD R107, R99, 0x600, RZ ;  /* 0x00000600636b7824 */ /* 0x000fce00078e02ff */
[----:B--2---:R-:W2:Y:S08]  /*0890*/  LDC.64 R2, c[0x0][0x398] ;  /* 0x0000e600ff027b82 */ /* 0x004eb00000000a00 */
[----:B------:R-:W3:Y:S08]  /*08a0*/  LDC.64 R122, c[0x0][0x3c8] ;  /* 0x0000f200ff7a7b82 */ /* 0x000ef00000000a00 */
[----:B------:R-:W4:Y:S01]  /*08b0*/  LDC.64 R118, c[0x0][0x3a0] ;  /* 0x0000e800ff767b82 */ /* 0x000f220000000a00 */
[----:B0-----:R-:W-:Y:S01]  /*08c0*/  LOP3.LUT R107, R107, R60, RZ, 0xfc, !PT ;  /* 0x0000003c6b6b7212 */ /* 0x001fe200078efcff */
[----:B--2---:R-:W-:-:S03]  /*08d0*/  IMAD.WIDE R2, R99, 0x4, R2 ;  /* 0x0000000463027825 */ /* 0x004fc600078e0202 */
[C---:B------:R-:W-:Y:S01]  /*08e0*/  IADD3 R103, PT, PT, R107.reuse, 0x200, RZ ;  /* 0x000002006b677810 */ /* 0x040fe20007ffe0ff */
[C-C-:B-1----:R-:W-:Y:S01]  /*08f0*/  IMAD.WIDE.U32 R24, R107.reuse, 0x10, R26.reuse ;  /* 0x000000106b187825 */ /* 0x142fe200078e001a */
[C---:B------:R-:W-:Y:S01]  /*0900*/  IADD3 R104, PT, PT, R107.reuse, 0x300, RZ ;  /* 0x000003006b687810 */ /* 0x040fe20007ffe0ff */
[----:B------:R0:W2:Y:S01]  /*0910*/  LDG.E R0, desc[UR6][R2.64] ;  /* 0x0000000602007981 */ /* 0x0000a2000c1e1900 */
[----:B------:R-:W-:Y:S01]  /*0920*/  IADD3 R105, PT, PT, R107, 0x400, RZ ;  /* 0x000004006b697810 */ /* 0x000fe20007ffe0ff */
[----:B------:R-:W-:Y:S01]  /*0930*/  IMAD.WIDE.U32 R12, R103, 0x10, R26 ;  /* 0x00000010670c7825 */ /* 0x000fe200078e001a */
[C---:B------:R-:W-:Y:S01]  /*0940*/  IADD3 R106, PT, PT, R107.reuse, 0x500, RZ ;  /* 0x000005006b6a7810 */ /* 0x040fe20007ffe0ff */
[----:B------:R-:W2:Y:S02]  /*0950*/  LDG.E.128 R8, desc[UR6][R24.64+0x1000] ;  /* 0x0010000618087981 */ /* 0x000ea4000c1e1d00 */
[----:B---3--:R-:W-:Y:S02]  /*0960*/  IMAD.WIDE.U32 R120, R107, 0x8, R122 ;  /* 0x000000086b787825 */ /* 0x008fe400078e007a */
[----:B------:R-:W3:Y:S02]  /*0970*/  LDG.E.128 R12, desc[UR6][R12.64] ;  /* 0x000000060c0c7981 */ /* 0x000ee4000c1e1d00 */
[----:B------:R-:W-:-:S02]  /*0980*/  IMAD.WIDE.U32 R16, R104, 0x10, R26 ;  /* 0x0000001068107825 */ /* 0x000fc400078e001a */
[----:B------:R-:W5:Y:S02]  /*0990*/  LDG.E.64 R116, desc[UR6][R120.64] ;  /* 0x0000000678747981 */ /* 0x000f64000c1e1b00 */
[--C-:B------:R-:W-:Y:S02]  /*09a0*/  IMAD.WIDE.U32 R20, R105, 0x10, R26.reuse ;  /* 0x0000001069147825 */ /* 0x100fe400078e001a */
[----:B------:R-:W5:Y:S02]  /*09b0*/  LDG.E.128 R4, desc[UR6][R24.64] ;  /* 0x0000000618047981 */ /* 0x000f64000c1e1d00 */
[----:B------:R-:W-:Y:S02]  /*09c0*/  IMAD.WIDE.U32 R26, R106, 0x10, R26 ;  /* 0x000000106a1a7825 */ /* 0x000fe400078e001a */
[----:B------:R-:W5:Y:S02]  /*09d0*/  LDG.E.128 R16, desc[UR6][R16.64] ;  /* 0x0000000610107981 */ /* 0x000f64000c1e1d00 */
[----:B----4-:R-:W-:-:S02]  /*09e0*/  IMAD.WIDE R118, R99, 0x4, R118 ;  /* 0x0000000463767825 */ /* 0x010fc400078e0276 */
[----:B------:R-:W4:Y:S02]  /*09f0*/  LDG.E.128 R20, desc[UR6][R20.64] ;  /* 0x0000000614147981 */ /* 0x000f24000c1e1d00 */
[--C-:B------:R-:W-:Y:S02]  /*0a00*/  IMAD.WIDE.U32 R112, R103, 0x8, R122.reuse ;  /* 0x0000000867707825 */ /* 0x100fe400078e007a */
[----:B------:R-:W4:Y:S02]  /*0a10*/  LDG.E.128 R24, desc[UR6][R26.64] ;  /* 0x000000061a187981 */ /* 0x000f24000c1e1d00 */
[--C-:B------:R-:W-:Y:S02]  /*0a20*/  IMAD.WIDE.U32 R110, R105, 0x8, R122.reuse ;  /* 0x00000008696e7825 */ /* 0x100fe400078e007a */
[----:B------:R-:W4:Y:S02]  /*0a30*/  LDG.E R102, desc[UR6][R118.64] ;  /* 0x0000000676667981 */ /* 0x000f24000c1e1900 */
[----:B------:R-:W-:-:S02]  /*0a40*/  IMAD.WIDE.U32 R108, R104, 0x8, R122 ;  /* 0x00000008686c7825 */ /* 0x000fc400078e007a */
[----:B------:R-:W4:Y:S04]  /*0a50*/  LDG.E.64 R112, desc[UR6][R112.64] ;  /* 0x0000000670707981 */ /* 0x000f28000c1e1b00 */
[----:B------:R-:W4:Y:S04]  /*0a60*/  LDG.E.64 R110, desc[UR6][R110.64] ;  /* 0x000000066e6e7981 */ /* 0x000f28000c1e1b00 */
[----:B------:R-:W4:Y:S04]  /*0a70*/  LDG.E.64 R108, desc[UR6][R108.64] ;  /* 0x000000066c6c7981 */ /* 0x000f28000c1e1b00 */
[----:B------:R1:W4:Y:S01]  /*0a80*/  LDG.E.64 R114, desc[UR6][R120.64+0x800] ;  /* 0x0008000678727981 */ /* 0x000322000c1e1b00 */
[----:B0-----:R-:W-:-:S06]  /*0a90*/  IMAD.WIDE.U32 R2, R106, 0x8, R122 ;  /* 0x000000086a027825 */ /* 0x001fcc00078e007a */
[----:B------:R-:W4:Y:S01]  /*0aa0*/  LDG.E.64 R2, desc[UR6][R2.64] ;  /* 0x0000000602027981 */ /* 0x000f22000c1e1b00 */
[----:B------:R-:W-:Y:S01]  /*0ab0*/  LOP3.LUT P1, RZ, R60, 0x1f, RZ, 0xc0, !PT ;  /* 0x0000001f3cff7812 */ /* 0x000fe2000782c0ff */
[----:B------:R-:W-:Y:S01]  /*0ac0*/  BSSY.RECONVERGENT B0, `(.L_x_3873) ;  /* 0x00000bc000007945 */ /* 0x000fe20003800200 */
[C---:B--2---:R-:W-:Y:S01]  /*0ad0*/  FADD R125, -R0.reuse, R8 ;  /* 0x00000008007d7221 */ /* 0x044fe20000000100 */
[----:B---3--:R-:W-:Y:S01]  /*0ae0*/  FADD R139, -R0, R15 ;  /* 0x0000000f008b7221 */ /* 0x008fe20000000100 */
[C---:B-----5:R-:W-:Y:S02]  /*0af0*/  SHF.L.U32 R8, R116.reuse, 0x10, RZ ;  /* 0x0000001074087819 */ /* 0x060fe400000006ff */
[----:B------:R-:W-:Y:S01]  /*0b00*/  SHF.R.U64 R15, R116, 0x10, R117 ;  /* 0x00000010740f7819 */ /* 0x000fe20000001275 */
[C---:B------:R-:W-:Y:S01]  /*0b10*/  FADD R123, -R0.reuse, R4 ;  /* 0x00000004007b7221 */ /* 0x040fe20000000100 */
[C---:B------:R-:W-:Y:S02]  /*0b20*/  FADD R5, -R0.reuse, R5 ;  /* 0x0000000500057221 */ /* 0x040fe40000000100 */
[----:B------:R-:W-:Y:S01]  /*0b30*/  SHF.L.U32 R15, R15, 0x10, RZ ;  /* 0x000000100f0f7819 */ /* 0x000fe200000006ff */
[C---:B-1----:R-:W-:Y:S01]  /*0b40*/  FADD R121, -R0.reuse, R6 ;  /* 0x0000000600797221 */ /* 0x042fe20000000100 */
        /* <DEDUP_REMOVED lines=21> */
[----:B------:R-:W-:Y:S01]  /*0ca0*/  SHF.L.U32 R21, R112, 0x10, RZ ;  /* 0x0000001070157819 */ /* 0x000fe200000006ff */
[----:B------:R-:W-:Y:S01]  /*0cb0*/  FMUL R0, R102, R123 ;  /* 0x0000007b66007220 */ /* 0x000fe20000400000 */
[----:B------:R-:W-:-:S02]  /*0cc0*/  SHF.R.U64 R154, R112, 0x10, R113 ;  /* 0x00000010709a7819 */ /* 0x000fc40000001271 */
[----:B------:R-:W-:Y:S02]  /*0cd0*/  SHF.L.U32 R23, R113, 0x10, RZ ;  /* 0x0000001071177819 */ /* 0x000fe400000006ff */
[----:B------:R-:W-:Y:S02]  /*0ce0*/  SHF.R.U32.HI R156, RZ, 0x10, R113 ;  /* 0x00000010ff9c7819 */ /* 0x000fe40000011671 */
[--C-:B------:R-:W-:Y:S02]  /*0cf0*/  SHF.R.U64 R112, R110, 0x10, R111.reuse ;  /* 0x000000106e707819 */ /* 0x100fe4000000126f */
[----:B------:R-:W-:Y:S02]  /*0d00*/  SHF.L.U32 R25, R111, 0x10, RZ ;  /* 0x000000106f197819 */ /* 0x000fe400000006ff */
[----:B------:R-:W-:Y:S01]  /*0d10*/  SHF.R.U32.HI R116, RZ, 0x10, R111 ;  /* 0x00000010ff747819 */ /* 0x000fe2000001166f */
[----:B------:R-:W-:Y:S01]  /*0d20*/  FMUL R111, R102, R5 ;  /* 0x00000005666f7220 */ /* 0x000fe20000400000 */
[----:B------:R-:W-:Y:S01]  /*0d30*/  SHF.L.U32 R9, R117, 0x10, RZ ;  /* 0x0000001075097819 */ /* 0x000fe200000006ff */
[----:B------:R-:W-:Y:S01]  /*0d40*/  FADD R5, RZ, R125 ;  /* 0x0000007dff057221 */ /* 0x000fe20000000000 */
[----:B------:R-:W-:-:S02]  /*0d50*/  SHF.R.U32.HI R13, RZ, 0x10, R117 ;  /* 0x00000010ff0d7819 */ /* 0x000fc40000011675 */
[C---:B------:R-:W-:Y:S02]  /*0d60*/  SHF.L.U32 R113, R108.reuse, 0x10, RZ ;  /* 0x000000106c717819 */ /* 0x040fe400000006ff */
[----:B------:R-:W-:Y:S01]  /*0d70*/  SHF.R.U64 R158, R108, 0x10, R109 ;  /* 0x000000106c9e7819 */ /* 0x000fe2000000126d */
        /* <DEDUP_REMOVED lines=20> */
[----:B------:R-:W-:Y:S01]  /*0ec0*/  SHF.R.U32.HI R12, RZ, 0x10, R115 ;  /* 0x00000010ff0c7819 */ /* 0x000fe20000011673 */
[----:B------:R-:W-:Y:S01]  /*0ed0*/  FMUL R131, R95, R14 ;  /* 0x0000000e5f837220 */ /* 0x000fe20000400000 */
[----:B------:R-:W-:Y:S01]  /*0ee0*/  FADD R6, R6, R119 ;  /* 0x0000007706067221 */ /* 0x000fe20000000000 */
[----:B------:R-:W-:Y:S01]  /*0ef0*/  FFMA R5, R24, R119, R5 ;  /* 0x0000007718057223 */ /* 0x000fe20000000005 */
[----:B------:R-:W-:-:S02]  /*0f00*/  SHF.L.U32 R115, R109, 0x10, RZ ;  /* 0x000000106d737819 */ /* 0x000fc400000006ff */
[----:B------:R-:W-:Y:S01]  /*0f10*/  SHF.R.U32.HI R160, RZ, 0x10, R109 ;  /* 0x00000010ffa07819 */ /* 0x000fe2000001166d */
[----:B------:R-:W-:Y:S01]  /*0f20*/  FADD R7, R6, R131 ;  /* 0x0000008306077221 */ /* 0x000fe20000000000 */
[----:B------:R-:W-:Y:S01]  /*0f30*/  SHF.L.U32 R109, R110, 0x10, RZ ;  /* 0x000000106e6d7819 */ /* 0x000fe200000006ff */
[----:B------:R-:W-:Y:S01]  /*0f40*/  FMUL R110, R84, R11 ;  /* 0x0000000b546e7220 */ /* 0x000fe20000400000 */
[----:B------:R-:W-:Y:S01]  /*0f50*/  SHF.L.U32 R12, R12, 0x10, RZ ;  /* 0x000000100c0c7819 */ /* 0x000fe200000006ff */
[----:B------:R-:W-:Y:S01]  /*0f60*/  FMUL R121, R102, R129 ;  /* 0x0000008166797220 */ /* 0x000fe20000400000 */
[C---:B------:R-:W-:Y:S02]  /*0f70*/  SHF.L.U32 R27, R2.reuse, 0x10, RZ ;  /* 0x00000010021b7819 */ /* 0x040fe400000006ff */
[----:B------:R-:W-:Y:S01]  /*0f80*/  SHF.R.U64 R124, R2, 0x10, R3 ;  /* 0x00000010027c7819 */ /* 0x000fe20000001203 */
[----:B------:R-:W-:Y:S01]  /*0f90*/  FFMA R2, R26, R131, R5 ;  /* 0x000000831a027223 */ /* 0x000fe20000000005 */
[----:B------:R-:W-:Y:S01]  /*0fa0*/  FMUL R126, R96, R12 ;  /* 0x0000000c607e7220 */ /* 0x000fe20000400000 */
[----:B------:R-:W-:-:S02]  /*0fb0*/  FADD R7, R7, R110 ;  /* 0x0000006e07077221 */ /* 0x000fc40000000000 */
        /* <DEDUP_REMOVED lines=102> */
[----:B0-----:R-:W-:-:S06]  /*1620*/  ULEA UR4, UR5, UR4, 0x18 ;  /* 0x0000000405047291 */ /* 0x001fcc000f8ec0ff */
[----:B------:R-:W-:-:S04]  /*1630*/  MOV R162, UR4 ;  /* 0x0000000400a27c02 */ /* 0x000fc80008000f00 */
[C---:B------:R-:W-:Y:S02]  /*1640*/  IADD3 R4, PT, PT, R162.reuse, 0x6040, RZ ;  /* 0x00006040a2047810 */ /* 0x040fe40007ffe0ff */
[----:B------:R-:W-:-:S04]  /*1650*/  @!P0 IADD3 R4, PT, PT, R162, 0x6000, RZ ;  /* 0x00006000a2048810 */ /* 0x000fc80007ffe0ff */
[----:B------:R-:W-:-:S05]  /*1660*/  IADD3 R4, PT, PT, R5, R4, RZ ;  /* 0x0000000405047210 */ /* 0x000fca0007ffe0ff */
[----:B------:R0:W-:Y:S02]  /*1670*/  STS.64 [R4], R2 ;  /* 0x0000000204007388 */ /* 0x0001e40000000a00 */
.L_x_3874:
[----:B------:R-:W-:Y:S05]  /*1680*/  BSYNC.RECONVERGENT B0 ;  /* 0x0000000000007941 */ /* 0x000fea0003800200 */
.L_x_3873:
[----:B------:R-:W-:Y:S01]  /*1690*/  BAR.SYNC.DEFER_BLOCKING 0x0 ;  /* 0x0000000000007b1d */ /* 0x000fe20000010000 */
[----:B0-----:R-:W-:Y:S01]  /*16a0*/  IADD3 R4, PT, PT, R162, 0x6040, RZ ;  /* 0x00006040a2047810 */ /* 0x001fe20007ffe0ff */
[----:B------:R-:W-:Y:S01]  /*16b0*/  FADD R100, R8, R100 ;  /* 0x0000006408647221 */ /* 0x000fe20000000000 */
[----:B------:R-:W-:Y:S01]  /*16c0*/  @!P0 IADD3 R4, PT, PT, R162, 0x6000, RZ ;  /* 0x00006000a2048810 */ /* 0x000fe20007ffe0ff */
[----:B------:R-:W-:Y:S01]  /*16d0*/  FFMA R101, R0, R8, R101 ;  /* 0x0000000800657223 */ /* 0x000fe20000000065 */
[C---:B------:R-:W-:Y:S01]  /*16e0*/  IADD3 R8, PT, PT, R162.reuse, 0x6050, RZ ;  /* 0x00006050a2087810 */ /* 0x040fe20007ffe0ff */
[----:B------:R-:W-:Y:S01]  /*16f0*/  FADD R70, R9, R70 ;  /* 0x0000004609467221 */ /* 0x000fe20000000000 */
[----:B------:R-:W-:Y:S01]  /*1700*/  @!P0 IADD3 R8, PT, PT, R162, 0x6010, RZ ;  /* 0x00006010a2088810 */ /* 0x000fe20007ffe0ff */
[----:B------:R-:W-:Y:S01]  /*1710*/  FFMA R73, R20, R9, R73 ;  /* 0x0000000914497223 */ /* 0x000fe20000000049 */
[----:B------:R-:W-:Y:S01]  /*1720*/  FADD R66, R10, R66 ;  /* 0x000000420a427221 */ /* 0x000fe20000000000 */
[----:B------:R-:W-:Y:S01]  /*1730*/  FFMA R69, R24, R10, R69 ;  /* 0x0000000a18457223 */ /* 0x000fe20000000045 */
[----:B------:R-:W-:Y:S01]  /*1740*/  FADD R63, R11, R63 ;  /* 0x0000003f0b3f7221 */ /* 0x000fe20000000000 */
[----:B------:R-:W-:Y:S01]  /*1750*/  FFMA R64, R121, R11, R64 ;  /* 0x0000000b79407223 */ /* 0x000fe20000000040 */
[----:B------:R-:W-:Y:S01]  /*1760*/  FFMA R62, R123, R12, R62 ;  /* 0x0000000c7b3e7223 */ /* 0x000fe2000000003e */
[----:B------:R-:W-:Y:S01]  /*1770*/  FADD R61, R12, R61 ;  /* 0x0000003d0c3d7221 */ /* 0x000fe20000000000 */
[C---:B------:R-:W-:Y:S01]  /*1780*/  IADD3 R12, PT, PT, R162.reuse, 0x6060, RZ ;  /* 0x00006060a20c7810 */ /* 0x040fe20007ffe0ff */
[----:B------:R-:W-:Y:S01]  /*1790*/  FFMA R74, R111, R15, R74 ;  /* 0x0000000f6f4a7223 */ /* 0x000fe2000000004a */
[----:B------:R-:W-:Y:S01]  /*17a0*/  @!P0 IADD3 R12, PT, PT, R162, 0x6020, RZ ;  /* 0x00006020a20c8810 */ /* 0x000fe20007ffe0ff */
[----:B------:R-:W-:Y:S01]  /*17b0*/  FADD R72, R15, R72 ;  /* 0x000000480f487221 */ /* 0x000fe20000000000 */
[----:B------:R-:W-:Y:S01]  /*17c0*/  FFMA R71, R22, R13, R71 ;  /* 0x0000000d16477223 */ /* 0x000fe20000000047 */
[----:B------:R-:W-:Y:S01]  /*17d0*/  FADD R68, R13, R68 ;  /* 0x000000440d447221 */ /* 0x000fe20000000000 */
[----:B------:R-:W-:Y:S01]  /*17e0*/  FFMA R67, R26, R14, R67 ;  /* 0x0000000e1a437223 */ /* 0x000fe20000000043 */
[----:B------:R-:W-:Y:S01]  /*17f0*/  FADD R65, R14, R65 ;  /* 0x000000410e417221 */ /* 0x000fe20000000000 */
[C---:B------:R-:W-:Y:S01]  /*1800*/  IADD3 R16, PT, PT, R162.reuse, 0x6070, RZ ;  /* 0x00006070a2107810 */ /* 0x040fe20007ffe0ff */
[----:B------:R-:W0:Y:S01]  /*1810*/  LDS.128 R4, [R4] ;  /* 0x0000000004047984 */ /* 0x000e220000000c00 */
[----:B------:R-:W-:Y:S01]  /*1820*/  @!P0 IADD3 R16, PT, PT, R162, 0x6030, RZ ;  /* 0x00006030a2108810 */ /* 0x000fe20007ffe0ff */
[----:B------:R-:W-:Y:S01]  /*1830*/  FADD R44, R21, R44 ;  /* 0x0000002c152c7221 */ /* 0x000fe20000000000 */
[----:B------:R-:W-:Y:S01]  /*1840*/  FFMA R28, R129, R21, R28 ;  /* 0x00000015811c7223 */ /* 0x000fe2000000001c */
[----:B------:R-:W1:Y:S01]  /*1850*/  LDS.128 R8, [R8] ;  /* 0x0000000008087984 */ /* 0x000e620000000c00 */
[----:B------:R-:W-:Y:S01]  /*1860*/  FFMA R29, R118, R154, R29 ;  /* 0x0000009a761d7223 */ /* 0x000fe2000000001d */
[----:B------:R-:W-:Y:S01]  /*1870*/  FADD R46, R23, R46 ;  /* 0x0000002e172e7221 */ /* 0x000fe20000000000 */
[----:B------:R-:W-:Y:S01]  /*1880*/  FFMA R30, R135, R23, R30 ;  /* 0x00000017871e7223 */ /* 0x000fe2000000001e */
[----:B------:R-:W2:Y:S01]  /*1890*/  LDS.128 R12, [R12] ;  /* 0x000000000c0c7984 */ /* 0x000ea20000000c00 */
[----:B------:R-:W-:Y:S01]  /*18a0*/  FFMA R31, R122, R156, R31 ;  /* 0x0000009c7a1f7223 */ /* 0x000fe2000000001f */
[----:B------:R-:W-:Y:S01]  /*18b0*/  FFMA R32, R139, R113, R32 ;  /* 0x000000718b207223 */ /* 0x000fe20000000020 */
[----:B------:R-:W-:Y:S01]  /*18c0*/  FFMA R33, R132, R158, R33 ;  /* 0x0000009e84217223 */ /* 0x000fe20000000021 */
[----:B------:R-:W3:Y:S01]  /*18d0*/  LDS.128 R16, [R16] ;  /* 0x0000000010107984 */ /* 0x000ee20000000c00 */
[----:B------:R-:W-:Y:S01]  /*18e0*/  FFMA R34, R149, R115, R34 ;  /* 0x0000007395227223 */ /* 0x000fe20000000022 */
[----:B------:R-:W-:Y:S01]  /*18f0*/  FFMA R35, R142, R160, R35 ;  /* 0x000000a08e237223 */ /* 0x000fe20000000023 */
[----:B------:R-:W-:Y:S01]  /*1900*/  FADD R52, R109, R52 ;  /* 0x000000346d347221 */ /* 0x000fe20000000000 */
[----:B------:R-:W-:Y:S01]  /*1910*/  FFMA R36, R157, R109, R36 ;  /* 0x0000006d9d247223 */ /* 0x000fe20000000024 */
[----:B------:R-:W-:Y:S01]  /*1920*/  FADD R48, R113, R48 ;  /* 0x0000003071307221 */ /* 0x000fe20000000000 */
[----:B------:R-:W-:Y:S01]  /*1930*/  FADD R45, R154, R45 ;  /* 0x0000002d9a2d7221 */ /* 0x000fe20000000000 */
[----:B------:R-:W-:Y:S01]  /*1940*/  FADD R47, R156, R47 ;  /* 0x0000002f9c2f7221 */ /* 0x000fe20000000000 */
[----:B------:R-:W-:Y:S01]  /*1950*/  FADD R49, R158, R49 ;  /* 0x000000319e317221 */ /* 0x000fe20000000000 */
[----:B------:R-:W-:Y:S01]  /*1960*/  FADD R50, R115, R50 ;  /* 0x0000003273327221 */ /* 0x000fe20000000000 */
        /* <DEDUP_REMOVED lines=9> */
[----:B------:R-:W-:Y:S01]  /*1a00*/  PLOP3.LUT P0, PT, P0, PT, PT, 0x8, 0x80 ;  /* 0x000000000080781c */ /* 0x000fe2000070e170 */
[----:B------:R-:W-:Y:S01]  /*1a10*/  FADD R58, R141, R58 ;  /* 0x0000003a8d3a7221 */ /* 0x000fe20000000000 */
[----:B------:R-:W-:Y:S01]  /*1a20*/  FFMA R42, R145, R141, R42 ;  /* 0x0000008d912a7223 */ /* 0x000fe2000000002a */
[----:B------:R-:W-:Y:S01]  /*1a30*/  FFMA R41, R130, R124, R41 ;  /* 0x0000007c82297223 */ /* 0x000fe20000000029 */
[----:B------:R-:W-:Y:S01]  /*1a40*/  FADD R57, R124, R57 ;  /* 0x000000397c397221 */ /* 0x000fe20000000000 */
[----:B------:R-:W-:Y:S01]  /*1a50*/  FFMA R43, R138, R134, R43 ;  /* 0x000000868a2b7223 */ /* 0x000fe2000000002b */
[----:B------:R-:W-:Y:S01]  /*1a60*/  FADD R59, R134, R59 ;  /* 0x0000003b863b7221 */ /* 0x000fe20000000000 */
        /* <DEDUP_REMOVED lines=15> */
[----:B------:R-:W-:-:S03]  /*1b60*/  FADD R2, R19, R2 ;  /* 0x0000000213027221 */ /* 0x000fc60000000000 */
[----:B------:R-:W-:Y:S01]  /*1b70*/  FMUL R3, R3, 0.00016276042151730507612 ;  /* 0x392aaaab03037820 */ /* 0x000fe20000400000 */
[----:B------:R-:W-:-:S04]  /*1b80*/  FMUL R2, R2, 0.00016276042151730507612 ;  /* 0x392aaaab02027820 */ /* 0x000fc80000400000 */
        /* <DEDUP_REMOVED lines=33> */
[----:B------:R-:W1:Y:S01]  /*1da0*/  LDC R0, c[0x0][0x380] ;  /* 0x0000e000ff007b82 */ /* 0x000e620000000800 */
        /* <DEDUP_REMOVED lines=19> */
[C---:B------:R-:W-:Y:S01]  /*1ee0*/  FMUL R4, R102.reuse, R5 ;  /* 0x0000000566047220 */ /* 0x040fe20000400000 */
[----:B------:R-:W-:Y:S01]  /*1ef0*/  FADD R161, R161, -R8 ;  /* 0x80000008a1a17221 */ /* 0x000fe20000000000 */
[----:B------:R-:W-:Y:S01]  /*1f00*/  FADD R163, R163, -R10 ;  /* 0x8000000aa3a37221 */ /* 0x000fe20000000000 */
[C---:B------:R-:W-:Y:S01]  /*1f10*/  FMUL R5, R102.reuse, R131 ;  /* 0x0000008366057220 */ /* 0x040fe20000400000 */
        /* <DEDUP_REMOVED lines=17> */
[----:B------:R-:W-:Y:S01]  /*2030*/  IMAD.WIDE.U32 R2, R106, 0x10, R2 ;  /* 0x000000106a027825 */ /* 0x000fe200078e0002 */
[----:B------:R2:W-:Y:S01]  /*2040*/  STG.E.128 desc[UR6][R108.64+0x1000], R4 ;  /* 0x001000046c007986 */ /* 0x0005e2000c101d06 */
[----:B-1----:R-:W-:-:S03]  /*2050*/  IADD3 R99, PT, PT, R99, R0, RZ ;  /* 0x0000000063637210 */ /* 0x002fc60007ffe0ff */
[----:B------:R2:W-:Y:S01]  /*2060*/  STG.E.128 desc[UR6][R110.64], R8 ;  /* 0x000000086e007986 */ /* 0x0005e2000c101d06 */
[----:B------:R-:W-:Y:S01]  /*2070*/  ISETP.GE.AND P1, PT, R99, UR9, PT ;  /* 0x0000000963007c0c */ /* 0x000fe2000bf26270 */
[C---:B0-----:R-:W-:Y:S01]  /*2080*/  FMUL R16, R102.reuse, R157 ;  /* 0x0000009d66107220 */ /* 0x041fe20000400000 */
[C---:B------:R-:W-:Y:S01]  /*2090*/  FMUL R17, R102.reuse, R155 ;  /* 0x0000009b66117220 */ /* 0x040fe20000400000 */
[C---:B------:R-:W-:Y:S01]  /*20a0*/  FMUL R18, R102.reuse, R21 ;  /* 0x0000001566127220 */ /* 0x040fe20000400000 */
[C---:B------:R-:W-:Y:S01]  /*20b0*/  FMUL R19, R102.reuse, R159 ;  /* 0x0000009f66137220 */ /* 0x040fe20000400000 */
[----:B------:R-:W-:Y:S01]  /*20c0*/  FMUL R21, R102, R161 ;  /* 0x000000a166157220 */ /* 0x000fe20000400000 */
[----:B------:R2:W-:Y:S04]  /*20d0*/  STG.E.128 desc[UR6][R118.64], R12 ;  /* 0x0000000c76007986 */ /* 0x0005e8000c101d06 */
[----:B------:R2:W-:Y:S04]  /*20e0*/  STG.E.128 desc[UR6][R104.64], R16 ;  /* 0x0000001068007986 */ /* 0x0005e8000c101d06 */
[----:B------:R2:W-:Y:S01]  /*20f0*/  STG.E.128 desc[UR6][R2.64], R20 ;  /* 0x0000001402007986 */ /* 0x0005e2000c101d06 */
        /* <DEDUP_REMOVED lines=24> */
.L_x_3872:
[----:B------:R-:W1:Y:S08]  /*2280*/  S2UR UR4, SR_CTAID.X ;  /* 0x00000000000479c3 */ /* 0x000e700000002500 */
[----:B------:R-:W2:Y:S08]  /*2290*/  LDC.64 R30, c[0x0][0x3d8] ;  /* 0x0000f600ff1e7b82 */ /* 0x000eb00000000a00 */
[----:B------:R-:W3:Y:S01]  /*22a0*/  LDC.64 R32, c[0x0][0x3e0] ;  /* 0x0000f800ff207b82 */ /* 0x000ee20000000a00 */
[----:B-1----:R-:W-:-:S06]  /*22b0*/  UIMAD UR4, UR4, 0x600, URZ ;  /* 0x00000600040478a4 */ /* 0x002fcc000f8e02ff */
[----:B------:R-:W-:-:S04]  /*22c0*/  LOP3.LUT R17, R60, UR4, RZ, 0xfc, !PT ;  /* 0x000000043c117c12 */ /* 0x000fc8000f8efcff */
[C---:B------:R-:W-:Y:S01]  /*22d0*/  IADD3 R21, PT, PT, R17.reuse, 0x200, RZ ;  /* 0x0000020011157810 */ /* 0x040fe20007ffe0ff */
[C-C-:B--2---:R-:W-:Y:S01]  /*22e0*/  IMAD.WIDE.U32 R2, R17.reuse, 0x10, R30.reuse ;  /* 0x0000001011027825 */ /* 0x144fe200078e001e */
[C---:B------:R-:W-:Y:S02]  /*22f0*/  IADD3 R25, PT, PT, R17.reuse, 0x300, RZ ;  /* 0x0000030011197810 */ /* 0x040fe40007ffe0ff */
[----:B------:R-:W-:Y:S01]  /*2300*/  IADD3 R29, PT, PT, R17, 0x400, RZ ;  /* 0x00000400111d7810 */ /* 0x000fe20007ffe0ff */
[----:B------:R-:W-:Y:S01]  /*2310*/  IMAD.WIDE.U32 R18, R21, 0x10, R30 ;  /* 0x0000001015127825 */ /* 0x000fe200078e001e */
[C---:B------:R-:W-:Y:S01]  /*2320*/  IADD3 R35, PT, PT, R17.reuse, 0x500, RZ ;  /* 0x0000050011237810 */ /* 0x040fe20007ffe0ff */
[----:B0-----:R-:W-:Y:S02]  /*2330*/  STG.E.128 desc[UR6][R2.64], R100 ;  /* 0x0000006402007986 */ /* 0x001fe4000c101d06 */
[----:B---3--:R-:W-:-:S04]  /*2340*/  IMAD.WIDE.U32 R16, R17, 0x10, R32 ;  /* 0x0000001011107825 */ /* 0x008fc800078e0020 */
        /* <DEDUP_REMOVED lines=19> */
.L_x_3876:
        /* <DEDUP_REMOVED lines=16> */
.L_x_4965:


//--------------------- .text._ZN18transformer_engine13normalization28ln_bwd_finalize_tuned_kernelINS0_22Kernel_traits_finalizeILj6144E13__nv_bfloat16S3_S3_fjLj1024ELj4ENS0_18Kernel_traits_baseILj6144ES3_S3_S3_fjLj1024EEEEEEEvNS0_20BackwardKernelParamsE --------------------------
	.section	.text._ZN18transformer_engine13normalization28ln_bwd_finalize_tuned_kernelINS0_22Kernel_traits_finalizeILj6144E13__nv_bfloat16S3_S3_fjLj1024ELj4ENS0_18Kernel_traits_baseILj6144ES3_S3_S3_fjLj1024EEEEEEEvNS0_20BackwardKernelParamsE,"ax",@progbits
	.align	128
        .global         _ZN18transformer_engine13normalization28ln_bwd_finalize_tuned_kernelINS0_22Kernel_traits_finalizeILj6144E13__nv_bfloat16S3_S3_fjLj1024ELj4ENS0_18Kernel_traits_baseILj6144ES3_S3_S3_fjLj1024EEEEEEEvNS0_20BackwardKernelParamsE
        .type           _ZN18transformer_engine13normalization28ln_bwd_finalize_tuned_kernelINS0_22Kernel_traits_finalizeILj6144E13__nv_bfloat16S3_S3_fjLj1024ELj4ENS0_18Kernel_traits_baseILj6144ES3_S3_S3_fjLj1024EEEEEEEvNS0_20BackwardKernelParamsE,@function
        .size           _ZN18transformer_engine13normalization28ln_bwd_finalize_tuned_kernelINS0_22Kernel_traits_finalizeILj6144E13__nv_bfloat16S3_S3_fjLj1024ELj4ENS0_18Kernel_traits_baseILj6144ES3_S3_S3_fjLj1024EEEEEEEvNS0_20BackwardKernelParamsE,(.L_x_4966 - _ZN18transformer_engine13normalization28ln_bwd_finalize_tuned_kernelINS0_22Kernel_traits_finalizeILj6144E13__nv_bfloat16S3_S3_fjLj1024ELj4ENS0_18Kernel_traits_baseILj6144ES3_S3_S3_fjLj1024EEEEEEEvNS0_20BackwardKernelParamsE)
        .other          _ZN18transformer_engine13normalization28ln_bwd_finalize_tuned_kernelINS0_22Kernel_traits_finalizeILj6144E13__nv_bfloat16S3_S3_fjLj1024ELj4ENS0_18Kernel_traits_baseILj6144ES3_S3_S3_fjLj1024EEEEEEEvNS0_20BackwardKernelParamsE,@"STO_CUDA_ENTRY STV_DEFAULT"
_ZN18transformer_engine13normalization28ln_bwd_finalize_tuned_kernelINS0_22Kernel_traits_finalizeILj6144E13__nv_bfloat16S3_S3_fjLj1024ELj4ENS0_18Kernel_traits_baseILj6144ES3_S3_S3_fjLj1024EEEEEEEvNS0_20BackwardKernelParamsE:
.text._ZN18transformer_engine13normalization28ln_bwd_finalize_tuned_kernelINS0_22Kernel_traits_finalizeILj6144E13__nv_bfloat16S3_S3_fjLj1024ELj4ENS0_18Kernel_traits_baseILj6144ES3_S3_S3_fjLj1024EEEEEEEvNS0_20BackwardKernelParamsE:
        /* <DEDUP_REMOVED lines=35> */
.L_x_3881:
        /* <DEDUP_REMOVED lines=118> */
.L_x_3880:
[----:B------:R-:W-:Y:S05]  /*0990*/  BSYNC.RECONVERGENT B1 ;  /* 0x0000000000017941 */ /* 0x000fea0003800200 */
.L_x_3879:
        /* <DEDUP_REMOVED lines=65> */
.L_x_3883:
[----:B------:R-:W-:Y:S05]  /*0db0*/  BSYNC.RECONVERGENT B1 ;  /* 0x0000000000017941 */ /* 0x000fea0003800200 */
.L_x_3882:
        /* <DEDUP_REMOVED lines=37> */
.L_x_3885:
[----:B------:R-:W-:Y:S05]  /*1010*/  BSYNC.RECONVERGENT B1 ;  /* 0x0000000000017941 */ /* 0x000fea0003800200 */
.L_x_3884:
[----:B------:R-:W-:Y:S05]  /*1020*/  @!P1 BRA `(.L_x_3878) ;  /* 0x00000000003c9947 */ /* 0x000fea0003800000 */
[----:B------:R-:W0:Y:S01]  /*1030*/  LDC.64 R6, c[0x0][0x3d8] ;  /* 0x0000f600ff067b82 */ /* 0x000e220000000a00 */
[----:B------:R-:W-:Y:S01]  /*1040*/  IMAD R2, R15, 0x1800, R11 ;  /* 0x000018000f027824 */ /* 0x000fe200078e020b */
[----:B------:R-:W-:-:S04]  /*1050*/  IADD3 R24, PT, PT, -R24, RZ, RZ ;  /* 0x000000ff18187210 */ /* 0x000fc80007ffe1ff */
[----:B------:R-:W-:Y:S02]  /*1060*/  IADD3 R11, PT, PT, R13, R2, RZ ;  /* 0x000000020d0b7210 */ /* 0x000fe40007ffe0ff */
[----:B------:R-:W1:Y:S05]  /*1070*/  LDC.64 R8, c[0x0][0x3e0] ;  /* 0x0000f800ff087b82 */ /* 0x000e6a0000000a00 */
.L_x_3886:
        /* <DEDUP_REMOVED lines=10> */
.L_x_3878:
[----:B------:R-:W-:Y:S05]  /*1120*/  BSYNC.RECONVERGENT B0 ;  /* 0x0000000000007941 */ /* 0x000fea0003800200 */
.L_x_3877:
        /* <DEDUP_REMOVED lines=55> */
.L_x_3887:
        /* <DEDUP_REMOVED lines=14> */
.L_x_4966:


//--------------------- .text._ZN18transformer_engine13normalization19ln_bwd_tuned_kernelINS0_13Kernel_traitsI13__nv_bfloat16S3_S3_fjLj6144ELj1ELj1ELj8ELj16ENS0_18Kernel_traits_baseILj6144ES3_S3_S3_fjLj256EEEEEEEvNS0_20BackwardKernelParamsE --------------------------
	.section	.text._ZN18transformer_engine13normalization19ln_bwd_tuned_kernelINS0_13Kernel_traitsI13__nv_bfloat16S3_S3_fjLj6144ELj1ELj1ELj8ELj16ENS0_18Kernel_traits_baseILj6144ES3_S3_S3_fjLj256EEEEEEEvNS0_20BackwardKernelParamsE,"ax",@progbits
	.align	128
        .global         _ZN18transformer_engine13normalization19ln_bwd_tuned_kernelINS0_13Kernel_traitsI13__nv_bfloat16S3_S3_fjLj6144ELj1ELj1ELj8ELj16ENS0_18Kernel_traits_baseILj6144ES3_S3_S3_fjLj256EEEEEEEvNS0_20BackwardKernelParamsE
        .type           _ZN18transformer_engine13normalization19ln_bwd_tuned_kernelINS0_13Kernel_traitsI13__nv_bfloat16S3_S3_fjLj6144ELj1ELj1ELj8ELj16ENS0_18Kernel_traits_baseILj6144ES3_S3_S3_fjLj256EEEEEEEvNS0_20BackwardKernelParamsE,@function
        .size           _ZN18transformer_engine13normalization19ln_bwd_tuned_kernelINS0_13Kernel_traitsI13__nv_bfloat16S3_S3_fjLj6144ELj1ELj1ELj8ELj16ENS0_18Kernel_traits_baseILj6144ES3_S3_S3_fjLj256EEEEEEEvNS0_20BackwardKernelParamsE,(.L_x_4967 - _ZN18transformer_engine13normalization19ln_bwd_tuned_kernelINS0_13Kernel_traitsI13__nv_bfloat16S3_S3_fjLj6144ELj1ELj1ELj8ELj16ENS0_18Kernel_traits_baseILj6144ES3_S3_S3_fjLj256EEEEEEEvNS0_20BackwardKernelParamsE)
        .other          _ZN18transformer_engine13normalization19ln_bwd_tuned_kernelINS0_13Kernel_traitsI13__nv_bfloat16S3_S3_fjLj6144ELj1ELj1ELj8ELj16ENS0_18Kernel_traits_baseILj6144ES3_S3_S3_fjLj256EEEEEEEvNS0_20BackwardKernelParamsE,@"STO_CUDA_ENTRY STV_DEFAULT"
_ZN18transformer_engine13normalization19ln_bwd_tuned_kernelINS0_13Kernel_traitsI13__nv_bfloat16S3_S3_fjLj6144ELj1ELj1ELj8ELj16ENS0_18Kernel_traits_baseILj6144ES3_S3_S3_fjLj256EEEEEEEvNS0_20BackwardKernelParamsE:
.text._ZN18transformer_engine13normalization19ln_bwd_tuned_kernelINS0_13Kernel_traitsI13__nv_bfloat16S3_S3_fjLj6144ELj1ELj1ELj8ELj16ENS0_18Kernel_traits_baseILj6144ES3_S3_S3_fjLj256EEEEEEEvNS0_20BackwardKernelParamsE:
        /* <DEDUP_REMOVED lines=35> */
[----:B0-----:R-:W4:Y:S04]  /*0230*/  LDG.E.128 R12, desc[UR6][R28.64] ;  /* 0x000000061c0c7981 */ /* 0x001f28000c1e1d00 */
[----:B------:R-:W5:Y:S04]  /*0240*/  LDG.E.128 R8, desc[UR6][R28.64+0x1000] ;  /* 0x001000061c087981 */ /* 0x000f68000c1e1d00 */
[----:B------:R0:W3:Y:S01]  /*0250*/  LDG.E.128 R4, desc[UR6][R28.64+0x2000] ;  /* 0x002000061c047981 */ /* 0x0000e2000c1e1d00 */
[----:B------:R-:W1:Y:S01]  /*0260*/  S2UR UR5, SR_CgaCtaId ;  /* 0x00000000000579c3 */ /* 0x000e620000008800 */
[----:B--2---:R-:W-:Y:S01]  /*0270*/  ISETP.NE.AND P0, PT, RZ, UR4, PT ;  /* 0x00000004ff007c0c */ /* 0x004fe2000bf05270 */
[----:B------:R-:W-:Y:S01]  /*0280*/  UMOV UR4, 0x400 ;  /* 0x0000040000047882 */ /* 0x000fe20000000000 */
[----:B------:R-:W-:Y:S01]  /*0290*/  HFMA2 R79, -RZ, RZ, 0, 0 ;  /* 0x00000000ff4f7431 */ /* 0x000fe200000001ff */
[----:B------:R-:W-:Y:S01]  /*02a0*/  MOV R100, UR8 ;  /* 0x0000000800647c02 */ /* 0x000fe20008000f00 */
[----:B------:R-:W-:Y:S01]  /*02b0*/  HFMA2 R87, -RZ, RZ, 0, 0 ;  /* 0x00000000ff577431 */ /* 0x000fe200000001ff */
[----:B------:R-:W-:Y:S01]  /*02c0*/  FSEL R99, RZ, 1, !P0 ;  /* 0x3f800000ff637808 */ /* 0x000fe20004000000 */
[----:B------:R-:W-:Y:S01]  /*02d0*/  HFMA2 R95, -RZ, RZ, 0, 0 ;  /* 0x00000000ff5f7431 */ /* 0x000fe200000001ff */
[----:B------:R-:W-:Y:S01]  /*02e0*/  PLOP3.LUT P0, PT, PT, PT, PT, 0x8, 0x80 ;  /* 0x000000000080781c */ /* 0x000fe20003f0e170 */
[----:B0-----:R-:W-:Y:S01]  /*02f0*/  HFMA2 R29, -RZ, RZ, 0, 0 ;  /* 0x00000000ff1d7431 */ /* 0x001fe200000001ff */
[----:B------:R-:W-:Y:S01]  /*0300*/  CS2R R30, SRZ ;  /* 0x00000000001e7805 */ /* 0x000fe2000001ff00 */
[----:B------:R-:W-:Y:S01]  /*0310*/  HFMA2 R71, -RZ, RZ, 0, 0 ;  /* 0x00000000ff477431 */ /* 0x000fe200000001ff */
[----:B------:R-:W-:Y:S01]  /*0320*/  CS2R R32, SRZ ;  /* 0x0000000000207805 */ /* 0x000fe2000001ff00 */
[----:B------:R-:W-:Y:S01]  /*0330*/  HFMA2 R81, -RZ, RZ, 0, 0 ;  /* 0x00000000ff517431 */ /* 0x000fe200000001ff */
[----:B------:R-:W-:Y:S01]  /*0340*/  CS2R R34, SRZ ;  /* 0x0000000000227805 */ /* 0x000fe2000001ff00 */
        /* <DEDUP_REMOVED lines=8> */
[----:B------:R-:W-:Y:S01]  /*03d0*/  CS2R R48, SRZ ;  /* 0x0000000000307805 */ /* 0x000fe2000001ff00 */
[----:B-1----:R-:W-:Y:S01]  /*03e0*/  ULEA UR4, UR5, UR4, 0x18 ;  /* 0x0000000405047291 */ /* 0x002fe2000f8ec0ff */
[----:B------:R-:W-:-:S02]  /*03f0*/  CS2R R50, SRZ ;  /* 0x0000000000327805 */ /* 0x000fc4000001ff00 */
[----:B------:R-:W-:Y:S02]  /*0400*/  CS2R R52, SRZ ;  /* 0x0000000000347805 */ /* 0x000fe4000001ff00 */
[----:B------:R-:W-:Y:S02]  /*0410*/  CS2R R54, SRZ ;  /* 0x0000000000367805 */ /* 0x000fe4000001ff00 */
[----:B------:R-:W-:Y:S02]  /*0420*/  CS2R R56, SRZ ;  /* 0x0000000000387805 */ /* 0x000fe4000001ff00 */
[----:B------:R-:W-:Y:S02]  /*0430*/  CS2R R58, SRZ ;  /* 0x00000000003a7805 */ /* 0x000fe4000001ff00 */
[----:B------:R-:W-:Y:S02]  /*0440*/  MOV R72, RZ ;  /* 0x000000ff00487202 */ /* 0x000fe40000000f00 */
[----:B------:R-:W-:-:S02]  /*0450*/  CS2R R74, SRZ ;  /* 0x00000000004a7805 */ /* 0x000fc4000001ff00 */
[----:B------:R-:W-:Y:S02]  /*0460*/  MOV R83, RZ ;  /* 0x000000ff00537202 */ /* 0x000fe40000000f00 */
[----:B------:R-:W-:Y:S02]  /*0470*/  MOV R91, RZ ;  /* 0x000000ff005b7202 */ /* 0x000fe40000000f00 */
[----:B------:R-:W-:Y:S02]  /*0480*/  MOV R98, RZ ;  /* 0x000000ff00627202 */ /* 0x000fe40000000f00 */
[----:B------:R-:W-:Y:S02]  /*0490*/  MOV R77, RZ ;  /* 0x000000ff004d7202 */ /* 0x000fe40000000f00 */
[----:B------:R-:W-:Y:S02]  /*04a0*/  MOV R85, RZ ;  /* 0x000000ff00557202 */ /* 0x000fe40000000f00 */
[----:B------:R-:W-:-:S02]  /*04b0*/  MOV R93, RZ ;  /* 0x000000ff005d7202 */ /* 0x000fc40000000f00 */
[----:B------:R-:W-:Y:S02]  /*04c0*/  MOV R101, RZ ;  /* 0x000000ff00657202 */ /* 0x000fe40000000f00 */
[----:B------:R-:W-:Y:S02]  /*04d0*/  MOV R160, UR4 ;  /* 0x0000000400a07c02 */ /* 0x000fe40008000f00 */
[C---:B----4-:R-:W-:Y:S02]  /*04e0*/  PRMT R0, R12.reuse, 0x7632, R0 ;  /* 0x000076320c007816 */ /* 0x050fe40000000000 */
        /* <DEDUP_REMOVED lines=10> */
[C---:B-----5:R-:W-:Y:S02]  /*0590*/  PRMT R15, R8.reuse, 0x7632, R15 ;  /* 0x00007632080f7816 */ /* 0x060fe4000000000f */
        /* <DEDUP_REMOVED lines=45> */
[----:B------:R-:W-:-:S02]  /*0870*/  FADD R94, R99, R4 ;  /* 0x00000004635e7221 */ /* 0x000fc40000000000 */
[C---:B------:R-:W-:Y:S02]  /*0880*/  FADD R96, R99.reuse, R96 ;  /* 0x0000006063607221 */ /* 0x040fe40000000000 */
[----:B------:R-:W-:-:S07]  /*0890*/  FADD R99, R99, R6 ;  /* 0x0000000663637221 */ /* 0x000fce0000000000 */
.L_x_3891:
[----:B------:R-:W0:Y:S01]  /*08a0*/  S2R R28, SR_TID.X ;  /* 0x00000000001c7919 */ /* 0x000e220000002100 */
[----:B-1----:R-:W1:Y:S01]  /*08b0*/  LDC.64 R24, c[0x0][0x390] ;  /* 0x0000e400ff187b82 */ /* 0x002e620000000a00 */
[----:B------:R-:W-:-:S07]  /*08c0*/  IMAD R3, R100, 0x300, RZ ;  /* 0x0000030064037824 */ /* 0x000fce00078e02ff */
[----:B------:R-:W2:Y:S08]  /*08d0*/  LDC.64 R4, c[0x0][0x3c8] ;  /* 0x0000f200ff047b82 */ /* 0x000eb00000000a00 */
[----:B------:R-:W3:Y:S01]  /*08e0*/  LDC.64 R106, c[0x0][0x3a0] ;  /* 0x0000e800ff6a7b82 */ /* 0x000ee20000000a00 */
[----:B0-----:R-:W-:-:S07]  /*08f0*/  LOP3.LUT R102, R3, R28, RZ, 0xfc, !PT ;  /* 0x0000001c03667212 */ /* 0x001fce00078efcff */
[----:B------:R-:W0:Y:S01]  /*0900*/  LDC.64 R2, c[0x0][0x398] ;  /* 0x0000e600ff027b82 */ /* 0x000e220000000a00 */
[C---:B------:R-:W-:Y:S01]  /*0910*/  IADD3 R103, PT, PT, R102.reuse, 0x100, RZ ;  /* 0x0000010066677810 */ /* 0x040fe20007ffe0ff */
[C---:B-1----:R-:W-:Y:S01]  /*0920*/  IMAD.WIDE.U32 R8, R102.reuse, 0x10, R24 ;  /* 0x0000001066087825 */ /* 0x042fe200078e0018 */
[----:B------:R-:W-:-:S03]  /*0930*/  IADD3 R104, PT, PT, R102, 0x200, RZ ;  /* 0x0000020066687810 */ /* 0x000fc60007ffe0ff */
[C---:B------:R-:W-:Y:S02]  /*0940*/  IMAD.WIDE.U32 R16, R103.reuse, 0x10, R24 ;  /* 0x0000001067107825 */ /* 0x040fe400078e0018 */
[----:B------:R-:W4:Y:S02]  /*0950*/  LDG.E.128 R8, desc[UR6][R8.64] ;  /* 0x0000000608087981 */ /* 0x000f24000c1e1d00 */
[----:B--2---:R-:W-:Y:S02]  /*0960*/  IMAD.WIDE.U32 R20, R103, 0x10, R4 ;  /* 0x0000001067147825 */ /* 0x004fe400078e0004 */
[----:B------:R-:W2:Y:S02]  /*0970*/  LDG.E.128 R16, desc[UR6][R16.64] ;  /* 0x0000000610107981 */ /* 0x000ea4000c1e1d00 */
[----:B------:R-:W-:Y:S02]  /*0980*/  IMAD.WIDE.U32 R24, R104, 0x10, R24 ;  /* 0x0000001068187825 */ /* 0x000fe400078e0018 */
[----:B------:R-:W5:Y:S02]  /*0990*/  LDG.E.128 R20, desc[UR6][R20.64] ;  /* 0x0000000614147981 */ /* 0x000f64000c1e1d00 */
[----:B------:R-:W-:-:S02]  /*09a0*/  IMAD.WIDE.U32 R12, R102, 0x10, R4 ;  /* 0x00000010660c7825 */ /* 0x000fc400078e0004 */
[----:B------:R-:W5:Y:S02]  /*09b0*/  LDG.E.128 R24, desc[UR6][R24.64] ;  /* 0x0000000618187981 */ /* 0x000f64000c1e1d00 */
[----:B0-----:R-:W-:Y:S02]  /*09c0*/  IMAD.WIDE R2, R100, 0x4, R2 ;  /* 0x0000000464027825 */ /* 0x001fe400078e0202 */
[----:B------:R-:W5:Y:S02]  /*09d0*/  LDG.E.128 R12, desc[UR6][R12.64] ;  /* 0x000000060c0c7981 */ /* 0x000f64000c1e1d00 */
[----:B------:R-:W-:Y:S02]  /*09e0*/  IMAD.WIDE.U32 R4, R104, 0x10, R4 ;  /* 0x0000001068047825 */ /* 0x000fe400078e0004 */
[----:B------:R-:W5:Y:S02]  /*09f0*/  LDG.E R0, desc[UR6][R2.64] ;  /* 0x0000000602007981 */ /* 0x000f64000c1e1900 */
[----:B---3--:R-:W-:-:S02]  /*0a00*/  IMAD.WIDE R106, R100, 0x4, R106 ;  /* 0x00000004646a7825 */ /* 0x008fc400078e026a */
[----:B------:R-:W3:Y:S04]  /*0a10*/  LDG.E.128 R4, desc[UR6][R4.64] ;  /* 0x0000000604047981 */ /* 0x000ee8000c1e1d00 */
[----:B------:R0:W3:Y:S01]  /*0a20*/  LDG.E R105, desc[UR6][R106.64] ;  /* 0x000000066a697981 */ /* 0x0000e2000c1e1900 */
[----:B------:R-:W-:Y:S01]  /*0a30*/  LOP3.LUT P1, RZ, R28, 0x1f, RZ, 0xc0, !PT ;  /* 0x0000001f1cff7812 */ /* 0x000fe2000782c0ff */
[----:B------:R-:W-:Y:S01]  /*0a40*/  BSSY.RECONVERGENT B0, `(.L_x_3889) ;  /* 0x00000e8000007945 */ /* 0x000fe20003800200 */
[----:B----4-:R-:W-:Y:S02]  /*0a50*/  PRMT R108, R8, 0x7632, R108 ;  /* 0x00007632086c7816 */ /* 0x010fe4000000006c */
[----:B------:R-:W-:Y:S02]  /*0a60*/  PRMT R110, R9, 0x7632, R110 ;  /* 0x00007632096e7816 */ /* 0x000fe4000000006e */
[----:B--2---:R-:W-:-:S02]  /*0a70*/  PRMT R129, R19, 0x7632, R129 ;  /* 0x0000763213817816 */ /* 0x004fc40000000081 */
[----:B------:R-:W-:Y:S02]  /*0a80*/  SHF.L.U32 R131, R19, 0x10, RZ ;  /* 0x0000001013837819 */ /* 0x000fe400000006ff */
[C---:B-----5:R-:W-:Y:S02]  /*0a90*/  PRMT R19, R21.reuse, 0x7632, R19 ;  /* 0x0000763215137816 */ /* 0x060fe40000000013 */
[----:B0-----:R-:W-:Y:S02]  /*0aa0*/  SHF.L.U32 R106, R21, 0x10, RZ ;  /* 0x00000010156a7819 */ /* 0x001fe400000006ff */
[----:B------:R-:W-:Y:S02]  /*0ab0*/  PRMT R112, R10, 0x7632, R112 ;  /* 0x000076320a707816 */ /* 0x000fe40000000070 */
        /* <DEDUP_REMOVED lines=18> */
[----:B------:R-:W-:Y:S02]  /*0be0*/  SHF.L.U32 R25, R25, 0x10, RZ ;  /* 0x0000001019197819 */ /* 0x000fe400000006ff */
[----:B------:R-:W-:-:S02]  /*0bf0*/  SHF.L.U32 R27, R27, 0x10, RZ ;  /* 0x000000101b1b7819 */ /* 0x000fc400000006ff */
[----:B------:R-:W-:Y:S02]  /*0c00*/  SHF.L.U32 R11, R108, 0x10, RZ ;  /* 0x000000106c0b7819 */ /* 0x000fe400000006ff */
[----:B------:R-:W-:Y:S02]  /*0c10*/  SHF.L.U32 R13, R110, 0x10, RZ ;  /* 0x000000106e0d7819 */ /* 0x000fe400000006ff */
[----:B------:R-:W-:Y:S02]  /*0c20*/  SHF.L.U32 R15, R112, 0x10, RZ ;  /* 0x00000010700f7819 */ /* 0x000fe400000006ff */
[----:B------:R-:W-:Y:S02]  /*0c30*/  PRMT R122, R17, 0x7632, R122 ;  /* 0x00007632117a7816 */ /* 0x000fe4000000007a */
[----:B------:R-:W-:Y:S01]  /*0c40*/  PRMT R124, R18, 0x7632, R124 ;  /* 0x00007632127c7816 */ /* 0x000fe2000000007c */
[C---:B------:R-:W-:Y:S01]  /*0c50*/  FADD R116, -R0.reuse, R11 ;  /* 0x0000000b00747221 */ /* 0x040fe20000000100 */
[----:B------:R-:W-:Y:S01]  /*0c60*/  SHF.L.U32 R121, R121, 0x10, RZ ;  /* 0x0000001079797819 */ /* 0x000fe200000006ff */
[C---:B------:R-:W-:Y:S01]  /*0c70*/  FADD R118, -R0.reuse, R13 ;  /* 0x0000000d00767221 */ /* 0x040fe20000000100 */
[----:B------:R-:W-:Y:S01]  /*0c80*/  SHF.L.U32 R129, R129, 0x10, RZ ;  /* 0x0000001081817819 */ /* 0x000fe200000006ff */
[C---:B------:R-:W-:Y:S01]  /*0c90*/  FADD R120, -R0.reuse, R15 ;  /* 0x0000000f00787221 */ /* 0x040fe20000000100 */
[----:B------:R-:W-:Y:S01]  /*0ca0*/  SHF.L.U32 R23, R23, 0x10, RZ ;  /* 0x0000001017177819 */ /* 0x000fe200000006ff */
[C---:B------:R-:W-:Y:S01]  /*0cb0*/  FADD R152, -R0.reuse, R25 ;  /* 0x0000001900987221 */ /* 0x040fe20000000100 */
        /* <DEDUP_REMOVED lines=12> */
[----:B------:R-:W-:Y:S01]  /*0d80*/  FADD R10, -R0, R109 ;  /* 0x0000006d000a7221 */ /* 0x000fe20000000100 */
[C---:B------:R-:W-:Y:S02]  /*0d90*/  PRMT R9, R12.reuse, 0x7632, R9 ;  /* 0x000076320c097816 */ /* 0x040fe40000000009 */
[----:B------:R-:W-:Y:S01]  /*0da0*/  SHF.L.U32 R3, R12, 0x10, RZ ;  /* 0x000000100c037819 */ /* 0x000fe200000006ff */
[C---:B------:R-:W-:Y:S01]  /*0db0*/  FADD R134, -R0.reuse, R121 ;  /* 0x0000007900867221 */ /* 0x040fe20000000100 */
[C---:B------:R-:W-:Y:S01]  /*0dc0*/  FADD R146, -R0.reuse, R129 ;  /* 0x0000008100927221 */ /* 0x040fe20000000100 */
[----:B------:R-:W-:Y:S01]  /*0dd0*/  FADD R150, -R0, R23 ;  /* 0x0000001700967221 */ /* 0x000fe20000000100 */
[----:B---3--:R-:W-:Y:S01]  /*0de0*/  PRMT R121, R4, 0x7632, R121 ;  /* 0x0000763204797816 */ /* 0x008fe20000000079 */
[----:B------:R-:W-:Y:S01]  /*0df0*/  FADD R12, -R0, R111 ;  /* 0x0000006f000c7221 */ /* 0x000fe20000000100 */
[----:B------:R-:W-:Y:S01]  /*0e00*/  SHF.L.U32 R23, R4, 0x10, RZ ;  /* 0x0000001004177819 */ /* 0x000fe200000006ff */
[C---:B------:R-:W-:Y:S01]  /*0e10*/  FADD R16, -R0.reuse, R113 ;  /* 0x0000007100107221 */ /* 0x040fe20000000100 */
[C---:B------:R-:W-:Y:S01]  /*0e20*/  PRMT R129, R5.reuse, 0x7632, R129 ;  /* 0x0000763205817816 */ /* 0x040fe20000000081 */
        /* <DEDUP_REMOVED lines=17> */
[----:B------:R-:W-:Y:S01]  /*0f40*/  FMUL R107, R60, R3 ;  /* 0x000000033c6b7220 */ /* 0x000fe20000400000 */
[----:B------:R-:W-:Y:S01]  /*0f50*/  FMUL R116, R105, R116 ;  /* 0x0000007469747220 */ /* 0x000fe20000400000 */
[----:B------:R-:W-:-:S02]  /*0f60*/  FMUL R111, R76, R4 ;  /* 0x000000044c6f7220 */ /* 0x000fc40000400000 */
[----:B------:R-:W-:Y:S01]  /*0f70*/  FADD R10, RZ, R107 ;  /* 0x0000006bff0a7221 */ /* 0x000fe20000000000 */
[----:B------:R-:W-:Y:S01]  /*0f80*/  FFMA R9, R0, R107, RZ ;  /* 0x0000006b00097223 */ /* 0x000fe200000000ff */
[----:B------:R-:W-:Y:S01]  /*0f90*/  FMUL R26, R61, R2 ;  /* 0x000000023d1a7220 */ /* 0x000fe20000400000 */
[C---:B------:R-:W-:Y:S01]  /*0fa0*/  FMUL R110, R105.reuse, R12 ;  /* 0x0000000c696e7220 */ /* 0x040fe20000400000 */
[----:B------:R-:W-:Y:S01]  /*0fb0*/  FADD R11, R10, R111 ;  /* 0x0000006f0a0b7221 */ /* 0x000fe20000000000 */
[----:B------:R-:W-:Y:S01]  /*0fc0*/  FFMA R9, R116, R111, R9 ;  /* 0x0000006f74097223 */ /* 0x000fe20000000009 */
[----:B------:R-:W-:Y:S01]  /*0fd0*/  PRMT R114, R14, 0x7632, R114 ;  /* 0x000076320e727816 */ /* 0x000fe20000000072 */
[----:B------:R-:W-:Y:S01]  /*0fe0*/  FMUL R113, R78, R5 ;  /* 0x000000054e717220 */ /* 0x000fe20000400000 */
[----:B------:R-:W-:Y:S01]  /*0ff0*/  SHF.L.U32 R14, R14, 0x10, RZ ;  /* 0x000000100e0e7819 */ /* 0x000fe200000006ff */
[----:B------:R-:W-:Y:S01]  /*1000*/  FMUL R118, R105, R118 ;  /* 0x0000007669767220 */ /* 0x000fe20000400000 */
[----:B------:R-:W-:Y:S01]  /*1010*/  FADD R10, R11, R26 ;  /* 0x0000001a0b0a7221 */ /* 0x000fe20000000000 */
[----:B------:R-:W-:Y:S01]  /*1020*/  FFMA R9, R110, R26, R9 ;  /* 0x0000001a6e097223 */ /* 0x000fe20000000009 */
[----:B------:R-:W-:-:S02]  /*1030*/  PRMT R133, R6, 0x7632, R133 ;  /* 0x0000763206857816 */ /* 0x000fc40000000085 */
[----:B------:R-:W-:Y:S01]  /*1040*/  SHF.L.U32 R25, R6, 0x10, RZ ;  /* 0x0000001006197819 */ /* 0x000fe200000006ff */
[----:B------:R-:W-:Y:S01]  /*1050*/  FMUL R108, R62, R14 ;  /* 0x0000000e3e6c7220 */ /* 0x000fe20000400000 */
[----:B------:R-:W-:Y:S01]  /*1060*/  SHF.L.U32 R6, R114, 0x10, RZ ;  /* 0x0000001072067819 */ /* 0x000fe200000006ff */
[C---:B------:R-:W-:Y:S01]  /*1070*/  FMUL R112, R105.reuse, R16 ;  /* 0x0000001069707220 */ /* 0x040fe20000400000 */
        /* <DEDUP_REMOVED lines=76> */
[----:B------:R-:W-:Y:S01]  /*1540*/  PRMT R140, R7, 0x7632, R140 ;  /* 0x00007632078c7816 */ /* 0x000fe2000000008c */
        /* <DEDUP_REMOVED lines=55> */
.L_x_3890:
[----:B------:R-:W-:Y:S05]  /*18c0*/  BSYNC.RECONVERGENT B0 ;  /* 0x0000000000007941 */ /* 0x000fea0003800200 */
.L_x_3889:
[----:B------:R-:W-:Y:S01]  /*18d0*/  BAR.SYNC.DEFER_BLOCKING 0x0 ;  /* 0x0000000000007b1d */ /* 0x000fe20000010000 */
[----:B0-----:R-:W-:Y:S01]  /*18e0*/  IADD3 R7, PT, PT, R160, 0x6040, RZ ;  /* 0x00006040a0077810 */ /* 0x001fe20007ffe0ff */
[----:B------:R-:W-:Y:S01]  /*18f0*/  FADD R95, R4, R95 ;  /* 0x0000005f045f7221 */ /* 0x000fe20000000000 */
[----:B------:R-:W-:Y:S01]  /*1900*/  @!P0 IADD3 R7, PT, PT, R160, 0x6000, RZ ;  /* 0x00006000a0078810 */ /* 0x000fe20007ffe0ff */
[----:B------:R-:W-:Y:S01]  /*1910*/  FFMA R97, R116, R4, R97 ;  /* 0x0000000474617223 */ /* 0x000fe20000000061 */
[----:B------:R-:W-:Y:S01]  /*1920*/  FADD R87, R5, R87 ;  /* 0x0000005705577221 */ /* 0x000fe20000000000 */
[----:B------:R-:W-:Y:S01]  /*1930*/  FFMA R89, R118, R5, R89 ;  /* 0x0000000576597223 */ /* 0x000fe20000000059 */
[----:B------:R-:W-:Y:S01]  /*1940*/  FADD R79, R6, R79 ;  /* 0x0000004f064f7221 */ /* 0x000fe20000000000 */
[----:B------:R-:W-:Y:S01]  /*1950*/  FFMA R81, R120, R6, R81 ;  /* 0x0000000678517223 */ /* 0x000fe20000000051 */
[C---:B------:R-:W-:Y:S01]  /*1960*/  IADD3 R8, PT, PT, R160.reuse, 0x6050, RZ ;  /* 0x00006050a0087810 */ /* 0x040fe20007ffe0ff */
[----:B------:R-:W-:Y:S01]  /*1970*/  FADD R72, R27, R72 ;  /* 0x000000481b487221 */ /* 0x000fe20000000000 */
[C---:B------:R-:W-:Y:S01]  /*1980*/  @!P0 IADD3 R8, PT, PT, R160.reuse, 0x6010, RZ ;  /* 0x00006010a0088810 */ /* 0x040fe20007ffe0ff */
[----:B------:R-:W-:Y:S01]  /*1990*/  FFMA R74, R131, R27, R74 ;  /* 0x0000001b834a7223 */ /* 0x000fe2000000004a */
[C---:B------:R-:W-:Y:S01]  /*19a0*/  IADD3 R12, PT, PT, R160.reuse, 0x6060, RZ ;  /* 0x00006060a00c7810 */ /* 0x040fe20007ffe0ff */
[----:B------:R-:W-:Y:S01]  /*19b0*/  FFMA R56, R137, R106, R56 ;  /* 0x0000006a89387223 */ /* 0x000fe20000000038 */
[C---:B------:R-:W-:Y:S01]  /*19c0*/  @!P0 IADD3 R12, PT, PT, R160.reuse, 0x6020, RZ ;  /* 0x00006020a00c8810 */ /* 0x040fe20007ffe0ff */
[----:B------:R-:W-:Y:S01]  /*19d0*/  FADD R51, R21, R51 ;  /* 0x0000003315337221 */ /* 0x000fe20000000000 */
[C---:B------:R-:W-:Y:S01]  /*19e0*/  IADD3 R16, PT, PT, R160.reuse, 0x6070, RZ ;  /* 0x00006070a0107810 */ /* 0x040fe20007ffe0ff */
[----:B------:R-:W-:Y:S01]  /*19f0*/  FFMA R52, R147, R21, R52 ;  /* 0x0000001593347223 */ /* 0x000fe20000000034 */
[----:B------:R-:W-:Y:S01]  /*1a00*/  @!P0 IADD3 R16, PT, PT, R160, 0x6030, RZ ;  /* 0x00006030a0108810 */ /* 0x000fe20007ffe0ff */
[----:B------:R-:W-:Y:S01]  /*1a10*/  FFMA R48, R159, R22, R48 ;  /* 0x000000169f307223 */ /* 0x000fe20000000030 */
[----:B------:R-:W-:Y:S01]  /*1a20*/  FFMA R58, R135, R119, R58 ;  /* 0x00000077873a7223 */ /* 0x000fe2000000003a */
[----:B------:R-:W-:Y:S01]  /*1a30*/  FFMA R54, R143, R123, R54 ;  /* 0x0000007b8f367223 */ /* 0x000fe20000000036 */
[----:B------:R-:W-:Y:S01]  /*1a40*/  FFMA R50, R151, R125, R50 ;  /* 0x0000007d97327223 */ /* 0x000fe20000000032 */
[----:B------:R-:W0:Y:S01]  /*1a50*/  LDS.128 R4, [R7] ;  /* 0x0000000007047984 */ /* 0x000e220000000c00 */
[----:B------:R-:W-:Y:S01]  /*1a60*/  FFMA R46, R163, R127, R46 ;  /* 0x0000007fa32e7223 */ /* 0x000fe2000000002e */
[----:B------:R-:W-:Y:S01]  /*1a70*/  FADD R59, R20, R59 ;  /* 0x0000003b143b7221 */ /* 0x000fe20000000000 */
[----:B------:R-:W-:Y:S01]  /*1a80*/  FFMA R71, R130, R20, R71 ;  /* 0x0000001482477223 */ /* 0x000fe20000000047 */
[----:B------:R-:W1:Y:S01]  /*1a90*/  LDS.128 R8, [R8] ;  /* 0x0000000008087984 */ /* 0x000e620000000c00 */
[----:B------:R-:W-:Y:S01]  /*1aa0*/  FADD R55, R106, R55 ;  /* 0x000000376a377221 */ /* 0x000fe20000000000 */
[----:B------:R-:W-:Y:S01]  /*1ab0*/  FADD R47, R22, R47 ;  /* 0x0000002f162f7221 */ /* 0x000fe20000000000 */
[----:B------:R-:W-:Y:S01]  /*1ac0*/  FADD R57, R119, R57 ;  /* 0x0000003977397221 */ /* 0x000fe20000000000 */
[----:B------:R-:W2:Y:S01]  /*1ad0*/  LDS.128 R12, [R12] ;  /* 0x000000000c0c7984 */ /* 0x000ea20000000c00 */
[----:B------:R-:W-:Y:S01]  /*1ae0*/  FADD R53, R123, R53 ;  /* 0x000000357b357221 */ /* 0x000fe20000000000 */
[----:B------:R-:W-:Y:S01]  /*1af0*/  FADD R49, R125, R49 ;  /* 0x000000317d317221 */ /* 0x000fe20000000000 */
[----:B------:R-:W-:Y:S01]  /*1b00*/  FADD R45, R127, R45 ;  /* 0x0000002d7f2d7221 */ /* 0x000fe20000000000 */
[----:B------:R-:W3:Y:S01]  /*1b10*/  LDS.128 R16, [R16] ;  /* 0x0000000010107984 */ /* 0x000ee20000000c00 */
        /* <DEDUP_REMOVED lines=10> */
[----:B------:R-:W-:Y:S01]  /*1bc0*/  PLOP3.LUT P0, PT, P0, PT, PT, 0x8, 0x80 ;  /* 0x000000000080781c */ /* 0x000fe2000070e170 */
[----:B------:R-:W-:Y:S01]  /*1bd0*/  FADD R37, R129, R37 ;  /* 0x0000002581257221 */ /* 0x000fe20000000000 */
[----:B------:R-:W-:Y:S01]  /*1be0*/  FFMA R38, R149, R129, R38 ;  /* 0x0000008195267223 */ /* 0x000fe20000000026 */
[----:B------:R-:W-:Y:S01]  /*1bf0*/  FADD R33, R133, R33 ;  /* 0x0000002185217221 */ /* 0x000fe20000000000 */
[----:B------:R-:W-:Y:S01]  /*1c00*/  FFMA R34, R155, R133, R34 ;  /* 0x000000859b227223 */ /* 0x000fe20000000022 */
[----:B------:R-:W-:Y:S01]  /*1c10*/  FADD R29, R140, R29 ;  /* 0x0000001d8c1d7221 */ /* 0x000fe20000000000 */
[----:B------:R-:W-:Y:S01]  /*1c20*/  FFMA R30, R161, R140, R30 ;  /* 0x0000008ca11e7223 */ /* 0x000fe2000000001e */
        /* <DEDUP_REMOVED lines=46> */
[----:B------:R-:W0:Y:S01]  /*1f10*/  LDC R113, c[0x0][0x380] ;  /* 0x0000e000ff717b82 */ /* 0x000e220000000800 */
[----:B------:R-:W-:Y:S01]  /*1f20*/  FADD R0, R107, -R0 ;  /* 0x800000006b007221 */ /* 0x000fe20000000000 */
[----:B------:R-:W-:Y:S01]  /*1f30*/  FADD R116, R111, -R116 ;  /* 0x800000746f747221 */ /* 0x000fe20000000000 */
[----:B------:R-:W-:Y:S01]  /*1f40*/  FADD R26, R26, -R5 ;  /* 0x800000051a1a7221 */ /* 0x000fe20000000000 */
[----:B------:R-:W-:Y:S01]  /*1f50*/  FADD R108, R108, -R7 ;  /* 0x800000076c6c7221 */ /* 0x000fe20000000000 */
[----:B------:R-:W-:Y:S01]  /*1f60*/  FADD R120, R115, -R120 ;  /* 0x8000007873787221 */ /* 0x000fe20000000000 */
[----:B------:R-:W-:Y:S01]  /*1f70*/  FADD R122, R122, -R9 ;  /* 0x800000097a7a7221 */ /* 0x000fe20000000000 */
[----:B------:R-:W-:Y:S01]  /*1f80*/  FADD R132, R132, -R135 ;  /* 0x8000008784847221 */ /* 0x000fe20000000000 */
[----:B------:R-:W1:Y:S01]  /*1f90*/  LDC.64 R2, c[0x0][0x3e8] ;  /* 0x0000fa00ff027b82 */ /* 0x000e620000000a00 */
        /* <DEDUP_REMOVED lines=38> */
[----:B-1----:R-:W-:Y:S01]  /*2200*/  IMAD.WIDE.U32 R16, R102, 0x10, R2 ;  /* 0x0000001066107825 */ /* 0x002fe200078e0002 */
[----:B------:R-:W-:-:S02]  /*2210*/  F2FP.BF16.F32.PACK_AB R6, R11, R6 ;  /* 0x000000060b06723e */ /* 0x000fc400000010ff */
[----:B------:R-:W-:Y:S01]  /*2220*/  F2FP.BF16.F32.PACK_AB R5, R118, R5 ;  /* 0x000000057605723e */ /* 0x000fe200000010ff */
[--C-:B------:R-:W-:Y:S01]  /*2230*/  IMAD.WIDE.U32 R18, R103, 0x10, R2.reuse ;  /* 0x0000001067127825 */ /* 0x100fe200078e0002 */
[----:B------:R-:W-:Y:S02]  /*2240*/  F2FP.BF16.F32.PACK_AB R4, R9, R0 ;  /* 0x000000000904723e */ /* 0x000fe400000010ff */
[----:B------:R-:W-:Y:S01]  /*2250*/  F2FP.BF16.F32.PACK_AB R11, R27, R128 ;  /* 0x000000801b0b723e */ /* 0x000fe200000010ff */
[----:B------:R-:W-:Y:S01]  /*2260*/  IMAD.WIDE.U32 R2, R104, 0x10, R2 ;  /* 0x0000001068027825 */ /* 0x000fe200078e0002 */
[----:B------:R-:W-:Y:S01]  /*2270*/  F2FP.BF16.F32.PACK_AB R10, R21, R10 ;  /* 0x0000000a150a723e */ /* 0x000fe200000010ff */
[----:B------:R1:W-:Y:S01]  /*2280*/  STG.E.128 desc[UR6][R16.64], R4 ;  /* 0x0000000410007986 */ /* 0x0003e2000c101d06 */
[----:B------:R-:W-:Y:S02]  /*2290*/  F2FP.BF16.F32.PACK_AB R9, R15, R124 ;  /* 0x0000007c0f09723e */ /* 0x000fe400000010ff */
[----:B------:R-:W-:-:S02]  /*22a0*/  F2FP.BF16.F32.PACK_AB R8, R13, R8 ;  /* 0x000000080d08723e */ /* 0x000fc400000010ff */
[----:B------:R-:W-:Y:S02]  /*22b0*/  F2FP.BF16.F32.PACK_AB R15, R105, R156 ;  /* 0x0000009c690f723e */ /* 0x000fe400000010ff */
[----:B------:R-:W-:Y:S01]  /*22c0*/  F2FP.BF16.F32.PACK_AB R14, R111, R14 ;  /* 0x0000000e6f0e723e */ /* 0x000fe200000010ff */
[----:B------:R1:W-:Y:S01]  /*22d0*/  STG.E.128 desc[UR6][R18.64], R8 ;  /* 0x0000000812007986 */ /* 0x0003e2000c101d06 */
[----:B------:R-:W-:Y:S02]  /*22e0*/  F2FP.BF16.F32.PACK_AB R13, R109, R148 ;  /* 0x000000946d0d723e */ /* 0x000fe400000010ff */
[----:B------:R-:W-:Y:S02]  /*22f0*/  F2FP.BF16.F32.PACK_AB R12, R107, R12 ;  /* 0x0000000c6b0c723e */ /* 0x000fe400000010ff */
[----:B0-----:R-:W-:-:S03]  /*2300*/  IADD3 R100, PT, PT, R100, R113, RZ ;  /* 0x0000007164647210 */ /* 0x001fc60007ffe0ff */
[----:B------:R1:W-:Y:S01]  /*2310*/  STG.E.128 desc[UR6][R2.64], R12 ;  /* 0x0000000c02007986 */ /* 0x0003e2000c101d06 */
[----:B------:R-:W-:-:S13]  /*2320*/  ISETP.GE.AND P1, PT, R100, UR9, PT ;  /* 0x0000000964007c0c */ /* 0x000fda000bf26270 */
        /* <DEDUP_REMOVED lines=22> */
[----:B-1----:R-:W-:Y:S02]  /*2490*/  MOV R4, R101 ;  /* 0x0000006500047202 */ /* 0x002fe40000000f00 */
        /* <DEDUP_REMOVED lines=24> */
.L_x_3888:
[----:B------:R-:W1:Y:S08]  /*2620*/  S2UR UR4, SR_CTAID.X ;  /* 0x00000000000479c3 */ /* 0x000e700000002500 */
[----:B------:R-:W2:Y:S08]  /*2630*/  LDC.64 R18, c[0x0][0x3d8] ;  /* 0x0000f600ff127b82 */ /* 0x000eb00000000a00 */
[----:B------:R-:W3:Y:S01]  /*2640*/  LDC.64 R20, c[0x0][0x3e0] ;  /* 0x0000f800ff147b82 */ /* 0x000ee20000000a00 */
[----:B-1----:R-:W-:-:S06]  /*2650*/  UIMAD UR4, UR4, 0x300, URZ ;  /* 0x00000300040478a4 */ /* 0x002fcc000f8e02ff */
[----:B------:R-:W-:-:S04]  /*2660*/  LOP3.LUT R13, R28, UR4, RZ, 0xfc, !PT ;  /* 0x000000041c0d7c12 */ /* 0x000fc8000f8efcff */
[C---:B------:R-:W-:Y:S01]  /*2670*/  IADD3 R17, PT, PT, R13.reuse, 0x100, RZ ;  /* 0x000001000d117810 */ /* 0x040fe20007ffe0ff */
[C---:B--2---:R-:W-:Y:S01]  /*2680*/  IMAD.WIDE.U32 R2, R13.reuse, 0x20, R18 ;  /* 0x000000200d027825 */ /* 0x044fe200078e0012 */
[----:B------:R-:W-:-:S03]  /*2690*/  IADD3 R23, PT, PT, R13, 0x200, RZ ;  /* 0x000002000d177810 */ /* 0x000fc60007ffe0ff */
[----:B------:R-:W-:Y:S01]  /*26a0*/  IMAD.WIDE.U32 R14, R17, 0x20, R18 ;  /* 0x00000020110e7825 */ /* 0x000fe200078e0012 */
[----:B0-----:R-:W-:Y:S03]  /*26b0*/  STG.E.128 desc[UR6][R2.64], R8 ;  /* 0x0000000802007986 */ /* 0x001fe6000c101d06 */
[--C-:B---3--:R-:W-:Y:S01]  /*26c0*/  IMAD.WIDE.U32 R12, R13, 0x20, R20.reuse ;  /* 0x000000200d0c7825 */ /* 0x108fe200078e0014 */
        /* <DEDUP_REMOVED lines=15> */
.L_x_3892:
        /* <DEDUP_REMOVED lines=12> */
.L_x_4967:


//--------------------- .text._ZN18transformer_engine13normalization28ln_bwd_finalize_tuned_kernelINS0_22Kernel_traits_finalizeILj6144E6__halffS3_fjLj1024ELj4ENS0_18Kernel_traits_baseILj6144ES3_fS3_fjLj1024EEEEEEEvNS0_20BackwardKernelParamsE --------------------------
	.section	.text._ZN18transformer_engine13normalization28ln_bwd_finalize_tuned_kernelINS0_22Kernel_traits_finalizeILj6144E6__halffS3_fjLj1024ELj4ENS0_18Kernel_traits_baseILj6144ES3_fS3_fjLj1024EEEEEEEvNS0_20BackwardKernelParamsE,"ax",@progbits
	.align	128
        .global         _ZN18transformer_engine13normalization28ln_bwd_finalize_tuned_kernelINS0_22Kernel_traits_finalizeILj6144E6__halffS3_fjLj1024ELj4ENS0_18Kernel_traits_baseILj6144ES3_fS3_fjLj1024EEEEEEEvNS0_20BackwardKernelParamsE
        .type           _ZN18transformer_engine13normalization28ln_bwd_finalize_tuned_kernelINS0_22Kernel_traits_finalizeILj6144E6__halffS3_fjLj1024ELj4ENS0_18Kernel_traits_baseILj6144ES3_fS3_fjLj1024EEEEEEEvNS0_20BackwardKernelParamsE,@function
        .size           _ZN18transformer_engine13normalization28ln_bwd_finalize_tuned_kernelINS0_22Kernel_traits_finalizeILj6144E6__halffS3_fjLj1024ELj4ENS0_18Kernel_traits_baseILj6144ES3_fS3_fjLj1024EEEEEEEvNS0_20BackwardKernelParamsE,(.L_x_4968 - _ZN18transformer_engine13normalization28ln_bwd_finalize_tuned_kernelINS0_22Kernel_traits_finalizeILj6144E6__halffS3_fjLj1024ELj4ENS0_18Kernel_traits_baseILj6144ES3_fS3_fjLj1024EEEEEEEvNS0_20BackwardKernelParamsE)
        .other          _ZN18transformer_engine13normalization28ln_bwd_finalize_tuned_kernelINS0_22Kernel_traits_finalizeILj6144E6__halffS3_fjLj1024ELj4ENS0_18Kernel_traits_baseILj6144ES3_fS3_fjLj1024EEEEEEEvNS0_20BackwardKernelParamsE,@"STO_CUDA_ENTRY STV_DEFAULT"
_ZN18transformer_engine13normalization28ln_bwd_finalize_tuned_kernelINS0_22Kernel_traits_finalizeILj6144E6__halffS3_fjLj1024ELj4ENS0_18Kernel_traits_baseILj6144ES3_fS3_fjLj1024EEEEEEEvNS0_20BackwardKernelParamsE:
.text._ZN18transformer_engine13normalization28ln_bwd_finalize_tuned_kernelINS0_22Kernel_traits_finalizeILj6144E6__halffS3_fjLj1024ELj4ENS0_18Kernel_traits_baseILj6144ES3_fS3_fjLj1024EEEEEEEvNS0_20BackwardKernelParamsE:
        /* <DEDUP_REMOVED lines=35> */
.L_x_3897:
        /* <DEDUP_REMOVED lines=118> */
.L_x_3896:
[----:B------:R-:W-:Y:S05]  /*0990*/  BSYNC.RECONVERGENT B1 ;  /* 0x0000000000017941 */ /* 0x000fea0003800200 */
.L_x_3895:
        /* <DEDUP_REMOVED lines=65> */
.L_x_3899:
[----:B------:R-:W-:Y:S05]  /*0db0*/  BSYNC.RECONVERGENT B1 ;  /* 0x0000000000017941 */ /* 0x000fea0003800200 */
.L_x_3898:
        /* <DEDUP_REMOVED lines=37> */
.L_x_3901:
[----:B------:R-:W-:Y:S05]  /*1010*/  BSYNC.RECONVERGENT B1 ;  /* 0x0000000000017941 */ /* 0x000fea0003800200 */
.L_x_3900:
[----:B------:R-:W-:Y:S05]  /*1020*/  @!P1 BRA `(.L_x_3894) ;  /* 0x00000000003c9947 */ /* 0x000fea0003800000 */
[----:B------:R-:W0:Y:S01]  /*1030*/  LDC.64 R6, c[0x0][0x3d8] ;  /* 0x0000f600ff067b82 */ /* 0x000e220000000a00 */
[----:B------:R-:W-:Y:S01]  /*1040*/  IMAD R2, R15, 0x1800, R11 ;  /* 0x000018000f027824 */ /* 0x000fe200078e020b */
[----:B------:R-:W-:-:S04]  /*1050*/  IADD3 R24, PT, PT, -R24, RZ, RZ ;  /* 0x000000ff18187210 */ /* 0x000fc80007ffe1ff */
[----:B------:R-:W-:Y:S02]  /*1060*/  IADD3 R11, PT, PT, R13, R2, RZ ;  /* 0x000000020d0b7210 */ /* 0x000fe40007ffe0ff */
[----:B------:R-:W1:Y:S05]  /*1070*/  LDC.64 R8, c[0x0][0x3e0] ;  /* 0x0000f800ff087b82 */ /* 0x000e6a0000000a00 */
.L_x_3902:
        /* <DEDUP_REMOVED lines=10> */
.L_x_3894:
[----:B------:R-:W-:Y:S05]  /*1120*/  BSYNC.RECONVERGENT B0 ;  /* 0x0000000000007941 */ /* 0x000fea0003800200 */
.L_x_3893:
        /* <DEDUP_REMOVED lines=55> */
.L_x_3903:
        /* <DEDUP_REMOVED lines=14> */
.L_x_4968:


//--------------------- .text._ZN18transformer_engine13normalization19ln_bwd_tuned_kernelINS0_13Kernel_traitsI6__halffS3_fjLj6144ELj1ELj1ELj8ELj16ENS0_18Kernel_traits_baseILj6144ES3_fS3_fjLj256EEEEEEEvNS0_20BackwardKernelParamsE --------------------------
	.section	.text._ZN18transformer_engine13normalization19ln_bwd_tuned_kernelINS0_13Kernel_traitsI6__halffS3_fjLj6144ELj1ELj1ELj8ELj16ENS0_18Kernel_traits_baseILj6144ES3_fS3_fjLj256EEEEEEEvNS0_20BackwardKernelParamsE,"ax",@progbits
	.align	128
        .global         _ZN18transformer_engine13normalization19ln_bwd_tuned_kernelINS0_13Kernel_traitsI6__halffS3_fjLj6144ELj1ELj1ELj8ELj16ENS0_18Kernel_traits_baseILj6144ES3_fS3_fjLj256EEEEEEEvNS0_20BackwardKernelParamsE
        .type           _ZN18transformer_engine13normalization19ln_bwd_tuned_kernelINS0_13Kernel_traitsI6__halffS3_fjLj6144ELj1ELj1ELj8ELj16ENS0_18Kernel_traits_baseILj6144ES3_fS3_fjLj256EEEEEEEvNS0_20BackwardKernelParamsE,@function
        .size           _ZN18transformer_engine13normalization19ln_bwd_tuned_kernelINS0_13Kernel_traitsI6__halffS3_fjLj6144ELj1ELj1ELj8ELj16ENS0_18Kernel_traits_baseILj6144ES3_fS3_fjLj256EEEEEEEvNS0_20BackwardKernelParamsE,(.L_x_4969 - _ZN18transformer_engine13normalization19ln_bwd_tuned_kernelINS0_13Kernel_traitsI6__halffS3_fjLj6144ELj1ELj1ELj8ELj16ENS0_18Kernel_traits_baseILj6144ES3_fS3_fjLj256EEEEEEEvNS0_20BackwardKernelParamsE)
        .other          _ZN18transformer_engine13normalization19ln_bwd_tuned_kernelINS0_13Kernel_traitsI6__halffS3_fjLj6144ELj1ELj1ELj8ELj16ENS0_18Kernel_traits_baseILj6144ES3_fS3_fjLj256EEEEEEEvNS0_20BackwardKernelParamsE,@"STO_CUDA_ENTRY STV_DEFAULT"
_ZN18transformer_engine13normalization19ln_bwd_tuned_kernelINS0_13Kernel_traitsI6__halffS3_fjLj6144ELj1ELj1ELj8ELj16ENS0_18Kernel_traits_baseILj6144ES3_fS3_fjLj256EEEEEEEvNS0_20BackwardKernelParamsE:
.text._ZN18transformer_engine13normalization19ln_bwd_tuned_kernelINS0_13Kernel_traitsI6__halffS3_fjLj6144ELj1ELj1ELj8ELj16ENS0_18Kernel_traits_baseILj6144ES3_fS3_fjLj256EEEEEEEvNS0_20BackwardKernelParamsE:
        /* <DEDUP_REMOVED lines=73> */
[----:B------:R-:W-:Y:S01]  /*0490*/  MOV R162, UR4 ;  /* 0x0000000400a27c02 */ /* 0x000fe20008000f00 */
        /* <DEDUP_REMOVED lines=8> */
[----:B---3--:R-:W-:Y:S01]  /*0520*/  HADD2.F32 R9, -RZ, R7.H0_H0 ;  /* 0x20000007ff097230 */ /* 0x008fe20000004100 */
        /* <DEDUP_REMOVED lines=50> */
[----:B------:R-:W-:-:S07]  /*0850*/  FADD R98, R98, R3 ;  /* 0x0000000362627221 */ /* 0x000fce0000000000 */
.L_x_3907:
        /* <DEDUP_REMOVED lines=41> */
[----:B-----5:R-:W-:Y:S01]  /*0af0*/  SHF.R.U64 R15, R116, 0x10, R117 ;  /* 0x00000010740f7819 */ /* 0x020fe20000001275 */
[----:B------:R-:W-:Y:S02]  /*0b00*/  HADD2.F32 R8, -RZ, R116.H0_H0 ;  /* 0x20000074ff087230 */ /* 0x000fe40000004100 */
[C---:B------:R-:W-:Y:S01]  /*0b10*/  FADD R123, -R0.reuse, R4 ;  /* 0x00000004007b7221 */ /* 0x040fe20000000100 */
[----:B------:R-:W-:Y:S01]  /*0b20*/  FADD R5, -R0, R5 ;  /* 0x0000000500057221 */ /* 0x000fe20000000100 */
[----:B------:R-:W-:-:S02]  /*0b30*/  HADD2.F32 R15, -RZ, R15.H0_H0 ;  /* 0x2000000fff0f7230 */ /* 0x000fc40000004100 */
        /* <DEDUP_REMOVED lines=22> */
[----:B------:R-:W-:Y:S01]  /*0ca0*/  HADD2.F32 R21, -RZ, R112.H0_H0 ;  /* 0x20000070ff157230 */ /* 0x000fe20000004100 */
[----:B------:R-:W-:Y:S01]  /*0cb0*/  SHF.R.U64 R154, R112, 0x10, R113 ;  /* 0x00000010709a7819 */ /* 0x000fe20000001271 */
[----:B------:R-:W-:Y:S01]  /*0cc0*/  FMUL R0, R102, R123 ;  /* 0x0000007b66007220 */ /* 0x000fe20000400000 */
[----:B------:R-:W-:Y:S01]  /*0cd0*/  SHF.R.U32.HI R13, RZ, 0x10, R117 ;  /* 0x00000010ff0d7819 */ /* 0x000fe20000011675 */
        /* <DEDUP_REMOVED lines=8> */
[----:B------:R-:W-:Y:S01]  /*0d60*/  FMUL R111, R102, R5 ;  /* 0x00000005666f7220 */ /* 0x000fe20000400000 */
[----:B------:R-:W-:Y:S01]  /*0d70*/  FMUL R108, R97, R15 ;  /* 0x0000000f616c7220 */ /* 0x000fe20000400000 */
[----:B------:R-:W-:Y:S01]  /*0d80*/  FADD R5, RZ, R125 ;  /* 0x0000007dff057221 */ /* 0x000fe20000000000 */
[----:B------:R-:W-:Y:S01]  /*0d90*/  FFMA R4, R0, R125, RZ ;  /* 0x0000007d00047223 */ /* 0x000fe200000000ff */
[----:B------:R-:W-:-:S02]  /*0da0*/  HADD2.F32 R13, -RZ, R13.H0_H0 ;  /* 0x2000000dff0d7230 */ /* 0x000fc40000004100 */
[----:B------:R-:W-:Y:S01]  /*0db0*/  FMUL R117, R86, R9 ;  /* 0x0000000956757220 */ /* 0x000fe20000400000 */
[----:B------:R-:W-:Y:S01]  /*0dc0*/  FADD R6, R5, R108 ;  /* 0x0000006c05067221 */ /* 0x000fe20000000000 */
[----:B------:R-:W-:Y:S01]  /*0dd0*/  FMUL R20, R102, R121 ;  /* 0x0000007966147220 */ /* 0x000fe20000400000 */
[----:B------:R-:W-:Y:S01]  /*0de0*/  FFMA R5, R111, R108, R4 ;  /* 0x0000006c6f057223 */ /* 0x000fe20000000004 */
[----:B------:R-:W-:Y:S01]  /*0df0*/  SHF.R.U64 R14, R114, 0x10, R115 ;  /* 0x00000010720e7819 */ /* 0x000fe20000001273 */
        /* <DEDUP_REMOVED lines=10> */
[----:B------:R-:W-:Y:S01]  /*0ea0*/  SHF.R.U32.HI R12, RZ, 0x10, R115 ;  /* 0x00000010ff0c7819 */ /* 0x000fe20000011673 */
[----:B------:R-:W-:Y:S02]  /*0eb0*/  HADD2.F32 R11, -RZ, R115.H0_H0 ;  /* 0x20000073ff0b7230 */ /* 0x000fe40000004100 */
        /* <DEDUP_REMOVED lines=8> */
[----:B------:R-:W-:Y:S01]  /*0f40*/  HADD2.F32 R12, -RZ, R12.H0_H0 ;  /* 0x2000000cff0c7230 */ /* 0x000fe20000004100 */
[----:B------:R-:W-:Y:S01]  /*0f50*/  SHF.R.U64 R124, R2, 0x10, R3 ;  /* 0x00000010027c7819 */ /* 0x000fe20000001203 */
[----:B------:R-:W-:Y:S02]  /*0f60*/  HADD2.F32 R27, -RZ, R2.H0_H0 ;  /* 0x20000002ff1b7230 */ /* 0x000fe40000004100 */
[----:B------:R-:W-:Y:S01]  /*0f70*/  FADD R7, R6, R131 ;  /* 0x0000008306077221 */ /* 0x000fe20000000000 */
[----:B------:R-:W-:Y:S01]  /*0f80*/  FMUL R121, R102, R129 ;  /* 0x0000008166797220 */ /* 0x000fe20000400000 */
[----:B------:R-:W-:Y:S01]  /*0f90*/  FFMA R2, R26, R131, R5 ;  /* 0x000000831a027223 */ /* 0x000fe20000000005 */
[----:B------:R-:W-:Y:S01]  /*0fa0*/  FMUL R126, R96, R12 ;  /* 0x0000000c607e7220 */ /* 0x000fe20000400000 */
[----:B------:R-:W-:Y:S02]  /*0fb0*/  FADD R7, R7, R110 ;  /* 0x0000006e07077221 */ /* 0x000fe40000000000 */
[----:B------:R-:W-:Y:S01]  /*0fc0*/  FFMA R2, R121, R110, R2 ;  /* 0x0000006e79027223 */ /* 0x000fe20000000002 */
[----:B------:R-:W-:-:S02]  /*0fd0*/  HADD2.F32 R154, -RZ, R154.H0_H0 ;  /* 0x2000009aff9a7230 */ /* 0x000fc40000004100 */
        /* <DEDUP_REMOVED lines=106> */
.L_x_3906:
[----:B------:R-:W-:Y:S05]  /*1680*/  BSYNC.RECONVERGENT B0 ;  /* 0x0000000000007941 */ /* 0x000fea0003800200 */
.L_x_3905:
        /* <DEDUP_REMOVED lines=191> */
.L_x_3904:
        /* <DEDUP_REMOVED lines=32> */
.L_x_3908:
        /* <DEDUP_REMOVED lines=16> */
.L_x_4969:


//--------------------- .text._ZN18transformer_engine13normalization28ln_bwd_finalize_tuned_kernelINS0_22Kernel_traits_finalizeILj6144E6__halfS3_S3_fjLj1024ELj4ENS0_18Kernel_traits_baseILj6144ES3_S3_S3_fjLj1024EEEEEEEvNS0_20BackwardKernelParamsE --------------------------
	.section	.text._ZN18transformer_engine13normalization28ln_bwd_finalize_tuned_kernelINS0_22Kernel_traits_finalizeILj6144E6__halfS3_S3_fjLj1024ELj4ENS0_18Kernel_traits_baseILj6144ES3_S3_S3_fjLj1024EEEEEEEvNS0_20BackwardKernelParamsE,"ax",@progbits
	.align	128
        .global         _ZN18transformer_engine13normalization28ln_bwd_finalize_tuned_kernelINS0_22Kernel_traits_finalizeILj6144E6__halfS3_S3_fjLj1024ELj4ENS0_18Kernel_traits_baseILj6144ES3_S3_S3_fjLj1024EEEEEEEvNS0_20BackwardKernelParamsE
        .type           _ZN18transformer_engine13normalization28ln_bwd_finalize_tuned_kernelINS0_22Kernel_traits_finalizeILj6144E6__halfS3_S3_fjLj1024ELj4ENS0_18Kernel_traits_baseILj6144ES3_S3_S3_fjLj1024EEEEEEEvNS0_20BackwardKernelParamsE,@function
        .size           _ZN18transformer_engine13normalization28ln_bwd_finalize_tuned_kernelINS0_22Kernel_traits_finalizeILj6144E6__halfS3_S3_fjLj1024ELj4ENS0_18Kernel_traits_baseILj6144ES3_S3_S3_fjLj1024EEEEEEEvNS0_20BackwardKernelParamsE,(.L_x_4970 - _ZN18transformer_engine13normalization28ln_bwd_finalize_tuned_kernelINS0_22Kernel_traits_finalizeILj6144E6__halfS3_S3_fjLj1024ELj4ENS0_18Kernel_traits_baseILj6144ES3_S3_S3_fjLj1024EEEEEEEvNS0_20BackwardKernelParamsE)
        .other          _ZN18transformer_engine13normalization28ln_bwd_finalize_tuned_kernelINS0_22Kernel_traits_finalizeILj6144E6__halfS3_S3_fjLj1024ELj4ENS0_18Kernel_traits_baseILj6144ES3_S3_S3_fjLj1024EEEEEEEvNS0_20BackwardKernelParamsE,@"STO_CUDA_ENTRY STV_DEFAULT"
_ZN18transformer_engine13normalization28ln_bwd_finalize_tuned_kernelINS0_22Kernel_traits_finalizeILj6144E6__halfS3_S3_fjLj1024ELj4ENS0_18Kernel_traits_baseILj6144ES3_S3_S3_fjLj1024EEEEEEEvNS0_20BackwardKernelParamsE:
.text._ZN18transformer_engine13normalization28ln_bwd_finalize_tuned_kernelINS0_22Kernel_traits_finalizeILj6144E6__halfS3_S3_fjLj1024ELj4ENS0_18Kernel_traits_baseILj6144ES3_S3_S3_fjLj1024EEEEEEEvNS0_20BackwardKernelParamsE:
        /* <DEDUP_REMOVED lines=35> */
.L_x_3913:
        /* <DEDUP_REMOVED lines=118> */
.L_x_3912:
[----:B------:R-:W-:Y:S05]  /*0990*/  BSYNC.RECONVERGENT B1 ;  /* 0x0000000000017941 */ /* 0x000fea0003800200 */
.L_x_3911:
        /* <DEDUP_REMOVED lines=65> */
.L_x_3915:
[----:B------:R-:W-:Y:S05]  /*0db0*/  BSYNC.RECONVERGENT B1 ;  /* 0x0000000000017941 */ /* 0x000fea0003800200 */
.L_x_3914:
        /* <DEDUP_REMOVED lines=37> */
.L_x_3917:
[----:B------:R-:W-:Y:S05]  /*1010*/  BSYNC.RECONVERGENT B1 ;  /* 0x0000000000017941 */ /* 0x000fea0003800200 */
.L_x_3916:
[----:B------:R-:W-:Y:S05]  /*1020*/  @!P1 BRA `(.L_x_3910) ;  /* 0x00000000003c9947 */ /* 0x000fea0003800000 */
[----:B------:R-:W0:Y:S01]  /*1030*/  LDC.64 R6, c[0x0][0x3d8] ;  /* 0x0000f600ff067b82 */ /* 0x000e220000000a00 */
[----:B------:R-:W-:Y:S01]  /*1040*/  IMAD R2, R15, 0x1800, R11 ;  /* 0x000018000f027824 */ /* 0x000fe200078e020b */
[----:B------:R-:W-:-:S04]  /*1050*/  IADD3 R24, PT, PT, -R24, RZ, RZ ;  /* 0x000000ff18187210 */ /* 0x000fc80007ffe1ff */
[----:B------:R-:W-:Y:S02]  /*1060*/  IADD3 R11, PT, PT, R13, R2, RZ ;  /* 0x000000020d0b7210 */ /* 0x000fe40007ffe0ff */
[----:B------:R-:W1:Y:S05]  /*1070*/  LDC.64 R8, c[0x0][0x3e0] ;  /* 0x0000f800ff087b82 */ /* 0x000e6a0000000a00 */
.L_x_3918:
        /* <DEDUP_REMOVED lines=10> */
.L_x_3910:
[----:B------:R-:W-:Y:S05]  /*1120*/  BSYNC.RECONVERGENT B0 ;  /* 0x0000000000007941 */ /* 0x000fea0003800200 */
.L_x_3909:
        /* <DEDUP_REMOVED lines=55> */
.L_x_3919:
        /* <DEDUP_REMOVED lines=14> */
.L_x_4970:


//--------------------- .text._ZN18transformer_engine13normalization19ln_bwd_tuned_kernelINS0_13Kernel_traitsI6__halfS3_S3_fjLj6144ELj1ELj1ELj8ELj16ENS0_18Kernel_traits_baseILj6144ES3_S3_S3_fjLj256EEEEEEEvNS0_20BackwardKernelParamsE --------------------------
	.section	.text._ZN18transformer_engine13normalization19ln_bwd_tuned_kernelINS0_13Kernel_traitsI6__halfS3_S3_fjLj6144ELj1ELj1ELj8ELj16ENS0_18Kernel_traits_baseILj6144ES3_S3_S3_fjLj256EEEEEEEvNS0_20BackwardKernelParamsE,"ax",@progbits
	.align	128
        .global         _ZN18transformer_engine13normalization19ln_bwd_tuned_kernelINS0_13Kernel_traitsI6__halfS3_S3_fjLj6144ELj1ELj1ELj8ELj16ENS0_18Kernel_traits_baseILj6144ES3_S3_S3_fjLj256EEEEEEEvNS0_20BackwardKernelParamsE
        .type           _ZN18transformer_engine13normalization19ln_bwd_tuned_kernelINS0_13Kernel_traitsI6__halfS3_S3_fjLj6144ELj1ELj1ELj8ELj16ENS0_18Kernel_traits_baseILj6144ES3_S3_S3_fjLj256EEEEEEEvNS0_20BackwardKernelParamsE,@function
        .size           _ZN18transformer_engine13normalization19ln_bwd_tuned_kernelINS0_13Kernel_traitsI6__halfS3_S3_fjLj6144ELj1ELj1ELj8ELj16ENS0_18Kernel_traits_baseILj6144ES3_S3_S3_fjLj256EEEEEEEvNS0_20BackwardKernelParamsE,(.L_x_4971 - _ZN18transformer_engine13normalization19ln_bwd_tuned_kernelINS0_13Kernel_traitsI6__halfS3_S3_fjLj6144ELj1ELj1ELj8ELj16ENS0_18Kernel_traits_baseILj6144ES3_S3_S3_fjLj256EEEEEEEvNS0_20BackwardKernelParamsE)
        .other          _ZN18transformer_engine13normalization19ln_bwd_tuned_kernelINS0_13Kernel_traitsI6__halfS3_S3_fjLj6144ELj1ELj1ELj8ELj16ENS0_18Kernel_traits_baseILj6144ES3_S3_S3_fjLj256EEEEEEEvNS0_20BackwardKernelParamsE,@"STO_CUDA_ENTRY STV_DEFAULT"
_ZN18transformer_engine13normalization19ln_bwd_tuned_kernelINS0_13Kernel_traitsI6__halfS3_S3_fjLj6144ELj1ELj1ELj8ELj16ENS0_18Kernel_traits_baseILj6144ES3_S3_S3_fjLj256EEEEEEEvNS0_20BackwardKernelParamsE:
.text._ZN18transformer_engine13normalization19ln_bwd_tuned_kernelINS0_13Kernel_traitsI6__halfS3_S3_fjLj6144ELj1ELj1ELj8ELj16ENS0_18Kernel_traits_baseILj6144ES3_S3_S3_fjLj256EEEEEEEvNS0_20BackwardKernelParamsE:
        /* <DEDUP_REMOVED lines=61> */
[----:B------:R-:W-:Y:S01]  /*03d0*/  CS2R R46, SRZ ;  /* 0x00000000002e7805 */ /* 0x000fe2000001ff00 */
[----:B-1----:R-:W-:Y:S01]  /*03e0*/  ULEA UR4, UR5, UR4, 0x18 ;  /* 0x0000000405047291 */ /* 0x002fe2000f8ec0ff */
[----:B------:R-:W-:Y:S02]  /*03f0*/  CS2R R48, SRZ ;  /* 0x0000000000307805 */ /* 0x000fe4000001ff00 */
[----:B------:R-:W-:Y:S02]  /*0400*/  CS2R R50, SRZ ;  /* 0x0000000000327805 */ /* 0x000fe4000001ff00 */
[----:B------:R-:W-:-:S02]  /*0410*/  CS2R R52, SRZ ;  /* 0x0000000000347805 */ /* 0x000fc4000001ff00 */
[----:B------:R-:W-:Y:S02]  /*0420*/  CS2R R54, SRZ ;  /* 0x0000000000367805 */ /* 0x000fe4000001ff00 */
[----:B------:R-:W-:Y:S02]  /*0430*/  CS2R R56, SRZ ;  /* 0x0000000000387805 */ /* 0x000fe4000001ff00 */
[----:B------:R-:W-:Y:S02]  /*0440*/  CS2R R58, SRZ ;  /* 0x00000000003a7805 */ /* 0x000fe4000001ff00 */
[----:B------:R-:W-:Y:S02]  /*0450*/  MOV R71, RZ ;  /* 0x000000ff00477202 */ /* 0x000fe40000000f00 */
[----:B------:R-:W-:Y:S02]  /*0460*/  MOV R79, RZ ;  /* 0x000000ff004f7202 */ /* 0x000fe40000000f00 */
[----:B------:R-:W-:-:S02]  /*0470*/  MOV R87, RZ ;  /* 0x000000ff00577202 */ /* 0x000fc40000000f00 */
[----:B------:R-:W-:Y:S02]  /*0480*/  MOV R95, RZ ;  /* 0x000000ff005f7202 */ /* 0x000fe40000000f00 */
[----:B------:R-:W-:Y:S02]  /*0490*/  MOV R69, RZ ;  /* 0x000000ff00457202 */ /* 0x000fe40000000f00 */
[----:B------:R-:W-:Y:S02]  /*04a0*/  MOV R77, RZ ;  /* 0x000000ff004d7202 */ /* 0x000fe40000000f00 */
[----:B------:R-:W-:Y:S02]  /*04b0*/  MOV R85, RZ ;  /* 0x000000ff00557202 */ /* 0x000fe40000000f00 */
[----:B------:R-:W-:Y:S02]  /*04c0*/  MOV R93, RZ ;  /* 0x000000ff005d7202 */ /* 0x000fe40000000f00 */
[----:B------:R-:W-:-:S02]  /*04d0*/  MOV R101, RZ ;  /* 0x000000ff00657202 */ /* 0x000fc40000000f00 */
[----:B------:R-:W-:Y:S01]  /*04e0*/  MOV R162, UR4 ;  /* 0x0000000400a27c02 */ /* 0x000fe20008000f00 */
[----:B----4-:R-:W-:Y:S02]  /*04f0*/  HADD2.F32 R60, -RZ, R12.H0_H0 ;  /* 0x2000000cff3c7230 */ /* 0x010fe40000004100 */
[----:B------:R-:W-:Y:S02]  /*0500*/  HADD2.F32 R64, -RZ, R14.H0_H0 ;  /* 0x2000000eff407230 */ /* 0x000fe40000004100 */
        /* <DEDUP_REMOVED lines=12> */
[----:B-----5:R-:W-:-:S02]  /*05d0*/  HADD2.F32 R68, -RZ, R8.H0_H0 ;  /* 0x20000008ff447230 */ /* 0x020fc40000004100 */
        /* <DEDUP_REMOVED lines=15> */
[----:B---3--:R-:W-:-:S02]  /*06d0*/  HADD2.F32 R84, -RZ, R4.H0_H0 ;  /* 0x20000004ff547230 */ /* 0x008fc40000004100 */
        /* <DEDUP_REMOVED lines=14> */
[C---:B------:R-:W-:Y:S01]  /*07c0*/  FADD R94, R99.reuse, R94 ;  /* 0x0000005e635e7221 */ /* 0x040fe20000000000 */
[----:B------:R-:W-:-:S02]  /*07d0*/  FADD R96, R99, R96 ;  /* 0x0000006063607221 */ /* 0x000fc40000000000 */
[----:B------:R-:W-:-:S07]  /*07e0*/  FADD R99, R99, R4 ;  /* 0x0000000463637221 */ /* 0x000fce0000000000 */
.L_x_3923:
[----:B0-----:R-:W0:Y:S01]  /*07f0*/  S2R R28, SR_TID.X ;  /* 0x00000000001c7919 */ /* 0x001e220000002100 */
[----:B------:R-:W1:Y:S01]  /*0800*/  LDC.64 R24, c[0x0][0x390] ;  /* 0x0000e400ff187b82 */ /* 0x000e620000000a00 */
        /* <DEDUP_REMOVED lines=15> */
[----:B------:R-:W2:Y:S02]  /*0900*/  LDG.E.128 R24, desc[UR6][R24.64] ;  /* 0x0000000618187981 */ /* 0x000ea4000c1e1d00 */
[C---:B0-----:R-:W-:Y:S02]  /*0910*/  IMAD.WIDE R2, R100.reuse, 0x4, R2 ;  /* 0x0000000464027825 */ /* 0x041fe400078e0202 */
[----:B------:R-:W2:Y:S02]  /*0920*/  LDG.E.128 R20, desc[UR6][R20.64] ;  /* 0x0000000614147981 */ /* 0x000ea4000c1e1d00 */
[----:B---3--:R-:W-:Y:S02]  /*0930*/  IMAD.WIDE R106, R100, 0x4, R106 ;  /* 0x00000004646a7825 */ /* 0x008fe400078e026a */
[----:B------:R5:W3:Y:S02]  /*0940*/  LDG.E R0, desc[UR6][R2.64] ;  /* 0x0000000602007981 */ /* 0x000ae4000c1e1900 */
[----:B------:R-:W-:-:S02]  /*0950*/  IMAD.WIDE.U32 R4, R104, 0x10, R4 ;  /* 0x0000001068047825 */ /* 0x000fc400078e0004 */
[----:B------:R0:W3:Y:S04]  /*0960*/  LDG.E R105, desc[UR6][R106.64] ;  /* 0x000000066a697981 */ /* 0x0000e8000c1e1900 */
[----:B------:R-:W3:Y:S01]  /*0970*/  LDG.E.128 R4, desc[UR6][R4.64] ;  /* 0x0000000604047981 */ /* 0x000ee2000c1e1d00 */
[----:B------:R-:W-:Y:S01]  /*0980*/  LOP3.LUT P1, RZ, R28, 0x1f, RZ, 0xc0, !PT ;  /* 0x0000001f1cff7812 */ /* 0x000fe2000782c0ff */
[----:B------:R-:W-:Y:S01]  /*0990*/  BSSY.RECONVERGENT B0, `(.L_x_3921) ;  /* 0x00000d0000007945 */ /* 0x000fe20003800200 */
[----:B----4-:R-:W-:Y:S02]  /*09a0*/  HADD2.F32 R117, -RZ, R8.H0_H0 ;  /* 0x20000008ff757230 */ /* 0x010fe40000004100 */
[--C-:B------:R-:W-:Y:S02]  /*09b0*/  HADD2.F32 R123, -RZ, R10.reuse.H0_H0 ;  /* 0x2000000aff7b7230 */ /* 0x100fe40000004100 */
[----:B------:R-:W-:-:S02]  /*09c0*/  HADD2.F32 R125, -RZ, R10.H1_H1 ;  /* 0x3000000aff7d7230 */ /* 0x000fc40000004100 */
[----:B------:R-:W-:Y:S02]  /*09d0*/  HADD2.F32 R121, -RZ, R9.H0_H0 ;  /* 0x20000009ff797230 */ /* 0x000fe40000004100 */
[----:B------:R-:W-:Y:S02]  /*09e0*/  HADD2.F32 R127, -RZ, R11.H0_H0 ;  /* 0x2000000bff7f7230 */ /* 0x000fe40000004100 */
[--C-:B-----5:R-:W-:Y:S02]  /*09f0*/  HADD2.F32 R2, -RZ, R13.reuse.H0_H0 ;  /* 0x2000000dff027230 */ /* 0x120fe40000004100 */
[----:B------:R-:W-:Y:S02]  /*0a00*/  HADD2.F32 R110, -RZ, R13.H1_H1 ;  /* 0x3000000dff6e7230 */ /* 0x000fe40000004100 */
[--C-:B------:R-:W-:Y:S02]  /*0a10*/  HADD2.F32 R10, -RZ, R15.reuse.H0_H0 ;  /* 0x2000000fff0a7230 */ /* 0x100fe40000004100 */
[----:B0-----:R-:W-:-:S02]  /*0a20*/  HADD2.F32 R106, -RZ, R15.H1_H1 ;  /* 0x3000000fff6a7230 */ /* 0x001fc40000004100 */
[----:B--2---:R-:W-:Y:S02]  /*0a30*/  HADD2.F32 R129, -RZ, R17.H0_H0 ;  /* 0x20000011ff817230 */ /* 0x004fe40000004100 */
[----:B------:R-:W-:Y:S02]  /*0a40*/  HADD2.F32 R135, -RZ, R19.H0_H0 ;  /* 0x20000013ff877230 */ /* 0x000fe40000004100 */
[----:B------:R-:W-:Y:S02]  /*0a50*/  HADD2.F32 R141, -RZ, R25.H0_H0 ;  /* 0x20000019ff8d7230 */ /* 0x000fe40000004100 */
[----:B------:R-:W-:Y:S02]  /*0a60*/  HADD2.F32 R147, -RZ, R27.H0_H0 ;  /* 0x2000001bff937230 */ /* 0x000fe40000004100 */
[----:B------:R-:W-:Y:S02]  /*0a70*/  HADD2.F32 R119, -RZ, R8.H1_H1 ;  /* 0x30000008ff777230 */ /* 0x000fe40000004100 */
[----:B------:R-:W-:-:S02]  /*0a80*/  HADD2.F32 R9, -RZ, R9.H1_H1 ;  /* 0x30000009ff097230 */ /* 0x000fc40000004100 */
[----:B------:R-:W-:Y:S02]  /*0a90*/  HADD2.F32 R11, -RZ, R11.H1_H1 ;  /* 0x3000000bff0b7230 */ /* 0x000fe40000004100 */
[--C-:B------:R-:W-:Y:S02]  /*0aa0*/  HADD2.F32 R13, -RZ, R16.reuse.H0_H0 ;  /* 0x20000010ff0d7230 */ /* 0x100fe40000004100 */
[----:B------:R-:W-:Y:S02]  /*0ab0*/  HADD2.F32 R15, -RZ, R16.H1_H1 ;  /* 0x30000010ff0f7230 */ /* 0x000fe40000004100 */
[----:B------:R-:W-:Y:S02]  /*0ac0*/  HADD2.F32 R17, -RZ, R17.H1_H1 ;  /* 0x30000011ff117230 */ /* 0x000fe40000004100 */
[--C-:B------:R-:W-:Y:S02]  /*0ad0*/  HADD2.F32 R131, -RZ, R18.reuse.H0_H0 ;  /* 0x20000012ff837230 */ /* 0x100fe40000004100 */
        /* <DEDUP_REMOVED lines=8> */
[C---:B---3--:R-:W-:Y:S01]  /*0b60*/  FADD R16, -R0.reuse, R117 ;  /* 0x0000007500107221 */ /* 0x048fe20000000100 */
[----:B------:R-:W-:Y:S02]  /*0b70*/  HADD2.F32 R3, -RZ, R12.H0_H0 ;  /* 0x2000000cff037230 */ /* 0x000fe40000004100 */
[C---:B------:R-:W-:Y:S01]  /*0b80*/  FADD R26, -R0.reuse, R121 ;  /* 0x00000079001a7221 */ /* 0x040fe20000000100 */
[--C-:B------:R-:W-:Y:S02]  /*0b90*/  HADD2.F32 R111, -RZ, R22.reuse.H0_H0 ;  /* 0x20000016ff6f7230 */ /* 0x100fe40000004100 */
[C---:B------:R-:W-:Y:S01]  /*0ba0*/  FADD R114, -R0.reuse, R9 ;  /* 0x0000000900727221 */ /* 0x040fe20000000100 */
[----:B------:R-:W-:Y:S02]  /*0bb0*/  HADD2.F32 R113, -RZ, R22.H1_H1 ;  /* 0x30000016ff717230 */ /* 0x000fe40000004100 */
        /* <DEDUP_REMOVED lines=24> */
[----:B------:R-:W-:-:S02]  /*0d40*/  HADD2.F32 R108, -RZ, R20.H0_H0 ;  /* 0x20000014ff6c7230 */ /* 0x000fc40000004100 */
[----:B------:R-:W-:Y:S01]  /*0d50*/  FMUL R22, R105, R22 ;  /* 0x0000001669167220 */ /* 0x000fe20000400000 */
[----:B------:R-:W-:Y:S02]  /*0d60*/  HADD2.F32 R107, -RZ, R20.H1_H1 ;  /* 0x30000014ff6b7230 */ /* 0x000fe40000004100 */
[----:B------:R-:W-:Y:S01]  /*0d70*/  FMUL R20, R61, R12 ;  /* 0x0000000c3d147220 */ /* 0x000fe20000400000 */
[--C-:B------:R-:W-:Y:S02]  /*0d80*/  HADD2.F32 R27, -RZ, R5.reuse.H0_H0 ;  /* 0x20000005ff1b7230 */ /* 0x100fe40000004100 */
[----:B------:R-:W-:Y:S01]  /*0d90*/  FFMA R9, R0, R125, RZ ;  /* 0x0000007d00097223 */ /* 0x000fe200000000ff */
[----:B------:R-:W-:Y:S02]  /*0da0*/  HADD2.F32 R119, -RZ, R5.H1_H1 ;  /* 0x30000005ff777230 */ /* 0x000fe40000004100 */
[----:B------:R-:W-:Y:S01]  /*0db0*/  FADD R5, RZ, R125 ;  /* 0x0000007dff057221 */ /* 0x000fe20000000000 */
[----:B------:R-:W-:Y:S01]  /*0dc0*/  FMUL R24, R62, R2 ;  /* 0x000000023e187220 */ /* 0x000fe20000400000 */
[----:B------:R-:W-:Y:S01]  /*0dd0*/  FMUL R26, R105, R26 ;  /* 0x0000001a691a7220 */ /* 0x000fe20000400000 */
[----:B------:R-:W-:Y:S01]  /*0de0*/  FFMA R9, R22, R20, R9 ;  /* 0x0000001416097223 */ /* 0x000fe20000000009 */
[----:B------:R-:W-:Y:S01]  /*0df0*/  FADD R5, R5, R20 ;  /* 0x0000001405057221 */ /* 0x000fe20000000000 */
[----:B------:R-:W-:-:S02]  /*0e00*/  HADD2.F32 R8, -RZ, R14.H0_H0 ;  /* 0x2000000eff087230 */ /* 0x000fc40000004100 */
[----:B------:R-:W-:Y:S01]  /*0e10*/  FMUL R112, R63, R110 ;  /* 0x0000006e3f707220 */ /* 0x000fe20000400000 */
[----:B------:R-:W-:Y:S01]  /*0e20*/  FMUL R114, R105, R114 ;  /* 0x0000007269727220 */ /* 0x000fe20000400000 */
[----:B------:R-:W-:Y:S01]  /*0e30*/  FADD R5, R5, R24 ;  /* 0x0000001805057221 */ /* 0x000fe20000000000 */
[----:B------:R-:W-:Y:S01]  /*0e40*/  FFMA R9, R26, R24, R9 ;  /* 0x000000181a097223 */ /* 0x000fe20000000009 */
[----:B------:R-:W-:Y:S02]  /*0e50*/  HADD2.F32 R14, -RZ, R14.H1_H1 ;  /* 0x3000000eff0e7230 */ /* 0x000fe40000004100 */
        /* <DEDUP_REMOVED lines=14> */
[----:B------:R-:W-:Y:S02]  /*0f40*/  HADD2.F32 R117, -RZ, R4.H1_H1 ;  /* 0x30000004ff757230 */ /* 0x000fe40000004100 */
        /* <DEDUP_REMOVED lines=9> */
[--C-:B------:R-:W-:Y:S02]  /*0fe0*/  HADD2.F32 R121, -RZ, R6.reuse.H0_H0 ;  /* 0x20000006ff797230 */ /* 0x100fe40000004100 */
[C---:B------:R-:W-:Y:S01]  /*0ff0*/  FMUL R133, R105.reuse, R18 ;  /* 0x0000001269857220 */ /* 0x040fe20000400000 */
[----:B------:R-:W-:Y:S02]  /*1000*/  HADD2.F32 R123, -RZ, R6.H1_H1 ;  /* 0x30000006ff7b7230 */ /* 0x000fe40000004100 */
        /* <DEDUP_REMOVED lines=104> */
.L_x_3922:
[----:B------:R-:W-:Y:S05]  /*1690*/  BSYNC.RECONVERGENT B0 ;  /* 0x0000000000007941 */ /* 0x000fea0003800200 */
.L_x_3921:
[----:B------:R-:W-:Y:S01]  /*16a0*/  BAR.SYNC.DEFER_BLOCKING 0x0 ;  /* 0x0000000000007b1d */ /* 0x000fe20000010000 */
[----:B0-----:R-:W-:Y:S01]  /*16b0*/  IADD3 R4, PT, PT, R162, 0x6040, RZ ;  /* 0x00006040a2047810 */ /* 0x001fe20007ffe0ff */
[----:B------:R-:W-:Y:S01]  /*16c0*/  FADD R83, R8, R83 ;  /* 0x0000005308537221 */ /* 0x000fe20000000000 */
[----:B------:R-:W-:Y:S01]  /*16d0*/  @!P0 IADD3 R4, PT, PT, R162, 0x6000, RZ ;  /* 0x00006000a2048810 */ /* 0x000fe20007ffe0ff */
[----:B------:R-:W-:Y:S01]  /*16e0*/  FFMA R85, R118, R8, R85 ;  /* 0x0000000876557223 */ /* 0x000fe20000000055 */
[----:B------:R-:W-:Y:S01]  /*16f0*/  IADD3 R8, PT, PT, R162, 0x6050, RZ ;  /* 0x00006050a2087810 */ /* 0x000fe20007ffe0ff */
        /* <DEDUP_REMOVED lines=8> */
[----:B------:R-:W-:Y:S01]  /*1780*/  FFMA R73, R128, R106, R73 ;  /* 0x0000006a80497223 */ /* 0x000fe20000000049 */
[----:B------:R-:W-:Y:S01]  /*1790*/  @!P0 IADD3 R16, PT, PT, R162, 0x6030, RZ ;  /* 0x00006030a2108810 */ /* 0x000fe20007ffe0ff */
        /* <DEDUP_REMOVED lines=8> */
[----:B------:R-:W0:Y:S01]  /*1820*/  LDS.128 R4, [R4] ;  /* 0x0000000004047984 */ /* 0x000e220000000c00 */
[----:B------:R-:W-:Y:S01]  /*1830*/  FFMA R52, R145, R111, R52 ;  /* 0x0000006f91347223 */ /* 0x000fe20000000034 */
[----:B------:R-:W-:Y:S01]  /*1840*/  FFMA R50, R153, R113, R50 ;  /* 0x0000007199327223 */ /* 0x000fe20000000032 */
[----:B------:R-:W-:Y:S01]  /*1850*/  FFMA R48, R161, R115, R48 ;  /* 0x00000073a1307223 */ /* 0x000fe20000000030 */
[----:B------:R-:W1:Y:S01]  /*1860*/  LDS.128 R8, [R8] ;  /* 0x0000000008087984 */ /* 0x000e620000000c00 */
[----:B------:R-:W-:Y:S01]  /*1870*/  FADD R45, R23, R45 ;  /* 0x0000002d172d7221 */ /* 0x000fe20000000000 */
[----:B------:R-:W-:Y:S01]  /*1880*/  FFMA R46, R163, R23, R46 ;  /* 0x00000017a32e7223 */ /* 0x000fe2000000002e */
[----:B------:R-:W-:Y:S01]  /*1890*/  FADD R49, R113, R49 ;  /* 0x0000003171317221 */ /* 0x000fe20000000000 */
[----:B------:R-:W2:Y:S01]  /*18a0*/  LDS.128 R12, [R12] ;  /* 0x000000000c0c7984 */ /* 0x000ea20000000c00 */
[----:B------:R-:W3:Y:S01]  /*18b0*/  LDC R113, c[0x0][0x380] ;  /* 0x0000e000ff717b82 */ /* 0x000ee20000000800 */
[----:B------:R-:W-:Y:S01]  /*18c0*/  FADD R71, R106, R71 ;  /* 0x000000476a477221 */ /* 0x000fe20000000000 */
[----:B------:R-:W-:Y:S01]  /*18d0*/  FADD R59, R108, R59 ;  /* 0x0000003b6c3b7221 */ /* 0x000fe20000000000 */
[----:B------:R-:W4:Y:S01]  /*18e0*/  LDS.128 R16, [R16] ;  /* 0x0000000010107984 */ /* 0x000f220000000c00 */
        /* <DEDUP_REMOVED lines=18> */
[----:B---3--:R-:W-:-:S04]  /*1a10*/  IADD3 R100, PT, PT, R100, R113, RZ ;  /* 0x0000007164647210 */ /* 0x008fc80007ffe0ff */
[----:B------:R-:W-:Y:S01]  /*1a20*/  ISETP.GE.AND P1, PT, R100, UR9, PT ;  /* 0x0000000964007c0c */ /* 0x000fe2000bf26270 */
        /* <DEDUP_REMOVED lines=12> */
[----:B----4-:R-:W-:Y:S01]  /*1af0*/  FADD R3, R3, R16 ;  /* 0x0000001003037221 */ /* 0x010fe20000000000 */
        /* <DEDUP_REMOVED lines=143> */
.L_x_3920:
        /* <DEDUP_REMOVED lines=26> */
.L_x_3924:
        /* <DEDUP_REMOVED lines=15> */
.L_x_4971:


//--------------------- .text._ZN18transformer_engine13normalization28ln_bwd_finalize_tuned_kernelINS0_22Kernel_traits_finalizeILj6144EffffjLj1024ELj4ENS0_18Kernel_traits_baseILj6144EffffjLj1024EEEEEEEvNS0_20BackwardKernelParamsE --------------------------
	.section	.text._ZN18transformer_engine13normalization28ln_bwd_finalize_tuned_kernelINS0_22Kernel_traits_finalizeILj6144EffffjLj1024ELj4ENS0_18Kernel_traits_baseILj6144EffffjLj1024EEEEEEEvNS0_20BackwardKernelParamsE,"ax",@progbits
	.align	128
        .global         _ZN18transformer_engine13normalization28ln_bwd_finalize_tuned_kernelINS0_22Kernel_traits_finalizeILj6144EffffjLj1024ELj4ENS0_18Kernel_traits_baseILj6144EffffjLj1024EEEEEEEvNS0_20BackwardKernelParamsE
        .type           _ZN18transformer_engine13normalization28ln_bwd_finalize_tuned_kernelINS0_22Kernel_traits_finalizeILj6144EffffjLj1024ELj4ENS0_18Kernel_traits_baseILj6144EffffjLj1024EEEEEEEvNS0_20BackwardKernelParamsE,@function
        .size           _ZN18transformer_engine13normalization28ln_bwd_finalize_tuned_kernelINS0_22Kernel_traits_finalizeILj6144EffffjLj1024ELj4ENS0_18Kernel_traits_baseILj6144EffffjLj1024EEEEEEEvNS0_20BackwardKernelParamsE,(.L_x_4972 - _ZN18transformer_engine13normalization28ln_bwd_finalize_tuned_kernelINS0_22Kernel_traits_finalizeILj6144EffffjLj1024ELj4ENS0_18Kernel_traits_baseILj6144EffffjLj1024EEEEEEEvNS0_20BackwardKernelParamsE)
        .other          _ZN18transformer_engine13normalization28ln_bwd_finalize_tuned_kernelINS0_22Kernel_traits_finalizeILj6144EffffjLj1024ELj4ENS0_18Kernel_traits_baseILj6144EffffjLj1024EEEEEEEvNS0_20BackwardKernelParamsE,@"STO_CUDA_ENTRY STV_DEFAULT"
_ZN18transformer_engine13normalization28ln_bwd_finalize_tuned_kernelINS0_22Kernel_traits_finalizeILj6144EffffjLj1024ELj4ENS0_18Kernel_traits_baseILj6144EffffjLj1024EEEEEEEvNS0_20BackwardKernelParamsE:
.text._ZN18transformer_engine13normalization28ln_bwd_finalize_tuned_kernelINS0_22Kernel_traits_finalizeILj6144EffffjLj1024ELj4ENS0_18Kernel_traits_baseILj6144EffffjLj1024EEEEEEEvNS0_20BackwardKernelParamsE:
        /* <DEDUP_REMOVED lines=35> */
.L_x_3929:
        /* <DEDUP_REMOVED lines=118> */
.L_x_3928:
[----:B------:R-:W-:Y:S05]  /*0990*/  BSYNC.RECONVERGENT B1 ;  /* 0x0000000000017941 */ /* 0x000fea0003800200 */
.L_x_3927:
        /* <DEDUP_REMOVED lines=65> */
.L_x_3931:
[----:B------:R-:W-:Y:S05]  /*0db0*/  BSYNC.RECONVERGENT B1 ;  /* 0x0000000000017941 */ /* 0x000fea0003800200 */
.L_x_3930:
        /* <DEDUP_REMOVED lines=37> */
.L_x_3933:
[----:B------:R-:W-:Y:S05]  /*1010*/  BSYNC.RECONVERGENT B1 ;  /* 0x0000000000017941 */ /* 0x000fea0003800200 */
.L_x_3932:
[----:B------:R-:W-:Y:S05]  /*1020*/  @!P1 BRA `(.L_x_3926) ;  /* 0x00000000003c9947 */ /* 0x000fea0003800000 */
[----:B------:R-:W0:Y:S01]  /*1030*/  LDC.64 R6, c[0x0][0x3d8] ;  /* 0x0000f600ff067b82 */ /* 0x000e220000000a00 */
[----:B------:R-:W-:Y:S01]  /*1040*/  IMAD R2, R15, 0x1800, R11 ;  /* 0x000018000f027824 */ /* 0x000fe200078e020b */
[----:B------:R-:W-:-:S04]  /*1050*/  IADD3 R24, PT, PT, -R24, RZ, RZ ;  /* 0x000000ff18187210 */ /* 0x000fc80007ffe1ff */
[----:B------:R-:W-:Y:S02]  /*1060*/  IADD3 R11, PT, PT, R13, R2, RZ ;  /* 0x000000020d0b7210 */ /* 0x000fe40007ffe0ff */
[----:B------:R-:W1:Y:S05]  /*1070*/  LDC.64 R8, c[0x0][0x3e0] ;  /* 0x0000f800ff087b82 */ /* 0x000e6a0000000a00 */
.L_x_3934:
        /* <DEDUP_REMOVED lines=10> */
.L_x_3926:
[----:B------:R-:W-:Y:S05]  /*1120*/  BSYNC.RECONVERGENT B0 ;  /* 0x0000000000007941 */ /* 0x000fea0003800200 */
.L_x_3925:
        /* <DEDUP_REMOVED lines=53> */
.L_x_3935:
        /* <DEDUP_REMOVED lines=16> */
.L_x_4972:


//--------------------- .text._ZN18transformer_engine13normalization19ln_bwd_tuned_kernelINS0_13Kernel_traitsIffffjLj6144ELj1ELj1ELj8ELj16ENS0_18Kernel_traits_baseILj6144EffffjLj256EEEEEEEvNS0_20BackwardKernelParamsE --------------------------
	.section	.text._ZN18transformer_engine13normalization19ln_bwd_tuned_kernelINS0_13Kernel_traitsIffffjLj6144ELj1ELj1ELj8ELj16ENS0_18Kernel_traits_baseILj6144EffffjLj256EEEEEEEvNS0_20BackwardKernelParamsE,"ax",@progbits
	.align	128
        .global         _ZN18transformer_engine13normalization19ln_bwd_tuned_kernelINS0_13Kernel_traitsIffffjLj6144ELj1ELj1ELj8ELj16ENS0_18Kernel_traits_baseILj6144EffffjLj256EEEEEEEvNS0_20BackwardKernelParamsE
        .type           _ZN18transformer_engine13normalization19ln_bwd_tuned_kernelINS0_13Kernel_traitsIffffjLj6144ELj1ELj1ELj8ELj16ENS0_18Kernel_traits_baseILj6144EffffjLj256EEEEEEEvNS0_20BackwardKernelParamsE,@function
        .size           _ZN18transformer_engine13normalization19ln_bwd_tuned_kernelINS0_13Kernel_traitsIffffjLj6144ELj1ELj1ELj8ELj16ENS0_18Kernel_traits_baseILj6144EffffjLj256EEEEEEEvNS0_20BackwardKernelParamsE,(.L_x_4973 - _ZN18transformer_engine13normalization19ln_bwd_tuned_kernelINS0_13Kernel_traitsIffffjLj6144ELj1ELj1ELj8ELj16ENS0_18Kernel_traits_baseILj6144EffffjLj256EEEEEEEvNS0_20BackwardKernelParamsE)
        .other          _ZN18transformer_engine13normalization19ln_bwd_tuned_kernelINS0_13Kernel_traitsIffffjLj6144ELj1ELj1ELj8ELj16ENS0_18Kernel_traits_baseILj6144EffffjLj256EEEEEEEvNS0_20BackwardKernelParamsE,@"STO_CUDA_ENTRY STV_DEFAULT"
_ZN18transformer_engine13normalization19ln_bwd_tuned_kernelINS0_13Kernel_traitsIffffjLj6144ELj1ELj1ELj8ELj16ENS0_18Kernel_traits_baseILj6144EffffjLj256EEEEEEEvNS0_20BackwardKernelParamsE:
.text._ZN18transformer_engine13normalization19ln_bwd_tuned_kernelINS0_13Kernel_traitsIffffjLj6144ELj1ELj1ELj8ELj16ENS0_18Kernel_traits_baseILj6144EffffjLj256EEEEEEEvNS0_20BackwardKernelParamsE:
        /* <DEDUP_REMOVED lines=37> */
[----:B------:R-:W3:Y:S04]  /*0250*/  LDG.E.128 R16, desc[UR6][R2.64+0x2000] ;  /* 0x0020000602107981 */ /* 0x000ee8000c1e1d00 */
[----:B------:R-:W3:Y:S04]  /*0260*/  LDG.E.128 R12, desc[UR6][R2.64+0x3000] ;  /* 0x00300006020c7981 */ /* 0x000ee8000c1e1d00 */
[----:B------:R-:W3:Y:S04]  /*0270*/  LDG.E.128 R8, desc[UR6][R2.64+0x4000] ;  /* 0x0040000602087981 */ /* 0x000ee8000c1e1d00 */
[----:B------:R0:W3:Y:S01]  /*0280*/  LDG.E.128 R4, desc[UR6][R2.64+0x5000] ;  /* 0x0050000602047981 */ /* 0x0000e2000c1e1d00 */
[----:B------:R-:W1:Y:S01]  /*0290*/  S2UR UR5, SR_CgaCtaId ;  /* 0x00000000000579c3 */ /* 0x000e620000008800 */
[----:B--2---:R-:W-:Y:S01]  /*02a0*/  ISETP.NE.AND P0, PT, RZ, UR4, PT ;  /* 0x00000004ff007c0c */ /* 0x004fe2000bf05270 */
[----:B------:R-:W-:Y:S01]  /*02b0*/  UMOV UR4, 0x400 ;  /* 0x0000040000047882 */ /* 0x000fe20000000000 */
[----:B------:R-:W-:Y:S01]  /*02c0*/  HFMA2 R96, -RZ, RZ, 0, 0 ;  /* 0x00000000ff607431 */ /* 0x000fe200000001ff */
[----:B------:R-:W-:-:S02]  /*02d0*/  MOV R121, UR8 ;  /* 0x0000000800797c02 */ /* 0x000fc40008000f00 */
[----:B------:R-:W-:Y:S02]  /*02e0*/  CS2R R52, SRZ ;  /* 0x0000000000347805 */ /* 0x000fe4000001ff00 */
[----:B------:R-:W-:Y:S02]  /*02f0*/  FSEL R120, RZ, 1, !P0 ;  /* 0x3f800000ff787808 */ /* 0x000fe40004000000 */
[----:B------:R-:W-:Y:S02]  /*0300*/  CS2R R54, SRZ ;  /* 0x0000000000367805 */ /* 0x000fe4000001ff00 */
[----:B------:R-:W-:Y:S01]  /*0310*/  PLOP3.LUT P0, PT, PT, PT, PT, 0x8, 0x80 ;  /* 0x000000000080781c */ /* 0x000fe20003f0e170 */
[----:B0-----:R-:W-:Y:S01]  /*0320*/  HFMA2 R2, -RZ, RZ, 0, 0 ;  /* 0x00000000ff027431 */ /* 0x001fe200000001ff */
        /* <DEDUP_REMOVED lines=13> */
[----:B------:R-:W-:Y:S01]  /*0400*/  CS2R R68, SRZ ;  /* 0x0000000000447805 */ /* 0x000fe2000001ff00 */
[----:B-1----:R-:W-:Y:S01]  /*0410*/  ULEA UR4, UR5, UR4, 0x18 ;  /* 0x0000000405047291 */ /* 0x002fe2000f8ec0ff */
        /* <DEDUP_REMOVED lines=8> */
[----:B------:R-:W-:Y:S01]  /*04a0*/  MOV R161, UR4 ;  /* 0x0000000400a17c02 */ /* 0x000fe20008000f00 */
        /* <DEDUP_REMOVED lines=8> */
[--C-:B---3--:R-:W-:Y:S01]  /*0530*/  FADD R105, R16, R120.reuse ;  /* 0x0000007810697221 */ /* 0x108fe20000000000 */
        /* <DEDUP_REMOVED lines=15> */
.L_x_3939:
[----:B------:R-:W0:Y:S01]  /*0630*/  S2R R0, SR_TID.X ;  /* 0x0000000000007919 */ /* 0x000e220000002100 */
[----:B------:R-:W1:Y:S01]  /*0640*/  LDC.64 R4, c[0x0][0x398] ;  /* 0x0000e600ff047b82 */ /* 0x000e620000000a00 */
[----:B--2---:R-:W-:-:S07]  /*0650*/  IMAD R129, R121, 0x600, RZ ;  /* 0x0000060079817824 */ /* 0x004fce00078e02ff */
[----:B------:R-:W2:Y:S08]  /*0660*/  LDC.64 R48, c[0x0][0x390] ;  /* 0x0000e400ff307b82 */ /* 0x000eb00000000a00 */
[----:B------:R-:W3:Y:S08]  /*0670*/  LDC.64 R8, c[0x0][0x3c8] ;  /* 0x0000f200ff087b82 */ /* 0x000ef00000000a00 */
[----:B------:R-:W4:Y:S01]  /*0680*/  LDC.64 R130, c[0x0][0x3a0] ;  /* 0x0000e800ff827b82 */ /* 0x000f220000000a00 */
[----:B-1----:R-:W-:-:S05]  /*0690*/  IMAD.WIDE R4, R121, 0x4, R4 ;  /* 0x0000000479047825 */ /* 0x002fca00078e0204 */
[----:B------:R1:W5:Y:S01]  /*06a0*/  LDG.E R3, desc[UR6][R4.64] ;  /* 0x0000000604037981 */ /* 0x000362000c1e1900 */
[----:B0-----:R-:W-:-:S04]  /*06b0*/  LOP3.LUT R129, R129, R0, RZ, 0xfc, !PT ;  /* 0x0000000081817212 */ /* 0x001fc800078efcff */
[C---:B------:R-:W-:Y:S01]  /*06c0*/  IADD3 R124, PT, PT, R129.reuse, 0x200, RZ ;  /* 0x00000200817c7810 */ /* 0x040fe20007ffe0ff */
[C-C-:B--2---:R-:W-:Y:S01]  /*06d0*/  IMAD.WIDE.U32 R6, R129.reuse, 0x10, R48.reuse ;  /* 0x0000001081067825 */ /* 0x144fe200078e0030 */
[C---:B------:R-:W-:Y:S02]  /*06e0*/  IADD3 R126, PT, PT, R129.reuse, 0x300, RZ ;  /* 0x00000300817e7810 */ /* 0x040fe40007ffe0ff */
[C---:B------:R-:W-:Y:S02]  /*06f0*/  IADD3 R127, PT, PT, R129.reuse, 0x400, RZ ;  /* 0x00000400817f7810 */ /* 0x040fe40007ffe0ff */
[----:B------:R-:W-:Y:S01]  /*0700*/  IADD3 R128, PT, PT, R129, 0x500, RZ ;  /* 0x0000050081807810 */ /* 0x000fe20007ffe0ff */
[--C-:B------:R-:W-:Y:S01]  /*0710*/  IMAD.WIDE.U32 R36, R124, 0x10, R48.reuse ;  /* 0x000000107c247825 */ /* 0x100fe200078e0030 */
[----:B------:R-:W5:Y:S03]  /*0720*/  LDG.E.128 R28, desc[UR6][R6.64] ;  /* 0x00000006061c7981 */ /* 0x000f66000c1e1d00 */
[--C-:B------:R-:W-:Y:S01]  /*0730*/  IMAD.WIDE.U32 R40, R126, 0x10, R48.reuse ;  /* 0x000000107e287825 */ /* 0x100fe200078e0030 */
[----:B------:R-:W2:Y:S03]  /*0740*/  LDG.E.128 R32, desc[UR6][R6.64+0x1000] ;  /* 0x0010000606207981 */ /* 0x000ea6000c1e1d00 */
[--C-:B------:R-:W-:Y:S01]  /*0750*/  IMAD.WIDE.U32 R44, R127, 0x10, R48.reuse ;  /* 0x000000107f2c7825 */ /* 0x100fe200078e0030 */
[----:B------:R-:W2:Y:S03]  /*0760*/  LDG.E.128 R36, desc[UR6][R36.64] ;  /* 0x0000000624247981 */ /* 0x000ea6000c1e1d00 */
[----:B------:R-:W-:Y:S01]  /*0770*/  IMAD.WIDE.U32 R48, R128, 0x10, R48 ;  /* 0x0000001080307825 */ /* 0x000fe200078e0030 */
[----:B------:R-:W2:Y:S03]  /*0780*/  LDG.E.128 R40, desc[UR6][R40.64] ;  /* 0x0000000628287981 */ /* 0x000ea6000c1e1d00 */
[----:B---3--:R-:W-:Y:S01]  /*0790*/  IMAD.WIDE.U32 R132, R129, 0x10, R8 ;  /* 0x0000001081847825 */ /* 0x008fe200078e0008 */
[----:B------:R-:W3:Y:S03]  /*07a0*/  LDG.E.128 R44, desc[UR6][R44.64] ;  /* 0x000000062c2c7981 */ /* 0x000ee6000c1e1d00 */
[----:B----4-:R-:W-:Y:S01]  /*07b0*/  IMAD.WIDE R130, R121, 0x4, R130 ;  /* 0x0000000479827825 */ /* 0x010fe200078e0282 */
[----:B------:R-:W4:Y:S04]  /*07c0*/  LDG.E.128 R20, desc[UR6][R132.64] ;  /* 0x0000000684147981 */ /* 0x000f28000c1e1d00 */
[----:B------:R-:W4:Y:S04]  /*07d0*/  LDG.E.128 R48, desc[UR6][R48.64] ;  /* 0x0000000630307981 */ /* 0x000f28000c1e1d00 */
[----:B------:R0:W4:Y:S04]  /*07e0*/  LDG.E R122, desc[UR6][R130.64] ;  /* 0x00000006827a7981 */ /* 0x000128000c1e1900 */
[----:B------:R0:W4:Y:S01]  /*07f0*/  LDG.E.128 R24, desc[UR6][R132.64+0x1000] ;  /* 0x0010000684187981 */ /* 0x000122000c1e1d00 */
[----:B------:R-:W-:-:S06]  /*0800*/  IMAD.WIDE.U32 R12, R124, 0x10, R8 ;  /* 0x000000107c0c7825 */ /* 0x000fcc00078e0008 */
[----:B------:R-:W4:Y:S01]  /*0810*/  LDG.E.128 R12, desc[UR6][R12.64] ;  /* 0x000000060c0c7981 */ /* 0x000f22000c1e1d00 */
[----:B------:R-:W-:-:S06]  /*0820*/  IMAD.WIDE.U32 R16, R126, 0x10, R8 ;  /* 0x000000107e107825 */ /* 0x000fcc00078e0008 */
[----:B------:R-:W4:Y:S01]  /*0830*/  LDG.E.128 R16, desc[UR6][R16.64] ;  /* 0x0000000610107981 */ /* 0x000f22000c1e1d00 */
[----:B-1----:R-:W-:-:S06]  /*0840*/  IMAD.WIDE.U32 R4, R127, 0x10, R8 ;  /* 0x000000107f047825 */ /* 0x002fcc00078e0008 */
[----:B------:R-:W4:Y:S01]  /*0850*/  LDG.E.128 R4, desc[UR6][R4.64] ;  /* 0x0000000604047981 */ /* 0x000f22000c1e1d00 */
[----:B------:R-:W-:-:S06]  /*0860*/  IMAD.WIDE.U32 R8, R128, 0x10, R8 ;  /* 0x0000001080087825 */ /* 0x000fcc00078e0008 */
[----:B------:R-:W4:Y:S01]  /*0870*/  LDG.E.128 R8, desc[UR6][R8.64] ;  /* 0x0000000608087981 */ /* 0x000f22000c1e1d00 */
[----:B------:R-:W-:Y:S01]  /*0880*/  LOP3.LUT P1, RZ, R0, 0x1f, RZ, 0xc0, !PT ;  /* 0x0000001f00ff7812 */ /* 0x000fe2000782c0ff */
[C---:B-----5:R-:W-:Y:S01]  /*0890*/  FADD R135, -R3.reuse, R28 ;  /* 0x0000001c03877221 */ /* 0x060fe20000000100 */
[C---:B------:R-:W-:Y:S01]  /*08a0*/  FADD R29, -R3.reuse, R29 ;  /* 0x0000001d031d7221 */ /* 0x040fe20000000100 */
[C---:B0-----:R-:W-:Y:S01]  /*08b0*/  FADD R131, -R3.reuse, R30 ;  /* 0x0000001e03837221 */ /* 0x041fe20000000100 */
[C---:B------:R-:W-:Y:S01]  /*08c0*/  FADD R133, -R3.reuse, R31 ;  /* 0x0000001f03857221 */ /* 0x040fe20000000100 */
[C---:B--2---:R-:W-:Y:S01]  /*08d0*/  FADD R137, -R3.reuse, R32 ;  /* 0x0000002003897221 */ /* 0x044fe20000000100 */
        /* <DEDUP_REMOVED lines=11> */
[C---:B---3--:R-:W-:Y:S01]  /*0990*/  FADD R157, -R3.reuse, R44 ;  /* 0x0000002c039d7221 */ /* 0x048fe20000000100 */
[C---:B------:R-:W-:Y:S01]  /*09a0*/  FADD R159, -R3.reuse, R45 ;  /* 0x0000002d039f7221 */ /* 0x040fe20000000100 */
[C---:B------:R-:W-:Y:S01]  /*09b0*/  FADD R163, -R3.reuse, R46 ;  /* 0x0000002e03a37221 */ /* 0x040fe20000000100 */
[----:B------:R-:W-:Y:S01]  /*09c0*/  FADD R165, -R3, R47 ;  /* 0x0000002f03a57221 */ /* 0x000fe20000000100 */
[----:B----4-:R-:W-:Y:S01]  /*09d0*/  FMUL R36, R97, R20 ;  /* 0x0000001461247220 */ /* 0x010fe20000400000 */
[C---:B------:R-:W-:Y:S01]  /*09e0*/  FADD R167, -R3.reuse, R48 ;  /* 0x0000003003a77221 */ /* 0x040fe20000000100 */
[C---:B------:R-:W-:Y:S01]  /*09f0*/  FADD R169, -R3.reuse, R49 ;  /* 0x0000003103a97221 */ /* 0x040fe20000000100 */
[C---:B------:R-:W-:Y:S01]  /*0a00*/  FADD R171, -R3.reuse, R50 ;  /* 0x0000003203ab7221 */ /* 0x040fe20000000100 */
[----:B------:R-:W-:Y:S01]  /*0a10*/  FADD R173, -R3, R51 ;  /* 0x0000003303ad7221 */ /* 0x000fe20000000100 */
[----:B------:R-:W-:Y:S01]  /*0a20*/  FMUL R3, R122, R135 ;  /* 0x000000877a037220 */ /* 0x000fe20000400000 */
[----:B------:R-:W-:Y:S01]  /*0a30*/  FMUL R37, R98, R21 ;  /* 0x0000001562257220 */ /* 0x000fe20000400000 */
        /* <DEDUP_REMOVED lines=67> */
[C---:B------:R-:W-:Y:S01]  /*0e70*/  FMUL R49, R122.reuse, R163 ;  /* 0x000000a37a317220 */ /* 0x040fe20000400000 */
        /* <DEDUP_REMOVED lines=43> */
[----:B------:R-:W-:Y:S01]  /*1130*/  BSSY.RECONVERGENT B0, `(.L_x_3937) ;  /* 0x000000e000007945 */ /* 0x000fe20003800200 */
[----:B0-----:R-:W-:Y:S01]  /*1140*/  FADD R28, R31, R28 ;  /* 0x0000001c1f1c7221 */ /* 0x001fe20000000000 */
[----:B-1----:R-:W-:Y:S02]  /*1150*/  FADD R29, R30, R29 ;  /* 0x0000001d1e1d7221 */ /* 0x002fe40000000000 */
[----:B------:R-:W-:Y:S05]  /*1160*/  @P1 BRA `(.L_x_3938) ;  /* 0x0000000000281947 */ /* 0x000fea0003800000 */
        /* <DEDUP_REMOVED lines=10> */
.L_x_3938:
[----:B------:R-:W-:Y:S05]  /*1210*/  BSYNC.RECONVERGENT B0 ;  /* 0x0000000000007941 */ /* 0x000fea0003800200 */
.L_x_3937:
[----:B------:R-:W-:Y:S01]  /*1220*/  BAR.SYNC.DEFER_BLOCKING 0x0 ;  /* 0x0000000000007b1d */ /* 0x000fe20000010000 */
[C---:B0-----:R-:W-:Y:S01]  /*1230*/  IADD3 R28, PT, PT, R161.reuse, 0x6040, RZ ;  /* 0x00006040a11c7810 */ /* 0x041fe20007ffe0ff */
[C---:B------:R-:W-:Y:S01]  /*1240*/  FADD R123, R20.reuse, R123 ;  /* 0x0000007b147b7221 */ /* 0x040fe20000000000 */
[----:B------:R-:W-:Y:S01]  /*1250*/  @!P0 IADD3 R28, PT, PT, R161, 0x6000, RZ ;  /* 0x00006000a11c8810 */ /* 0x000fe20007ffe0ff */
[----:B------:R-:W-:Y:S01]  /*1260*/  FFMA R125, R20, R3, R125 ;  /* 0x00000003147d7223 */ /* 0x000fe2000000007d */
[C---:B------:R-:W-:Y:S01]  /*1270*/  FADD R94, R21.reuse, R94 ;  /* 0x0000005e155e7221 */ /* 0x040fe20000000000 */
[----:B------:R-:W-:Y:S01]  /*1280*/  FFMA R96, R21, R40, R96 ;  /* 0x0000002815607223 */ /* 0x000fe20000000060 */
[C---:B------:R-:W-:Y:S01]  /*1290*/  IADD3 R20, PT, PT, R161.reuse, 0x6050, RZ ;  /* 0x00006050a1147810 */ /* 0x040fe20007ffe0ff */
[C---:B------:R-:W-:Y:S01]  /*12a0*/  FADD R93, R22.reuse, R93 ;  /* 0x0000005d165d7221 */ /* 0x040fe20000000000 */
[----:B------:R-:W-:Y:S01]  /*12b0*/  @!P0 IADD3 R20, PT, PT, R161, 0x6010, RZ ;  /* 0x00006010a1148810 */ /* 0x000fe20007ffe0ff */
[----:B------:R-:W-:Y:S01]  /*12c0*/  FFMA R95, R22, R41, R95 ;  /* 0x00000029165f7223 */ /* 0x000fe2000000005f */
[C---:B------:R-:W-:Y:S01]  /*12d0*/  FADD R90, R23.reuse, R90 ;  /* 0x0000005a175a7221 */ /* 0x040fe20000000000 */
[----:B------:R-:W-:Y:S01]  /*12e0*/  FFMA R92, R23, R44, R92 ;  /* 0x0000002c175c7223 */ /* 0x000fe2000000005c */
[C---:B------:R-:W-:Y:S01]  /*12f0*/  FADD R89, R24.reuse, R89 ;  /* 0x0000005918597221 */ /* 0x040fe20000000000 */
[----:B------:R-:W-:Y:S01]  /*1300*/  FFMA R91, R24, R45, R91 ;  /* 0x0000002d185b7223 */ /* 0x000fe2000000005b */
[----:B------:R-:W-:Y:S01]  /*1310*/  IADD3 R24, PT, PT, R161, 0x6060, RZ ;  /* 0x00006060a1187810 */ /* 0x000fe20007ffe0ff */
[----:B------:R-:W-:Y:S01]  /*1320*/  FADD R86, R25, R86 ;  /* 0x0000005619567221 */ /* 0x000fe20000000000 */
[----:B------:R-:W-:Y:S01]  /*1330*/  @!P0 IADD3 R24, PT, PT, R161, 0x6020, RZ ;  /* 0x00006020a1188810 */ /* 0x000fe20007ffe0ff */
[----:B------:R-:W-:Y:S01]  /*1340*/  FFMA R88, R25, R48, R88 ;  /* 0x0000003019587223 */ /* 0x000fe20000000058 */
[C---:B------:R-:W-:Y:S01]  /*1350*/  FADD R85, R26.reuse, R85 ;  /* 0x000000551a557221 */ /* 0x040fe20000000000 */
[----:B------:R-:W-:Y:S01]  /*1360*/  FFMA R87, R26, R51, R87 ;  /* 0x000000331a577223 */ /* 0x000fe20000000057 */
[C---:B------:R-:W-:Y:S01]  /*1370*/  FADD R66, R27.reuse, R66 ;  /* 0x000000421b427221 */ /* 0x040fe20000000000 */
[----:B------:R-:W-:Y:S01]  /*1380*/  FFMA R84, R27, R133, R84 ;  /* 0x000000851b547223 */ /* 0x000fe20000000054 */
[C---:B------:R-:W-:Y:S01]  /*1390*/  IADD3 R32, PT, PT, R161.reuse, 0x6070, RZ ;  /* 0x00006070a1207810 */ /* 0x040fe20007ffe0ff */
[----:B------:R-:W0:Y:S01]  /*13a0*/  LDS.128 R28, [R28] ;  /* 0x000000001c1c7984 */ /* 0x000e220000000c00 */
[----:B------:R-:W-:Y:S01]  /*13b0*/  @!P0 IADD3 R32, PT, PT, R161, 0x6030, RZ ;  /* 0x00006030a1208810 */ /* 0x000fe20007ffe0ff */
[C---:B------:R-:W-:Y:S01]  /*13c0*/  FADD R64, R13.reuse, R64 ;  /* 0x000000400d407221 */ /* 0x040fe20000000000 */
[----:B------:R-:W-:Y:S01]  /*13d0*/  FFMA R82, R13, R139, R82 ;  /* 0x0000008b0d527223 */ /* 0x000fe20000000052 */
[----:B------:R-:W-:Y:S01]  /*13e0*/  LDS.128 R24, [R24] ;  /* 0x0000000018187984 */ /* 0x000fe20000000c00 */
[----:B------:R-:W-:Y:S01]  /*13f0*/  FFMA R83, R12, R136, R83 ;  /* 0x000000880c537223 */ /* 0x000fe20000000053 */
[C---:B------:R-:W-:Y:S01]  /*1400*/  FADD R65, R14.reuse, R65 ;  /* 0x000000410e417221 */ /* 0x040fe20000000000 */
[----:B------:R-:W-:Y:S01]  /*1410*/  FFMA R81, R14, R142, R81 ;  /* 0x0000008e0e517223 */ /* 0x000fe20000000051 */
[----:B------:R-:W-:Y:S01]  /*1420*/  LDS.128 R32, [R32] ;  /* 0x0000000020207984 */ /* 0x000fe20000000c00 */
[----:B------:R-:W-:Y:S01]  /*1430*/  FFMA R80, R15, R145, R80 ;  /* 0x000000910f507223 */ /* 0x000fe20000000050 */
[C---:B------:R-:W-:Y:S01]  /*1440*/  FADD R63, R16.reuse, R63 ;  /* 0x0000003f103f7221 */ /* 0x040fe20000000000 */
[----:B------:R-:W-:Y:S01]  /*1450*/  FFMA R79, R16, R146, R79 ;  /* 0x00000092104f7223 */ /* 0x000fe2000000004f */
[----:B------:R-:W-:Y:S01]  /*1460*/  FFMA R78, R17, R149, R78 ;  /* 0x00000095114e7223 */ /* 0x000fe2000000004e */
[----:B------:R-:W-:Y:S01]  /*1470*/  FFMA R77, R18, R152, R77 ;  /* 0x00000098124d7223 */ /* 0x000fe2000000004d */
[----:B------:R-:W-:Y:S01]  /*1480*/  FFMA R76, R19, R151, R76 ;  /* 0x00000097134c7223 */ /* 0x000fe2000000004c */
[C---:B------:R-:W-:Y:S01]  /*1490*/  FADD R59, R4.reuse, R59 ;  /* 0x0000003b043b7221 */ /* 0x040fe20000000000 */
[----:B------:R-:W-:Y:S01]  /*14a0*/  FFMA R75, R4, R155, R75 ;  /* 0x0000009b044b7223 */ /* 0x000fe2000000004b */
[----:B------:R-:W-:Y:S01]  /*14b0*/  FADD R67, R12, R67 ;  /* 0x000000430c437221 */ /* 0x000fe20000000000 */
[----:B------:R-:W-:Y:S01]  /*14c0*/  FADD R62, R15, R62 ;  /* 0x0000003e0f3e7221 */ /* 0x000fe20000000000 */
[----:B------:R-:W-:Y:S01]  /*14d0*/  FADD R60, R17, R60 ;  /* 0x0000003c113c7221 */ /* 0x000fe20000000000 */
[----:B------:R-:W-:Y:S01]  /*14e0*/  FADD R58, R19, R58 ;  /* 0x0000003a133a7221 */ /* 0x000fe20000000000 */
[----:B------:R-:W-:Y:S01]  /*14f0*/  FADD R61, R18, R61 ;  /* 0x0000003d123d7221 */ /* 0x000fe20000000000 */
        /* <DEDUP_REMOVED lines=8> */
[----:B------:R-:W-:Y:S01]  /*1580*/  PLOP3.LUT P0, PT, P0, PT, PT, 0x8, 0x80 ;  /* 0x000000000080781c */ /* 0x000fe2000070e170 */
[C---:B------:R-:W-:Y:S01]  /*1590*/  FADD R52, R9.reuse, R52 ;  /* 0x0000003409347221 */ /* 0x040fe20000000000 */
[----:B------:R-:W-:Y:S01]  /*15a0*/  FFMA R70, R9, R135, R70 ;  /* 0x0000008709467223 */ /* 0x000fe20000000046 */
[C---:B------:R-:W-:Y:S01]  /*15b0*/  FADD R53, R10.reuse, R53 ;  /* 0x000000350a357221 */ /* 0x040fe20000000000 */
[----:B------:R-:W-:Y:S01]  /*15c0*/  FFMA R69, R10, R138, R69 ;  /* 0x0000008a0a457223 */ /* 0x000fe20000000045 */
[C---:B------:R-:W-:Y:S01]  /*15d0*/  FADD R2, R11.reuse, R2 ;  /* 0x000000020b027221 */ /* 0x040fe20000000000 */
[----:B------:R-:W-:Y:S01]  /*15e0*/  FFMA R68, R11, R141, R68 ;  /* 0x0000008d0b447223 */ /* 0x000fe20000000044 */
[----:B0-----:R-:W-:Y:S01]  /*15f0*/  FADD R21, RZ, R28 ;  /* 0x0000001cff157221 */ /* 0x001fe20000000000 */
[----:B------:R-:W-:-:S03]  /*1600*/  FADD R28, RZ, R29 ;  /* 0x0000001dff1c7221 */ /* 0x000fc60000000000 */
[----:B------:R-:W-:Y:S01]  /*1610*/  FADD R163, R30, R21 ;  /* 0x000000151ea37221 */ /* 0x000fe20000000000 */
[----:B------:R-:W-:Y:S01]  /*1620*/  FADD R28, R31, R28 ;  /* 0x0000001c1f1c7221 */ /* 0x000fe20000000000 */
[----:B------:R-:W0:Y:S03]  /*1630*/  LDS.128 R20, [R20] ;  /* 0x0000000014147984 */ /* 0x000e260000000c00 */
[----:B0-----:R-:W-:Y:S01]  /*1640*/  FADD R28, R28, R21 ;  /* 0x000000151c1c7221 */ /* 0x001fe20000000000 */
        /* <DEDUP_REMOVED lines=149> */
.L_x_3936:
        /* <DEDUP_REMOVED lines=11> */
[----:B0-----:R0:W-:Y:S02]  /*2050*/  STG.E.128 desc[UR6][R2.64], R16 ;  /* 0x0000001002007986 */ /* 0x0011e4000c101d06 */
        /* <DEDUP_REMOVED lines=20> */
.L_x_3940:
        /* <DEDUP_REMOVED lines=14> */
.L_x_4973:


//--------------------- .text._ZN18transformer_engine13normalization28ln_bwd_finalize_tuned_kernelINS0_22Kernel_traits_finalizeILj5120E13__nv_bfloat16fS3_fjLj1024ELj4ENS0_18Kernel_traits_baseILj5120ES3_fS3_fjLj1024EEEEEEEvNS0_20BackwardKernelParamsE --------------------------
	.section	.text._ZN18transformer_engine13normalization28ln_bwd_finalize_tuned_kernelINS0_22Kernel_traits_finalizeILj5120E13__nv_bfloat16fS3_fjLj1024ELj4ENS0_18Kernel_traits_baseILj5120ES3_fS3_fjLj1024EEEEEEEvNS0_20BackwardKernelParamsE,"ax",@progbits
	.align	128
        .global         _ZN18transformer_engine13normalization28ln_bwd_finalize_tuned_kernelINS0_22Kernel_traits_finalizeILj5120E13__nv_bfloat16fS3_fjLj1024ELj4ENS0_18Kernel_traits_baseILj5120ES3_fS3_fjLj1024EEEEEEEvNS0_20BackwardKernelParamsE
        .type           _ZN18transformer_engine13normalization28ln_bwd_finalize_tuned_kernelINS0_22Kernel_traits_finalizeILj5120E13__nv_bfloat16fS3_fjLj1024ELj4ENS0_18Kernel_traits_baseILj5120ES3_fS3_fjLj1024EEEEEEEvNS0_20BackwardKernelParamsE,@function
        .size           _ZN18transformer_engine13normalization28ln_bwd_finalize_tuned_kernelINS0_22Kernel_traits_finalizeILj5120E13__nv_bfloat16fS3_fjLj1024ELj4ENS0_18Kernel_traits_baseILj5120ES3_fS3_fjLj1024EEEEEEEvNS0_20BackwardKernelParamsE,(.L_x_4974 - _ZN18transformer_engine13normalization28ln_bwd_finalize_tuned_kernelINS0_22Kernel_traits_finalizeILj5120E13__nv_bfloat16fS3_fjLj1024ELj4ENS0_18Kernel_traits_baseILj5120ES3_fS3_fjLj1024EEEEEEEvNS0_20BackwardKernelParamsE)
        .other          _ZN18transformer_engine13normalization28ln_bwd_finalize_tuned_kernelINS0_22Kernel_traits_finalizeILj5120E13__nv_bfloat16fS3_fjLj1024ELj4ENS0_18Kernel_traits_baseILj5120ES3_fS3_fjLj1024EEEEEEEvNS0_20BackwardKernelParamsE,@"STO_CUDA_ENTRY STV_DEFAULT"
_ZN18transformer_engine13normalization28ln_bwd_finalize_tuned_kernelINS0_22Kernel_traits_finalizeILj5120E13__nv_bfloat16fS3_fjLj1024ELj4ENS0_18Kernel_traits_baseILj5120ES3_fS3_fjLj1024EEEEEEEvNS0_20BackwardKernelParamsE:
.text._ZN18transformer_engine13normalization28ln_bwd_finalize_tuned_kernelINS0_22Kernel_traits_finalizeILj5120E13__nv_bfloat16fS3_fjLj1024ELj4ENS0_18Kernel_traits_baseILj5120ES3_fS3_fjLj1024EEEEEEEvNS0_20BackwardKernelParamsE:
        /* <DEDUP_REMOVED lines=35> */
.L_x_3945:
        /* <DEDUP_REMOVED lines=118> */
.L_x_3944:
[----:B------:R-:W-:Y:S05]  /*0990*/  BSYNC.RECONVERGENT B1 ;  /* 0x0000000000017941 */ /* 0x000fea0003800200 */
.L_x_3943:
        /* <DEDUP_REMOVED lines=65> */
.L_x_3947:
[----:B------:R-:W-:Y:S05]  /*0db0*/  BSYNC.RECONVERGENT B1 ;  /* 0x0000000000017941 */ /* 0x000fea0003800200 */
.L_x_3946:
        /* <DEDUP_REMOVED lines=37> */
.L_x_3949:
[----:B------:R-:W-:Y:S05]  /*1010*/  BSYNC.RECONVERGENT B1 ;  /* 0x0000000000017941 */ /* 0x000fea0003800200 */
.L_x_3948:
[----:B------:R-:W-:Y:S05]  /*1020*/  @!P1 BRA `(.L_x_3942) ;  /* 0x00000000003c9947 */ /* 0x000fea0003800000 */
[----:B------:R-:W0:Y:S01]  /*1030*/  LDC.64 R6, c[0x0][0x3d8] ;  /* 0x0000f600ff067b82 */ /* 0x000e220000000a00 */
[----:B------:R-:W-:Y:S01]  /*1040*/  IMAD R2, R15, 0x1400, R11 ;  /* 0x000014000f027824 */ /* 0x000fe200078e020b */
[----:B------:R-:W-:-:S04]  /*1050*/  IADD3 R24, PT, PT, -R24, RZ, RZ ;  /* 0x000000ff18187210 */ /* 0x000fc80007ffe1ff */
[----:B------:R-:W-:Y:S02]  /*1060*/  IADD3 R11, PT, PT, R13, R2, RZ ;  /* 0x000000020d0b7210 */ /* 0x000fe40007ffe0ff */
[----:B------:R-:W1:Y:S05]  /*1070*/  LDC.64 R8, c[0x0][0x3e0] ;  /* 0x0000f800ff087b82 */ /* 0x000e6a0000000a00 */
.L_x_3950:
        /* <DEDUP_REMOVED lines=10> */
.L_x_3942:
[----:B------:R-:W-:Y:S05]  /*1120*/  BSYNC.RECONVERGENT B0 ;  /* 0x0000000000007941 */ /* 0x000fea0003800200 */
.L_x_3941:
        /* <DEDUP_REMOVED lines=55> */
.L_x_3951:
        /* <DEDUP_REMOVED lines=14> */
.L_x_4974:


//--------------------- .text._ZN18transformer_engine13normalization19ln_bwd_tuned_kernelINS0_13Kernel_traitsI13__nv_bfloat16fS3_fjLj5120ELj1ELj1ELj4ELj16ENS0_18Kernel_traits_baseILj5120ES3_fS3_fjLj128EEEEEEEvNS0_20BackwardKernelParamsE --------------------------
	.section	.text._ZN18transformer_engine13normalization19ln_bwd_tuned_kernelINS0_13Kernel_traitsI13__nv_bfloat16fS3_fjLj5120ELj1ELj1ELj4ELj16ENS0_18Kernel_traits_baseILj5120ES3_fS3_fjLj128EEEEEEEvNS0_20BackwardKernelParamsE,"ax",@progbits
	.align	128
        .global         _ZN18transformer_engine13normalization19ln_bwd_tuned_kernelINS0_13Kernel_traitsI13__nv_bfloat16fS3_fjLj5120ELj1ELj1ELj4ELj16ENS0_18Kernel_traits_baseILj5120ES3_fS3_fjLj128EEEEEEEvNS0_20BackwardKernelParamsE
        .type           _ZN18transformer_engine13normalization19ln_bwd_tuned_kernelINS0_13Kernel_traitsI13__nv_bfloat16fS3_fjLj5120ELj1ELj1ELj4ELj16ENS0_18Kernel_traits_baseILj5120ES3_fS3_fjLj128EEEEEEEvNS0_20BackwardKernelParamsE,@function
        .size           _ZN18transformer_engine13normalization19ln_bwd_tuned_kernelINS0_13Kernel_traitsI13__nv_bfloat16fS3_fjLj5120ELj1ELj1ELj4ELj16ENS0_18Kernel_traits_baseILj5120ES3_fS3_fjLj128EEEEEEEvNS0_20BackwardKernelParamsE,(.L_x_4975 - _ZN18transformer_engine13normalization19ln_bwd_tuned_kernelINS0_13Kernel_traitsI13__nv_bfloat16fS3_fjLj5120ELj1ELj1ELj4ELj16ENS0_18Kernel_traits_baseILj5120ES3_fS3_fjLj128EEEEEEEvNS0_20BackwardKernelParamsE)
        .other          _ZN18transformer_engine13normalization19ln_bwd_tuned_kernelINS0_13Kernel_traitsI13__nv_bfloat16fS3_fjLj5120ELj1ELj1ELj4ELj16ENS0_18Kernel_traits_baseILj5120ES3_fS3_fjLj128EEEEEEEvNS0_20BackwardKernelParamsE,@"STO_CUDA_ENTRY STV_DEFAULT"
_ZN18transformer_engine13normalization19ln_bwd_tuned_kernelINS0_13Kernel_traitsI13__nv_bfloat16fS3_fjLj5120ELj1ELj1ELj4ELj16ENS0_18Kernel_traits_baseILj5120ES3_fS3_fjLj128EEEEEEEvNS0_20BackwardKernelParamsE:
.text._ZN18transformer_engine13normalization19ln_bwd_tuned_kernelINS0_13Kernel_traitsI13__nv_bfloat16fS3_fjLj5120ELj1ELj1ELj4ELj16ENS0_18Kernel_traits_baseILj5120ES3_fS3_fjLj128EEEEEEEvNS0_20BackwardKernelParamsE:
        /* <DEDUP_REMOVED lines=45> */
[----:B------:R-:W0:Y:S01]  /*02d0*/  LDCU.64 UR6, c[0x0][0x358] ;  /* 0x00006b00ff0677ac */ /* 0x000e220008000a00 */
        /* <DEDUP_REMOVED lines=10> */
[----:B------:R-:W3:Y:S04]  /*0380*/  LDG.E.64 R134, desc[UR6][R2.64+0x1000] ;  /* 0x0010000602867981 */ /* 0x000ee8000c1e1b00 */
[----:B------:R-:W3:Y:S04]  /*0390*/  LDG.E.64 R132, desc[UR6][R2.64+0xc00] ;  /* 0x000c000602847981 */ /* 0x000ee8000c1e1b00 */
[----:B------:R-:W3:Y:S04]  /*03a0*/  LDG.E.64 R130, desc[UR6][R2.64+0x800] ;  /* 0x0008000602827981 */ /* 0x000ee8000c1e1b00 */
[----:B------:R-:W3:Y:S04]  /*03b0*/  LDG.E.64 R128, desc[UR6][R2.64+0x400] ;  /* 0x0004000602807981 */ /* 0x000ee8000c1e1b00 */
[----:B------:R0:W3:Y:S01]  /*03c0*/  LDG.E.64 R126, desc[UR6][R2.64] ;  /* 0x00000006027e7981 */ /* 0x0000e2000c1e1b00 */
[----:B------:R-:W1:Y:S01]  /*03d0*/  S2UR UR5, SR_CgaCtaId ;  /* 0x00000000000579c3 */ /* 0x000e620000008800 */
[----:B--2---:R-:W-:-:S04]  /*03e0*/  ISETP.NE.AND P0, PT, RZ, UR4, PT ;  /* 0x00000004ff007c0c */ /* 0x004fc8000bf05270 */
[----:B------:R-:W-:Y:S01]  /*03f0*/  FSEL R125, RZ, 1, !P0 ;  /* 0x3f800000ff7d7808 */ /* 0x000fe20004000000 */
[----:B------:R-:W-:Y:S01]  /*0400*/  UMOV UR4, 0x400 ;  /* 0x0000040000047882 */ /* 0x000fe20000000000 */
[----:B------:R-:W-:Y:S02]  /*0410*/  PLOP3.LUT P0, PT, PT, PT, PT, 0x8, 0x80 ;  /* 0x000000000080781c */ /* 0x000fe40003f0e170 */
[----:B------:R-:W-:Y:S02]  /*0420*/  CS2R R22, SRZ ;  /* 0x0000000000167805 */ /* 0x000fe4000001ff00 */
[----:B------:R-:W-:Y:S02]  /*0430*/  MOV R124, UR8 ;  /* 0x00000008007c7c02 */ /* 0x000fe40008000f00 */
        /* <DEDUP_REMOVED lines=31> */
[----:B------:R-:W-:Y:S02]  /*0630*/  MOV R122, UR4 ;  /* 0x00000004007a7c02 */ /* 0x000fe40008000f00 */
[----:B----4-:R-:W-:-:S02]  /*0640*/  SHF.L.U32 R184, R4, 0x10, RZ ;  /* 0x0000001004b87819 */ /* 0x010fc400000006ff */
[----:B------:R-:W-:Y:S02]  /*0650*/  SHF.R.U64 R164, R4, 0x10, R5 ;  /* 0x0000001004a47819 */ /* 0x000fe40000001205 */
[C---:B-----5:R-:W-:Y:S02]  /*0660*/  SHF.L.U32 R182, R6.reuse, 0x10, RZ ;  /* 0x0000001006b67819 */ /* 0x060fe400000006ff */
[----:B------:R-:W-:Y:S02]  /*0670*/  SHF.R.U64 R162, R6, 0x10, R7 ;  /* 0x0000001006a27819 */ /* 0x000fe40000001207 */
[C---:B---3--:R-:W-:Y:S02]  /*0680*/  SHF.L.U32 R178, R8.reuse, 0x10, RZ ;  /* 0x0000001008b27819 */ /* 0x048fe400000006ff */
[----:B------:R-:W-:Y:S02]  /*0690*/  SHF.R.U64 R158, R8, 0x10, R9 ;  /* 0x00000010089e7819 */ /* 0x000fe40000001209 */
[----:B------:R-:W-:-:S02]  /*06a0*/  SHF.L.U32 R176, R10, 0x10, RZ ;  /* 0x000000100ab07819 */ /* 0x000fc400000006ff */
[----:B------:R-:W-:Y:S02]  /*06b0*/  SHF.R.U64 R136, R10, 0x10, R11 ;  /* 0x000000100a887819 */ /* 0x000fe4000000120b */
        /* <DEDUP_REMOVED lines=8> */
[----:B0-----:R-:W-:Y:S02]  /*0740*/  SHF.L.U32 R2, R129, 0x10, RZ ;  /* 0x0000001081027819 */ /* 0x001fe400000006ff */
[----:B------:R-:W-:Y:S02]  /*0750*/  SHF.L.U32 R180, R160, 0x10, RZ ;  /* 0x00000010a0b47819 */ /* 0x000fe400000006ff */
[----:B------:R-:W-:-:S02]  /*0760*/  SHF.L.U32 R174, R134, 0x10, RZ ;  /* 0x0000001086ae7819 */ /* 0x000fc400000006ff */
[----:B------:R-:W-:Y:S02]  /*0770*/  SHF.L.U32 R172, R132, 0x10, RZ ;  /* 0x0000001084ac7819 */ /* 0x000fe400000006ff */
[----:B------:R-:W-:Y:S02]  /*0780*/  SHF.L.U32 R170, R130, 0x10, RZ ;  /* 0x0000001082aa7819 */ /* 0x000fe400000006ff */
[----:B------:R-:W-:Y:S02]  /*0790*/  SHF.L.U32 R168, R128, 0x10, RZ ;  /* 0x0000001080a87819 */ /* 0x000fe400000006ff */
[----:B------:R-:W-:Y:S02]  /*07a0*/  SHF.L.U32 R166, R126, 0x10, RZ ;  /* 0x000000107ea67819 */ /* 0x000fe400000006ff */
[----:B------:R-:W-:Y:S02]  /*07b0*/  SHF.L.U32 R0, R127, 0x10, RZ ;  /* 0x000000107f007819 */ /* 0x000fe400000006ff */
[----:B------:R-:W-:-:S02]  /*07c0*/  SHF.R.U32.HI R5, RZ, 0x10, R5 ;  /* 0x00000010ff057819 */ /* 0x000fc40000011605 */
[----:B------:R-:W-:Y:S02]  /*07d0*/  SHF.R.U32.HI R7, RZ, 0x10, R7 ;  /* 0x00000010ff077819 */ /* 0x000fe40000011607 */
[--C-:B------:R-:W-:Y:S02]  /*07e0*/  SHF.R.U64 R160, R160, 0x10, R161.reuse ;  /* 0x00000010a0a07819 */ /* 0x100fe400000012a1 */
[----:B------:R-:W-:Y:S02]  /*07f0*/  SHF.R.U32.HI R3, RZ, 0x10, R161 ;  /* 0x00000010ff037819 */ /* 0x000fe400000116a1 */
[----:B------:R-:W-:Y:S02]  /*0800*/  SHF.R.U32.HI R9, RZ, 0x10, R9 ;  /* 0x00000010ff097819 */ /* 0x000fe40000011609 */
[----:B------:R-:W-:Y:S02]  /*0810*/  SHF.R.U32.HI R11, RZ, 0x10, R11 ;  /* 0x00000010ff0b7819 */ /* 0x000fe4000001160b */
        /* <DEDUP_REMOVED lines=80> */
.L_x_3955:
[----:B0-----:R-:W0:Y:S01]  /*0d20*/  S2R R2, SR_TID.X ;  /* 0x0000000000027919 */ /* 0x001e220000002100 */
[----:B------:R-:W1:Y:S01]  /*0d30*/  LDC.64 R198, c[0x0][0x398] ;  /* 0x0000e600ffc67b82 */ /* 0x000e620000000a00 */
[----:B------:R-:W-:-:S07]  /*0d40*/  IMAD R57, R124, 0x500, RZ ;  /* 0x000005007c397824 */ /* 0x000fce00078e02ff */
[----:B------:R-:W2:Y:S08]  /*0d50*/  LDC.64 R92, c[0x0][0x390] ;  /* 0x0000e400ff5c7b82 */ /* 0x000eb00000000a00 */
[----:B------:R-:W3:Y:S08]  /*0d60*/  LDC.64 R156, c[0x0][0x3c8] ;  /* 0x0000f200ff9c7b82 */ /* 0x000ef00000000a00 */
[----:B------:R-:W4:Y:S01]  /*0d70*/  LDC.64 R196, c[0x0][0x3a0] ;  /* 0x0000e800ffc47b82 */ /* 0x000f220000000a00 */
[----:B-1----:R-:W-:Y:S01]  /*0d80*/  IMAD.WIDE R198, R124, 0x4, R198 ;  /* 0x000000047cc67825 */ /* 0x002fe200078e02c6 */
[----:B0-----:R-:W-:-:S05]  /*0d90*/  LOP3.LUT R194, R57, R2, RZ, 0xfc, !PT ;  /* 0x0000000239c27212 */ /* 0x001fca00078efcff */
[----:B------:R-:W5:Y:S01]  /*0da0*/  LDG.E R198, desc[UR6][R198.64] ;  /* 0x00000006c6c67981 */ /* 0x000f62000c1e1900 */
[C---:B---3--:R-:W-:Y:S01]  /*0db0*/  IMAD.WIDE.U32 R140, R194.reuse, 0x8, R156 ;  /* 0x00000008c28c7825 */ /* 0x048fe200078e009c */
[C---:B------:R-:W-:Y:S02]  /*0dc0*/  IADD3 R189, PT, PT, R194.reuse, 0x300, RZ ;  /* 0x00000300c2bd7810 */ /* 0x040fe40007ffe0ff */
[C---:B------:R-:W-:Y:S01]  /*0dd0*/  IADD3 R193, PT, PT, R194.reuse, 0x100, RZ ;  /* 0x00000100c2c17810 */ /* 0x040fe20007ffe0ff */
[----:B--2---:R-:W-:Y:S01]  /*0de0*/  IMAD.WIDE.U32 R60, R194, 0x10, R92 ;  /* 0x00000010c23c7825 */ /* 0x004fe200078e005c */
[----:B------:R-:W2:Y:S03]  /*0df0*/  LDG.E.64 R138, desc[UR6][R140.64] ;  /* 0x000000068c8a7981 */ /* 0x000ea6000c1e1b00 */
[----:B----4-:R-:W-:Y:S01]  /*0e00*/  IMAD.WIDE R196, R124, 0x4, R196 ;  /* 0x000000047cc47825 */ /* 0x010fe200078e02c4 */
[----:B------:R-:W5:Y:S01]  /*0e10*/  LDG.E.128 R56, desc[UR6][R60.64] ;  /* 0x000000063c387981 */ /* 0x000f62000c1e1d00 */
[----:B------:R-:W-:-:S03]  /*0e20*/  IADD3 R192, PT, PT, R194, 0x180, RZ ;  /* 0x00000180c2c07810 */ /* 0x000fc60007ffe0ff */
[----:B------:R-:W3:Y:S01]  /*0e30*/  LDG.E R185, desc[UR6][R196.64] ;  /* 0x00000006c4b97981 */ /* 0x000ee2000c1e1900 */
[C---:B------:R-:W-:Y:S02]  /*0e40*/  IADD3 R191, PT, PT, R194.reuse, 0x200, RZ ;  /* 0x00000200c2bf7810 */ /* 0x040fe40007ffe0ff */
[C---:B------:R-:W-:Y:S02]  /*0e50*/  IADD3 R190, PT, PT, R194.reuse, 0x280, RZ ;  /* 0x00000280c2be7810 */ /* 0x040fe40007ffe0ff */
[C---:B------:R-:W-:Y:S01]  /*0e60*/  IADD3 R188, PT, PT, R194.reuse, 0x380, RZ ;  /* 0x00000380c2bc7810 */ /* 0x040fe20007ffe0ff */
[----:B------:R-:W4:Y:S01]  /*0e70*/  LDG.E.128 R60, desc[UR6][R60.64+0x800] ;  /* 0x000800063c3c7981 */ /* 0x000f22000c1e1d00 */
[C---:B------:R-:W-:Y:S02]  /*0e80*/  IADD3 R187, PT, PT, R194.reuse, 0x400, RZ ;  /* 0x00000400c2bb7810 */ /* 0x040fe40007ffe0ff */
[----:B------:R-:W-:Y:S01]  /*0e90*/  IADD3 R186, PT, PT, R194, 0x480, RZ ;  /* 0x00000480c2ba7810 */ /* 0x000fe20007ffe0ff */
[--C-:B------:R-:W-:Y:S01]  /*0ea0*/  IMAD.WIDE.U32 R80, R189, 0x10, R92.reuse ;  /* 0x00000010bd507825 */ /* 0x100fe200078e005c */
[----:B------:R-:W4:Y:S03]  /*0eb0*/  LDG.E.64 R140, desc[UR6][R140.64+0x400] ;  /* 0x000400068c8c7981 */ /* 0x000f26000c1e1b00 */
[----:B------:R-:W-:-:S02]  /*0ec0*/  IMAD.WIDE.U32 R64, R193, 0x10, R92 ;  /* 0x00000010c1407825 */ /* 0x000fc400078e005c */
[----:B------:R-:W4:Y:S02]  /*0ed0*/  LDG.E.128 R80, desc[UR6][R80.64] ;  /* 0x0000000650507981 */ /* 0x000f24000c1e1d00 */
[--C-:B------:R-:W-:Y:S02]  /*0ee0*/  IMAD.WIDE.U32 R68, R192, 0x10, R92.reuse ;  /* 0x00000010c0447825 */ /* 0x100fe400078e005c */
[----:B------:R-:W4:Y:S02]  /*0ef0*/  LDG.E.128 R64, desc[UR6][R64.64] ;  /* 0x0000000640407981 */ /* 0x000f24000c1e1d00 */
[--C-:B------:R-:W-:Y:S02]  /*0f00*/  IMAD.WIDE.U32 R72, R191, 0x10, R92.reuse ;  /* 0x00000010bf487825 */ /* 0x100fe400078e005c */
[----:B------:R-:W4:Y:S02]  /*0f10*/  LDG.E.128 R68, desc[UR6][R68.64] ;  /* 0x0000000644447981 */ /* 0x000f24000c1e1d00 */
[----:B------:R-:W-:-:S02]  /*0f20*/  IMAD.WIDE.U32 R76, R190, 0x10, R92 ;  /* 0x00000010be4c7825 */ /* 0x000fc400078e005c */
[----:B------:R-:W4:Y:S02]  /*0f30*/  LDG.E.128 R72, desc[UR6][R72.64] ;  /* 0x0000000648487981 */ /* 0x000f24000c1e1d00 */
[--C-:B------:R-:W-:Y:S02]  /*0f40*/  IMAD.WIDE.U32 R84, R188, 0x10, R92.reuse ;  /* 0x00000010bc547825 */ /* 0x100fe400078e005c */
[----:B------:R-:W4:Y:S02]  /*0f50*/  LDG.E.128 R76, desc[UR6][R76.64] ;  /* 0x000000064c4c7981 */ /* 0x000f24000c1e1d00 */
[--C-:B------:R-:W-:Y:S02]  /*0f60*/  IMAD.WIDE.U32 R88, R187, 0x10, R92.reuse ;  /* 0x00000010bb587825 */ /* 0x100fe400078e005c */
[----:B------:R-:W4:Y:S02]  /*0f70*/  LDG.E.128 R84, desc[UR6][R84.64] ;  /* 0x0000000654547981 */ /* 0x000f24000c1e1d00 */
[----:B------:R-:W-:-:S02]  /*0f80*/  IMAD.WIDE.U32 R92, R186, 0x10, R92 ;  /* 0x00000010ba5c7825 */ /* 0x000fc400078e005c */
[----:B------:R-:W4:Y:S04]  /*0f90*/  LDG.E.128 R88, desc[UR6][R88.64] ;  /* 0x0000000658587981 */ /* 0x000f28000c1e1d00 */
[----:B------:R-:W4:Y:S01]  /*0fa0*/  LDG.E.128 R92, desc[UR6][R92.64] ;  /* 0x000000065c5c7981 */ /* 0x000f22000c1e1d00 */
[----:B------:R-:W-:-:S06]  /*0fb0*/  IMAD.WIDE.U32 R142, R193, 0x8, R156 ;  /* 0x00000008c18e7825 */ /* 0x000fcc00078e009c */
[----:B------:R-:W4:Y:S01]  /*0fc0*/  LDG.E.64 R142, desc[UR6][R142.64] ;  /* 0x000000068e8e7981 */ /* 0x000f22000c1e1b00 */
[----:B------:R-:W-:-:S04]  /*0fd0*/  IMAD.WIDE.U32 R144, R192, 0x8, R156 ;  /* 0x00000008c0907825 */ /* 0x000fc800078e009c */
[--C-:B------:R-:W-:Y:S02]  /*0fe0*/  IMAD.WIDE.U32 R146, R191, 0x8, R156.reuse ;  /* 0x00000008bf927825 */ /* 0x100fe400078e009c */
[----:B------:R-:W4:Y:S04]  /*0ff0*/  LDG.E.64 R144, desc[UR6][R144.64] ;  /* 0x0000000690907981 */ /* 0x000f28000c1e1b00 */
[----:B------:R-:W4:Y:S01]  /*1000*/  LDG.E.64 R146, desc[UR6][R146.64] ;  /* 0x0000000692927981 */ /* 0x000f22000c1e1b00 */
[----:B------:R-:W-:-:S04]  /*1010*/  IMAD.WIDE.U32 R148, R190, 0x8, R156 ;  /* 0x00000008be947825 */ /* 0x000fc800078e009c */
[--C-:B------:R-:W-:Y:S02]  /*1020*/  IMAD.WIDE.U32 R150, R189, 0x8, R156.reuse ;  /* 0x00000008bd967825 */ /* 0x100fe400078e009c */
[----:B------:R-:W4:Y:S02]  /*1030*/  LDG.E.64 R148, desc[UR6][R148.64] ;  /* 0x0000000694947981 */ /* 0x000f24000c1e1b00 */
[--C-:B------:R-:W-:Y:S02]  /*1040*/  IMAD.WIDE.U32 R152, R188, 0x8, R156.reuse ;  /* 0x00000008bc987825 */ /* 0x100fe400078e009c */
[----:B------:R-:W4:Y:S02]  /*1050*/  LDG.E.64 R150, desc[UR6][R150.64] ;  /* 0x0000000696967981 */ /* 0x000f24000c1e1b00 */
[--C-:B------:R-:W-:Y:S02]  /*1060*/  IMAD.WIDE.U32 R154, R187, 0x8, R156.reuse ;  /* 0x00000008bb9a7825 */ /* 0x100fe400078e009c */
[----:B------:R-:W4:Y:S02]  /*1070*/  LDG.E.64 R152, desc[UR6][R152.64] ;  /* 0x0000000698987981 */ /* 0x000f24000c1e1b00 */
[----:B------:R-:W-:-:S02]  /*1080*/  IMAD.WIDE.U32 R156, R186, 0x8, R156 ;  /* 0x00000008ba9c7825 */ /* 0x000fc400078e009c */
[----:B------:R-:W4:Y:S04]  /*1090*/  LDG.E.64 R154, desc[UR6][R154.64] ;  /* 0x000000069a9a7981 */ /* 0x000f28000c1e1b00 */
[----:B------:R-:W4:Y:S01]  /*10a0*/  LDG.E.64 R156, desc[UR6][R156.64] ;  /* 0x000000069c9c7981 */ /* 0x000f22000c1e1b00 */
[----:B--2---:R-:W-:Y:S01]  /*10b0*/  SHF.L.U32 R230, R138, 0x10, RZ ;  /* 0x000000108ae67819 */ /* 0x004fe200000006ff */
[----:B-----5:R-:W-:Y:S01]  /*10c0*/  FADD R0, -R198, R56 ;  /* 0x00000038c6007221 */ /* 0x020fe20000000100 */
[----:B------:R-:W-:Y:S01]  /*10d0*/  SHF.R.U64 R227, R138, 0x10, R139 ;  /* 0x000000108ae37819 */ /* 0x000fe2000000128b */
[C---:B------:R-:W-:Y:S02]  /*10e0*/  FADD R237, -R198.reuse, R57 ;  /* 0x00000039c6ed7221 */ /* 0x040fe40000000100 */
[----:B---3--:R-:W-:Y:S01]  /*10f0*/  FMUL R0, R185, R0 ;  /* 0x00000000b9007220 */ /* 0x008fe20000400000 */
[----:B------:R-:W-:Y:S01]  /*1100*/  SHF.L.U32 R227, R227, 0x10, RZ ;  /* 0x00000010e3e37819 */ /* 0x000fe200000006ff */
[----:B------:R-:W-:Y:S01]  /*1110*/  FADD R236, -R198, R58 ;  /* 0x0000003ac6ec7221 */ /* 0x000fe20000000100 */
[----:B------:R-:W-:Y:S01]  /*1120*/  FMUL R237, R185, R237 ;  /* 0x000000edb9ed7220 */ /* 0x000fe20000400000 */
[----:B------:R-:W-:Y:S01]  /*1130*/  FADD R121, R230, R121 ;  /* 0x00000079e6797221 */ /* 0x000fe20000000000 */
[-C--:B------:R-:W-:Y:S01]  /*1140*/  FFMA R123, R0, R230.reuse, R123 ;  /* 0x000000e6007b7223 */ /* 0x080fe2000000007b */
[----:B----4-:R-:W-:Y:S01]  /*1150*/  FADD R62, -R198, R62 ;  /* 0x0000003ec63e7221 */ /* 0x010fe20000000100 */
[----:B------:R-:W-:Y:S01]  /*1160*/  FMUL R230, R166, R230 ;  /* 0x000000e6a6e67220 */ /* 0x000fe20000400000 */
[----:B------:R-:W-:Y:S01]  /*1170*/  SHF.L.U32 R229, R139, 0x10, RZ ;  /* 0x000000108be57819 */ /* 0x000fe200000006ff */
[----:B------:R-:W-:Y:S01]  /*1180*/  FADD R235, -R198, R59 ;  /* 0x0000003bc6eb7221 */ /* 0x000fe20000000100 */
[----:B------:R-:W-:Y:S01]  /*1190*/  SHF.R.U32.HI R224, RZ, 0x10, R139 ;  /* 0x00000010ffe07819 */ /* 0x000fe2000001168b */
[C---:B------:R-:W-:Y:S01]  /*11a0*/  FMUL R236, R185.reuse, R236 ;  /* 0x000000ecb9ec7220 */ /* 0x040fe20000400000 */
[----:B------:R-:W-:Y:S01]  /*11b0*/  FMUL R232, R185, R62 ;  /* 0x0000003eb9e87220 */ /* 0x000fe20000400000 */
[-C--:B------:R-:W-:Y:S01]  /*11c0*/  FFMA R120, R237, R227.reuse, R120 ;  /* 0x000000e3ed787223 */ /* 0x080fe20000000078 */
[----:B------:R-:W-:Y:S01]  /*11d0*/  FADD R119, R227, R119 ;  /* 0x00000077e3777221 */ /* 0x000fe20000000000 */
[----:B------:R-:W-:Y:S01]  /*11e0*/  FMUL R227, R126, R227 ;  /* 0x000000e37ee37220 */ /* 0x000fe20000400000 */
[----:B------:R-:W-:Y:S01]  /*11f0*/  FADD R62, RZ, R230 ;  /* 0x000000e6ff3e7221 */ /* 0x000fe20000000000 */
[----:B------:R-:W-:Y:S01]  /*1200*/  SHF.L.U32 R224, R224, 0x10, RZ ;  /* 0x00000010e0e07819 */ /* 0x000fe200000006ff */
[----:B------:R-:W-:Y:S01]  /*1210*/  FADD R63, -R198, R63 ;  /* 0x0000003fc63f7221 */ /* 0x000fe20000000100 */
[----:B------:R-:W-:Y:S01]  /*1220*/  FMUL R235, R185, R235 ;  /* 0x000000ebb9eb7220 */ /* 0x000fe20000400000 */
[----:B------:R-:W-:Y:S01]  /*1230*/  FADD R117, R229, R117 ;  /* 0x00000075e5757221 */ /* 0x000fe20000000000 */
[-C--:B------:R-:W-:Y:S01]  /*1240*/  FFMA R118, R236, R229.reuse, R118 ;  /* 0x000000e5ec767223 */ /* 0x080fe20000000076 */
[----:B------:R-:W-:Y:S01]  /*1250*/  FADD R57, -R198, R83 ;  /* 0x00000053c6397221 */ /* 0x000fe20000000100 */
[----:B------:R-:W-:Y:S01]  /*1260*/  FMUL R229, R165, R229 ;  /* 0x000000e5a5e57220 */ /* 0x000fe20000400000 */
[----:B------:R-:W-:Y:S01]  /*1270*/  FADD R62, R62, R227 ;  /* 0x000000e33e3e7221 */ /* 0x000fe20000000000 */
[----:B------:R-:W-:Y:S01]  /*1280*/  SHF.R.U64 R220, R140, 0x10, R141 ;  /* 0x000000108cdc7819 */ /* 0x000fe2000000128d */
[----:B------:R-:W-:Y:S01]  /*1290*/  FADD R233, -R198, R61 ;  /* 0x0000003dc6e97221 */ /* 0x000fe20000000100 */
[----:B------:R-:W-:Y:S01]  /*12a0*/  FMUL R231, R185, R63 ;  /* 0x0000003fb9e77220 */ /* 0x000fe20000400000 */
[-C--:B------:R-:W-:Y:S01]  /*12b0*/  FFMA R116, R235, R224.reuse, R116 ;  /* 0x000000e0eb747223 */ /* 0x080fe20000000074 */
[----:B------:R-:W-:Y:S01]  /*12c0*/  FADD R115, R224, R115 ;  /* 0x00000073e0737221 */ /* 0x000fe20000000000 */
[----:B------:R-:W-:Y:S01]  /*12d0*/  FMUL R224, R125, R224 ;  /* 0x000000e07de07220 */ /* 0x000fe20000400000 */
[----:B------:R-:W-:Y:S01]  /*12e0*/  FADD R63, R62, R229 ;  /* 0x000000e53e3f7221 */ /* 0x000fe20000000000 */
[----:B------:R-:W-:Y:S01]  /*12f0*/  SHF.L.U32 R220, R220, 0x10, RZ ;  /* 0x00000010dcdc7819 */ /* 0x000fe200000006ff */
[----:B------:R-:W-:Y:S01]  /*1300*/  FMUL R233, R185, R233 ;  /* 0x000000e9b9e97220 */ /* 0x000fe20000400000 */
[C---:B------:R-:W-:Y:S01]  /*1310*/  FADD R83, -R198.reuse, R89 ;  /* 0x00000059c6537221 */ /* 0x040fe20000000100 */
[----:B------:R-:W-:Y:S01]  /*1320*/  FADD R89, -R198, R95 ;  /* 0x0000005fc6597221 */ /* 0x000fe20000000100 */
[----:B------:R-:W-:Y:S01]  /*1330*/  SHF.L.U32 R95, R140, 0x10, RZ ;  /* 0x000000108c5f7819 */ /* 0x000fe200000006ff */
[----:B------:R-:W-:Y:S01]  /*1340*/  FADD R63, R63, R224 ;  /* 0x000000e03f3f7221 */ /* 0x000fe20000000000 */
[----:B------:R-:W-:-:S03]  /*1350*/  SHF.L.U32 R226, R141, 0x10, RZ ;  /* 0x000000108de27819 */ /* 0x000fc600000006ff */
[-C--:B------:R-:W-:Y:S01]  /*1360*/  FMUL R228, R168, R95.reuse ;  /* 0x0000005fa8e47220 */ /* 0x080fe20000400000 */
[----:B------:R-:W-:Y:S01]  /*1370*/  SHF.R.U32.HI R252, RZ, 0x10, R141 ;  /* 0x00000010fffc7819 */ /* 0x000fe2000001168d */
[-C--:B------:R-:W-:Y:S01]  /*1380*/  FFMA R112, R233, R220.reuse, R112 ;  /* 0x000000dce9707223 */ /* 0x080fe20000000070 */
[----:B------:R-:W-:Y:S01]  /*1390*/  FADD R111, R220, R111 ;  /* 0x0000006fdc6f7221 */ /* 0x000fe20000000000 */
[----:B------:R-:W-:Y:S01]  /*13a0*/  FMUL R220, R128, R220 ;  /* 0x000000dc80dc7220 */ /* 0x000fe20000400000 */
[----:B------:R-:W-:Y:S01]  /*13b0*/  FADD R63, R63, R228 ;  /* 0x000000e43f3f7221 */ /* 0x000fe20000000000 */
[----:B------:R-:W-:Y:S01]  /*13c0*/  FADD R234, -R198, R60 ;  /* 0x0000003cc6ea7221 */ /* 0x000fe20000000100 */
[----:B------:R-:W-:Y:S01]  /*13d0*/  SHF.L.U32 R252, R252, 0x10, RZ ;  /* 0x00000010fcfc7819 */ /* 0x000fe200000006ff */
[----:B------:R-:W-:Y:S01]  /*13e0*/  FADD R109, R226, R109 ;  /* 0x0000006de26d7221 */ /* 0x000fe20000000000 */
[-C--:B------:R-:W-:Y:S01]  /*13f0*/  FFMA R110, R232, R226.reuse, R110 ;  /* 0x000000e2e86e7223 */ /* 0x080fe2000000006e */
[----:B------:R-:W-:Y:S01]  /*1400*/  FMUL R226, R167, R226 ;  /* 0x000000e2a7e27220 */ /* 0x000fe20000400000 */
[----:B------:R-:W-:Y:S01]  /*1410*/  FADD R63, R63, R220 ;  /* 0x000000dc3f3f7221 */ /* 0x000fe20000000000 */
[C---:B------:R-:W-:Y:S01]  /*1420*/  SHF.L.U32 R58, R142.reuse, 0x10, RZ ;  /* 0x000000108e3a7819 */ /* 0x040fe200000006ff */
[----:B------:R-:W-:Y:S01]  /*1430*/  FMUL R234, R185, R234 ;  /* 0x000000eab9ea7220 */ /* 0x000fe20000400000 */
[----:B------:R-:W-:Y:S01]  /*1440*/  SHF.R.U64 R251, R142, 0x10, R143 ;  /* 0x000000108efb7819 */ /* 0x000fe2000000128f */
[----:B------:R-:W-:Y:S01]  /*1450*/  FFMA R62, R0, R230, RZ ;  /* 0x000000e6003e7223 */ /* 0x000fe200000000ff */
[----:B------:R-:W-:Y:S01]  /*1460*/  FMUL R215, R127, R252 ;  /* 0x000000fc7fd77220 */ /* 0x000fe20000400000 */
[----:B------:R-:W-:Y:S01]  /*1470*/  FADD R140, R63, R226 ;  /* 0x000000e23f8c7221 */ /* 0x000fe20000000000 */
[----:B------:R-:W-:Y:S01]  /*1480*/  FADD R113, R95, R113 ;  /* 0x000000715f717221 */ /* 0x000fe20000000000 */
[----:B------:R-:W-:Y:S01]  /*1490*/  FFMA R114, R234, R95, R114 ;  /* 0x0000005fea727223 */ /* 0x000fe20000000072 */
        /* <DEDUP_REMOVED lines=9> */
[----:B------:R-:W-:Y:S01]  /*1530*/  FFMA R95, R235, R224, R62 ;  /* 0x000000e0eb5f7223 */ /* 0x000fe2000000003e */
[----:B------:R-:W-:Y:S01]  /*1540*/  SHF.L.U32 R63, R143, 0x10, RZ ;  /* 0x000000108f3f7819 */ /* 0x000fe200000006ff */
[----:B------:R-:W-:Y:S01]  /*1550*/  FMUL R211, R169, R59 ;  /* 0x0000003ba9d37220 */ /* 0x000fe20000400000 */
[----:B------:R-:W-:Y:S01]  /*1560*/  FADD R62, R139, R212 ;  /* 0x000000d48b3e7221 */ /* 0x000fe20000000000 */
[----:B------:R-:W-:Y:S01]  /*1570*/  FADD R225, -R198, R64 ;  /* 0x00000040c6e17221 */ /* 0x000fe20000000100 */
[----:B------:R-:W-:Y:S01]  /*1580*/  SHF.L.U32 R60, R144, 0x10, RZ ;  /* 0x00000010903c7819 */ /* 0x000fe200000006ff */
[----:B------:R-:W-:Y:S01]  /*1590*/  FFMA R140, R234, R228, R95 ;  /* 0x000000e4ea8c7223 */ /* 0x000fe2000000005f */
[----:B------:R-:W-:Y:S01]  /*15a0*/  SHF.R.U64 R144, R144, 0x10, R145 ;  /* 0x0000001090907819 */ /* 0x000fe20000001291 */
[----:B------:R-:W-:Y:S01]  /*15b0*/  FMUL R209, R129, R63 ;  /* 0x0000003f81d17220 */ /* 0x000fe20000400000 */
[----:B------:R-:W-:-:S02]  /*15c0*/  SHF.L.U32 R64, R146, 0x10, RZ ;  /* 0x0000001092407819 */ /* 0x000fc400000006ff */
[----:B------:R-:W-:Y:S01]  /*15d0*/  SHF.R.U64 R201, R146, 0x10, R147 ;  /* 0x0000001092c97819 */ /* 0x000fe20000001293 */
[----:B------:R-:W-:Y:S01]  /*15e0*/  FADD R146, R62, R211 ;  /* 0x000000d33e927221 */ /* 0x000fe20000000000 */
[----:B------:R-:W-:Y:S01]  /*15f0*/  FADD R74, -R198, R74 ;  /* 0x0000004ac64a7221 */ /* 0x000fe20000000100 */
[----:B------:R-:W-:Y:S01]  /*1600*/  SHF.L.U32 R62, R144, 0x10, RZ ;  /* 0x00000010903e7819 */ /* 0x000fe200000006ff */
[----:B------:R-:W-:Y:S01]  /*1610*/  FFMA R95, R233, R220, R140 ;  /* 0x000000dce95f7223 */ /* 0x000fe2000000008c */
[----:B------:R-:W-:Y:S01]  /*1620*/  FMUL R208, R172, R60 ;  /* 0x0000003cacd07220 */ /* 0x000fe20000400000 */
[----:B------:R-:W-:Y:S01]  /*1630*/  FADD R139, R146, R209 ;  /* 0x000000d1928b7221 */ /* 0x000fe20000000000 */
[----:B------:R-:W-:Y:S01]  /*1640*/  FMUL R207, R185, R74 ;  /* 0x0000004ab9cf7220 */ /* 0x000fe20000400000 */
[----:B------:R-:W-:Y:S01]  /*1650*/  SHF.L.U32 R61, R145, 0x10, RZ ;  /* 0x00000010913d7819 */ /* 0x000fe200000006ff */
[----:B------:R-:W-:Y:S01]  /*1660*/  FFMA R74, R232, R226, R95 ;  /* 0x000000e2e84a7223 */ /* 0x000fe2000000005f */
[----:B------:R-:W-:Y:S01]  /*1670*/  SHF.R.U32.HI R205, RZ, 0x10, R145 ;  /* 0x00000010ffcd7819 */ /* 0x000fe20000011691 */
[----:B------:R-:W-:Y:S01]  /*1680*/  FMUL R206, R132, R62 ;  /* 0x0000003e84ce7220 */ /* 0x000fe20000400000 */
[----:B------:R-:W-:Y:S01]  /*1690*/  FADD R139, R139, R208 ;  /* 0x000000d08b8b7221 */ /* 0x000fe20000000000 */
[C---:B------:R-:W-:Y:S01]  /*16a0*/  FADD R223, -R198.reuse, R65 ;  /* 0x00000041c6df7221 */ /* 0x040fe20000000100 */
[----:B------:R-:W-:Y:S01]  /*16b0*/  FMUL R225, R185, R225 ;  /* 0x000000e1b9e17220 */ /* 0x000fe20000400000 */
[----:B------:R-:W-:Y:S01]  /*16c0*/  SHF.L.U32 R205, R205, 0x10, RZ ;  /* 0x00000010cdcd7819 */ /* 0x000fe200000006ff */
        /* <DEDUP_REMOVED lines=9> */
[C---:B------:R-:W-:Y:S01]  /*1760*/  FMUL R203, R185.reuse, R75 ;  /* 0x0000004bb9cb7220 */ /* 0x040fe20000400000 */
[----:B------:R-:W-:Y:S01]  /*1770*/  FADD R221, -R198, R67 ;  /* 0x00000043c6dd7221 */ /* 0x000fe20000000100 */
[----:B------:R-:W-:Y:S01]  /*1780*/  FMUL R222, R185, R222 ;  /* 0x000000deb9de7220 */ /* 0x000fe20000400000 */
[----:B------:R-:W-:Y:S01]  /*1790*/  SHF.L.U32 R201, R201, 0x10, RZ ;  /* 0x00000010c9c97819 */ /* 0x000fe200000006ff */
        /* <DEDUP_REMOVED lines=37> */
[C---:B------:R-:W-:Y:S01]  /*19f0*/  SHF.L.U32 R66, R148.reuse, 0x10, RZ ;  /* 0x0000001094427819 */ /* 0x040fe200000006ff */
[----:B------:R-:W-:Y:S01]  /*1a00*/  FMUL R218, R185, R218 ;  /* 0x000000dab9da7220 */ /* 0x000fe20000400000 */
[----:B------:R-:W-:Y:S01]  /*1a10*/  SHF.R.U64 R90, R148, 0x10, R149 ;  /* 0x00000010945a7819 */ /* 0x000fe20000001295 */
[----:B------:R-:W-:Y:S01]  /*1a20*/  FFMA R75, R219, R208, R74 ;  /* 0x000000d0db4b7223 */ /* 0x000fe2000000004a */
[----:B------:R-:W-:Y:S01]  /*1a30*/  SHF.R.U64 R244, R156, 0x10, R157 ;  /* 0x000000109cf47819 */ /* 0x000fe2000000129d */
[----:B------:R-:W-:Y:S01]  /*1a40*/  FADD R140, R139, R196 ;  /* 0x000000c48b8c7221 */ /* 0x000fe20000000000 */
[----:B------:R-:W-:-:S02]  /*1a50*/  SHF.L.U32 R78, R157, 0x10, RZ ;  /* 0x000000109d4e7819 */ /* 0x000fc400000006ff */
[----:B------:R-:W-:Y:S01]  /*1a60*/  SHF.R.U32.HI R247, RZ, 0x10, R157 ;  /* 0x00000010fff77819 */ /* 0x000fe2000001169d */
[----:B------:R-:W-:Y:S01]  /*1a70*/  FMUL R157, R133, R197 ;  /* 0x000000c5859d7220 */ /* 0x000fe20000400000 */
[----:B------:R-:W-:Y:S01]  /*1a80*/  SHF.L.U32 R77, R156, 0x10, RZ ;  /* 0x000000109c4d7819 */ /* 0x000fe200000006ff */
[----:B------:R-:W-:Y:S01]  /*1a90*/  FMUL R217, R185, R217 ;  /* 0x000000d9b9d97220 */ /* 0x000fe20000400000 */
[----:B------:R-:W-:Y:S01]  /*1aa0*/  SHF.R.U64 R238, R154, 0x10, R155 ;  /* 0x000000109aee7819 */ /* 0x000fe2000000129b */
[----:B------:R-:W-:Y:S01]  /*1ab0*/  FFMA R74, R218, R206, R75 ;  /* 0x000000ceda4a7223 */ /* 0x000fe2000000004b */
[----:B------:R-:W-:Y:S01]  /*1ac0*/  SHF.L.U32 R76, R155, 0x10, RZ ;  /* 0x000000109b4c7819 */ /* 0x000fe200000006ff */
[----:B------:R-:W-:Y:S01]  /*1ad0*/  FADD R140, R140, R157 ;  /* 0x0000009d8c8c7221 */ /* 0x000fe20000000000 */
[----:B------:R-:W-:Y:S01]  /*1ae0*/  SHF.R.U32.HI R241, RZ, 0x10, R155 ;  /* 0x00000010fff17819 */ /* 0x000fe2000001169b */
[----:B------:R-:W-:Y:S01]  /*1af0*/  FMUL R155, R176, R66 ;  /* 0x00000042b09b7220 */ /* 0x000fe20000400000 */
[----:B------:R-:W-:-:S02]  /*1b00*/  SHF.L.U32 R156, R90, 0x10, RZ ;  /* 0x000000105a9c7819 */ /* 0x000fc400000006ff */
[----:B------:R-:W-:Y:S01]  /*1b10*/  SHF.L.U32 R72, R154, 0x10, RZ ;  /* 0x000000109a487819 */ /* 0x000fe200000006ff */
[----:B------:R-:W-:Y:S01]  /*1b20*/  FMUL R154, R185, R73 ;  /* 0x00000049b99a7220 */ /* 0x000fe20000400000 */
[----:B------:R-:W-:Y:S01]  /*1b30*/  SHF.L.U32 R67, R149, 0x10, RZ ;  /* 0x0000001095437819 */ /* 0x000fe200000006ff */
[----:B------:R-:W-:Y:S01]  /*1b40*/  FMUL R216, R185, R216 ;  /* 0x000000d8b9d87220 */ /* 0x000fe20000400000 */
[----:B------:R-:W-:Y:S01]  /*1b50*/  SHF.R.U32.HI R149, RZ, 0x10, R149 ;  /* 0x00000010ff957819 */ /* 0x000fe20000011695 */
[----:B------:R-:W-:Y:S01]  /*1b60*/  FFMA R73, R217, R204, R74 ;  /* 0x000000ccd9497223 */ /* 0x000fe2000000004a */
[----:B------:R-:W-:Y:S01]  /*1b70*/  SHF.R.U64 R138, R152, 0x10, R153 ;  /* 0x00000010988a7819 */ /* 0x000fe20000001299 */
[----:B------:R-:W-:Y:S01]  /*1b80*/  FADD R140, R140, R155 ;  /* 0x0000009b8c8c7221 */ /* 0x000fe20000000000 */
[----:B------:R-:W-:Y:S02]  /*1b90*/  SHF.L.U32 R71, R153, 0x10, RZ ;  /* 0x0000001099477819 */ /* 0x000fe400000006ff */
        /* <DEDUP_REMOVED lines=10> */
[----:B------:R-:W-:Y:S01]  /*1c40*/  SHF.L.U32 R152, R149, 0x10, RZ ;  /* 0x0000001095987819 */ /* 0x000fe200000006ff */
[----:B------:R-:W-:Y:S01]  /*1c50*/  FMUL R210, R185, R210 ;  /* 0x000000d2b9d27220 */ /* 0x000fe20000400000 */
[----:B------:R-:W-:Y:S01]  /*1c60*/  SHF.L.U32 R68, R150, 0x10, RZ ;  /* 0x0000001096447819 */ /* 0x000fe200000006ff */
[----:B------:R-:W-:Y:S01]  /*1c70*/  FFMA R73, R213, R200, R74 ;  /* 0x000000c8d5497223 */ /* 0x000fe2000000004a */
        /* <DEDUP_REMOVED lines=95> */
[----:B------:R-:W0:Y:S02]  /*2270*/  SHFL.DOWN PT, R94, R56, 0x4, 0x1f ;  /* 0x08801f00385e7f89 */ /* 0x000e2400000e0000 */
[----:B0-----:R-:W-:Y:S02]  /*2280*/  FADD R94, R56, R94 ;  /* 0x0000005e385e7221 */ /* 0x001fe40000000000 */
[----:B------:R-:W0:Y:S04]  /*2290*/  SHFL.DOWN PT, R56, R93, 0x2, 0x1f ;  /* 0x08401f005d387f89 */ /* 0x000e2800000e0000 */
[----:B------:R-:W1:Y:S01]  /*22a0*/  SHFL.DOWN PT, R92, R94, 0x2, 0x1f ;  /* 0x08401f005e5c7f89 */ /* 0x000e6200000e0000 */
[----:B------:R-:W-:Y:S01]  /*22b0*/  FFMA R108, R231, R252, R108 ;  /* 0x000000fce76c7223 */ /* 0x000fe2000000006c */
[----:B------:R-:W-:Y:S01]  /*22c0*/  FADD R107, R252, R107 ;  /* 0x0000006bfc6b7221 */ /* 0x000fe20000000000 */
[----:B------:R-:W-:Y:S01]  /*22d0*/  LOP3.LUT P1, RZ, R2, 0x1f, RZ, 0xc0, !PT ;  /* 0x0000001f02ff7812 */ /* 0x000fe2000782c0ff */
        /* <DEDUP_REMOVED lines=18> */
.L_x_3954:
[----:B------:R-:W-:Y:S05]  /*2400*/  BSYNC.RECONVERGENT B0 ;  /* 0x0000000000007941 */ /* 0x000fea0003800200 */
.L_x_3953:
        /* <DEDUP_REMOVED lines=10> */
[----:B------:R-:W-:Y:S01]  /*24b0*/  FFMA R100, R221, R63, R100 ;  /* 0x0000003fdd647223 */ /* 0x000fe20000000064 */
[----:B------:R-:W-:Y:S01]  /*24c0*/  @!P0 IADD3 R60, PT, PT, R122, 0x5010, RZ ;  /* 0x000050107a3c8810 */ /* 0x000fe20007ffe0ff */
[----:B------:R-:W-:Y:S01]  /*24d0*/  FADD R99, R63, R99 ;  /* 0x000000633f637221 */ /* 0x000fe20000000000 */
        /* <DEDUP_REMOVED lines=11> */
[----:B------:R-:W0:Y:S01]  /*2590*/  LDS.128 R56, [R56] ;  /* 0x0000000038387984 */ /* 0x000e220000000c00 */
[----:B------:R-:W-:Y:S01]  /*25a0*/  FADD R22, R66, R22 ;  /* 0x0000001642167221 */ /* 0x000fe20000000000 */
[----:B------:R-:W-:Y:S01]  /*25b0*/  FFMA R46, R199, R66, R46 ;  /* 0x00000042c72e7223 */ /* 0x000fe2000000002e */
[----:B------:R-:W-:Y:S01]  /*25c0*/  FADD R20, R67, R20 ;  /* 0x0000001443147221 */ /* 0x000fe20000000000 */
[----:B------:R-:W1:Y:S01]  /*25d0*/  LDS.128 R60, [R60] ;  /* 0x000000003c3c7984 */ /* 0x000e620000000c00 */
[----:B------:R-:W-:Y:S01]  /*25e0*/  FFMA R44, R154, R67, R44 ;  /* 0x000000439a2c7223 */ /* 0x000fe2000000002c */
[----:B------:R-:W-:Y:S01]  /*25f0*/  FFMA R43, R150, R152, R43 ;  /* 0x00000098962b7223 */ /* 0x000fe2000000002b */
[----:B------:R-:W-:Y:S01]  /*2600*/  FFMA R42, R146, R68, R42 ;  /* 0x00000044922a7223 */ /* 0x000fe2000000002a */
[----:B------:R-:W-:Y:S01]  /*2610*/  FFMA R41, R145, R148, R41 ;  /* 0x0000009491297223 */ /* 0x000fe20000000029 */
[----:B------:R-:W-:Y:S01]  /*2620*/  FADD R16, R69, R16 ;  /* 0x0000001045107221 */ /* 0x000fe20000000000 */
[----:B------:R-:W-:Y:S01]  /*2630*/  FFMA R40, R143, R69, R40 ;  /* 0x000000458f287223 */ /* 0x000fe20000000028 */
        /* <DEDUP_REMOVED lines=16> */
[----:B------:R-:W-:Y:S01]  /*2740*/  FFMA R52, R216, R205, R52 ;  /* 0x000000cdd8347223 */ /* 0x000fe20000000034 */
[----:B------:R-:W-:Y:S01]  /*2750*/  FADD R103, R251, R103 ;  /* 0x00000067fb677221 */ /* 0x000fe20000000000 */
[----:B------:R-:W-:Y:S01]  /*2760*/  FADD R51, R205, R51 ;  /* 0x00000033cd337221 */ /* 0x000fe20000000000 */
        /* <DEDUP_REMOVED lines=10> */
[----:B0-----:R-:W-:Y:S01]  /*2810*/  FADD R65, RZ, R56 ;  /* 0x00000038ff417221 */ /* 0x001fe20000000000 */
[----:B------:R-:W-:Y:S01]  /*2820*/  FADD R56, RZ, R57 ;  /* 0x00000039ff387221 */ /* 0x000fe20000000000 */
[----:B------:R-:W-:Y:S01]  /*2830*/  FFMA R30, R86, R77, R30 ;  /* 0x0000004d561e7223 */ /* 0x000fe2000000001e */
[----:B------:R-:W-:Y:S01]  /*2840*/  PLOP3.LUT P0, PT, P0, PT, PT, 0x8, 0x80 ;  /* 0x000000000080781c */ /* 0x000fe2000070e170 */
[----:B------:R-:W-:Y:S01]  /*2850*/  FADD R65, R58, R65 ;  /* 0x000000413a417221 */ /* 0x000fe20000000000 */
[----:B------:R-:W-:Y:S01]  /*2860*/  FADD R56, R59, R56 ;  /* 0x000000383b387221 */ /* 0x000fe20000000000 */
[----:B------:R-:W-:Y:S01]  /*2870*/  FADD R4, R78, R4 ;  /* 0x000000044e047221 */ /* 0x000fe20000000000 */
[----:B------:R-:W-:Y:S01]  /*2880*/  FFMA R28, R88, R78, R28 ;  /* 0x0000004e581c7223 */ /* 0x000fe2000000001c */
[----:B-1----:R-:W-:Y:S01]  /*2890*/  FADD R65, R65, R60 ;  /* 0x0000003c41417221 */ /* 0x002fe20000000000 */
[----:B------:R-:W-:Y:S01]  /*28a0*/  FADD R56, R56, R61 ;  /* 0x0000003d38387221 */ /* 0x000fe20000000000 */
[----:B------:R-:W-:Y:S01]  /*28b0*/  FFMA R29, R87, R81, R29 ;  /* 0x00000051571d7223 */ /* 0x000fe2000000001d */
[----:B------:R-:W-:Y:S01]  /*28c0*/  FADD R5, R81, R5 ;  /* 0x0000000551057221 */ /* 0x000fe20000000000 */
[----:B------:R-:W-:Y:S01]  /*28d0*/  FADD R62, R62, R65 ;  /* 0x000000413e3e7221 */ /* 0x000fe20000000000 */
[----:B------:R-:W-:Y:S01]  /*28e0*/  FADD R57, R63, R56 ;  /* 0x000000383f397221 */ /* 0x000fe20000000000 */
[----:B------:R-:W-:Y:S01]  /*28f0*/  FFMA R27, R89, R82, R27 ;  /* 0x00000052591b7223 */ /* 0x000fe2000000001b */
[----:B------:R-:W-:Y:S01]  /*2900*/  FADD R3, R82, R3 ;  /* 0x0000000352037221 */ /* 0x000fe20000000000 */
[----:B------:R-:W-:Y:S01]  /*2910*/  FMUL R56, R62, 0.00019531250291038304567 ;  /* 0x394ccccd3e387820 */ /* 0x000fe20000400000 */
[----:B------:R-:W-:-:S04]  /*2920*/  FMUL R57, R57, 0.00019531250291038304567 ;  /* 0x394ccccd39397820 */ /* 0x000fc80000400000 */
        /* <DEDUP_REMOVED lines=110> */
[----:B------:R0:W-:Y:S01]  /*3010*/  STG.E.128 desc[UR6][R194.64], R56 ;  /* 0x00000038c2007986 */ /* 0x0001e2000c101d06 */
[----:B------:R-:W-:Y:S01]  /*3020*/  FADD R250, R250, -R143 ;  /* 0x8000008ffafa7221 */ /* 0x000fe20000000000 */
[----:B-1----:R-:W-:-:S02]  /*3030*/  IADD3 R124, PT, PT, R124, R141, RZ ;  /* 0x0000008d7c7c7210 */ /* 0x002fc40007ffe0ff */
[----:B------:R1:W-:Y:S02]  /*3040*/  STG.E.128 desc[UR6][R194.64+0x800], R60 ;  /* 0x0008003cc2007986 */ /* 0x0003e4000c101d06 */
[----:B------:R-:W-:Y:S02]  /*3050*/  ISETP.GE.AND P1, PT, R124, UR9, PT ;  /* 0x000000097c007c0c */ /* 0x000fe4000bf26270 */
        /* <DEDUP_REMOVED lines=109> */
.L_x_3952:
        /* <DEDUP_REMOVED lines=11> */
[----:B0-----:R0:W-:Y:S01]  /*37e0*/  STG.E.128 desc[UR6][R2.64], R72 ;  /* 0x0000004802007986 */ /* 0x0011e2000c101d06 */
[----:B------:R-:W-:Y:S01]  /*37f0*/  IADD3 R97, PT, PT, R5, 0x300, RZ ;  /* 0x0000030005617810 */ /* 0x000fe20007ffe0ff */
[----:B---3--:R-:W-:Y:S01]  /*3800*/  IMAD.WIDE.U32 R8, R9, 0x10, R104 ;  /* 0x0000001009087825 */ /* 0x008fe200078e0068 */
[----:B------:R-:W-:-:S02]  /*3810*/  IADD3 R101, PT, PT, R5, 0x380, RZ ;  /* 0x0000038005657810 */ /* 0x000fc40007ffe0ff */
[----:B------:R-:W-:Y:S01]  /*3820*/  IADD3 R107, PT, PT, R5, 0x400, RZ ;  /* 0x00000400056b7810 */ /* 0x000fe20007ffe0ff */
[----:B------:R-:W-:Y:S01]  /*3830*/  IMAD.WIDE.U32 R10, R25, 0x10, R102 ;  /* 0x00000010190a7825 */ /* 0x000fe200078e0066 */
[----:B------:R-:W-:-:S03]  /*3840*/  IADD3 R117, PT, PT, R5, 0x480, RZ ;  /* 0x0000048005757810 */ /* 0x000fc60007ffe0ff */
[----:B------:R-:W-:-:S04]  /*3850*/  IMAD.WIDE.U32 R4, R5, 0x10, R104 ;  /* 0x0000001005047825 */ /* 0x000fc800078e0068 */
        /* <DEDUP_REMOVED lines=33> */
.L_x_3956:
        /* <DEDUP_REMOVED lines=9> */
.L_x_4975:


//--------------------- .text._ZN18transformer_engine13normalization28ln_bwd_finalize_tuned_kernelINS0_22Kernel_traits_finalizeILj5120E13__nv_bfloat16S3_S3_fjLj1024ELj4ENS0_18Kernel_traits_baseILj5120ES3_S3_S3_fjLj1024EEEEEEEvNS0_20BackwardKernelParamsE --------------------------
	.section	.text._ZN18transformer_engine13normalization28ln_bwd_finalize_tuned_kernelINS0_22Kernel_traits_finalizeILj5120E13__nv_bfloat16S3_S3_fjLj1024ELj4ENS0_18Kernel_traits_baseILj5120ES3_S3_S3_fjLj1024EEEEEEEvNS0_20BackwardKernelParamsE,"ax",@progbits
	.align	128
        .global         _ZN18transformer_engine13normalization28ln_bwd_finalize_tuned_kernelINS0_22Kernel_traits_finalizeILj5120E13__nv_bfloat16S3_S3_fjLj1024ELj4ENS0_18Kernel_traits_baseILj5120ES3_S3_S3_fjLj1024EEEEEEEvNS0_20BackwardKernelParamsE
        .type           _ZN18transformer_engine13normalization28ln_bwd_finalize_tuned_kernelINS0_22Kernel_traits_finalizeILj5120E13__nv_bfloat16S3_S3_fjLj1024ELj4ENS0_18Kernel_traits_baseILj5120ES3_S3_S3_fjLj1024EEEEEEEvNS0_20BackwardKernelParamsE,@function
        .size           _ZN18transformer_engine13normalization28ln_bwd_finalize_tuned_kernelINS0_22Kernel_traits_finalizeILj5120E13__nv_bfloat16S3_S3_fjLj1024ELj4ENS0_18Kernel_traits_baseILj5120ES3_S3_S3_fjLj1024EEEEEEEvNS0_20BackwardKernelParamsE,(.L_x_4976 - _ZN18transformer_engine13normalization28ln_bwd_finalize_tuned_kernelINS0_22Kernel_traits_finalizeILj5120E13__nv_bfloat16S3_S3_fjLj1024ELj4ENS0_18Kernel_traits_baseILj5120ES3_S3_S3_fjLj1024EEEEEEEvNS0_20BackwardKernelParamsE)
        .other          _ZN18transformer_engine13normalization28ln_bwd_finalize_tuned_kernelINS0_22Kernel_traits_finalizeILj5120E13__nv_bfloat16S3_S3_fjLj1024ELj4ENS0_18Kernel_traits_baseILj5120ES3_S3_S3_fjLj1024EEEEEEEvNS0_20BackwardKernelParamsE,@"STO_CUDA_ENTRY STV_DEFAULT"
_ZN18transformer_engine13normalization28ln_bwd_finalize_tuned_kernelINS0_22Kernel_traits_finalizeILj5120E13__nv_bfloat16S3_S3_fjLj1024ELj4ENS0_18Kernel_traits_baseILj5120ES3_S3_S3_fjLj1024EEEEEEEvNS0_20BackwardKernelParamsE:
.text._ZN18transformer_engine13normalization28ln_bwd_finalize_tuned_kernelINS0_22Kernel_traits_finalizeILj5120E13__nv_bfloat16S3_S3_fjLj1024ELj4ENS0_18Kernel_traits_baseILj5120ES3_S3_S3_fjLj1024EEEEEEEvNS0_20BackwardKernelParamsE:
        /* <DEDUP_REMOVED lines=35> */
.L_x_3961:
        /* <DEDUP_REMOVED lines=118> */
.L_x_3960:
[----:B------:R-:W-:Y:S05]  /*0990*/  BSYNC.RECONVERGENT B1 ;  /* 0x0000000000017941 */ /* 0x000fea0003800200 */
.L_x_3959:
        /* <DEDUP_REMOVED lines=65> */
.L_x_3963:
[----:B------:R-:W-:Y:S05]  /*0db0*/  BSYNC.RECONVERGENT B1 ;  /* 0x0000000000017941 */ /* 0x000fea0003800200 */
.L_x_3962:
        /* <DEDUP_REMOVED lines=37> */
.L_x_3965:
[----:B------:R-:W-:Y:S05]  /*1010*/  BSYNC.RECONVERGENT B1 ;  /* 0x0000000000017941 */ /* 0x000fea0003800200 */
.L_x_3964:
[----:B------:R-:W-:Y:S05]  /*1020*/  @!P1 BRA `(.L_x_3958) ;  /* 0x00000000003c9947 */ /* 0x000fea0003800000 */
[----:B------:R-:W0:Y:S01]  /*1030*/  LDC.64 R6, c[0x0][0x3d8] ;  /* 0x0000f600ff067b82 */ /* 0x000e220000000a00 */
[----:B------:R-:W-:Y:S01]  /*1040*/  IMAD R2, R15, 0x1400, R11 ;  /* 0x000014000f027824 */ /* 0x000fe200078e020b */
[----:B------:R-:W-:-:S04]  /*1050*/  IADD3 R24, PT, PT, -R24, RZ, RZ ;  /* 0x000000ff18187210 */ /* 0x000fc80007ffe1ff */
[----:B------:R-:W-:Y:S02]  /*1060*/  IADD3 R11, PT, PT, R13, R2, RZ ;  /* 0x000000020d0b7210 */ /* 0x000fe40007ffe0ff */
[----:B------:R-:W1:Y:S05]  /*1070*/  LDC.64 R8, c[0x0][0x3e0] ;  /* 0x0000f800ff087b82 */ /* 0x000e6a0000000a00 */
.L_x_3966:
        /* <DEDUP_REMOVED lines=10> */
.L_x_3958:
[----:B------:R-:W-:Y:S05]  /*1120*/  BSYNC.RECONVERGENT B0 ;  /* 0x0000000000007941 */ /* 0x000fea0003800200 */
.L_x_3957:
        /* <DEDUP_REMOVED lines=55> */
.L_x_3967:
        /* <DEDUP_REMOVED lines=14> */
.L_x_4976:


//--------------------- .text._ZN18transformer_engine13normalization19ln_bwd_tuned_kernelINS0_13Kernel_traitsI13__nv_bfloat16S3_S3_fjLj5120ELj1ELj1ELj4ELj16ENS0_18Kernel_traits_baseILj5120ES3_S3_S3_fjLj128EEEEEEEvNS0_20BackwardKernelParamsE --------------------------
	.section	.text._ZN18transformer_engine13normalization19ln_bwd_tuned_kernelINS0_13Kernel_traitsI13__nv_bfloat16S3_S3_fjLj5120ELj1ELj1ELj4ELj16ENS0_18Kernel_traits_baseILj5120ES3_S3_S3_fjLj128EEEEEEEvNS0_20BackwardKernelParamsE,"ax",@progbits
	.align	128
        .global         _ZN18transformer_engine13normalization19ln_bwd_tuned_kernelINS0_13Kernel_traitsI13__nv_bfloat16S3_S3_fjLj5120ELj1ELj1ELj4ELj16ENS0_18Kernel_traits_baseILj5120ES3_S3_S3_fjLj128EEEEEEEvNS0_20BackwardKernelParamsE
        .type           _ZN18transformer_engine13normalization19ln_bwd_tuned_kernelINS0_13Kernel_traitsI13__nv_bfloat16S3_S3_fjLj5120ELj1ELj1ELj4ELj16ENS0_18Kernel_traits_baseILj5120ES3_S3_S3_fjLj128EEEEEEEvNS0_20BackwardKernelParamsE,@function
        .size           _ZN18transformer_engine13normalization19ln_bwd_tuned_kernelINS0_13Kernel_traitsI13__nv_bfloat16S3_S3_fjLj5120ELj1ELj1ELj4ELj16ENS0_18Kernel_traits_baseILj5120ES3_S3_S3_fjLj128EEEEEEEvNS0_20BackwardKernelParamsE,(.L_x_4977 - _ZN18transformer_engine13normalization19ln_bwd_tuned_kernelINS0_13Kernel_traitsI13__nv_bfloat16S3_S3_fjLj5120ELj1ELj1ELj4ELj16ENS0_18Kernel_traits_baseILj5120ES3_S3_S3_fjLj128EEEEEEEvNS0_20BackwardKernelParamsE)
        .other          _ZN18transformer_engine13normalization19ln_bwd_tuned_kernelINS0_13Kernel_traitsI13__nv_bfloat16S3_S3_fjLj5120ELj1ELj1ELj4ELj16ENS0_18Kernel_traits_baseILj5120ES3_S3_S3_fjLj128EEEEEEEvNS0_20BackwardKernelParamsE,@"STO_CUDA_ENTRY STV_DEFAULT"
_ZN18transformer_engine13normalization19ln_bwd_tuned_kernelINS0_13Kernel_traitsI13__nv_bfloat16S3_S3_fjLj5120ELj1ELj1ELj4ELj16ENS0_18Kernel_traits_baseILj5120ES3_S3_S3_fjLj128EEEEEEEvNS0_20BackwardKernelParamsE:
.text._ZN18transformer_engine13normalization19ln_bwd_tuned_kernelINS0_13Kernel_traitsI13__nv_bfloat16S3_S3_fjLj5120ELj1ELj1ELj4ELj16ENS0_18Kernel_traits_baseILj5120ES3_S3_S3_fjLj128EEEEEEEvNS0_20BackwardKernelParamsE:
        /* <DEDUP_REMOVED lines=55> */
[----:B------:R0:W3:Y:S01]  /*0370*/  LDG.E.128 R4, desc[UR6][R46.64+0x2000] ;  /* 0x002000062e047981 */ /* 0x0000e2000c1e1d00 */
        /* <DEDUP_REMOVED lines=48> */
[----:B------:R-:W-:Y:S02]  /*0680*/  MOV R170, UR4 ;  /* 0x0000000400aa7c02 */ /* 0x000fe40008000f00 */
[C---:B----4-:R-:W-:Y:S02]  /*0690*/  PRMT R0, R20.reuse, 0x7632, R0 ;  /* 0x0000763214007816 */ /* 0x050fe40000000000 */
[----:B------:R-:W-:Y:S02]  /*06a0*/  SHF.L.U32 R169, R20, 0x10, RZ ;  /* 0x0000001014a97819 */ /* 0x000fe400000006ff */
[C---:B-----5:R-:W-:Y:S02]  /*06b0*/  PRMT R24, R16.reuse, 0x7632, R24 ;  /* 0x0000763210187816 */ /* 0x060fe40000000018 */
[----:B------:R-:W-:Y:S01]  /*06c0*/  SHF.L.U32 R165, R16, 0x10, RZ ;  /* 0x0000001010a57819 */ /* 0x000fe200000006ff */
[----:B------:R-:W-:Y:S01]  /*06d0*/  FADD R169, R128, R169 ;  /* 0x000000a980a97221 */ /* 0x000fe20000000000 */
[----:B------:R-:W-:-:S02]  /*06e0*/  PRMT R25, R18, 0x7632, R25 ;  /* 0x0000763212197816 */ /* 0x000fc40000000019 */
[----:B------:R-:W-:Y:S01]  /*06f0*/  SHF.L.U32 R163, R18, 0x10, RZ ;  /* 0x0000001012a37819 */ /* 0x000fe200000006ff */
[----:B------:R-:W-:Y:S01]  /*0700*/  FADD R165, R128, R165 ;  /* 0x000000a580a57221 */ /* 0x000fe20000000000 */
[C---:B---3--:R-:W-:Y:S02]  /*0710*/  PRMT R26, R12.reuse, 0x7632, R26 ;  /* 0x000076320c1a7816 */ /* 0x048fe4000000001a */
        /* <DEDUP_REMOVED lines=10> */
[----:B------:R-:W-:Y:S01]  /*07c0*/  PRMT R18, R19, 0x7632, R18 ;  /* 0x0000763213127816 */ /* 0x000fe20000000012 */
[----:B------:R-:W-:Y:S01]  /*07d0*/  FADD R167, R128, R167 ;  /* 0x000000a780a77221 */ /* 0x000fe20000000000 */
[----:B------:R-:W-:Y:S02]  /*07e0*/  PRMT R12, R13, 0x7632, R12 ;  /* 0x000076320d0c7816 */ /* 0x000fe4000000000c */
[----:B------:R-:W-:-:S02]  /*07f0*/  PRMT R14, R15, 0x7632, R14 ;  /* 0x000076320f0e7816 */ /* 0x000fc4000000000e */
[----:B------:R-:W-:Y:S02]  /*0800*/  SHF.L.U32 R21, R21, 0x10, RZ ;  /* 0x0000001015157819 */ /* 0x000fe400000006ff */
[----:B------:R-:W-:Y:S02]  /*0810*/  PRMT R22, R23, 0x7632, R22 ;  /* 0x0000763217167816 */ /* 0x000fe40000000016 */
[----:B------:R-:W-:Y:S01]  /*0820*/  SHF.L.U32 R17, R17, 0x10, RZ ;  /* 0x0000001011117819 */ /* 0x000fe200000006ff */
[C---:B------:R-:W-:Y:S01]  /*0830*/  FADD R168, R128.reuse, R21 ;  /* 0x0000001580a87221 */ /* 0x040fe20000000000 */
[----:B------:R-:W-:Y:S02]  /*0840*/  SHF.L.U32 R19, R19, 0x10, RZ ;  /* 0x0000001013137819 */ /* 0x000fe400000006ff */
[----:B------:R-:W-:Y:S01]  /*0850*/  SHF.L.U32 R13, R13, 0x10, RZ ;  /* 0x000000100d0d7819 */ /* 0x000fe200000006ff */
[C---:B------:R-:W-:Y:S01]  /*0860*/  FADD R164, R128.reuse, R17 ;  /* 0x0000001180a47221 */ /* 0x040fe20000000000 */
[----:B------:R-:W-:Y:S01]  /*0870*/  SHF.L.U32 R15, R15, 0x10, RZ ;  /* 0x000000100f0f7819 */ /* 0x000fe200000006ff */
[C---:B------:R-:W-:Y:S01]  /*0880*/  FADD R162, R128.reuse, R19 ;  /* 0x0000001380a27221 */ /* 0x040fe20000000000 */
[----:B------:R-:W-:Y:S01]  /*0890*/  SHF.L.U32 R23, R23, 0x10, RZ ;  /* 0x0000001017177819 */ /* 0x000fe200000006ff */
[----:B------:R-:W-:Y:S01]  /*08a0*/  FADD R160, R128, R13 ;  /* 0x0000000d80a07221 */ /* 0x000fe20000000000 */
[----:B------:R-:W-:Y:S01]  /*08b0*/  PRMT R28, R8, 0x7632, R28 ;  /* 0x00007632081c7816 */ /* 0x000fe2000000001c */
[----:B------:R-:W-:Y:S01]  /*08c0*/  FADD R158, R128, R15 ;  /* 0x0000000f809e7221 */ /* 0x000fe20000000000 */
        /* <DEDUP_REMOVED lines=12> */
[C---:B------:R-:W-:Y:S02]  /*0990*/  PRMT R34, R6.reuse, 0x7632, R34 ;  /* 0x0000763206227816 */ /* 0x040fe40000000022 */
        /* <DEDUP_REMOVED lines=51> */
.L_x_3971:
[----:B0-----:R-:W0:Y:S01]  /*0cd0*/  S2R R46, SR_TID.X ;  /* 0x00000000002e7919 */ /* 0x001e220000002100 */
[----:B------:R-:W1:Y:S01]  /*0ce0*/  LDC.64 R36, c[0x0][0x390] ;  /* 0x0000e400ff247b82 */ /* 0x000e620000000a00 */
[----:B------:R-:W-:-:S07]  /*0cf0*/  IMAD R173, R131, 0x280, RZ ;  /* 0x0000028083ad7824 */ /* 0x000fce00078e02ff */
[----:B------:R-:W2:Y:S08]  /*0d00*/  LDC.64 R2, c[0x0][0x3c8] ;  /* 0x0000f200ff027b82 */ /* 0x000eb00000000a00 */
[----:B------:R-:W3:Y:S08]  /*0d10*/  LDC.64 R40, c[0x0][0x398] ;  /* 0x0000e600ff287b82 */ /* 0x000ef00000000a00 */
[----:B------:R-:W4:Y:S01]  /*0d20*/  LDC.64 R44, c[0x0][0x3a0] ;  /* 0x0000e800ff2c7b82 */ /* 0x000f220000000a00 */
[----:B0-----:R-:W-:-:S04]  /*0d30*/  LOP3.LUT R173, R173, R46, RZ, 0xfc, !PT ;  /* 0x0000002eadad7212 */ /* 0x001fc800078efcff */
[C---:B------:R-:W-:Y:S01]  /*0d40*/  IADD3 R175, PT, PT, R173.reuse, 0x100, RZ ;  /* 0x00000100adaf7810 */ /* 0x040fe20007ffe0ff */
[C-C-:B-1----:R-:W-:Y:S01]  /*0d50*/  IMAD.WIDE.U32 R4, R173.reuse, 0x10, R36.reuse ;  /* 0x00000010ad047825 */ /* 0x142fe200078e0024 */
[C---:B------:R-:W-:Y:S02]  /*0d60*/  IADD3 R171, PT, PT, R173.reuse, 0x80, RZ ;  /* 0x00000080adab7810 */ /* 0x040fe40007ffe0ff */
[C---:B------:R-:W-:Y:S02]  /*0d70*/  IADD3 R177, PT, PT, R173.reuse, 0x180, RZ ;  /* 0x00000180adb17810 */ /* 0x040fe40007ffe0ff */
[----:B------:R-:W-:Y:S01]  /*0d80*/  IADD3 R179, PT, PT, R173, 0x200, RZ ;  /* 0x00000200adb37810 */ /* 0x000fe20007ffe0ff */
[--C-:B------:R-:W-:Y:S01]  /*0d90*/  IMAD.WIDE.U32 R20, R175, 0x10, R36.reuse ;  /* 0x00000010af147825 */ /* 0x100fe200078e0024 */
[----:B------:R-:W5:Y:S03]  /*0da0*/  LDG.E.128 R4, desc[UR6][R4.64] ;  /* 0x0000000604047981 */ /* 0x000f66000c1e1d00 */
[----:B------:R-:W-:-:S02]  /*0db0*/  IMAD.WIDE.U32 R12, R171, 0x10, R36 ;  /* 0x00000010ab0c7825 */ /* 0x000fc400078e0024 */
[----:B------:R-:W5:Y:S02]  /*0dc0*/  LDG.E.128 R20, desc[UR6][R20.64] ;  /* 0x0000000614147981 */ /* 0x000f64000c1e1d00 */
[C---:B------:R-:W-:Y:S02]  /*0dd0*/  IMAD.WIDE.U32 R28, R177.reuse, 0x10, R36 ;  /* 0x00000010b11c7825 */ /* 0x040fe400078e0024 */
[----:B------:R-:W5:Y:S02]  /*0de0*/  LDG.E.128 R12, desc[UR6][R12.64] ;  /* 0x000000060c0c7981 */ /* 0x000f64000c1e1d00 */
[--C-:B--2---:R-:W-:Y:S02]  /*0df0*/  IMAD.WIDE.U32 R32, R177, 0x10, R2.reuse ;  /* 0x00000010b1207825 */ /* 0x104fe400078e0002 */
[----:B------:R-:W2:Y:S02]  /*0e00*/  LDG.E.128 R28, desc[UR6][R28.64] ;  /* 0x000000061c1c7981 */ /* 0x000ea4000c1e1d00 */
[----:B------:R-:W-:-:S02]  /*0e10*/  IMAD.WIDE.U32 R8, R173, 0x10, R2 ;  /* 0x00000010ad087825 */ /* 0x000fc400078e0002 */
[----:B------:R-:W2:Y:S02]  /*0e20*/  LDG.E.128 R32, desc[UR6][R32.64] ;  /* 0x0000000620207981 */ /* 0x000ea4000c1e1d00 */
[----:B------:R-:W-:Y:S02]  /*0e30*/  IMAD.WIDE.U32 R36, R179, 0x10, R36 ;  /* 0x00000010b3247825 */ /* 0x000fe400078e0024 */
[----:B------:R-:W2:Y:S02]  /*0e40*/  LDG.E.128 R8, desc[UR6][R8.64] ;  /* 0x0000000608087981 */ /* 0x000ea4000c1e1d00 */
[----:B------:R-:W-:Y:S02]  /*0e50*/  IMAD.WIDE.U32 R24, R175, 0x10, R2 ;  /* 0x00000010af187825 */ /* 0x000fe400078e0002 */
[----:B------:R-:W2:Y:S02]  /*0e60*/  LDG.E.128 R36, desc[UR6][R36.64] ;  /* 0x0000000624247981 */ /* 0x000ea4000c1e1d00 */
[----:B---3--:R-:W-:-:S02]  /*0e70*/  IMAD.WIDE R96, R131, 0x4, R40 ;  /* 0x0000000483607825 */ /* 0x008fc400078e0228 */
[----:B------:R-:W3:Y:S04]  /*0e80*/  LDG.E.128 R24, desc[UR6][R24.64] ;  /* 0x0000000618187981 */ /* 0x000ee8000c1e1d00 */
[----:B------:R0:W3:Y:S01]  /*0e90*/  LDG.E R0, desc[UR6][R96.64] ;  /* 0x0000000660007981 */ /* 0x0000e2000c1e1900 */
[----:B----4-:R-:W-:-:S06]  /*0ea0*/  IMAD.WIDE R44, R131, 0x4, R44 ;  /* 0x00000004832c7825 */ /* 0x010fcc00078e022c */
[----:B------:R1:W4:Y:S01]  /*0eb0*/  LDG.E R44, desc[UR6][R44.64] ;  /* 0x000000062c2c7981 */ /* 0x000322000c1e1900 */
[----:B------:R-:W-:-:S04]  /*0ec0*/  IMAD.WIDE.U32 R16, R171, 0x10, R2 ;  /* 0x00000010ab107825 */ /* 0x000fc800078e0002 */
[----:B------:R-:W-:Y:S02]  /*0ed0*/  IMAD.WIDE.U32 R40, R179, 0x10, R2 ;  /* 0x00000010b3287825 */ /* 0x000fe400078e0002 */
[----:B------:R-:W4:Y:S04]  /*0ee0*/  LDG.E.128 R16, desc[UR6][R16.64] ;  /* 0x0000000610107981 */ /* 0x000f28000c1e1d00 */
[----:B------:R-:W4:Y:S01]  /*0ef0*/  LDG.E.128 R40, desc[UR6][R40.64] ;  /* 0x0000000628287981 */ /* 0x000f22000c1e1d00 */
[----:B-----5:R-:W-:Y:S02]  /*0f00*/  PRMT R185, R6, 0x7632, R185 ;  /* 0x0000763206b97816 */ /* 0x020fe400000000b9 */
[----:B------:R-:W-:Y:S02]  /*0f10*/  SHF.L.U32 R3, R4, 0x10, RZ ;  /* 0x0000001004037819 */ /* 0x000fe400000006ff */
[----:B------:R-:W-:-:S02]  /*0f20*/  PRMT R190, R20, 0x7632, R190 ;  /* 0x0000763214be7816 */ /* 0x000fc400000000be */
[----:B------:R-:W-:Y:S02]  /*0f30*/  SHF.L.U32 R217, R20, 0x10, RZ ;  /* 0x0000001014d97819 */ /* 0x000fe400000006ff */
[C---:B------:R-:W-:Y:S02]  /*0f40*/  PRMT R20, R21.reuse, 0x7632, R20 ;  /* 0x0000763215147816 */ /* 0x040fe40000000014 */
[----:B------:R-:W-:Y:S02]  /*0f50*/  SHF.L.U32 R219, R21, 0x10, RZ ;  /* 0x0000001015db7819 */ /* 0x000fe400000006ff */
[----:B------:R-:W-:Y:S02]  /*0f60*/  SHF.L.U32 R185, R185, 0x10, RZ ;  /* 0x00000010b9b97819 */ /* 0x000fe400000006ff */
[C---:B--2---:R-:W-:Y:S02]  /*0f70*/  PRMT R198, R32.reuse, 0x7632, R198 ;  /* 0x0000763220c67816 */ /* 0x044fe400000000c6 */
[----:B------:R-:W-:-:S02]  /*0f80*/  SHF.L.U32 R21, R32, 0x10, RZ ;  /* 0x0000001020157819 */ /* 0x000fc400000006ff */
[C---:B------:R-:W-:Y:S02]  /*0f90*/  PRMT R176, R8.reuse, 0x7632, R176 ;  /* 0x0000763208b07816 */ /* 0x040fe400000000b0 */
[----:B------:R-:W-:Y:S02]  /*0fa0*/  SHF.L.U32 R174, R8, 0x10, RZ ;  /* 0x0000001008ae7819 */ /* 0x000fe400000006ff */
[C---:B------:R-:W-:Y:S02]  /*0fb0*/  PRMT R32, R36.reuse, 0x7632, R32 ;  /* 0x0000763224207816 */ /* 0x040fe40000000020 */
[----:B------:R-:W-:Y:S02]  /*0fc0*/  SHF.L.U32 R247, R36, 0x10, RZ ;  /* 0x0000001024f77819 */ /* 0x000fe400000006ff */
[C---:B------:R-:W-:Y:S02]  /*0fd0*/  PRMT R8, R10.reuse, 0x7632, R8 ;  /* 0x000076320a087816 */ /* 0x040fe40000000008 */
[----:B0-----:R-:W-:-:S02]  /*0fe0*/  SHF.L.U32 R96, R10, 0x10, RZ ;  /* 0x000000100a607819 */ /* 0x001fc400000006ff */
[----:B------:R-:W-:Y:S02]  /*0ff0*/  PRMT R36, R39, 0x7632, R36 ;  /* 0x0000763227247816 */ /* 0x000fe40000000024 */
[C---:B------:R-:W-:Y:S02]  /*1000*/  PRMT R172, R9.reuse, 0x7632, R172 ;  /* 0x0000763209ac7816 */ /* 0x040fe400000000ac */
[----:B------:R-:W-:Y:S01]  /*1010*/  SHF.L.U32 R97, R9, 0x10, RZ ;  /* 0x0000001009617819 */ /* 0x000fe200000006ff */
[----:B---3--:R-:W-:Y:S01]  /*1020*/  FADD R9, -R0, R3 ;  /* 0x0000000300097221 */ /* 0x008fe20000000100 */
[C---:B------:R-:W-:Y:S02]  /*1030*/  PRMT R10, R12.reuse, 0x7632, R10 ;  /* 0x000076320c0a7816 */ /* 0x040fe4000000000a */
[----:B------:R-:W-:Y:S02]  /*1040*/  SHF.L.U32 R201, R12, 0x10, RZ ;  /* 0x000000100cc97819 */ /* 0x000fe400000006ff */
[----:B-1----:R-:W-:-:S02]  /*1050*/  PRMT R45, R14, 0x7632, R45 ;  /* 0x000076320e2d7816 */ /* 0x002fc4000000002d */
[----:B------:R-:W-:Y:S01]  /*1060*/  SHF.L.U32 R209, R14, 0x10, RZ ;  /* 0x000000100ed17819 */ /* 0x000fe200000006ff */
[----:B------:R-:W-:Y:S01]  /*1070*/  FADD R195, -R0, R185 ;  /* 0x000000b900c37221 */ /* 0x000fe20000000100 */
        /* <DEDUP_REMOVED lines=10> */
[----:B------:R-:W-:-:S02]  /*1120*/  SHF.L.U32 R3, R190, 0x10, RZ ;  /* 0x00000010be037819 */ /* 0x000fc400000006ff */
[C---:B------:R-:W-:Y:S02]  /*1130*/  PRMT R22, R23.reuse, 0x7632, R22 ;  /* 0x0000763217167816 */ /* 0x040fe40000000016 */
[----:B------:R-:W-:Y:S02]  /*1140*/  SHF.L.U32 R227, R23, 0x10, RZ ;  /* 0x0000001017e37819 */ /* 0x000fe400000006ff */
[C---:B------:R-:W-:Y:S02]  /*1150*/  PRMT R24, R28.reuse, 0x7632, R24 ;  /* 0x000076321c187816 */ /* 0x040fe40000000018 */
[----:B------:R-:W-:Y:S02]  /*1160*/  SHF.L.U32 R231, R28, 0x10, RZ ;  /* 0x000000101ce77819 */ /* 0x000fe400000006ff */
[C---:B------:R-:W-:Y:S02]  /*1170*/  PRMT R26, R29.reuse, 0x7632, R26 ;  /* 0x000076321d1a7816 */ /* 0x040fe4000000001a */
[----:B------:R-:W-:-:S02]  /*1180*/  SHF.L.U32 R235, R29, 0x10, RZ ;  /* 0x000000101deb7819 */ /* 0x000fc400000006ff */
        /* <DEDUP_REMOVED lines=12> */
[----:B------:R-:W-:Y:S01]  /*1250*/  PRMT R34, R38, 0x7632, R34 ;  /* 0x0000763226227816 */ /* 0x000fe20000000022 */
[C---:B------:R-:W-:Y:S01]  /*1260*/  FADD R218, -R0.reuse, R3 ;  /* 0x0000000300da7221 */ /* 0x040fe20000000100 */
[----:B------:R-:W-:Y:S01]  /*1270*/  SHF.L.U32 R243, R31, 0x10, RZ ;  /* 0x000000101ff37819 */ /* 0x000fe200000006ff */
[----:B------:R-:W-:Y:S01]  /*1280*/  FADD R3, -R0, R185 ;  /* 0x000000b900037221 */ /* 0x000fe20000000100 */
[C---:B------:R-:W-:Y:S02]  /*1290*/  PRMT R208, R35.reuse, 0x7632, R208 ;  /* 0x0000763223d07816 */ /* 0x040fe400000000d0 */
[----:B------:R-:W-:Y:S02]  /*12a0*/  SHF.L.U32 R31, R35, 0x10, RZ ;  /* 0x00000010231f7819 */ /* 0x000fe400000006ff */
[----:B------:R-:W-:Y:S01]  /*12b0*/  SHF.L.U32 R203, R10, 0x10, RZ ;  /* 0x000000100acb7819 */ /* 0x000fe200000006ff */
[----:B------:R-:W-:Y:S01]  /*12c0*/  FMUL R185, R169, R174 ;  /* 0x000000aea9b97220 */ /* 0x000fe20000400000 */
        /* <DEDUP_REMOVED lines=23> */
[----:B------:R-:W-:Y:S01]  /*1440*/  FMUL R24, R149, R10 ;  /* 0x0000000a95187220 */ /* 0x000fe20000400000 */
[----:B------:R-:W-:Y:S01]  /*1450*/  FADD R199, RZ, R185 ;  /* 0x000000b9ffc77221 */ /* 0x000fe20000000000 */
        /* <DEDUP_REMOVED lines=36> */
[----:B----4-:R-:W-:Y:S01]  /*16a0*/  FMUL R0, R44, R9 ;  /* 0x000000092c007220 */ /* 0x010fe20000400000 */
[----:B------:R-:W-:Y:S01]  /*16b0*/  SHF.L.U32 R9, R172, 0x10, RZ ;  /* 0x00000010ac097819 */ /* 0x000fe200000006ff */
[----:B------:R-:W-:Y:S01]  /*16c0*/  FMUL R28, R168, R97 ;  /* 0x00000061a81c7220 */ /* 0x000fe20000400000 */
[----:B------:R-:W-:-:S03]  /*16d0*/  FADD R199, R199, R24 ;  /* 0x00000018c7c77221 */ /* 0x000fc60000000000 */
[----:B------:R-:W-:Y:S01]  /*16e0*/  FMUL R20, R148, R9 ;  /* 0x0000000994147220 */ /* 0x000fe20000400000 */
[----:B------:R-:W-:Y:S01]  /*16f0*/  FADD R199, R199, R28 ;  /* 0x0000001cc7c77221 */ /* 0x000fe20000000000 */
[----:B------:R-:W-:Y:S01]  /*1700*/  SHF.L.U32 R8, R8, 0x10, RZ ;  /* 0x0000001008087819 */ /* 0x000fe200000006ff */
[----:B------:R-:W-:Y:S02]  /*1710*/  FMUL R26, R167, R96 ;  /* 0x00000060a71a7220 */ /* 0x000fe40000400000 */
[----:B------:R-:W-:Y:S01]  /*1720*/  FADD R199, R199, R20 ;  /* 0x00000014c7c77221 */ /* 0x000fe20000000000 */
[----:B------:R-:W-:Y:S01]  /*1730*/  PRMT R7, R11, 0x7632, R7 ;  /* 0x000076320b077816 */ /* 0x000fe20000000007 */
[----:B------:R-:W-:Y:S01]  /*1740*/  FMUL R14, R147, R8 ;  /* 0x00000008930e7220 */ /* 0x000fe20000400000 */
[----:B------:R-:W-:Y:S01]  /*1750*/  SHF.L.U32 R11, R11, 0x10, RZ ;  /* 0x000000100b0b7819 */ /* 0x000fe200000006ff */
[----:B------:R-:W-:Y:S01]  /*1760*/  FADD R199, R199, R26 ;  /* 0x0000001ac7c77221 */ /* 0x000fe20000000000 */
[----:B------:R-:W-:-:S03]  /*1770*/  SHF.L.U32 R7, R7, 0x10, RZ ;  /* 0x0000001007077819 */ /* 0x000fc600000006ff */
[----:B------:R-:W-:Y:S01]  /*1780*/  FMUL R22, R166, R11 ;  /* 0x0000000ba6167220 */ /* 0x000fe20000400000 */
[----:B------:R-:W-:Y:S01]  /*1790*/  FADD R199, R199, R14 ;  /* 0x0000000ec7c77221 */ /* 0x000fe20000000000 */
[----:B------:R-:W-:Y:S01]  /*17a0*/  PRMT R6, R16, 0x7632, R6 ;  /* 0x0000763210067816 */ /* 0x000fe20000000006 */
[----:B------:R-:W-:Y:S01]  /*17b0*/  FMUL R12, R146, R7 ;  /* 0x00000007920c7220 */ /* 0x000fe20000400000 */
[----:B------:R-:W-:Y:S01]  /*17c0*/  SHF.L.U32 R16, R16, 0x10, RZ ;  /* 0x0000001010107819 */ /* 0x000fe200000006ff */
[----:B------:R-:W-:Y:S01]  /*17d0*/  FADD R199, R199, R22 ;  /* 0x00000016c7c77221 */ /* 0x000fe20000000000 */
[----:B------:R-:W-:Y:S01]  /*17e0*/  PRMT R36, R40, 0x7632, R36 ;  /* 0x0000763228247816 */ /* 0x000fe20000000024 */
[----:B------:R-:W-:Y:S01]  /*17f0*/  FMUL R189, R44, R189 ;  /* 0x000000bd2cbd7220 */ /* 0x000fe20000400000 */
[----:B------:R-:W-:Y:S01]  /*1800*/  SHF.L.U32 R45, R40, 0x10, RZ ;  /* 0x00000010282d7819 */ /* 0x000fe200000006ff */
[----:B------:R-:W-:Y:S01]  /*1810*/  FFMA R40, R0, R185, RZ ;  /* 0x000000b900287223 */ /* 0x000fe200000000ff */
[----:B------:R-:W-:Y:S01]  /*1820*/  SHF.L.U32 R6, R6, 0x10, RZ ;  /* 0x0000001006067819 */ /* 0x000fe200000006ff */
[----:B------:R-:W-:Y:S01]  /*1830*/  FMUL R30, R165, R16 ;  /* 0x00000010a51e7220 */ /* 0x000fe20000400000 */
[----:B------:R-:W-:Y:S01]  /*1840*/  FADD R199, R199, R12 ;  /* 0x0000000cc7c77221 */ /* 0x000fe20000000000 */
[C---:B------:R-:W-:Y:S01]  /*1850*/  FMUL R183, R44.reuse, R183 ;  /* 0x000000b72cb77220 */ /* 0x040fe20000400000 */
[----:B------:R-:W-:Y:S01]  /*1860*/  FFMA R40, R189, R24, R40 ;  /* 0x00000018bd287223 */ /* 0x000fe20000000028 */
[----:B------:R-:W-:Y:S01]  /*1870*/  PRMT R5, R17, 0x7632, R5 ;  /* 0x0000763211057816 */ /* 0x000fe20000000005 */
[----:B------:R-:W-:Y:S01]  /*1880*/  FMUL R190, R145, R6 ;  /* 0x0000000691be7220 */ /* 0x000fe20000400000 */
[----:B------:R-:W-:Y:S01]  /*1890*/  SHF.L.U32 R17, R17, 0x10, RZ ;  /* 0x0000001011117819 */ /* 0x000fe200000006ff */
[----:B------:R-:W-:Y:S01]  /*18a0*/  FADD R199, R199, R30 ;  /* 0x0000001ec7c77221 */ /* 0x000fe20000000000 */
[----:B------:R-:W-:Y:S01]  /*18b0*/  FMUL R191, R44, R191 ;  /* 0x000000bf2cbf7220 */ /* 0x000fe20000400000 */
        /* <DEDUP_REMOVED lines=188> */
[----:B------:R-:W-:Y:S01]  /*2480*/  LOP3.LUT P1, RZ, R46, 0x1f, RZ, 0xc0, !PT ;  /* 0x0000001f2eff7812 */ /* 0x000fe2000782c0ff */
[----:B0-----:R-:W-:-:S05]  /*2490*/  FADD R3, R252, R3 ;  /* 0x00000003fc037221 */ /* 0x001fca0000000000 */
[----:B------:R-:W0:Y:S01]  /*24a0*/  SHFL.DOWN PT, R248, R3, 0x1, 0x1f ;  /* 0x08201f0003f87f89 */ /* 0x000e2200000e0000 */
[----:B------:R-:W-:Y:S01]  /*24b0*/  BSSY.RECONVERGENT B0, `(.L_x_3969) ;  /* 0x000000e000007945 */ /* 0x000fe20003800200 */
[----:B-1----:R-:W-:Y:S01]  /*24c0*/  FADD R2, R250, R11 ;  /* 0x0000000bfa027221 */ /* 0x002fe20000000000 */
[----:B0-----:R-:W-:-:S04]  /*24d0*/  FADD R3, R3, R248 ;  /* 0x000000f803037221 */ /* 0x001fc80000000000 */
        /* <DEDUP_REMOVED lines=11> */
.L_x_3970:
[----:B------:R-:W-:Y:S05]  /*2590*/  BSYNC.RECONVERGENT B0 ;  /* 0x0000000000007941 */ /* 0x000fea0003800200 */
.L_x_3969:
[----:B------:R-:W-:Y:S01]  /*25a0*/  BAR.SYNC.DEFER_BLOCKING 0x0 ;  /* 0x0000000000007b1d */ /* 0x000fe20000010000 */
[----:B------:R-:W-:Y:S01]  /*25b0*/  FADD R101, R4, R101 ;  /* 0x0000006504657221 */ /* 0x000fe20000000000 */
        /* <DEDUP_REMOVED lines=11> */
[----:B------:R-:W-:Y:S01]  /*2670*/  IADD3 R8, PT, PT, R170, 0x5030, RZ ;  /* 0x00005030aa087810 */ /* 0x000fe20007ffe0ff */
[----:B------:R-:W-:Y:S01]  /*2680*/  FADD R125, R10, R125 ;  /* 0x0000007d0a7d7221 */ /* 0x000fe20000000000 */
[----:B------:R-:W-:Y:S01]  /*2690*/  @!P0 IADD3 R8, PT, PT, R170, 0x5010, RZ ;  /* 0x00005010aa088810 */ /* 0x000fe20007ffe0ff */
        /* <DEDUP_REMOVED lines=8> */
[----:B------:R-:W1:Y:S01]  /*2720*/  LDS.128 R4, [R4] ;  /* 0x0000000004047984 */ /* 0x000e620000000c00 */
[----:B------:R-:W-:Y:S01]  /*2730*/  FFMA R104, R209, R18, R104 ;  /* 0x00000012d1687223 */ /* 0x000fe20000000068 */
[----:B------:R-:W-:Y:S01]  /*2740*/  FFMA R100, R213, R19, R100 ;  /* 0x00000013d5647223 */ /* 0x000fe20000000064 */
[----:B------:R-:W-:Y:S01]  /*2750*/  FFMA R98, R215, R187, R98 ;  /* 0x000000bbd7627223 */ /* 0x000fe20000000062 */
[----:B0-----:R-:W0:Y:S01]  /*2760*/  LDS.128 R8, [R8] ;  /* 0x0000000008087984 */ /* 0x001e220000000c00 */
[----:B------:R-:W-:Y:S01]  /*2770*/  FFMA R94, R217, R13, R94 ;  /* 0x0000000dd95e7223 */ /* 0x000fe2000000005e */
[----:B------:R-:W-:Y:S01]  /*2780*/  FFMA R92, R219, R25, R92 ;  /* 0x00000019db5c7223 */ /* 0x000fe2000000005c */
[----:B------:R-:W-:Y:S01]  /*2790*/  FFMA R88, R227, R27, R88 ;  /* 0x0000001be3587223 */ /* 0x000fe20000000058 */
        /* <DEDUP_REMOVED lines=13> */
[----:B------:R-:W-:Y:S01]  /*2870*/  FADD R62, R21, R62 ;  /* 0x0000003e153e7221 */ /* 0x000fe20000000000 */
[----:B------:R-:W-:Y:S01]  /*2880*/  FADD R99, R19, R99 ;  /* 0x0000006313637221 */ /* 0x000fe20000000000 */
[----:B------:R-:W-:Y:S01]  /*2890*/  FADD R60, R23, R60 ;  /* 0x0000003c173c7221 */ /* 0x000fe20000000000 */
[----:B------:R-:W-:Y:S01]  /*28a0*/  FADD R68, R25, R68 ;  /* 0x0000004419447221 */ /* 0x000fe20000000000 */
        /* <DEDUP_REMOVED lines=15> */
[----:B-1----:R-:W-:Y:S01]  /*29a0*/  FADD R3, RZ, R4 ;  /* 0x00000004ff037221 */ /* 0x002fe20000000000 */
[----:B------:R-:W-:Y:S01]  /*29b0*/  FADD R2, RZ, R5 ;  /* 0x00000005ff027221 */ /* 0x000fe20000000000 */
[----:B------:R-:W-:Y:S01]  /*29c0*/  FADD R55, R208, R55 ;  /* 0x00000037d0377221 */ /* 0x000fe20000000000 */
[----:B------:R-:W-:Y:S01]  /*29d0*/  FADD R52, R41, R52 ;  /* 0x0000003429347221 */ /* 0x000fe20000000000 */
[----:B------:R-:W-:Y:S01]  /*29e0*/  FADD R3, R6, R3 ;  /* 0x0000000306037221 */ /* 0x000fe20000000000 */
[----:B------:R-:W-:Y:S01]  /*29f0*/  FADD R2, R7, R2 ;  /* 0x0000000207027221 */ /* 0x000fe20000000000 */
[----:B------:R-:W-:Y:S01]  /*2a00*/  FFMA R76, R35, R41, R76 ;  /* 0x00000029234c7223 */ /* 0x000fe2000000004c */
[----:B------:R-:W-:Y:S01]  /*2a10*/  FADD R50, R33, R50 ;  /* 0x0000003221327221 */ /* 0x000fe20000000000 */
[----:B0-----:R-:W-:Y:S01]  /*2a20*/  FADD R3, R3, R8 ;  /* 0x0000000803037221 */ /* 0x001fe20000000000 */
        /* <DEDUP_REMOVED lines=8> */
[----:B------:R-:W-:Y:S01]  /*2ab0*/  FMUL R2, R2, 0.00019531250291038304567 ;  /* 0x394ccccd02027820 */ /* 0x000fe20000400000 */
[----:B------:R-:W-:Y:S01]  /*2ac0*/  FFMA R77, R40, R36, R77 ;  /* 0x00000024284d7223 */ /* 0x000fe2000000004d */
[----:B------:R-:W-:Y:S01]  /*2ad0*/  PLOP3.LUT P0, PT, P0, PT, PT, 0x8, 0x80 ;  /* 0x000000000080781c */ /* 0x000fe2000070e170 */
[----:B------:R-:W-:Y:S01]  /*2ae0*/  FADD R51, R34, R51 ;  /* 0x0000003322337221 */ /* 0x000fe20000000000 */
        /* <DEDUP_REMOVED lines=8> */
[----:B------:R-:W0:Y:S01]  /*2b70*/  LDC.64 R30, c[0x0][0x3e8] ;  /* 0x0000fa00ff1e7b82 */ /* 0x000e220000000a00 */
[----:B------:R-:W-:Y:S01]  /*2b80*/  FADD R185, R185, -R0 ;  /* 0x80000000b9b97221 */ /* 0x000fe20000000000 */
[----:B------:R-:W-:Y:S01]  /*2b90*/  FADD R17, R210, -R5 ;  /* 0x80000005d2117221 */ /* 0x000fe20000000000 */
[C---:B------:R-:W-:Y:S01]  /*2ba0*/  FMUL R5, R44.reuse, R183 ;  /* 0x000000b72c057220 */ /* 0x040fe20000400000 */
[----:B------:R-:W-:Y:S01]  /*2bb0*/  FMUL R0, R44, R191 ;  /* 0x000000bf2c007220 */ /* 0x000fe20000400000 */
[-CC-:B------:R-:W-:Y:S01]  /*2bc0*/  FFMA R189, R189, R2.reuse, R4.reuse ;  /* 0x00000002bdbd7223 */ /* 0x180fe20000000004 */
[-CC-:B------:R-:W-:Y:S01]  /*2bd0*/  FFMA R181, R181, R2.reuse, R4.reuse ;  /* 0x00000002b5b57223 */ /* 0x180fe20000000004 */
[-CC-:B------:R-:W-:Y:S01]  /*2be0*/  FFMA R195, R195, R2.reuse, R4.reuse ;  /* 0x00000002c3c37223 */ /* 0x180fe20000000004 */
[-CC-:B------:R-:W-:Y:S01]  /*2bf0*/  FFMA R97, R97, R2.reuse, R4.reuse ;  /* 0x0000000261617223 */ /* 0x180fe20000000004 */
[----:B------:R-:W-:Y:S01]  /*2c00*/  F2FP.BF16.F32.PACK_AB R5, R0, R5 ;  /* 0x000000050005723e */ /* 0x000fe200000010ff */
[-CC-:B------:R-:W-:Y:S01]  /*2c10*/  FFMA R197, R197, R2.reuse, R4.reuse ;  /* 0x00000002c5c57223 */ /* 0x180fe20000000004 */
[----:B------:R-:W1:Y:S01]  /*2c20*/  LDC R0, c[0x0][0x380] ;  /* 0x0000e000ff007b82 */ /* 0x000e620000000800 */
        /* <DEDUP_REMOVED lines=104> */
[----:B------:R-:W-:-:S03]  /*32b0*/  F2FP.BF16.F32.PACK_AB R7, R8, R7 ;  /* 0x000000070807723e */ /* 0x000fc600000010ff */
[----:B------:R-:W-:Y:S01]  /*32c0*/  FFMA R75, R42, R34, R75 ;  /* 0x000000222a4b7223 */ /* 0x000fe2000000004b */
[----:B------:R-:W-:Y:S01]  /*32d0*/  F2FP.BF16.F32.PACK_AB R6, R195, R6 ;  /* 0x00000006c306723e */ /* 0x000fe200000010ff */
[----:B------:R-:W-:Y:S01]  /*32e0*/  IMAD.WIDE.U32 R24, R171, 0x10, R30 ;  /* 0x00000010ab187825 */ /* 0x000fe200078e001e */
[----:B------:R-:W-:-:S03]  /*32f0*/  F2FP.BF16.F32.PACK_AB R4, R189, R4 ;  /* 0x00000004bd04723e */ /* 0x000fc600000010ff */
[----:B------:R-:W-:Y:S01]  /*3300*/  FADD R49, R32, R49 ;  /* 0x0000003120317221 */ /* 0x000fe20000000000 */
[----:B------:R-:W-:Y:S01]  /*3310*/  F2FP.BF16.F32.PACK_AB R11, R16, R11 ;  /* 0x0000000b100b723e */ /* 0x000fe200000010ff */
[--C-:B------:R-:W-:Y:S01]  /*3320*/  IMAD.WIDE.U32 R26, R175, 0x10, R30.reuse ;  /* 0x00000010af1a7825 */ /* 0x100fe200078e001e */
[----:B------:R-:W-:Y:S01]  /*3330*/  F2FP.BF16.F32.PACK_AB R10, R199, R10 ;  /* 0x0000000ac70a723e */ /* 0x000fe200000010ff */
[----:B------:R0:W-:Y:S01]  /*3340*/  STG.E.128 desc[UR6][R2.64], R4 ;  /* 0x0000000402007986 */ /* 0x0001e2000c101d06 */
[----:B------:R-:W-:Y:S01]  /*3350*/  F2FP.BF16.F32.PACK_AB R9, R14, R9 ;  /* 0x000000090e09723e */ /* 0x000fe200000010ff */
[----:B------:R-:W-:Y:S01]  /*3360*/  IMAD.WIDE.U32 R28, R177, 0x10, R30 ;  /* 0x00000010b11c7825 */ /* 0x000fe200078e001e */
[----:B------:R-:W-:-:S03]  /*3370*/  F2FP.BF16.F32.PACK_AB R8, R12, R201 ;  /* 0x000000c90c08723e */ /* 0x000fc600000010ff */
[----:B------:R-:W-:Y:S01]  /*3380*/  FFMA R73, R96, R32, R73 ;  /* 0x0000002060497223 */ /* 0x000fe20000000049 */
[----:B------:R-:W-:Y:S01]  /*3390*/  F2FP.BF16.F32.PACK_AB R15, R174, R15 ;  /* 0x0000000fae0f723e */ /* 0x000fe200000010ff */
[----:B------:R-:W-:Y:S01]  /*33a0*/  IMAD.WIDE.U32 R30, R179, 0x10, R30 ;  /* 0x00000010b31e7825 */ /* 0x000fe200078e001e */
[----:B------:R-:W-:Y:S01]  /*33b0*/  F2FP.BF16.F32.PACK_AB R14, R22, R193 ;  /* 0x000000c1160e723e */ /* 0x000fe200000010ff */
[----:B------:R0:W-:Y:S01]  /*33c0*/  STG.E.128 desc[UR6][R24.64], R8 ;  /* 0x0000000818007986 */ /* 0x0001e2000c101d06 */
[----:B------:R-:W-:Y:S01]  /*33d0*/  F2FP.BF16.F32.PACK_AB R13, R20, R13 ;  /* 0x0000000d140d723e */ /* 0x000fe200000010ff */
[----:B------:R-:W-:Y:S01]  /*33e0*/  FADD R47, R38, R47 ;  /* 0x0000002f262f7221 */ /* 0x000fe20000000000 */
[----:B------:R-:W-:Y:S01]  /*33f0*/  F2FP.BF16.F32.PACK_AB R12, R18, R217 ;  /* 0x000000d9120c723e */ /* 0x000fe200000010ff */
[----:B------:R-:W-:Y:S01]  /*3400*/  FFMA R71, R172, R38, R71 ;  /* 0x00000026ac477223 */ /* 0x000fe20000000047 */
        /* <DEDUP_REMOVED lines=9> */
[----:B------:R-:W-:Y:S02]  /*34a0*/  F2FP.BF16.F32.PACK_AB R20, R184, R247 ;  /* 0x000000f7b814723e */ /* 0x000fe400000010ff */
[----:B-1----:R-:W-:-:S03]  /*34b0*/  IADD3 R131, PT, PT, R131, R0, RZ ;  /* 0x0000000083837210 */ /* 0x002fc60007ffe0ff */
[----:B------:R0:W-:Y:S01]  /*34c0*/  STG.E.128 desc[UR6][R30.64], R20 ;  /* 0x000000141e007986 */ /* 0x0001e2000c101d06 */
[----:B------:R-:W-:-:S13]  /*34d0*/  ISETP.GE.AND P1, PT, R131, UR9, PT ;  /* 0x0000000983007c0c */ /* 0x000fda000bf26270 */
        /* <DEDUP_REMOVED lines=80> */
.L_x_3968:
        /* <DEDUP_REMOVED lines=12> */
[----:B---3--:R-:W-:Y:S02]  /*3aa0*/  IMAD.WIDE.U32 R44, R45, 0x20, R54 ;  /* 0x000000202d2c7825 */ /* 0x008fe400078e0036 */
[----:B------:R1:W-:Y:S02]  /*3ab0*/  STG.E.128 desc[UR6][R2.64+0x10], R24 ;  /* 0x0000101802007986 */ /* 0x0003e4000c101d06 */
[----:B------:R-:W-:-:S02]  /*3ac0*/  IMAD.WIDE.U32 R48, R75, 0x20, R52 ;  /* 0x000000204b307825 */ /* 0x000fc400078e0034 */
[----:B------:R-:W-:Y:S02]  /*3ad0*/  STG.E.128 desc[UR6][R44.64], R4 ;  /* 0x000000042c007986 */ /* 0x000fe4000c101d06 */
[--C-:B------:R-:W-:Y:S02]  /*3ae0*/  IMAD.WIDE.U32 R50, R77, 0x20, R52.reuse ;  /* 0x000000204d327825 */ /* 0x100fe400078e0034 */
[----:B------:R-:W-:Y:S02]  /*3af0*/  STG.E.128 desc[UR6][R44.64+0x10], R8 ;  /* 0x000010082c007986 */ /* 0x000fe4000c101d06 */
[----:B------:R-:W-:Y:S02]  /*3b00*/  IMAD.WIDE.U32 R52, R79, 0x20, R52 ;  /* 0x000000204f347825 */ /* 0x000fe400078e0034 */
[----:B------:R-:W-:Y:S02]  /*3b10*/  STG.E.128 desc[UR6][R46.64], R28 ;  /* 0x0000001c2e007986 */ /* 0x000fe4000c101d06 */
[----:B0-----:R-:W-:-:S02]  /*3b20*/  IMAD.WIDE.U32 R20, R73, 0x20, R54 ;  /* 0x0000002049147825 */ /* 0x001fc400078e0036 */
[----:B------:R-:W-:Y:S02]  /*3b30*/  STG.E.128 desc[UR6][R46.64+0x10], R32 ;  /* 0x000010202e007986 */ /* 0x000fe4000c101d06 */
[--C-:B-1----:R-:W-:Y:S02]  /*3b40*/  IMAD.WIDE.U32 R2, R75, 0x20, R54.reuse ;  /* 0x000000204b027825 */ /* 0x102fe400078e0036 */
[----:B------:R-:W-:Y:S02]  /*3b50*/  STG.E.128 desc[UR6][R20.64], R12 ;  /* 0x0000000c14007986 */ /* 0x000fe4000c101d06 */
[--C-:B------:R-:W-:Y:S02]  /*3b60*/  IMAD.WIDE.U32 R22, R77, 0x20, R54.reuse ;  /* 0x000000204d167825 */ /* 0x100fe400078e0036 */
[----:B------:R-:W-:Y:S02]  /*3b70*/  STG.E.128 desc[UR6][R20.64+0x10], R16 ;  /* 0x0000101014007986 */ /* 0x000fe4000c101d06 */
[----:B------:R-:W-:-:S02]  /*3b80*/  IMAD.WIDE.U32 R24, R79, 0x20, R54 ;  /* 0x000000204f187825 */ /* 0x000fc400078e0036 */
        /* <DEDUP_REMOVED lines=13> */
.L_x_3972:
        /* <DEDUP_REMOVED lines=10> */
.L_x_4977:


//--------------------- .text._ZN18transformer_engine13normalization28ln_bwd_finalize_tuned_kernelINS0_22Kernel_traits_finalizeILj5120E6__halffS3_fjLj1024ELj4ENS0_18Kernel_traits_baseILj5120ES3_fS3_fjLj1024EEEEEEEvNS0_20BackwardKernelParamsE --------------------------
	.section	.text._ZN18transformer_engine13normalization28ln_bwd_finalize_tuned_kernelINS0_22Kernel_traits_finalizeILj5120E6__halffS3_fjLj1024ELj4ENS0_18Kernel_traits_baseILj5120ES3_fS3_fjLj1024EEEEEEEvNS0_20BackwardKernelParamsE,"ax",@progbits
	.align	128
        .global         _ZN18transformer_engine13normalization28ln_bwd_finalize_tuned_kernelINS0_22Kernel_traits_finalizeILj5120E6__halffS3_fjLj1024ELj4ENS0_18Kernel_traits_baseILj5120ES3_fS3_fjLj1024EEEEEEEvNS0_20BackwardKernelParamsE
        .type           _ZN18transformer_engine13normalization28ln_bwd_finalize_tuned_kernelINS0_22Kernel_traits_finalizeILj5120E6__halffS3_fjLj1024ELj4ENS0_18Kernel_traits_baseILj5120ES3_fS3_fjLj1024EEEEEEEvNS0_20BackwardKernelParamsE,@function
        .size           _ZN18transformer_engine13normalization28ln_bwd_finalize_tuned_kernelINS0_22Kernel_traits_finalizeILj5120E6__halffS3_fjLj1024ELj4ENS0_18Kernel_traits_baseILj5120ES3_fS3_fjLj1024EEEEEEEvNS0_20BackwardKernelParamsE,(.L_x_4978 - _ZN18transformer_engine13normalization28ln_bwd_finalize_tuned_kernelINS0_22Kernel_traits_finalizeILj5120E6__halffS3_fjLj1024ELj4ENS0_18Kernel_traits_baseILj5120ES3_fS3_fjLj1024EEEEEEEvNS0_20BackwardKernelParamsE)
        .other          _ZN18transformer_engine13normalization28ln_bwd_finalize_tuned_kernelINS0_22Kernel_traits_finalizeILj5120E6__halffS3_fjLj1024ELj4ENS0_18Kernel_traits_baseILj5120ES3_fS3_fjLj1024EEEEEEEvNS0_20BackwardKernelParamsE,@"STO_CUDA_ENTRY STV_DEFAULT"
_ZN18transformer_engine13normalization28ln_bwd_finalize_tuned_kernelINS0_22Kernel_traits_finalizeILj5120E6__halffS3_fjLj1024ELj4ENS0_18Kernel_traits_baseILj5120ES3_fS3_fjLj1024EEEEEEEvNS0_20BackwardKernelParamsE:
.text._ZN18transformer_engine13normalization28ln_bwd_finalize_tuned_kernelINS0_22Kernel_traits_finalizeILj5120E6__halffS3_fjLj1024ELj4ENS0_18Kernel_traits_baseILj5120ES3_fS3_fjLj1024EEEEEEEvNS0_20BackwardKernelParamsE:
        /* <DEDUP_REMOVED lines=35> */
.L_x_3977:
        /* <DEDUP_REMOVED lines=118> */
.L_x_3976:
[----:B------:R-:W-:Y:S05]  /*0990*/  BSYNC.RECONVERGENT B1 ;  /* 0x0000000000017941 */ /* 0x000fea0003800200 */
.L_x_3975:
        /* <DEDUP_REMOVED lines=65> */
.L_x_3979:
[----:B------:R-:W-:Y:S05]  /*0db0*/  BSYNC.RECONVERGENT B1 ;  /* 0x0000000000017941 */ /* 0x000fea0003800200 */
.L_x_3978:
        /* <DEDUP_REMOVED lines=37> */
.L_x_3981:
[----:B------:R-:W-:Y:S05]  /*1010*/  BSYNC.RECONVERGENT B1 ;  /* 0x0000000000017941 */ /* 0x000fea0003800200 */
.L_x_3980:
[----:B------:R-:W-:Y:S05]  /*1020*/  @!P1 BRA `(.L_x_3974) ;  /* 0x00000000003c9947 */ /* 0x000fea0003800000 */
[----:B------:R-:W0:Y:S01]  /*1030*/  LDC.64 R6, c[0x0][0x3d8] ;  /* 0x0000f600ff067b82 */ /* 0x000e220000000a00 */
[----:B------:R-:W-:Y:S01]  /*1040*/  IMAD R2, R15, 0x1400, R11 ;  /* 0x000014000f027824 */ /* 0x000fe200078e020b */
[----:B------:R-:W-:-:S04]  /*1050*/  IADD3 R24, PT, PT, -R24, RZ, RZ ;  /* 0x000000ff18187210 */ /* 0x000fc80007ffe1ff */
[----:B------:R-:W-:Y:S02]  /*1060*/  IADD3 R11, PT, PT, R13, R2, RZ ;  /* 0x000000020d0b7210 */ /* 0x000fe40007ffe0ff */
[----:B------:R-:W1:Y:S05]  /*1070*/  LDC.64 R8, c[0x0][0x3e0] ;  /* 0x0000f800ff087b82 */ /* 0x000e6a0000000a00 */
.L_x_3982:
        /* <DEDUP_REMOVED lines=10> */
.L_x_3974:
[----:B------:R-:W-:Y:S05]  /*1120*/  BSYNC.RECONVERGENT B0 ;  /* 0x0000000000007941 */ /* 0x000fea0003800200 */
.L_x_3973:
        /* <DEDUP_REMOVED lines=55> */
.L_x_3983:
        /* <DEDUP_REMOVED lines=14> */
.L_x_4978:


//--------------------- .text._ZN18transformer_engine13normalization19ln_bwd_tuned_kernelINS0_13Kernel_traitsI6__halffS3_fjLj5120ELj1ELj1ELj4ELj16ENS0_18Kernel_traits_baseILj5120ES3_fS3_fjLj128EEEEEEEvNS0_20BackwardKernelParamsE --------------------------
	.section	.text._ZN18transformer_engine13normalization19ln_bwd_tuned_kernelINS0_13Kernel_traitsI6__halffS3_fjLj5120ELj1ELj1ELj4ELj16ENS0_18Kernel_traits_baseILj5120ES3_fS3_fjLj128EEEEEEEvNS0_20BackwardKernelParamsE,"ax",@progbits
	.align	128
        .global         _ZN18transformer_engine13normalization19ln_bwd_tuned_kernelINS0_13Kernel_traitsI6__halffS3_fjLj5120ELj1ELj1ELj4ELj16ENS0_18Kernel_traits_baseILj5120ES3_fS3_fjLj128EEEEEEEvNS0_20BackwardKernelParamsE
        .type           _ZN18transformer_engine13normalization19ln_bwd_tuned_kernelINS0_13Kernel_traitsI6__halffS3_fjLj5120ELj1ELj1ELj4ELj16ENS0_18Kernel_traits_baseILj5120ES3_fS3_fjLj128EEEEEEEvNS0_20BackwardKernelParamsE,@function
        .size           _ZN18transformer_engine13normalization19ln_bwd_tuned_kernelINS0_13Kernel_traitsI6__halffS3_fjLj5120ELj1ELj1ELj4ELj16ENS0_18Kernel_traits_baseILj5120ES3_fS3_fjLj128EEEEEEEvNS0_20BackwardKernelParamsE,(.L_x_4979 - _ZN18transformer_engine13normalization19ln_bwd_tuned_kernelINS0_13Kernel_traitsI6__halffS3_fjLj5120ELj1ELj1ELj4ELj16ENS0_18Kernel_traits_baseILj5120ES3_fS3_fjLj128EEEEEEEvNS0_20BackwardKernelParamsE)
        .other          _ZN18transformer_engine13normalization19ln_bwd_tuned_kernelINS0_13Kernel_traitsI6__halffS3_fjLj5120ELj1ELj1ELj4ELj16ENS0_18Kernel_traits_baseILj5120ES3_fS3_fjLj128EEEEEEEvNS0_20BackwardKernelParamsE,@"STO_CUDA_ENTRY STV_DEFAULT"
_ZN18transformer_engine13normalization19ln_bwd_tuned_kernelINS0_13Kernel_traitsI6__halffS3_fjLj5120ELj1ELj1ELj4ELj16ENS0_18Kernel_traits_baseILj5120ES3_fS3_fjLj128EEEEEEEvNS0_20BackwardKernelParamsE:
.text._ZN18transformer_engine13normalization19ln_bwd_tuned_kernelINS0_13Kernel_traitsI6__halffS3_fjLj5120ELj1ELj1ELj4ELj16ENS0_18Kernel_traits_baseILj5120ES3_fS3_fjLj128EEEEEEEvNS0_20BackwardKernelParamsE:
        /* <DEDUP_REMOVED lines=99> */
[----:B------:R-:W-:Y:S01]  /*0630*/  MOV R122, UR4 ;  /* 0x00000004007a7c02 */ /* 0x000fe20008000f00 */
[----:B----4-:R-:W-:Y:S01]  /*0640*/  HADD2.F32 R184, -RZ, R4.H0_H0 ;  /* 0x20000004ffb87230 */ /* 0x010fe20000004100 */
[----:B------:R-:W-:Y:S01]  /*0650*/  SHF.R.U64 R164, R4, 0x10, R5 ;  /* 0x0000001004a47819 */ /* 0x000fe20000001205 */
[----:B------:R-:W-:-:S02]  /*0660*/  HADD2.F32 R18, -RZ, R5.H0_H0 ;  /* 0x20000005ff127230 */ /* 0x000fc40000004100 */
[----:B-----5:R-:W-:Y:S01]  /*0670*/  HADD2.F32 R182, -RZ, R6.H0_H0 ;  /* 0x20000006ffb67230 */ /* 0x020fe20000004100 */
[----:B------:R-:W-:Y:S01]  /*0680*/  SHF.R.U64 R162, R6, 0x10, R7 ;  /* 0x0000001006a27819 */ /* 0x000fe20000001207 */
[----:B------:R-:W-:Y:S02]  /*0690*/  HADD2.F32 R16, -RZ, R7.H0_H0 ;  /* 0x20000007ff107230 */ /* 0x000fe40000004100 */
[----:B---3--:R-:W-:Y:S01]  /*06a0*/  HADD2.F32 R178, -RZ, R8.H0_H0 ;  /* 0x20000008ffb27230 */ /* 0x008fe20000004100 */
[----:B------:R-:W-:Y:S01]  /*06b0*/  SHF.R.U64 R158, R8, 0x10, R9 ;  /* 0x00000010089e7819 */ /* 0x000fe20000001209 */
[----:B------:R-:W-:Y:S02]  /*06c0*/  HADD2.F32 R12, -RZ, R9.H0_H0 ;  /* 0x20000009ff0c7230 */ /* 0x000fe40000004100 */
[----:B------:R-:W-:Y:S01]  /*06d0*/  HADD2.F32 R176, -RZ, R10.H0_H0 ;  /* 0x2000000affb07230 */ /* 0x000fe20000004100 */
[----:B------:R-:W-:Y:S01]  /*06e0*/  SHF.R.U64 R136, R10, 0x10, R11 ;  /* 0x000000100a887819 */ /* 0x000fe2000000120b */
[----:B------:R-:W-:Y:S01]  /*06f0*/  HADD2.F32 R10, -RZ, R11.H0_H0 ;  /* 0x2000000bff0a7230 */ /* 0x000fe20000004100 */
[----:B------:R-:W-:Y:S01]  /*0700*/  SHF.R.U32.HI R5, RZ, 0x10, R5 ;  /* 0x00000010ff057819 */ /* 0x000fe20000011605 */
[----:B------:R-:W-:Y:S01]  /*0710*/  HADD2.F32 R180, -RZ, R160.H0_H0 ;  /* 0x200000a0ffb47230 */ /* 0x000fe20000004100 */
        /* <DEDUP_REMOVED lines=96> */
.L_x_3987:
        /* <DEDUP_REMOVED lines=57> */
[----:B--2---:R-:W-:Y:S01]  /*10b0*/  SHF.R.U64 R227, R138, 0x10, R139 ;  /* 0x000000108ae37819 */ /* 0x004fe2000000128b */
[----:B------:R-:W-:Y:S02]  /*10c0*/  HADD2.F32 R230, -RZ, R138.H0_H0 ;  /* 0x2000008affe67230 */ /* 0x000fe40000004100 */
[C---:B-----5:R-:W-:Y:S01]  /*10d0*/  FADD R0, -R198.reuse, R56 ;  /* 0x00000038c6007221 */ /* 0x060fe20000000100 */
[----:B------:R-:W-:-:S03]  /*10e0*/  FADD R237, -R198, R57 ;  /* 0x00000039c6ed7221 */ /* 0x000fc60000000100 */
[C---:B---3--:R-:W-:Y:S01]  /*10f0*/  FMUL R0, R185.reuse, R0 ;  /* 0x00000000b9007220 */ /* 0x048fe20000400000 */
[----:B------:R-:W-:Y:S02]  /*1100*/  HADD2.F32 R227, -RZ, R227.H0_H0 ;  /* 0x200000e3ffe37230 */ /* 0x000fe40000004100 */
[----:B------:R-:W-:Y:S01]  /*1110*/  FADD R236, -R198, R58 ;  /* 0x0000003ac6ec7221 */ /* 0x000fe20000000100 */
[----:B------:R-:W-:Y:S01]  /*1120*/  FMUL R237, R185, R237 ;  /* 0x000000edb9ed7220 */ /* 0x000fe20000400000 */
[----:B------:R-:W-:Y:S01]  /*1130*/  FADD R121, R230, R121 ;  /* 0x00000079e6797221 */ /* 0x000fe20000000000 */
[-C--:B------:R-:W-:Y:S01]  /*1140*/  FFMA R123, R0, R230.reuse, R123 ;  /* 0x000000e6007b7223 */ /* 0x080fe2000000007b */
[----:B----4-:R-:W-:Y:S01]  /*1150*/  FADD R62, -R198, R62 ;  /* 0x0000003ec63e7221 */ /* 0x010fe20000000100 */
[----:B------:R-:W-:Y:S01]  /*1160*/  FMUL R230, R166, R230 ;  /* 0x000000e6a6e67220 */ /* 0x000fe20000400000 */
[----:B------:R-:W-:Y:S01]  /*1170*/  SHF.R.U32.HI R224, RZ, 0x10, R139 ;  /* 0x00000010ffe07819 */ /* 0x000fe2000001168b */
[----:B------:R-:W-:-:S02]  /*1180*/  HADD2.F32 R229, -RZ, R139.H0_H0 ;  /* 0x2000008bffe57230 */ /* 0x000fc40000004100 */
[----:B------:R-:W-:Y:S01]  /*1190*/  FADD R235, -R198, R59 ;  /* 0x0000003bc6eb7221 */ /* 0x000fe20000000100 */
[C---:B------:R-:W-:Y:S01]  /*11a0*/  FMUL R236, R185.reuse, R236 ;  /* 0x000000ecb9ec7220 */ /* 0x040fe20000400000 */
[----:B------:R-:W-:Y:S01]  /*11b0*/  FMUL R232, R185, R62 ;  /* 0x0000003eb9e87220 */ /* 0x000fe20000400000 */
[-C--:B------:R-:W-:Y:S01]  /*11c0*/  FFMA R120, R237, R227.reuse, R120 ;  /* 0x000000e3ed787223 */ /* 0x080fe20000000078 */
[----:B------:R-:W-:Y:S01]  /*11d0*/  FADD R119, R227, R119 ;  /* 0x00000077e3777221 */ /* 0x000fe20000000000 */
[----:B------:R-:W-:Y:S01]  /*11e0*/  FMUL R227, R126, R227 ;  /* 0x000000e37ee37220 */ /* 0x000fe20000400000 */
[----:B------:R-:W-:Y:S01]  /*11f0*/  FADD R62, RZ, R230 ;  /* 0x000000e6ff3e7221 */ /* 0x000fe20000000000 */
[----:B------:R-:W-:Y:S02]  /*1200*/  HADD2.F32 R224, -RZ, R224.H0_H0 ;  /* 0x200000e0ffe07230 */ /* 0x000fe40000004100 */
        /* <DEDUP_REMOVED lines=14> */
[----:B------:R-:W-:-:S02]  /*12f0*/  HADD2.F32 R220, -RZ, R220.H0_H0 ;  /* 0x200000dcffdc7230 */ /* 0x000fc40000004100 */
[----:B------:R-:W-:Y:S01]  /*1300*/  FMUL R233, R185, R233 ;  /* 0x000000e9b9e97220 */ /* 0x000fe20000400000 */
[C---:B------:R-:W-:Y:S01]  /*1310*/  FADD R83, -R198.reuse, R89 ;  /* 0x00000059c6537221 */ /* 0x040fe20000000100 */
[----:B------:R-:W-:Y:S01]  /*1320*/  FADD R89, -R198, R95 ;  /* 0x0000005fc6597221 */ /* 0x000fe20000000100 */
[----:B------:R-:W-:Y:S02]  /*1330*/  HADD2.F32 R95, -RZ, R140.H0_H0 ;  /* 0x2000008cff5f7230 */ /* 0x000fe40000004100 */
[----:B------:R-:W-:Y:S01]  /*1340*/  FADD R63, R63, R224 ;  /* 0x000000e03f3f7221 */ /* 0x000fe20000000000 */
[----:B------:R-:W-:Y:S01]  /*1350*/  HADD2.F32 R226, -RZ, R141.H0_H0 ;  /* 0x2000008dffe27230 */ /* 0x000fe20000004100 */
[----:B------:R-:W-:Y:S01]  /*1360*/  SHF.R.U32.HI R252, RZ, 0x10, R141 ;  /* 0x00000010fffc7819 */ /* 0x000fe2000001168d */
[----:B------:R-:W-:Y:S01]  /*1370*/  FMUL R228, R168, R95 ;  /* 0x0000005fa8e47220 */ /* 0x000fe20000400000 */
[-C--:B------:R-:W-:Y:S01]  /*1380*/  FFMA R112, R233, R220.reuse, R112 ;  /* 0x000000dce9707223 */ /* 0x080fe20000000070 */
[----:B------:R-:W-:Y:S01]  /*1390*/  FADD R111, R220, R111 ;  /* 0x0000006fdc6f7221 */ /* 0x000fe20000000000 */
[----:B------:R-:W-:Y:S01]  /*13a0*/  FMUL R220, R128, R220 ;  /* 0x000000dc80dc7220 */ /* 0x000fe20000400000 */
[----:B------:R-:W-:Y:S01]  /*13b0*/  FADD R63, R63, R228 ;  /* 0x000000e43f3f7221 */ /* 0x000fe20000000000 */
[----:B------:R-:W-:Y:S01]  /*13c0*/  FADD R234, -R198, R60 ;  /* 0x0000003cc6ea7221 */ /* 0x000fe20000000100 */
[----:B------:R-:W-:-:S02]  /*13d0*/  HADD2.F32 R252, -RZ, R252.H0_H0 ;  /* 0x200000fcfffc7230 */ /* 0x000fc40000004100 */
[----:B------:R-:W-:Y:S01]  /*13e0*/  FADD R109, R226, R109 ;  /* 0x0000006de26d7221 */ /* 0x000fe20000000000 */
[-C--:B------:R-:W-:Y:S01]  /*13f0*/  FFMA R110, R232, R226.reuse, R110 ;  /* 0x000000e2e86e7223 */ /* 0x080fe2000000006e */
[----:B------:R-:W-:Y:S01]  /*1400*/  FMUL R226, R167, R226 ;  /* 0x000000e2a7e27220 */ /* 0x000fe20000400000 */
[----:B------:R-:W-:Y:S01]  /*1410*/  FADD R63, R63, R220 ;  /* 0x000000dc3f3f7221 */ /* 0x000fe20000000000 */
[----:B------:R-:W-:Y:S01]  /*1420*/  SHF.R.U64 R251, R142, 0x10, R143 ;  /* 0x000000108efb7819 */ /* 0x000fe2000000128f */
[----:B------:R-:W-:Y:S02]  /*1430*/  HADD2.F32 R58, -RZ, R142.H0_H0 ;  /* 0x2000008eff3a7230 */ /* 0x000fe40000004100 */
[----:B------:R-:W-:Y:S01]  /*1440*/  FMUL R234, R185, R234 ;  /* 0x000000eab9ea7220 */ /* 0x000fe20000400000 */
[----:B------:R-:W-:Y:S01]  /*1450*/  FFMA R62, R0, R230, RZ ;  /* 0x000000e6003e7223 */ /* 0x000fe200000000ff */
[----:B------:R-:W-:Y:S01]  /*1460*/  FMUL R215, R127, R252 ;  /* 0x000000fc7fd77220 */ /* 0x000fe20000400000 */
[----:B------:R-:W-:Y:S01]  /*1470*/  FADD R140, R63, R226 ;  /* 0x000000e23f8c7221 */ /* 0x000fe20000000000 */
[----:B------:R-:W-:Y:S01]  /*1480*/  FADD R113, R95, R113 ;  /* 0x000000715f717221 */ /* 0x000fe20000000000 */
[----:B------:R-:W-:Y:S01]  /*1490*/  FFMA R114, R234, R95, R114 ;  /* 0x0000005fea727223 */ /* 0x000fe20000000072 */
[----:B------:R-:W-:-:S02]  /*14a0*/  HADD2.F32 R251, -RZ, R251.H0_H0 ;  /* 0x200000fbfffb7230 */ /* 0x000fc40000004100 */
[----:B------:R-:W-:Y:S01]  /*14b0*/  FFMA R63, R237, R227, R62 ;  /* 0x000000e3ed3f7223 */ /* 0x000fe2000000003e */
[----:B------:R-:W-:Y:S01]  /*14c0*/  FMUL R214, R170, R58 ;  /* 0x0000003aaad67220 */ /* 0x000fe20000400000 */
[----:B------:R-:W-:Y:S01]  /*14d0*/  FADD R95, R140, R215 ;  /* 0x000000d78c5f7221 */ /* 0x000fe20000000000 */
[----:B------:R-:W-:Y:S01]  /*14e0*/  HADD2.F32 R59, -RZ, R143.H0_H0 ;  /* 0x2000008fff3b7230 */ /* 0x000fe20000004100 */
[----:B------:R-:W-:Y:S01]  /*14f0*/  SHF.R.U32.HI R143, RZ, 0x10, R143 ;  /* 0x00000010ff8f7819 */ /* 0x000fe2000001168f */
[----:B------:R-:W-:Y:S01]  /*1500*/  FFMA R62, R236, R229, R63 ;  /* 0x000000e5ec3e7223 */ /* 0x000fe2000000003f */
[----:B------:R-:W-:Y:S01]  /*1510*/  FMUL R212, R130, R251 ;  /* 0x000000fb82d47220 */ /* 0x000fe20000400000 */
[----:B------:R-:W-:Y:S01]  /*1520*/  FADD R139, R95, R214 ;  /* 0x000000d65f8b7221 */ /* 0x000fe20000000000 */
[----:B------:R-:W-:Y:S01]  /*1530*/  FMUL R211, R169, R59 ;  /* 0x0000003ba9d37220 */ /* 0x000fe20000400000 */
[----:B------:R-:W-:Y:S02]  /*1540*/  HADD2.F32 R63, -RZ, R143.H0_H0 ;  /* 0x2000008fff3f7230 */ /* 0x000fe40000004100 */
[----:B------:R-:W-:Y:S01]  /*1550*/  FFMA R95, R235, R224, R62 ;  /* 0x000000e0eb5f7223 */ /* 0x000fe2000000003e */
[----:B------:R-:W-:Y:S01]  /*1560*/  FADD R62, R139, R212 ;  /* 0x000000d48b3e7221 */ /* 0x000fe20000000000 */
[----:B------:R-:W-:-:S02]  /*1570*/  HADD2.F32 R60, -RZ, R144.H0_H0 ;  /* 0x20000090ff3c7230 */ /* 0x000fc40000004100 */
[----:B------:R-:W-:Y:S01]  /*1580*/  FADD R225, -R198, R64 ;  /* 0x00000040c6e17221 */ /* 0x000fe20000000100 */
[----:B------:R-:W-:Y:S01]  /*1590*/  SHF.R.U64 R144, R144, 0x10, R145 ;  /* 0x0000001090907819 */ /* 0x000fe20000001291 */
[----:B------:R-:W-:Y:S01]  /*15a0*/  HADD2.F32 R64, -RZ, R146.H0_H0 ;  /* 0x20000092ff407230 */ /* 0x000fe20000004100 */
[----:B------:R-:W-:Y:S01]  /*15b0*/  SHF.R.U64 R201, R146, 0x10, R147 ;  /* 0x0000001092c97819 */ /* 0x000fe20000001293 */
[----:B------:R-:W-:Y:S01]  /*15c0*/  FFMA R140, R234, R228, R95 ;  /* 0x000000e4ea8c7223 */ /* 0x000fe2000000005f */
[----:B------:R-:W-:Y:S01]  /*15d0*/  FMUL R209, R129, R63 ;  /* 0x0000003f81d17220 */ /* 0x000fe20000400000 */
[----:B------:R-:W-:Y:S01]  /*15e0*/  FADD R146, R62, R211 ;  /* 0x000000d33e927221 */ /* 0x000fe20000000000 */
[----:B------:R-:W-:Y:S01]  /*15f0*/  FADD R74, -R198, R74 ;  /* 0x0000004ac64a7221 */ /* 0x000fe20000000100 */
[----:B------:R-:W-:Y:S02]  /*1600*/  HADD2.F32 R62, -RZ, R144.H0_H0 ;  /* 0x20000090ff3e7230 */ /* 0x000fe40000004100 */
[----:B------:R-:W-:Y:S01]  /*1610*/  FFMA R95, R233, R220, R140 ;  /* 0x000000dce95f7223 */ /* 0x000fe2000000008c */
[----:B------:R-:W-:Y:S01]  /*1620*/  FMUL R208, R172, R60 ;  /* 0x0000003cacd07220 */ /* 0x000fe20000400000 */
[----:B------:R-:W-:Y:S01]  /*1630*/  FADD R139, R146, R209 ;  /* 0x000000d1928b7221 */ /* 0x000fe20000000000 */
[----:B------:R-:W-:Y:S01]  /*1640*/  SHF.R.U32.HI R205, RZ, 0x10, R145 ;  /* 0x00000010ffcd7819 */ /* 0x000fe20000011691 */
[----:B------:R-:W-:Y:S01]  /*1650*/  FMUL R207, R185, R74 ;  /* 0x0000004ab9cf7220 */ /* 0x000fe20000400000 */
[----:B------:R-:W-:-:S02]  /*1660*/  HADD2.F32 R61, -RZ, R145.H0_H0 ;  /* 0x20000091ff3d7230 */ /* 0x000fc40000004100 */
[----:B------:R-:W-:Y:S01]  /*1670*/  FFMA R74, R232, R226, R95 ;  /* 0x000000e2e84a7223 */ /* 0x000fe2000000005f */
[----:B------:R-:W-:Y:S01]  /*1680*/  FMUL R206, R132, R62 ;  /* 0x0000003e84ce7220 */ /* 0x000fe20000400000 */
[----:B------:R-:W-:Y:S01]  /*1690*/  FADD R139, R139, R208 ;  /* 0x000000d08b8b7221 */ /* 0x000fe20000000000 */
[C---:B------:R-:W-:Y:S01]  /*16a0*/  FADD R223, -R198.reuse, R65 ;  /* 0x00000041c6df7221 */ /* 0x040fe20000000100 */
[----:B------:R-:W-:Y:S01]  /*16b0*/  FMUL R225, R185, R225 ;  /* 0x000000e1b9e17220 */ /* 0x000fe20000400000 */
[----:B------:R-:W-:Y:S02]  /*16c0*/  HADD2.F32 R205, -RZ, R205.H0_H0 ;  /* 0x200000cdffcd7230 */ /* 0x000fe40000004100 */
        /* <DEDUP_REMOVED lines=12> */
[----:B------:R-:W-:-:S02]  /*1790*/  HADD2.F32 R201, -RZ, R201.H0_H0 ;  /* 0x200000c9ffc97230 */ /* 0x000fc40000004100 */
[----:B------:R-:W-:Y:S01]  /*17a0*/  FFMA R75, R223, R212, R74 ;  /* 0x000000d4df4b7223 */ /* 0x000fe2000000004a */
[----:B------:R-:W-:Y:S01]  /*17b0*/  FMUL R200, R174, R64 ;  /* 0x00000040aec87220 */ /* 0x000fe20000400000 */
[----:B------:R-:W-:Y:S01]  /*17c0*/  FADD R139, R139, R202 ;  /* 0x000000ca8b8b7221 */ /* 0x000fe20000000000 */
[C---:B------:R-:W-:Y:S01]  /*17d0*/  FADD R210, -R198.reuse, R73 ;  /* 0x00000049c6d27221 */ /* 0x040fe20000000100 */
[C---:B------:R-:W-:Y:S01]  /*17e0*/  FADD R56, -R198.reuse, R84 ;  /* 0x00000054c6387221 */ /* 0x040fe20000000100 */
        /* <DEDUP_REMOVED lines=32> */
[----:B------:R-:W-:Y:S01]  /*19f0*/  SHF.R.U64 R90, R148, 0x10, R149 ;  /* 0x00000010945a7819 */ /* 0x000fe20000001295 */
[----:B------:R-:W-:Y:S01]  /*1a00*/  HADD2.F32 R66, -RZ, R148.H0_H0 ;  /* 0x20000094ff427230 */ /* 0x000fe20000004100 */
[--C-:B------:R-:W-:Y:S01]  /*1a10*/  SHF.R.U64 R244, R156, 0x10, R157.reuse ;  /* 0x000000109cf47819 */ /* 0x100fe2000000129d */
[----:B------:R-:W-:Y:S01]  /*1a20*/  HADD2.F32 R78, -RZ, R157.H0_H0 ;  /* 0x2000009dff4e7230 */ /* 0x000fe20000004100 */
[----:B------:R-:W-:Y:S01]  /*1a30*/  SHF.R.U32.HI R247, RZ, 0x10, R157 ;  /* 0x00000010fff77819 */ /* 0x000fe2000001169d */
[----:B------:R-:W-:Y:S01]  /*1a40*/  FMUL R218, R185, R218 ;  /* 0x000000dab9da7220 */ /* 0x000fe20000400000 */
[----:B------:R-:W-:Y:S01]  /*1a50*/  FFMA R75, R219, R208, R74 ;  /* 0x000000d0db4b7223 */ /* 0x000fe2000000004a */
[----:B------:R-:W-:Y:S01]  /*1a60*/  FMUL R157, R133, R197 ;  /* 0x000000c5859d7220 */ /* 0x000fe20000400000 */
[----:B------:R-:W-:Y:S01]  /*1a70*/  FADD R140, R139, R196 ;  /* 0x000000c48b8c7221 */ /* 0x000fe20000000000 */
[----:B------:R-:W-:Y:S01]  /*1a80*/  HADD2.F32 R77, -RZ, R156.H0_H0 ;  /* 0x2000009cff4d7230 */ /* 0x000fe20000004100 */
[--C-:B------:R-:W-:Y:S01]  /*1a90*/  SHF.R.U64 R238, R154, 0x10, R155.reuse ;  /* 0x000000109aee7819 */ /* 0x100fe2000000129b */
[----:B------:R-:W-:Y:S01]  /*1aa0*/  HADD2.F32 R76, -RZ, R155.H0_H0 ;  /* 0x2000009bff4c7230 */ /* 0x000fe20000004100 */
[----:B------:R-:W-:Y:S01]  /*1ab0*/  SHF.R.U32.HI R241, RZ, 0x10, R155 ;  /* 0x00000010fff17819 */ /* 0x000fe2000001169b */
[----:B------:R-:W-:Y:S01]  /*1ac0*/  FMUL R217, R185, R217 ;  /* 0x000000d9b9d97220 */ /* 0x000fe20000400000 */
[----:B------:R-:W-:-:S02]  /*1ad0*/  HADD2.F32 R156, -RZ, R90.H0_H0 ;  /* 0x2000005aff9c7230 */ /* 0x000fc40000004100 */
[----:B------:R-:W-:Y:S01]  /*1ae0*/  FFMA R74, R218, R206, R75 ;  /* 0x000000ceda4a7223 */ /* 0x000fe2000000004b */
[----:B------:R-:W-:Y:S01]  /*1af0*/  FMUL R155, R176, R66 ;  /* 0x00000042b09b7220 */ /* 0x000fe20000400000 */
[----:B------:R-:W-:Y:S01]  /*1b00*/  FADD R140, R140, R157 ;  /* 0x0000009d8c8c7221 */ /* 0x000fe20000000000 */
[----:B------:R-:W-:Y:S01]  /*1b10*/  HADD2.F32 R67, -RZ, R149.H0_H0 ;  /* 0x20000095ff437230 */ /* 0x000fe20000004100 */
[----:B------:R-:W-:Y:S01]  /*1b20*/  SHF.R.U32.HI R149, RZ, 0x10, R149 ;  /* 0x00000010ff957819 */ /* 0x000fe20000011695 */
[----:B------:R-:W-:Y:S02]  /*1b30*/  HADD2.F32 R72, -RZ, R154.H0_H0 ;  /* 0x2000009aff487230 */ /* 0x000fe40000004100 */
[C---:B------:R-:W-:Y:S01]  /*1b40*/  FMUL R154, R185.reuse, R73 ;  /* 0x00000049b99a7220 */ /* 0x040fe20000400000 */
        /* <DEDUP_REMOVED lines=16> */
[----:B------:R-:W-:Y:S02]  /*1c50*/  HADD2.F32 R68, -RZ, R150.H0_H0 ;  /* 0x20000096ff447230 */ /* 0x000fe40000004100 */
[----:B------:R-:W-:Y:S01]  /*1c60*/  FMUL R210, R185, R210 ;  /* 0x000000d2b9d27220 */ /* 0x000fe20000400000 */
[----:B------:R-:W-:Y:S01]  /*1c70*/  FFMA R73, R213, R200, R74 ;  /* 0x000000c8d5497223 */ /* 0x000fe2000000004a */
[----:B------:R-:W-:Y:S01]  /*1c80*/  FMUL R149, R135, R152 ;  /* 0x0000009887957220 */ /* 0x000fe20000400000 */
[----:B------:R-:W-:Y:S01]  /*1c90*/  FADD R140, R140, R151 ;  /* 0x000000978c8c7221 */ /* 0x000fe20000000000 */
[----:B------:R-:W-:Y:S02]  /*1ca0*/  HADD2.F32 R148, -RZ, R148.H0_H0 ;  /* 0x20000094ff947230 */ /* 0x000fe40000004100 */
        /* <DEDUP_REMOVED lines=117> */
.L_x_3986:
[----:B------:R-:W-:Y:S05]  /*2400*/  BSYNC.RECONVERGENT B0 ;  /* 0x0000000000007941 */ /* 0x000fea0003800200 */
.L_x_3985:
        /* <DEDUP_REMOVED lines=306> */
.L_x_3984:
        /* <DEDUP_REMOVED lines=52> */
.L_x_3988:
        /* <DEDUP_REMOVED lines=9> */
.L_x_4979:


//--------------------- .text._ZN18transformer_engine13normalization28ln_bwd_finalize_tuned_kernelINS0_22Kernel_traits_finalizeILj5120E6__halfS3_S3_fjLj1024ELj4ENS0_18Kernel_traits_baseILj5120ES3_S3_S3_fjLj1024EEEEEEEvNS0_20BackwardKernelParamsE --------------------------
	.section	.text._ZN18transformer_engine13normalization28ln_bwd_finalize_tuned_kernelINS0_22Kernel_traits_finalizeILj5120E6__halfS3_S3_fjLj1024ELj4ENS0_18Kernel_traits_baseILj5120ES3_S3_S3_fjLj1024EEEEEEEvNS0_20BackwardKernelParamsE,"ax",@progbits
	.align	128
        .global         _ZN18transformer_engine13normalization28ln_bwd_finalize_tuned_kernelINS0_22Kernel_traits_finalizeILj5120E6__halfS3_S3_fjLj1024ELj4ENS0_18Kernel_traits_baseILj5120ES3_S3_S3_fjLj1024EEEEEEEvNS0_20BackwardKernelParamsE
        .type           _ZN18transformer_engine13normalization28ln_bwd_finalize_tuned_kernelINS0_22Kernel_traits_finalizeILj5120E6__halfS3_S3_fjLj1024ELj4ENS0_18Kernel_traits_baseILj5120ES3_S3_S3_fjLj1024EEEEEEEvNS0_20BackwardKernelParamsE,@function
        .size           _ZN18transformer_engine13normalization28ln_bwd_finalize_tuned_kernelINS0_22Kernel_traits_finalizeILj5120E6__halfS3_S3_fjLj1024ELj4ENS0_18Kernel_traits_baseILj5120ES3_S3_S3_fjLj1024EEEEEEEvNS0_20BackwardKernelParamsE,(.L_x_4980 - _ZN18transformer_engine13normalization28ln_bwd_finalize_tuned_kernelINS0_22Kernel_traits_finalizeILj5120E6__halfS3_S3_fjLj1024ELj4ENS0_18Kernel_traits_baseILj5120ES3_S3_S3_fjLj1024EEEEEEEvNS0_20BackwardKernelParamsE)
        .other          _ZN18transformer_engine13normalization28ln_bwd_finalize_tuned_kernelINS0_22Kernel_traits_finalizeILj5120E6__halfS3_S3_fjLj1024ELj4ENS0_18Kernel_traits_baseILj5120ES3_S3_S3_fjLj1024EEEEEEEvNS0_20BackwardKernelParamsE,@"STO_CUDA_ENTRY STV_DEFAULT"
_ZN18transformer_engine13normalization28ln_bwd_finalize_tuned_kernelINS0_22Kernel_traits_finalizeILj5120E6__halfS3_S3_fjLj1024ELj4ENS0_18Kernel_traits_baseILj5120ES3_S3_S3_fjLj1024EEEEEEEvNS0_20BackwardKernelParamsE:
.text._ZN18transformer_engine13normalization28ln_bwd_finalize_tuned_kernelINS0_22Kernel_traits_finalizeILj5120E6__halfS3_S3_fjLj1024ELj4ENS0_18Kernel_traits_baseILj5120ES3_S3_S3_fjLj1024EEEEEEEvNS0_20BackwardKernelParamsE:
        /* <DEDUP_REMOVED lines=35> */
.L_x_3993:
        /* <DEDUP_REMOVED lines=118> */
.L_x_3992:
[----:B------:R-:W-:Y:S05]  /*0990*/  BSYNC.RECONVERGENT B1 ;  /* 0x0000000000017941 */ /* 0x000fea0003800200 */
.L_x_3991:
        /* <DEDUP_REMOVED lines=65> */
.L_x_3995:
[----:B------:R-:W-:Y:S05]  /*0db0*/  BSYNC.RECONVERGENT B1 ;  /* 0x0000000000017941 */ /* 0x000fea0003800200 */
.L_x_3994:
        /* <DEDUP_REMOVED lines=37> */
.L_x_3997:
[----:B------:R-:W-:Y:S05]  /*1010*/  BSYNC.RECONVERGENT B1 ;  /* 0x0000000000017941 */ /* 0x000fea0003800200 */
.L_x_3996:
[----:B------:R-:W-:Y:S05]  /*1020*/  @!P1 BRA `(.L_x_3990) ;  /* 0x00000000003c9947 */ /* 0x000fea0003800000 */
[----:B------:R-:W0:Y:S01]  /*1030*/  LDC.64 R6, c[0x0][0x3d8] ;  /* 0x0000f600ff067b82 */ /* 0x000e220000000a00 */
[----:B------:R-:W-:Y:S01]  /*1040*/  IMAD R2, R15, 0x1400, R11 ;  /* 0x000014000f027824 */ /* 0x000fe200078e020b */
[----:B------:R-:W-:-:S04]  /*1050*/  IADD3 R24, PT, PT, -R24, RZ, RZ ;  /* 0x000000ff18187210 */ /* 0x000fc80007ffe1ff */
[----:B------:R-:W-:Y:S02]  /*1060*/  IADD3 R11, PT, PT, R13, R2, RZ ;  /* 0x000000020d0b7210 */ /* 0x000fe40007ffe0ff */
[----:B------:R-:W1:Y:S05]  /*1070*/  LDC.64 R8, c[0x0][0x3e0] ;  /* 0x0000f800ff087b82 */ /* 0x000e6a0000000a00 */
.L_x_3998:
        /* <DEDUP_REMOVED lines=10> */
.L_x_3990:
[----:B------:R-:W-:Y:S05]  /*1120*/  BSYNC.RECONVERGENT B0 ;  /* 0x0000000000007941 */ /* 0x000fea0003800200 */
.L_x_3989:
        /* <DEDUP_REMOVED lines=55> */
.L_x_3999:
        /* <DEDUP_REMOVED lines=14> */
.L_x_4980:


//--------------------- .text._ZN18transformer_engine13normalization19ln_bwd_tuned_kernelINS0_13Kernel_traitsI6__halfS3_S3_fjLj5120ELj1ELj1ELj4ELj16ENS0_18Kernel_traits_baseILj5120ES3_S3_S3_fjLj128EEEEEEEvNS0_20BackwardKernelParamsE --------------------------
	.section	.text._ZN18transformer_engine13normalization19ln_bwd_tuned_kernelINS0_13Kernel_traitsI6__halfS3_S3_fjLj5120ELj1ELj1ELj4ELj16ENS0_18Kernel_traits_baseILj5120ES3_S3_S3_fjLj128EEEEEEEvNS0_20BackwardKernelParamsE,"ax",@progbits
	.align	128
        .global         _ZN18transformer_engine13normalization19ln_bwd_tuned_kernelINS0_13Kernel_traitsI6__halfS3_S3_fjLj5120ELj1ELj1ELj4ELj16ENS0_18Kernel_traits_baseILj5120ES3_S3_S3_fjLj128EEEEEEEvNS0_20BackwardKernelParamsE
        .type           _ZN18transformer_engine13normalization19ln_bwd_tuned_kernelINS0_13Kernel_traitsI6__halfS3_S3_fjLj5120ELj1ELj1ELj4ELj16ENS0_18Kernel_traits_baseILj5120ES3_S3_S3_fjLj128EEEEEEEvNS0_20BackwardKernelParamsE,@function
        .size           _ZN18transformer_engine13normalization19ln_bwd_tuned_kernelINS0_13Kernel_traitsI6__halfS3_S3_fjLj5120ELj1ELj1ELj4ELj16ENS0_18Kernel_traits_baseILj5120ES3_S3_S3_fjLj128EEEEEEEvNS0_20BackwardKernelParamsE,(.L_x_4981 - _ZN18transformer_engine13normalization19ln_bwd_tuned_kernelINS0_13Kernel_traitsI6__halfS3_S3_fjLj5120ELj1ELj1ELj4ELj16ENS0_18Kernel_traits_baseILj5120ES3_S3_S3_fjLj128EEEEEEEvNS0_20BackwardKernelParamsE)
        .other          _ZN18transformer_engine13normalization19ln_bwd_tuned_kernelINS0_13Kernel_traitsI6__halfS3_S3_fjLj5120ELj1ELj1ELj4ELj16ENS0_18Kernel_traits_baseILj5120ES3_S3_S3_fjLj128EEEEEEEvNS0_20BackwardKernelParamsE,@"STO_CUDA_ENTRY STV_DEFAULT"
_ZN18transformer_engine13normalization19ln_bwd_tuned_kernelINS0_13Kernel_traitsI6__halfS3_S3_fjLj5120ELj1ELj1ELj4ELj16ENS0_18Kernel_traits_baseILj5120ES3_S3_S3_fjLj128EEEEEEEvNS0_20BackwardKernelParamsE:
.text._ZN18transformer_engine13normalization19ln_bwd_tuned_kernelINS0_13Kernel_traitsI6__halfS3_S3_fjLj5120ELj1ELj1ELj4ELj16ENS0_18Kernel_traits_baseILj5120ES3_S3_S3_fjLj128EEEEEEEvNS0_20BackwardKernelParamsE:
        /* <DEDUP_REMOVED lines=84> */
[----:B------:R-:W-:Y:S02]  /*0540*/  MOV R123, RZ ;  /* 0x000000ff007b7202 */ /* 0x000fe40000000f00 */
[----:B------:R-:W-:Y:S01]  /*0550*/  MOV R122, UR4 ;  /* 0x00000004007a7c02 */ /* 0x000fe20008000f00 */
[----:B----4-:R-:W-:-:S02]  /*0560*/  HADD2.F32 R164, -RZ, R20.H0_H0 ;  /* 0x20000014ffa47230 */ /* 0x010fc40000004100 */
[----:B------:R-:W-:Y:S02]  /*0570*/  HADD2.F32 R160, -RZ, R22.H0_H0 ;  /* 0x20000016ffa07230 */ /* 0x000fe40000004100 */
[----:B-----5:R-:W-:Y:S02]  /*0580*/  HADD2.F32 R156, -RZ, R16.H0_H0 ;  /* 0x20000010ff9c7230 */ /* 0x020fe40000004100 */
[C---:B------:R-:W-:Y:S01]  /*0590*/  FADD R164, R125.reuse, R164 ;  /* 0x000000a47da47221 */ /* 0x040fe20000000000 */
[----:B------:R-:W-:Y:S02]  /*05a0*/  HADD2.F32 R152, -RZ, R18.H0_H0 ;  /* 0x20000012ff987230 */ /* 0x000fe40000004100 */
[C---:B------:R-:W-:Y:S01]  /*05b0*/  FADD R160, R125.reuse, R160 ;  /* 0x000000a07da07221 */ /* 0x040fe20000000000 */
[----:B---3--:R-:W-:Y:S02]  /*05c0*/  HADD2.F32 R148, -RZ, R12.H0_H0 ;  /* 0x2000000cff947230 */ /* 0x008fe40000004100 */
        /* <DEDUP_REMOVED lines=92> */
.L_x_4003:
[----:B------:R-:W0:Y:S01]  /*0b90*/  S2R R50, SR_TID.X ;  /* 0x0000000000327919 */ /* 0x000e220000002100 */
[----:B-1----:R-:W1:Y:S01]  /*0ba0*/  LDC.64 R92, c[0x0][0x390] ;  /* 0x0000e400ff5c7b82 */ /* 0x002e620000000a00 */
[----:B------:R-:W-:-:S07]  /*0bb0*/  IMAD R59, R124, 0x280, RZ ;  /* 0x000002807c3b7824 */ /* 0x000fce00078e02ff */
[----:B------:R-:W2:Y:S08]  /*0bc0*/  LDC.64 R172, c[0x0][0x398] ;  /* 0x0000e600ffac7b82 */ /* 0x000eb00000000a00 */
[----:B------:R-:W3:Y:S01]  /*0bd0*/  LDC.64 R56, c[0x0][0x3c8] ;  /* 0x0000f200ff387b82 */ /* 0x000ee20000000a00 */
[----:B0-----:R-:W-:-:S07]  /*0be0*/  LOP3.LUT R170, R59, R50, RZ, 0xfc, !PT ;  /* 0x000000323baa7212 */ /* 0x001fce00078efcff */
[----:B------:R-:W0:Y:S01]  /*0bf0*/  LDC.64 R58, c[0x0][0x3a0] ;  /* 0x0000e800ff3a7b82 */ /* 0x000e220000000a00 */
[C---:B-1----:R-:W-:Y:S01]  /*0c00*/  IMAD.WIDE.U32 R60, R170.reuse, 0x10, R92 ;  /* 0x00000010aa3c7825 */ /* 0x042fe200078e005c */
[----:B------:R-:W-:-:S03]  /*0c10*/  IADD3 R168, PT, PT, R170, 0x100, RZ ;  /* 0x00000100aaa87810 */ /* 0x000fc60007ffe0ff */
[----:B--2---:R-:W-:Y:S02]  /*0c20*/  IMAD.WIDE R172, R124, 0x4, R172 ;  /* 0x000000047cac7825 */ /* 0x004fe400078e02ac */
[----:B------:R-:W2:Y:S01]  /*0c30*/  LDG.E.128 R60, desc[UR6][R60.64] ;  /* 0x000000063c3c7981 */ /* 0x000ea2000c1e1d00 */
[C---:B------:R-:W-:Y:S01]  /*0c40*/  IADD3 R169, PT, PT, R170.reuse, 0x80, RZ ;  /* 0x00000080aaa97810 */ /* 0x040fe20007ffe0ff */
[C---:B---3--:R-:W-:Y:S01]  /*0c50*/  IMAD.WIDE.U32 R64, R170.reuse, 0x10, R56 ;  /* 0x00000010aa407825 */ /* 0x048fe200078e0038 */
[C---:B------:R-:W-:Y:S01]  /*0c60*/  IADD3 R167, PT, PT, R170.reuse, 0x180, RZ ;  /* 0x00000180aaa77810 */ /* 0x040fe20007ffe0ff */
[----:B------:R-:W3:Y:S01]  /*0c70*/  LDG.E R186, desc[UR6][R172.64] ;  /* 0x00000006acba7981 */ /* 0x000ee2000c1e1900 */
[----:B------:R-:W-:Y:S01]  /*0c80*/  IADD3 R166, PT, PT, R170, 0x200, RZ ;  /* 0x00000200aaa67810 */ /* 0x000fe20007ffe0ff */
[--C-:B------:R-:W-:Y:S02]  /*0c90*/  IMAD.WIDE.U32 R76, R168, 0x10, R92.reuse ;  /* 0x00000010a84c7825 */ /* 0x100fe400078e005c */
[----:B------:R-:W4:Y:S02]  /*0ca0*/  LDG.E.128 R64, desc[UR6][R64.64] ;  /* 0x0000000640407981 */ /* 0x000f24000c1e1d00 */
[----:B------:R-:W-:-:S02]  /*0cb0*/  IMAD.WIDE.U32 R68, R169, 0x10, R92 ;  /* 0x00000010a9447825 */ /* 0x000fc400078e005c */
[----:B------:R-:W5:Y:S02]  /*0cc0*/  LDG.E.128 R76, desc[UR6][R76.64] ;  /* 0x000000064c4c7981 */ /* 0x000f64000c1e1d00 */
[----:B0-----:R-:W-:Y:S02]  /*0cd0*/  IMAD.WIDE R174, R124, 0x4, R58 ;  /* 0x000000047cae7825 */ /* 0x001fe400078e023a */
[----:B------:R-:W5:Y:S02]  /*0ce0*/  LDG.E.128 R68, desc[UR6][R68.64] ;  /* 0x0000000644447981 */ /* 0x000f64000c1e1d00 */
[----:B------:R-:W-:Y:S02]  /*0cf0*/  IMAD.WIDE.U32 R80, R168, 0x10, R56 ;  /* 0x00000010a8507825 */ /* 0x000fe400078e0038 */
[----:B------:R-:W5:Y:S02]  /*0d00*/  LDG.E R165, desc[UR6][R174.64] ;  /* 0x00000006aea57981 */ /* 0x000f64000c1e1900 */
[----:B------:R-:W-:-:S02]  /*0d10*/  IMAD.WIDE.U32 R84, R167, 0x10, R92 ;  /* 0x00000010a7547825 */ /* 0x000fc400078e005c */
[----:B------:R-:W5:Y:S02]  /*0d20*/  LDG.E.128 R80, desc[UR6][R80.64] ;  /* 0x0000000650507981 */ /* 0x000f64000c1e1d00 */
[----:B------:R-:W-:Y:S02]  /*0d30*/  IMAD.WIDE.U32 R92, R166, 0x10, R92 ;  /* 0x00000010a65c7825 */ /* 0x000fe400078e005c */
[----:B------:R-:W5:Y:S02]  /*0d40*/  LDG.E.128 R84, desc[UR6][R84.64] ;  /* 0x0000000654547981 */ /* 0x000f64000c1e1d00 */
[--C-:B------:R-:W-:Y:S02]  /*0d50*/  IMAD.WIDE.U32 R88, R167, 0x10, R56.reuse ;  /* 0x00000010a7587825 */ /* 0x100fe400078e0038 */
[----:B------:R-:W5:Y:S02]  /*0d60*/  LDG.E.128 R92, desc[UR6][R92.64] ;  /* 0x000000065c5c7981 */ /* 0x000f64000c1e1d00 */
[----:B------:R-:W-:-:S02]  /*0d70*/  IMAD.WIDE.U32 R72, R169, 0x10, R56 ;  /* 0x00000010a9487825 */ /* 0x000fc400078e0038 */
[----:B------:R-:W5:Y:S04]  /*0d80*/  LDG.E.128 R88, desc[UR6][R88.64] ;  /* 0x0000000658587981 */ /* 0x000f68000c1e1d00 */
[----:B------:R-:W5:Y:S01]  /*0d90*/  LDG.E.128 R72, desc[UR6][R72.64] ;  /* 0x0000000648487981 */ /* 0x000f62000c1e1d00 */
[----:B------:R-:W-:-:S06]  /*0da0*/  IMAD.WIDE.U32 R56, R166, 0x10, R56 ;  /* 0x00000010a6387825 */ /* 0x000fcc00078e0038 */
[----:B------:R-:W5:Y:S01]  /*0db0*/  LDG.E.128 R56, desc[UR6][R56.64] ;  /* 0x0000000638387981 */ /* 0x000f62000c1e1d00 */
[--C-:B--2---:R-:W-:Y:S02]  /*0dc0*/  HADD2.F32 R181, -RZ, R60.reuse.H0_H0 ;  /* 0x2000003cffb57230 */ /* 0x104fe40000004100 */
[----:B------:R-:W-:-:S03]  /*0dd0*/  HADD2.F32 R185, -RZ, R60.H1_H1 ;  /* 0x3000003cffb97230 */ /* 0x000fc60000004100 */
[C---:B---3--:R-:W-:Y:S01]  /*0de0*/  FADD R0, -R186.reuse, R181 ;  /* 0x000000b5ba007221 */ /* 0x048fe20000000100 */
[--C-:B----4-:R-:W-:Y:S02]  /*0df0*/  HADD2.F32 R183, -RZ, R64.reuse.H0_H0 ;  /* 0x20000040ffb77230 */ /* 0x110fe40000004100 */
[----:B------:R-:W-:Y:S02]  /*0e00*/  HADD2.F32 R188, -RZ, R64.H1_H1 ;  /* 0x30000040ffbc7230 */ /* 0x000fe40000004100 */
[--C-:B-----5:R-:W-:Y:S02]  /*0e10*/  HADD2.F32 R219, -RZ, R76.reuse.H0_H0 ;  /* 0x2000004cffdb7230 */ /* 0x120fe40000004100 */
[----:B------:R-:W-:Y:S01]  /*0e20*/  FADD R121, R183, R121 ;  /* 0x00000079b7797221 */ /* 0x000fe20000000000 */
[----:B------:R-:W-:Y:S02]  /*0e30*/  HADD2.F32 R221, -RZ, R76.H1_H1 ;  /* 0x3000004cffdd7230 */ /* 0x000fe40000004100 */
[----:B------:R-:W-:Y:S01]  /*0e40*/  FADD R76, -R186, R185 ;  /* 0x000000b9ba4c7221 */ /* 0x000fe20000000100 */
[----:B------:R-:W-:Y:S01]  /*0e50*/  FMUL R0, R165, R0 ;  /* 0x00000000a5007220 */ /* 0x000fe20000400000 */
[----:B------:R-:W-:-:S02]  /*0e60*/  HADD2.F32 R211, -RZ, R69.H0_H0 ;  /* 0x20000045ffd37230 */ /* 0x000fc40000004100 */
[----:B------:R-:W-:Y:S02]  /*0e70*/  HADD2.F32 R209, -RZ, R69.H1_H1 ;  /* 0x30000045ffd17230 */ /* 0x000fe40000004100 */
[-C--:B------:R-:W-:Y:S01]  /*0e80*/  FFMA R123, R0, R183.reuse, R123 ;  /* 0x000000b7007b7223 */ /* 0x080fe2000000007b */
[--C-:B------:R-:W-:Y:S02]  /*0e90*/  HADD2.F32 R215, -RZ, R70.reuse.H0_H0 ;  /* 0x20000046ffd77230 */ /* 0x100fe40000004100 */
[----:B------:R-:W-:Y:S01]  /*0ea0*/  FMUL R183, R164, R183 ;  /* 0x000000b7a4b77220 */ /* 0x000fe20000400000 */
[----:B------:R-:W-:Y:S02]  /*0eb0*/  HADD2.F32 R217, -RZ, R70.H1_H1 ;  /* 0x30000046ffd97230 */ /* 0x000fe40000004100 */
[--C-:B------:R-:W-:Y:S02]  /*0ec0*/  HADD2.F32 R69, -RZ, R81.reuse.H0_H0 ;  /* 0x20000051ff457230 */ /* 0x100fe40000004100 */
[----:B------:R-:W-:-:S02]  /*0ed0*/  HADD2.F32 R70, -RZ, R81.H1_H1 ;  /* 0x30000051ff467230 */ /* 0x000fc40000004100 */
[----:B------:R-:W-:Y:S01]  /*0ee0*/  FMUL R185, R165, R76 ;  /* 0x0000004ca5b97220 */ /* 0x000fe20000400000 */
[--C-:B------:R-:W-:Y:S02]  /*0ef0*/  HADD2.F32 R223, -RZ, R77.reuse.H0_H0 ;  /* 0x2000004dffdf7230 */ /* 0x100fe40000004100 */
[----:B------:R-:W-:Y:S02]  /*0f00*/  HADD2.F32 R225, -RZ, R77.H1_H1 ;  /* 0x3000004dffe17230 */ /* 0x000fe40000004100 */
[--C-:B------:R-:W-:Y:S02]  /*0f10*/  HADD2.F32 R187, -RZ, R79.reuse.H0_H0 ;  /* 0x2000004fffbb7230 */ /* 0x100fe40000004100 */
[----:B------:R-:W-:Y:S02]  /*0f20*/  HADD2.F32 R189, -RZ, R79.H1_H1 ;  /* 0x3000004fffbd7230 */ /* 0x000fe40000004100 */
[----:B------:R-:W-:Y:S02]  /*0f30*/  HADD2.F32 R81, -RZ, R87.H0_H0 ;  /* 0x20000057ff517230 */ /* 0x000fe40000004100 */
[----:B------:R-:W-:Y:S01]  /*0f40*/  FADD R76, RZ, R183 ;  /* 0x000000b7ff4c7221 */ /* 0x000fe20000000000 */
[----:B------:R-:W-:-:S02]  /*0f50*/  HADD2.F32 R190, -RZ, R65.H0_H0 ;  /* 0x20000041ffbe7230 */ /* 0x000fc40000004100 */
[--C-:B------:R-:W-:Y:S02]  /*0f60*/  HADD2.F32 R77, -RZ, R95.reuse.H0_H0 ;  /* 0x2000005fff4d7230 */ /* 0x100fe40000004100 */
[----:B------:R-:W-:Y:S02]  /*0f70*/  HADD2.F32 R79, -RZ, R95.H1_H1 ;  /* 0x3000005fff4f7230 */ /* 0x000fe40000004100 */
[----:B------:R-:W-:Y:S01]  /*0f80*/  FMUL R95, R163, R188 ;  /* 0x000000bca35f7220 */ /* 0x000fe20000400000 */
[----:B------:R-:W-:Y:S02]  /*0f90*/  HADD2.F32 R195, -RZ, R61.H0_H0 ;  /* 0x2000003dffc37230 */ /* 0x000fe40000004100 */
[----:B------:R-:W-:Y:S01]  /*0fa0*/  FADD R240, -R186, R81 ;  /* 0x00000051baf07221 */ /* 0x000fe20000000100 */
[--C-:B------:R-:W-:Y:S02]  /*0fb0*/  HADD2.F32 R199, -RZ, R62.reuse.H0_H0 ;  /* 0x2000003effc77230 */ /* 0x100fe40000004100 */
[----:B------:R-:W-:-:S02]  /*0fc0*/  HADD2.F32 R201, -RZ, R62.H1_H1 ;  /* 0x3000003effc97230 */ /* 0x000fc40000004100 */
[--C-:B------:R-:W-:Y:S02]  /*0fd0*/  HADD2.F32 R233, -RZ, R85.reuse.H0_H0 ;  /* 0x20000055ffe97230 */ /* 0x100fe40000004100 */
[----:B------:R-:W-:Y:S02]  /*0fe0*/  HADD2.F32 R235, -RZ, R85.H1_H1 ;  /* 0x30000055ffeb7230 */ /* 0x000fe40000004100 */
[--C-:B------:R-:W-:Y:S02]  /*0ff0*/  HADD2.F32 R179, -RZ, R91.reuse.H0_H0 ;  /* 0x2000005bffb37230 */ /* 0x100fe40000004100 */
[----:B------:R-:W-:Y:S02]  /*1000*/  HADD2.F32 R184, -RZ, R91.H1_H1 ;  /* 0x3000005bffb87230 */ /* 0x000fe40000004100 */
[----:B------:R-:W-:Y:S01]  /*1010*/  FADD R81, R76, R95 ;  /* 0x0000005f4c517221 */ /* 0x000fe20000000000 */
[----:B------:R-:W-:Y:S02]  /*1020*/  HADD2.F32 R62, -RZ, R65.H1_H1 ;  /* 0x30000041ff3e7230 */ /* 0x000fe40000004100 */
[----:B------:R-:W-:-:S02]  /*1030*/  HADD2.F32 R85, -RZ, R94.H0_H0 ;  /* 0x2000005eff557230 */ /* 0x000fc40000004100 */
[----:B------:R-:W-:Y:S02]  /*1040*/  HADD2.F32 R91, -RZ, R94.H1_H1 ;  /* 0x3000005eff5b7230 */ /* 0x000fe40000004100 */
[----:B------:R-:W-:Y:S01]  /*1050*/  FMUL R94, R162, R190 ;  /* 0x000000bea25e7220 */ /* 0x000fe20000400000 */
[--C-:B------:R-:W-:Y:S02]  /*1060*/  HADD2.F32 R227, -RZ, R78.reuse.H0_H0 ;  /* 0x2000004effe37230 */ /* 0x100fe40000004100 */
[----:B------:R-:W-:Y:S02]  /*1070*/  HADD2.F32 R229, -RZ, R78.H1_H1 ;  /* 0x3000004effe57230 */ /* 0x000fe40000004100 */
[----:B------:R-:W-:Y:S01]  /*1080*/  FADD R78, -R186, R195 ;  /* 0x000000c3ba4e7221 */ /* 0x000fe20000000100 */
[----:B------:R-:W-:Y:S02]  /*1090*/  HADD2.F32 R197, -RZ, R61.H1_H1 ;  /* 0x3000003dffc57230 */ /* 0x000fe40000004100 */
[----:B------:R-:W-:Y:S01]  /*10a0*/  FADD R76, R81, R94 ;  /* 0x0000005e514c7221 */ /* 0x000fe20000000000 */
[----:B------:R-:W-:-:S02]  /*10b0*/  HADD2.F32 R61, -RZ, R66.H0_H0 ;  /* 0x20000042ff3d7230 */ /* 0x000fc40000004100 */
[--C-:B------:R-:W-:Y:S02]  /*10c0*/  HADD2.F32 R173, -RZ, R75.reuse.H0_H0 ;  /* 0x2000004bffad7230 */ /* 0x100fe40000004100 */
[----:B------:R-:W-:Y:S02]  /*10d0*/  HADD2.F32 R64, -RZ, R75.H1_H1 ;  /* 0x3000004bff407230 */ /* 0x000fe40000004100 */
[--C-:B------:R-:W-:Y:S02]  /*10e0*/  HADD2.F32 R245, -RZ, R93.reuse.H0_H0 ;  /* 0x2000005dfff57230 */ /* 0x100fe40000004100 */
[----:B------:R-:W-:Y:S02]  /*10f0*/  HADD2.F32 R247, -RZ, R93.H1_H1 ;  /* 0x3000005dfff77230 */ /* 0x000fe40000004100 */
[----:B------:R-:W-:Y:S01]  /*1100*/  FMUL R93, R161, R62 ;  /* 0x0000003ea15d7220 */ /* 0x000fe20000400000 */
[--C-:B------:R-:W-:Y:S02]  /*1110*/  HADD2.F32 R75, -RZ, R83.reuse.H0_H0 ;  /* 0x20000053ff4b7230 */ /* 0x100fe40000004100 */
[----:B------:R-:W-:-:S02]  /*1120*/  HADD2.F32 R176, -RZ, R83.H1_H1 ;  /* 0x30000053ffb07230 */ /* 0x000fc40000004100 */
[----:B------:R-:W-:Y:S01]  /*1130*/  FMUL R181, R165, R78 ;  /* 0x0000004ea5b57220 */ /* 0x000fe20000400000 */
[----:B------:R-:W-:Y:S02]  /*1140*/  HADD2.F32 R83, -RZ, R84.H0_H0 ;  /* 0x20000054ff537230 */ /* 0x000fe40000004100 */
[----:B------:R-:W-:Y:S01]  /*1150*/  FADD R250, -R186, R77 ;  /* 0x0000004dbafa7221 */ /* 0x000fe20000000100 */
[--C-:B------:R-:W-:Y:S02]  /*1160*/  HADD2.F32 R203, -RZ, R63.reuse.H0_H0 ;  /* 0x2000003fffcb7230 */ /* 0x100fe40000004100 */
[----:B------:R-:W-:Y:S02]  /*1170*/  HADD2.F32 R205, -RZ, R63.H1_H1 ;  /* 0x3000003fffcd7230 */ /* 0x000fe40000004100 */
[--C-:B------:R-:W-:Y:S02]  /*1180*/  HADD2.F32 R207, -RZ, R68.reuse.H0_H0 ;  /* 0x20000044ffcf7230 */ /* 0x100fe40000004100 */
[----:B------:R-:W-:-:S02]  /*1190*/  HADD2.F32 R213, -RZ, R68.H1_H1 ;  /* 0x30000044ffd57230 */ /* 0x000fc40000004100 */
[--C-:B------:R-:W-:Y:S02]  /*11a0*/  HADD2.F32 R191, -RZ, R71.reuse.H0_H0 ;  /* 0x20000047ffbf7230 */ /* 0x100fe40000004100 */
[----:B------:R-:W-:Y:S02]  /*11b0*/  HADD2.F32 R193, -RZ, R71.H1_H1 ;  /* 0x30000047ffc17230 */ /* 0x000fe40000004100 */
[----:B------:R-:W-:Y:S02]  /*11c0*/  HADD2.F32 R231, -RZ, R84.H1_H1 ;  /* 0x30000054ffe77230 */ /* 0x000fe40000004100 */
[--C-:B------:R-:W-:Y:S02]  /*11d0*/  HADD2.F32 R237, -RZ, R86.reuse.H0_H0 ;  /* 0x20000056ffed7230 */ /* 0x100fe40000004100 */
[----:B------:R-:W-:Y:S02]  /*11e0*/  HADD2.F32 R239, -RZ, R86.H1_H1 ;  /* 0x30000056ffef7230 */ /* 0x000fe40000004100 */
[----:B------:R-:W-:-:S02]  /*11f0*/  HADD2.F32 R87, -RZ, R87.H1_H1 ;  /* 0x30000057ff577230 */ /* 0x000fc40000004100 */
[--C-:B------:R-:W-:Y:S02]  /*1200*/  HADD2.F32 R241, -RZ, R92.reuse.H0_H0 ;  /* 0x2000005cfff17230 */ /* 0x100fe40000004100 */
[----:B------:R-:W-:Y:S02]  /*1210*/  HADD2.F32 R243, -RZ, R92.H1_H1 ;  /* 0x3000005cfff37230 */ /* 0x000fe40000004100 */
[----:B------:R-:W-:Y:S01]  /*1220*/  FMUL R92, R160, R61 ;  /* 0x0000003da05c7220 */ /* 0x000fe20000400000 */
[----:B------:R-:W-:Y:S02]  /*1230*/  HADD2.F32 R66, -RZ, R66.H1_H1 ;  /* 0x30000042ff427230 */ /* 0x000fe40000004100 */
[----:B------:R-:W-:Y:S01]  /*1240*/  FADD R77, R76, R93 ;  /* 0x0000005d4c4d7221 */ /* 0x000fe20000000000 */
        /* <DEDUP_REMOVED lines=11> */
[C---:B------:R-:W-:Y:S01]  /*1300*/  FADD R212, -R186.reuse, R199 ;  /* 0x000000c7bad47221 */ /* 0x040fe20000000100 */
[----:B------:R-:W-:Y:S02]  /*1310*/  HADD2.F32 R74, -RZ, R82.H1_H1 ;  /* 0x30000052ff4a7230 */ /* 0x000fe40000004100 */
[C---:B------:R-:W-:Y:S01]  /*1320*/  FADD R210, -R186.reuse, R201 ;  /* 0x000000c9bad27221 */ /* 0x040fe20000000100 */
[--C-:B------:R-:W-:Y:S02]  /*1330*/  HADD2.F32 R175, -RZ, R88.reuse.H0_H0 ;  /* 0x20000058ffaf7230 */ /* 0x100fe40000004100 */
[C---:B------:R-:W-:Y:S01]  /*1340*/  FADD R208, -R186.reuse, R203 ;  /* 0x000000cbbad07221 */ /* 0x040fe20000000100 */
        /* <DEDUP_REMOVED lines=36> */
[----:B------:R-:W-:-:S02]  /*1590*/  HADD2.F32 R60, -RZ, R67.H1_H1 ;  /* 0x30000043ff3c7230 */ /* 0x000fc40000004100 */
[----:B------:R-:W-:Y:S01]  /*15a0*/  FADD R119, R188, R119 ;  /* 0x00000077bc777221 */ /* 0x000fe20000000000 */
[----:B------:R-:W-:Y:S01]  /*15b0*/  FFMA R120, R185, R188, R120 ;  /* 0x000000bcb9787223 */ /* 0x000fe20000000078 */
[--C-:B------:R-:W-:Y:S02]  /*15c0*/  HADD2.F32 R77, -RZ, R57.reuse.H0_H0 ;  /* 0x20000039ff4d7230 */ /* 0x100fe40000004100 */
[----:B------:R-:W-:Y:S01]  /*15d0*/  FMUL R188, R158, R63 ;  /* 0x0000003f9ebc7220 */ /* 0x000fe20000400000 */
[----:B------:R-:W-:Y:S02]  /*15e0*/  HADD2.F32 R78, -RZ, R57.H1_H1 ;  /* 0x30000039ff4e7230 */ /* 0x000fe40000004100 */
[----:B------:R-:W-:Y:S01]  /*15f0*/  FADD R57, R79, R186 ;  /* 0x000000ba4f397221 */ /* 0x000fe20000000000 */
[--C-:B------:R-:W-:Y:S02]  /*1600*/  HADD2.F32 R91, -RZ, R56.reuse.H0_H0 ;  /* 0x20000038ff5b7230 */ /* 0x100fe40000004100 */
[----:B------:R-:W-:-:S02]  /*1610*/  HADD2.F32 R76, -RZ, R56.H1_H1 ;  /* 0x30000038ff4c7230 */ /* 0x000fc40000004100 */
[----:B------:R-:W-:Y:S01]  /*1620*/  FFMA R56, R0, R183, RZ ;  /* 0x000000b700387223 */ /* 0x000fe200000000ff */
[--C-:B------:R-:W-:Y:S02]  /*1630*/  HADD2.F32 R67, -RZ, R72.reuse.H0_H0 ;  /* 0x20000048ff437230 */ /* 0x100fe40000004100 */
[----:B------:R-:W-:Y:S01]  /*1640*/  FMUL R187, R157, R60 ;  /* 0x0000003c9dbb7220 */ /* 0x000fe20000400000 */
[----:B------:R-:W-:Y:S01]  /*1650*/  FADD R216, R57, R188 ;  /* 0x000000bc39d87221 */ /* 0x000fe20000000000 */
        /* <DEDUP_REMOVED lines=77> */
[C---:B------:R-:W-:Y:S01]  /*1b30*/  FMUL R251, R165.reuse, R224 ;  /* 0x000000e0a5fb7220 */ /* 0x040fe20000400000 */
        /* <DEDUP_REMOVED lines=105> */
.L_x_4002:
[----:B------:R-:W-:Y:S05]  /*21d0*/  BSYNC.RECONVERGENT B0 ;  /* 0x0000000000007941 */ /* 0x000fea0003800200 */
.L_x_4001:
[----:B------:R-:W-:Y:S01]  /*21e0*/  BAR.SYNC.DEFER_BLOCKING 0x0 ;  /* 0x0000000000007b1d */ /* 0x000fe20000010000 */
[----:B0-----:R-:W-:Y:S01]  /*21f0*/  IADD3 R56, PT, PT, R122, 0x5020, RZ ;  /* 0x000050207a387810 */ /* 0x001fe20007ffe0ff */
[----:B------:R-:W-:Y:S01]  /*2200*/  FADD R107, R60, R107 ;  /* 0x0000006b3c6b7221 */ /* 0x000fe20000000000 */
[C---:B------:R-:W-:Y:S01]  /*2210*/  @!P0 IADD3 R56, PT, PT, R122.reuse, 0x5000, RZ ;  /* 0x000050007a388810 */ /* 0x040fe20007ffe0ff */
        /* <DEDUP_REMOVED lines=19> */
[----:B------:R-:W-:Y:S01]  /*2350*/  FFMA R52, R197, R64, R52 ;  /* 0x00000040c5347223 */ /* 0x000fe20000000034 */
[----:B------:R-:W0:Y:S01]  /*2360*/  LDS.128 R56, [R56] ;  /* 0x0000000038387984 */ /* 0x000e220000000c00 */
[----:B------:R-:W-:Y:S01]  /*2370*/  FADD R27, R68, R27 ;  /* 0x0000001b441b7221 */ /* 0x000fe20000000000 */
[----:B------:R-:W-:Y:S01]  /*2380*/  FFMA R3, R194, R68, R3 ;  /* 0x00000044c2037223 */ /* 0x000fe20000000003 */
[----:B------:R-:W-:Y:S01]  /*2390*/  FFMA R4, R191, R69, R4 ;  /* 0x00000045bf047223 */ /* 0x000fe20000000004 */
[----:B------:R-:W1:Y:S01]  /*23a0*/  LDS.128 R60, [R60] ;  /* 0x000000003c3c7984 */ /* 0x000e620000000c00 */
        /* <DEDUP_REMOVED lines=35> */
[----:B0-----:R-:W-:Y:S01]  /*25e0*/  FADD R65, RZ, R56 ;  /* 0x00000038ff417221 */ /* 0x001fe20000000000 */
[----:B------:R-:W-:Y:S01]  /*25f0*/  FADD R56, RZ, R57 ;  /* 0x00000039ff387221 */ /* 0x000fe20000000000 */
[----:B------:R-:W-:Y:S01]  /*2600*/  FADD R41, R184, R41 ;  /* 0x00000029b8297221 */ /* 0x000fe20000000000 */
[----:B------:R-:W-:Y:S01]  /*2610*/  FADD R43, R76, R43 ;  /* 0x0000002b4c2b7221 */ /* 0x000fe20000000000 */
[----:B------:R-:W-:Y:S01]  /*2620*/  FADD R65, R58, R65 ;  /* 0x000000413a417221 */ /* 0x000fe20000000000 */
[----:B------:R-:W-:Y:S01]  /*2630*/  FADD R56, R59, R56 ;  /* 0x000000383b387221 */ /* 0x000fe20000000000 */
[----:B------:R-:W-:Y:S01]  /*2640*/  FFMA R19, R84, R76, R19 ;  /* 0x0000004c54137223 */ /* 0x000fe20000000013 */
[----:B------:R-:W-:Y:S01]  /*2650*/  FADD R44, R77, R44 ;  /* 0x0000002c4d2c7221 */ /* 0x000fe20000000000 */
        /* <DEDUP_REMOVED lines=134> */
[----:B-1----:R-:W-:-:S04]  /*2ec0*/  IMAD.WIDE.U32 R92, R169, 0x10, R56 ;  /* 0x00000010a95c7825 */ /* 0x002fc800078e0038 */
[----:B------:R-:W-:Y:S01]  /*2ed0*/  FMUL R165, R165, R176 ;  /* 0x000000b0a5a57220 */ /* 0x000fe20000400000 */
[----:B------:R-:W-:Y:S01]  /*2ee0*/  F2FP.F16.F32.PACK_AB R59, R64, R59 ;  /* 0x0000003b403b723e */ /* 0x000fe200000000ff */
[----:B------:R-:W-:Y:S01]  /*2ef0*/  FFMA R23, R88, R80, R23 ;  /* 0x0000005058177223 */ /* 0x000fe20000000017 */
[----:B------:R-:W-:Y:S01]  /*2f00*/  IMAD.WIDE.U32 R94, R167, 0x10, R56 ;  /* 0x00000010a75e7825 */ /* 0x000fe200078e0038 */
[----:B------:R-:W-:-:S03]  /*2f10*/  F2FP.F16.F32.PACK_AB R58, R65, R58 ;  /* 0x0000003a413a723e */ /* 0x000fc600000000ff */
[----:B------:R-:W-:Y:S01]  /*2f20*/  FADD R48, R81, R48 ;  /* 0x0000003051307221 */ /* 0x000fe20000000000 */
[----:B------:R-:W-:Y:S01]  /*2f30*/  F2FP.F16.F32.PACK_AB R62, R71, R62 ;  /* 0x0000003e473e723e */ /* 0x000fe200000000ff */
[----:B------:R-:W-:Y:S01]  /*2f40*/  IMAD.WIDE.U32 R170, R170, 0x10, R56 ;  /* 0x00000010aaaa7825 */ /* 0x000fe200078e0038 */
[----:B------:R-:W-:-:S03]  /*2f50*/  F2FP.F16.F32.PACK_AB R66, R91, R66 ;  /* 0x000000425b42723e */ /* 0x000fc600000000ff */
[----:B------:R-:W-:Y:S01]  /*2f60*/  FFMA R24, R87, R81, R24 ;  /* 0x0000005157187223 */ /* 0x000fe20000000018 */
[----:B------:R-:W-:Y:S01]  /*2f70*/  F2FP.F16.F32.PACK_AB R65, R89, R202 ;  /* 0x000000ca5941723e */ /* 0x000fe200000000ff */
[----:B------:R-:W-:Y:S01]  /*2f80*/  IMAD.WIDE.U32 R168, R168, 0x10, R56 ;  /* 0x00000010a8a87825 */ /* 0x000fe200078e0038 */
[----:B------:R-:W-:-:S03]  /*2f90*/  F2FP.F16.F32.PACK_AB R64, R75, R204 ;  /* 0x000000cc4b40723e */ /* 0x000fc600000000ff */
[----:B------:R-:W-:Y:S01]  /*2fa0*/  FADD R49, R82, R49 ;  /* 0x0000003152317221 */ /* 0x000fe20000000000 */
[----:B------:R-:W-:Y:S01]  /*2fb0*/  F2FP.F16.F32.PACK_AB R71, R181, R228 ;  /* 0x000000e4b547723e */ /* 0x000fe200000000ff */
[----:B------:R-:W-:Y:S01]  /*2fc0*/  IMAD.WIDE.U32 R166, R166, 0x10, R56 ;  /* 0x00000010a6a67825 */ /* 0x000fe200078e0038 */
[----:B------:R-:W-:-:S03]  /*2fd0*/  F2FP.F16.F32.PACK_AB R57, R63, R60 ;  /* 0x0000003c3f39723e */ /* 0x000fc600000000ff */
[----:B------:R-:W-:Y:S01]  /*2fe0*/  FFMA R25, R90, R82, R25 ;  /* 0x000000525a197223 */ /* 0x000fe20000000019 */
[----:B------:R-:W-:Y:S02]  /*2ff0*/  F2FP.F16.F32.PACK_AB R56, R61, R0 ;  /* 0x000000003d38723e */ /* 0x000fe400000000ff */
[----:B------:R-:W-:Y:S02]  /*3000*/  F2FP.F16.F32.PACK_AB R63, R73, R208 ;  /* 0x000000d0493f723e */ /* 0x000fe400000000ff */
[----:B------:R-:W-:Y:S01]  /*3010*/  F2FP.F16.F32.PACK_AB R61, R69, R216 ;  /* 0x000000d8453d723e */ /* 0x000fe200000000ff */
[----:B------:R1:W-:Y:S01]  /*3020*/  STG.E.128 desc[UR6][R170.64], R56 ;  /* 0x00000038aa007986 */ /* 0x0003e2000c101d06 */
[----:B------:R-:W-:Y:S02]  /*3030*/  F2FP.F16.F32.PACK_AB R60, R67, R220 ;  /* 0x000000dc433c723e */ /* 0x000fe400000000ff */
[----:B------:R-:W-:Y:S02]  /*3040*/  F2FP.F16.F32.PACK_AB R67, R173, R196 ;  /* 0x000000c4ad43723e */ /* 0x000fe400000000ff */
[----:B------:R-:W-:Y:S01]  /*3050*/  F2FP.F16.F32.PACK_AB R70, R179, R70 ;  /* 0x00000046b346723e */ /* 0x000fe200000000ff */
[----:B------:R1:W-:Y:S01]  /*3060*/  STG.E.128 desc[UR6][R92.64], R60 ;  /* 0x0000003c5c007986 */ /* 0x0003e2000c101d06 */
[----:B------:R-:W-:-:S02]  /*3070*/  F2FP.F16.F32.PACK_AB R69, R177, R226 ;  /* 0x000000e2b145723e */ /* 0x000fc400000000ff */
[----:B------:R-:W-:Y:S01]  /*3080*/  F2FP.F16.F32.PACK_AB R68, R175, R68 ;  /* 0x00000044af44723e */ /* 0x000fe200000000ff */
[----:B------:R1:W-:Y:S01]  /*3090*/  STG.E.128 desc[UR6][R168.64], R64 ;  /* 0x00000040a8007986 */ /* 0x0003e2000c101d06 */
[----:B------:R-:W-:Y:S02]  /*30a0*/  F2FP.F16.F32.PACK_AB R75, R165, R244 ;  /* 0x000000f4a54b723e */ /* 0x000fe400000000ff */
[----:B------:R-:W-:Y:S01]  /*30b0*/  F2FP.F16.F32.PACK_AB R74, R187, R74 ;  /* 0x0000004abb4a723e */ /* 0x000fe200000000ff */
[----:B------:R1:W-:Y:S01]  /*30c0*/  STG.E.128 desc[UR6][R94.64], R68 ;  /* 0x000000445e007986 */ /* 0x0003e2000c101d06 */
[----:B------:R-:W-:Y:S02]  /*30d0*/  F2FP.F16.F32.PACK_AB R73, R185, R236 ;  /* 0x000000ecb949723e */ /* 0x000fe400000000ff */
[----:B------:R-:W-:Y:S02]  /*30e0*/  F2FP.F16.F32.PACK_AB R72, R183, R72 ;  /* 0x00000048b748723e */ /* 0x000fe400000000ff */
[----:B0-----:R-:W-:-:S03]  /*30f0*/  IADD3 R124, PT, PT, R124, R189, RZ ;  /* 0x000000bd7c7c7210 */ /* 0x001fc60007ffe0ff */
[----:B------:R1:W-:Y:S01]  /*3100*/  STG.E.128 desc[UR6][R166.64], R72 ;  /* 0x00000048a6007986 */ /* 0x0003e2000c101d06 */
[----:B------:R-:W-:-:S13]  /*3110*/  ISETP.GE.AND P1, PT, R124, UR9, PT ;  /* 0x000000097c007c0c */ /* 0x000fda000bf26270 */
[----:B------:R-:W-:Y:S05]  /*3120*/  @!P1 BRA `(.L_x_4003) ;  /* 0xffffffd800989947 */ /* 0x000fea000383ffff */
        /* <DEDUP_REMOVED lines=80> */
.L_x_4000:
        /* <DEDUP_REMOVED lines=12> */
[--C-:B---3--:R-:W-:Y:S02]  /*36f0*/  IMAD.WIDE.U32 R12, R13, 0x20, R26.reuse ;  /* 0x000000200d0c7825 */ /* 0x108fe400078e001a */
[----:B------:R0:W-:Y:S02]  /*3700*/  STG.E.128 desc[UR6][R2.64+0x10], R76 ;  /* 0x0000104c02007986 */ /* 0x0001e4000c101d06 */
[----:B------:R-:W-:-:S02]  /*3710*/  IMAD.WIDE.U32 R16, R17, 0x20, R26 ;  /* 0x0000002011107825 */ /* 0x000fc400078e001a */
[----:B------:R-:W-:Y:S02]  /*3720*/  STG.E.128 desc[UR6][R12.64], R56 ;  /* 0x000000380c007986 */ /* 0x000fe4000c101d06 */
[--C-:B------:R-:W-:Y:S02]  /*3730*/  IMAD.WIDE.U32 R18, R23, 0x20, R24.reuse ;  /* 0x0000002017127825 */ /* 0x100fe400078e0018 */
[----:B------:R-:W-:Y:S02]  /*3740*/  STG.E.128 desc[UR6][R12.64+0x10], R60 ;  /* 0x0000103c0c007986 */ /* 0x000fe4000c101d06 */
[--C-:B------:R-:W-:Y:S02]  /*3750*/  IMAD.WIDE.U32 R20, R49, 0x20, R24.reuse ;  /* 0x0000002031147825 */ /* 0x100fe400078e0018 */
[----:B------:R-:W-:Y:S02]  /*3760*/  STG.E.128 desc[UR6][R14.64], R80 ;  /* 0x000000500e007986 */ /* 0x000fe4000c101d06 */
[----:B------:R-:W-:-:S02]  /*3770*/  IMAD.WIDE.U32 R24, R51, 0x20, R24 ;  /* 0x0000002033187825 */ /* 0x000fc400078e0018 */
[----:B------:R-:W-:Y:S02]  /*3780*/  STG.E.128 desc[UR6][R14.64+0x10], R84 ;  /* 0x000010540e007986 */ /* 0x000fe4000c101d06 */
[--C-:B0-----:R-:W-:Y:S02]  /*3790*/  IMAD.WIDE.U32 R2, R23, 0x20, R26.reuse ;  /* 0x0000002017027825 */ /* 0x101fe400078e001a */
        /* <DEDUP_REMOVED lines=17> */
.L_x_4004:
        /* <DEDUP_REMOVED lines=13> */
.L_x_4981:


//--------------------- .text._ZN18transformer_engine13normalization28ln_bwd_finalize_tuned_kernelINS0_22Kernel_traits_finalizeILj5120EffffjLj1024ELj4ENS0_18Kernel_traits_baseILj5120EffffjLj1024EEEEEEEvNS0_20BackwardKernelParamsE --------------------------
	.section	.text._ZN18transformer_engine13normalization28ln_bwd_finalize_tuned_kernelINS0_22Kernel_traits_finalizeILj5120EffffjLj1024ELj4ENS0_18Kernel_traits_baseILj5120EffffjLj1024EEEEEEEvNS0_20BackwardKernelParamsE,"ax",@progbits
	.align	128
        .global         _ZN18transformer_engine13normalization28ln_bwd_finalize_tuned_kernelINS0_22Kernel_traits_finalizeILj5120EffffjLj1024ELj4ENS0_18Kernel_traits_baseILj5120EffffjLj1024EEEEEEEvNS0_20BackwardKernelParamsE
        .type           _ZN18transformer_engine13normalization28ln_bwd_finalize_tuned_kernelINS0_22Kernel_traits_finalizeILj5120EffffjLj1024ELj4ENS0_18Kernel_traits_baseILj5120EffffjLj1024EEEEEEEvNS0_20BackwardKernelParamsE,@function
        .size           _ZN18transformer_engine13normalization28ln_bwd_finalize_tuned_kernelINS0_22Kernel_traits_finalizeILj5120EffffjLj1024ELj4ENS0_18Kernel_traits_baseILj5120EffffjLj1024EEEEEEEvNS0_20BackwardKernelParamsE,(.L_x_4982 - _ZN18transformer_engine13normalization28ln_bwd_finalize_tuned_kernelINS0_22Kernel_traits_finalizeILj5120EffffjLj1024ELj4ENS0_18Kernel_traits_baseILj5120EffffjLj1024EEEEEEEvNS0_20BackwardKernelParamsE)
        .other          _ZN18transformer_engine13normalization28ln_bwd_finalize_tuned_kernelINS0_22Kernel_traits_finalizeILj5120EffffjLj1024ELj4ENS0_18Kernel_traits_baseILj5120EffffjLj1024EEEEEEEvNS0_20BackwardKernelParamsE,@"STO_CUDA_ENTRY STV_DEFAULT"
_ZN18transformer_engine13normalization28ln_bwd_finalize_tuned_kernelINS0_22Kernel_traits_finalizeILj5120EffffjLj1024ELj4ENS0_18Kernel_traits_baseILj5120EffffjLj1024EEEEEEEvNS0_20BackwardKernelParamsE:
.text._ZN18transformer_engine13normalization28ln_bwd_finalize_tuned_kernelINS0_22Kernel_traits_finalizeILj5120EffffjLj1024ELj4ENS0_18Kernel_traits_baseILj5120EffffjLj1024EEEEEEEvNS0_20BackwardKernelParamsE:
        /* <DEDUP_REMOVED lines=35> */
.L_x_4009:
        /* <DEDUP_REMOVED lines=118> */
.L_x_4008:
[----:B------:R-:W-:Y:S05]  /*0990*/  BSYNC.RECONVERGENT B1 ;  /* 0x0000000000017941 */ /* 0x000fea0003800200 */
.L_x_4007:
        /* <DEDUP_REMOVED lines=65> */
.L_x_4011:
[----:B------:R-:W-:Y:S05]  /*0db0*/  BSYNC.RECONVERGENT B1 ;  /* 0x0000000000017941 */ /* 0x000fea0003800200 */
.L_x_4010:
        /* <DEDUP_REMOVED lines=37> */
.L_x_4013:
[----:B------:R-:W-:Y:S05]  /*1010*/  BSYNC.RECONVERGENT B1 ;  /* 0x0000000000017941 */ /* 0x000fea0003800200 */
.L_x_4012:
[----:B------:R-:W-:Y:S05]  /*1020*/  @!P1 BRA `(.L_x_4006) ;  /* 0x00000000003c9947 */ /* 0x000fea0003800000 */
[----:B------:R-:W0:Y:S01]  /*1030*/  LDC.64 R6, c[0x0][0x3d8] ;  /* 0x0000f600ff067b82 */ /* 0x000e220000000a00 */
[----:B------:R-:W-:Y:S01]  /*1040*/  IMAD R2, R15, 0x1400, R11 ;  /* 0x000014000f027824 */ /* 0x000fe200078e020b */
[----:B------:R-:W-:-:S04]  /*1050*/  IADD3 R24, PT, PT, -R24, RZ, RZ ;  /* 0x000000ff18187210 */ /* 0x000fc80007ffe1ff */
[----:B------:R-:W-:Y:S02]  /*1060*/  IADD3 R11, PT, PT, R13, R2, RZ ;  /* 0x000000020d0b7210 */ /* 0x000fe40007ffe0ff */
[----:B------:R-:W1:Y:S05]  /*1070*/  LDC.64 R8, c[0x0][0x3e0] ;  /* 0x0000f800ff087b82 */ /* 0x000e6a0000000a00 */
.L_x_4014:
        /* <DEDUP_REMOVED lines=10> */
.L_x_4006:
[----:B------:R-:W-:Y:S05]  /*1120*/  BSYNC.RECONVERGENT B0 ;  /* 0x0000000000007941 */ /* 0x000fea0003800200 */
.L_x_4005:
        /* <DEDUP_REMOVED lines=53> */
.L_x_4015:
        /* <DEDUP_REMOVED lines=16> */
.L_x_4982:


//--------------------- .text._ZN18transformer_engine13normalization19ln_bwd_tuned_kernelINS0_13Kernel_traitsIffffjLj5120ELj1ELj1ELj4ELj16ENS0_18Kernel_traits_baseILj5120EffffjLj128EEEEEEEvNS0_20BackwardKernelParamsE --------------------------
	.section	.text._ZN18transformer_engine13normalization19ln_bwd_tuned_kernelINS0_13Kernel_traitsIffffjLj5120ELj1ELj1ELj4ELj16ENS0_18Kernel_traits_baseILj5120EffffjLj128EEEEEEEvNS0_20BackwardKernelParamsE,"ax",@progbits
	.align	128
        .global         _ZN18transformer_engine13normalization19ln_bwd_tuned_kernelINS0_13Kernel_traitsIffffjLj5120ELj1ELj1ELj4ELj16ENS0_18Kernel_traits_baseILj5120EffffjLj128EEEEEEEvNS0_20BackwardKernelParamsE
        .type           _ZN18transformer_engine13normalization19ln_bwd_tuned_kernelINS0_13Kernel_traitsIffffjLj5120ELj1ELj1ELj4ELj16ENS0_18Kernel_traits_baseILj5120EffffjLj128EEEEEEEvNS0_20BackwardKernelParamsE,@function
        .size           _ZN18transformer_engine13normalization19ln_bwd_tuned_kernelINS0_13Kernel_traitsIffffjLj5120ELj1ELj1ELj4ELj16ENS0_18Kernel_traits_baseILj5120EffffjLj128EEEEEEEvNS0_20BackwardKernelParamsE,(.L_x_4983 - _ZN18transformer_engine13normalization19ln_bwd_tuned_kernelINS0_13Kernel_traitsIffffjLj5120ELj1ELj1ELj4ELj16ENS0_18Kernel_traits_baseILj5120EffffjLj128EEEEEEEvNS0_20BackwardKernelParamsE)
        .other          _ZN18transformer_engine13normalization19ln_bwd_tuned_kernelINS0_13Kernel_traitsIffffjLj5120ELj1ELj1ELj4ELj16ENS0_18Kernel_traits_baseILj5120EffffjLj128EEEEEEEvNS0_20BackwardKernelParamsE,@"STO_CUDA_ENTRY STV_DEFAULT"
_ZN18transformer_engine13normalization19ln_bwd_tuned_kernelINS0_13Kernel_traitsIffffjLj5120ELj1ELj1ELj4ELj16ENS0_18Kernel_traits_baseILj5120EffffjLj128EEEEEEEvNS0_20BackwardKernelParamsE:
.text._ZN18transformer_engine13normalization19ln_bwd_tuned_kernelINS0_13Kernel_traitsIffffjLj5120ELj1ELj1ELj4ELj16ENS0_18Kernel_traits_baseILj5120EffffjLj128EEEEEEEvNS0_20BackwardKernelParamsE:
        /* <DEDUP_REMOVED lines=56> */
[----:B------:R-:W3:Y:S04]  /*0380*/  LDG.E.128 R20, desc[UR6][R2.64+0x2800] ;  /* 0x0028000602147981 */ /* 0x000ee8000c1e1d00 */
        /* <DEDUP_REMOVED lines=12> */
[----:B------:R-:W-:Y:S02]  /*0450*/  PLOP3.LUT P0, PT, PT, PT, PT, 0x8, 0x80 ;  /* 0x000000000080781c */ /* 0x000fe40003f0e170 */
        /* <DEDUP_REMOVED lines=80> */
.L_x_4019:
[----:B------:R-:W0:Y:S01]  /*0960*/  S2R R0, SR_TID.X ;  /* 0x0000000000007919 */ /* 0x000e220000002100 */
[----:B------:R-:W1:Y:S01]  /*0970*/  LDC.64 R228, c[0x0][0x398] ;  /* 0x0000e600ffe47b82 */ /* 0x000e620000000a00 */
[----:B------:R-:W-:-:S07]  /*0980*/  IMAD R213, R203, 0x500, RZ ;  /* 0x00000500cbd57824 */ /* 0x000fce00078e02ff */
[----:B------:R-:W2:Y:S08]  /*0990*/  LDC.64 R112, c[0x0][0x390] ;  /* 0x0000e400ff707b82 */ /* 0x000eb00000000a00 */
[----:B---3--:R-:W3:Y:S01]  /*09a0*/  LDC.64 R72, c[0x0][0x3c8] ;  /* 0x0000f200ff487b82 */ /* 0x008ee20000000a00 */
[----:B-1----:R-:W-:-:S07]  /*09b0*/  IMAD.WIDE R228, R203, 0x4, R228 ;  /* 0x00000004cbe47825 */ /* 0x002fce00078e02e4 */
[----:B------:R-:W1:Y:S01]  /*09c0*/  LDC.64 R60, c[0x0][0x3a0] ;  /* 0x0000e800ff3c7b82 */ /* 0x000e620000000a00 */
[----:B------:R-:W4:Y:S01]  /*09d0*/  LDG.E R228, desc[UR6][R228.64] ;  /* 0x00000006e4e47981 */ /* 0x000f22000c1e1900 */
[----:B0-----:R-:W-:-:S04]  /*09e0*/  LOP3.LUT R213, R213, R0, RZ, 0xfc, !PT ;  /* 0x00000000d5d57212 */ /* 0x001fc800078efcff */
[C---:B------:R-:W-:Y:S01]  /*09f0*/  IADD3 R211, PT, PT, R213.reuse, 0x180, RZ ;  /* 0x00000180d5d37810 */ /* 0x040fe20007ffe0ff */
[C-C-:B--2---:R-:W-:Y:S01]  /*0a00*/  IMAD.WIDE.U32 R44, R213.reuse, 0x10, R112.reuse ;  /* 0x00000010d52c7825 */ /* 0x144fe200078e0070 */
[C---:B------:R-:W-:Y:S02]  /*0a10*/  IADD3 R212, PT, PT, R213.reuse, 0x100, RZ ;  /* 0x00000100d5d47810 */ /* 0x040fe40007ffe0ff */
[----:B------:R-:W-:Y:S01]  /*0a20*/  IADD3 R210, PT, PT, R213, 0x200, RZ ;  /* 0x00000200d5d27810 */ /* 0x000fe20007ffe0ff */
[----:B------:R-:W-:Y:S01]  /*0a30*/  IMAD.WIDE.U32 R88, R211, 0x10, R112 ;  /* 0x00000010d3587825 */ /* 0x000fe200078e0070 */
[C---:B------:R-:W-:Y:S01]  /*0a40*/  IADD3 R209, PT, PT, R213.reuse, 0x280, RZ ;  /* 0x00000280d5d17810 */ /* 0x040fe20007ffe0ff */
[----:B------:R-:W4:Y:S02]  /*0a50*/  LDG.E.128 R76, desc[UR6][R44.64] ;  /* 0x000000062c4c7981 */ /* 0x000f24000c1e1d00 */
[----:B---3--:R-:W-:Y:S02]  /*0a60*/  IMAD.WIDE.U32 R64, R213, 0x10, R72 ;  /* 0x00000010d5407825 */ /* 0x008fe400078e0048 */
[----:B------:R-:W2:Y:S02]  /*0a70*/  LDG.E.128 R88, desc[UR6][R88.64] ;  /* 0x0000000658587981 */ /* 0x000ea4000c1e1d00 */
[----:B------:R-:W-:-:S02]  /*0a80*/  IMAD.WIDE.U32 R84, R212, 0x10, R112 ;  /* 0x00000010d4547825 */ /* 0x000fc400078e0070 */
[----:B------:R-:W3:Y:S02]  /*0a90*/  LDG.E.128 R116, desc[UR6][R64.64] ;  /* 0x0000000640747981 */ /* 0x000ee4000c1e1d00 */
[--C-:B------:R-:W-:Y:S02]  /*0aa0*/  IMAD.WIDE.U32 R92, R210, 0x10, R112.reuse ;  /* 0x00000010d25c7825 */ /* 0x100fe400078e0070 */
[----:B------:R-:W5:Y:S02]  /*0ab0*/  LDG.E.128 R84, desc[UR6][R84.64] ;  /* 0x0000000654547981 */ /* 0x000f64000c1e1d00 */
[----:B------:R-:W-:Y:S02]  /*0ac0*/  IMAD.WIDE.U32 R96, R209, 0x10, R112 ;  /* 0x00000010d1607825 */ /* 0x000fe400078e0070 */
[----:B------:R-:W5:Y:S04]  /*0ad0*/  LDG.E.128 R92, desc[UR6][R92.64] ;  /* 0x000000065c5c7981 */ /* 0x000f68000c1e1d00 */
[----:B------:R-:W5:Y:S01]  /*0ae0*/  LDG.E.128 R96, desc[UR6][R96.64] ;  /* 0x0000000660607981 */ /* 0x000f62000c1e1d00 */
[----:B------:R-:W-:Y:S01]  /*0af0*/  IADD3 R208, PT, PT, R213, 0x300, RZ ;  /* 0x00000300d5d07810 */ /* 0x000fe20007ffe0ff */
[----:B-1----:R-:W-:-:S02]  /*0b00*/  IMAD.WIDE R60, R203, 0x4, R60 ;  /* 0x00000004cb3c7825 */ /* 0x002fc400078e023c */
[----:B------:R-:W5:Y:S02]  /*0b10*/  LDG.E.128 R120, desc[UR6][R64.64+0x800] ;  /* 0x0008000640787981 */ /* 0x000f64000c1e1d00 */
[----:B------:R-:W-:Y:S01]  /*0b20*/  IMAD.WIDE.U32 R100, R208, 0x10, R112 ;  /* 0x00000010d0647825 */ /* 0x000fe200078e0070 */
[C---:B------:R-:W-:Y:S01]  /*0b30*/  IADD3 R207, PT, PT, R213.reuse, 0x380, RZ ;  /* 0x00000380d5cf7810 */ /* 0x040fe20007ffe0ff */
[----:B------:R0:W5:Y:S04]  /*0b40*/  LDG.E.128 R80, desc[UR6][R44.64+0x800] ;  /* 0x000800062c507981 */ /* 0x000168000c1e1d00 */
[----:B------:R-:W5:Y:S04]  /*0b50*/  LDG.E.128 R100, desc[UR6][R100.64] ;  /* 0x0000000664647981 */ /* 0x000f68000c1e1d00 */
[----:B------:R1:W5:Y:S01]  /*0b60*/  LDG.E R204, desc[UR6][R60.64] ;  /* 0x000000063ccc7981 */ /* 0x000362000c1e1900 */
[----:B0-----:R-:W-:Y:S01]  /*0b70*/  IMAD.WIDE.U32 R44, R212, 0x10, R72 ;  /* 0x00000010d42c7825 */ /* 0x001fe200078e0048 */
[----:B------:R-:W-:-:S03]  /*0b80*/  IADD3 R206, PT, PT, R213, 0x400, RZ ;  /* 0x00000400d5ce7810 */ /* 0x000fc60007ffe0ff */
[--C-:B------:R-:W-:Y:S02]  /*0b90*/  IMAD.WIDE.U32 R104, R207, 0x10, R112.reuse ;  /* 0x00000010cf687825 */ /* 0x100fe400078e0070 */
[----:B------:R-:W5:Y:S02]  /*0ba0*/  LDG.E.128 R44, desc[UR6][R44.64] ;  /* 0x000000062c2c7981 */ /* 0x000f64000c1e1d00 */
[----:B------:R-:W-:Y:S02]  /*0bb0*/  IMAD.WIDE.U32 R108, R206, 0x10, R112 ;  /* 0x00000010ce6c7825 */ /* 0x000fe400078e0070 */
[----:B------:R-:W5:Y:S01]  /*0bc0*/  LDG.E.128 R104, desc[UR6][R104.64] ;  /* 0x0000000668687981 */ /* 0x000f62000c1e1d00 */
[----:B------:R-:W-:-:S03]  /*0bd0*/  IADD3 R205, PT, PT, R213, 0x480, RZ ;  /* 0x00000480d5cd7810 */ /* 0x000fc60007ffe0ff */
[----:B------:R-:W5:Y:S01]  /*0be0*/  LDG.E.128 R108, desc[UR6][R108.64] ;  /* 0x000000066c6c7981 */ /* 0x000f62000c1e1d00 */
[----:B------:R-:W-:-:S04]  /*0bf0*/  IMAD.WIDE.U32 R48, R211, 0x10, R72 ;  /* 0x00000010d3307825 */ /* 0x000fc800078e0048 */
[----:B------:R-:W-:Y:S02]  /*0c00*/  IMAD.WIDE.U32 R112, R205, 0x10, R112 ;  /* 0x00000010cd707825 */ /* 0x000fe400078e0070 */
[----:B------:R-:W5:Y:S04]  /*0c10*/  LDG.E.128 R48, desc[UR6][R48.64] ;  /* 0x0000000630307981 */ /* 0x000f68000c1e1d00 */
[----:B------:R-:W5:Y:S01]  /*0c20*/  LDG.E.128 R112, desc[UR6][R112.64] ;  /* 0x0000000670707981 */ /* 0x000f62000c1e1d00 */
[----:B------:R-:W-:-:S06]  /*0c30*/  IMAD.WIDE.U32 R52, R210, 0x10, R72 ;  /* 0x00000010d2347825 */ /* 0x000fcc00078e0048 */
[----:B------:R-:W5:Y:S01]  /*0c40*/  LDG.E.128 R52, desc[UR6][R52.64] ;  /* 0x0000000634347981 */ /* 0x000f62000c1e1d00 */
[----:B------:R-:W-:-:S06]  /*0c50*/  IMAD.WIDE.U32 R56, R209, 0x10, R72 ;  /* 0x00000010d1387825 */ /* 0x000fcc00078e0048 */
[----:B------:R-:W5:Y:S01]  /*0c60*/  LDG.E.128 R56, desc[UR6][R56.64] ;  /* 0x0000000638387981 */ /* 0x000f62000c1e1d00 */
[----:B-1----:R-:W-:-:S06]  /*0c70*/  IMAD.WIDE.U32 R60, R208, 0x10, R72 ;  /* 0x00000010d03c7825 */ /* 0x002fcc00078e0048 */
[----:B------:R-:W5:Y:S01]  /*0c80*/  LDG.E.128 R60, desc[UR6][R60.64] ;  /* 0x000000063c3c7981 */ /* 0x000f62000c1e1d00 */
[----:B------:R-:W-:-:S06]  /*0c90*/  IMAD.WIDE.U32 R64, R207, 0x10, R72 ;  /* 0x00000010cf407825 */ /* 0x000fcc00078e0048 */
[----:B------:R-:W5:Y:S01]  /*0ca0*/  LDG.E.128 R64, desc[UR6][R64.64] ;  /* 0x0000000640407981 */ /* 0x000f62000c1e1d00 */
[----:B------:R-:W-:-:S06]  /*0cb0*/  IMAD.WIDE.U32 R68, R206, 0x10, R72 ;  /* 0x00000010ce447825 */ /* 0x000fcc00078e0048 */
[----:B------:R-:W5:Y:S01]  /*0cc0*/  LDG.E.128 R68, desc[UR6][R68.64] ;  /* 0x0000000644447981 */ /* 0x000f62000c1e1d00 */
[----:B------:R-:W-:-:S06]  /*0cd0*/  IMAD.WIDE.U32 R72, R205, 0x10, R72 ;  /* 0x00000010cd487825 */ /* 0x000fcc00078e0048 */
[----:B------:R-:W5:Y:S01]  /*0ce0*/  LDG.E.128 R72, desc[UR6][R72.64] ;  /* 0x0000000648487981 */ /* 0x000f62000c1e1d00 */
[C---:B----4-:R-:W-:Y:S01]  /*0cf0*/  FADD R230, -R228.reuse, R76 ;  /* 0x0000004ce4e67221 */ /* 0x050fe20000000100 */
[C---:B--2---:R-:W-:Y:S01]  /*0d00*/  FADD R76, -R228.reuse, R91 ;  /* 0x0000005be44c7221 */ /* 0x044fe20000000100 */
[----:B---3--:R-:W-:Y:S01]  /*0d10*/  FMUL R91, R199, R116 ;  /* 0x00000074c75b7220 */ /* 0x008fe20000400000 */
[C---:B-----5:R-:W-:Y:S01]  /*0d20*/  FADD R246, -R228.reuse, R86 ;  /* 0x00000056e4f67221 */ /* 0x060fe20000000100 */
[----:B------:R-:W-:Y:S01]  /*0d30*/  FADD R86, -R228, R88 ;  /* 0x00000058e4567221 */ /* 0x000fe20000000100 */
[----:B------:R-:W-:Y:S01]  /*0d40*/  FMUL R88, R200, R117 ;  /* 0x00000075c8587220 */ /* 0x000fe20000400000 */
[C---:B------:R-:W-:Y:S01]  /*0d50*/  FADD R219, -R228.reuse, R95 ;  /* 0x0000005fe4db7221 */ /* 0x040fe20000000100 */
[----:B------:R-:W-:Y:S01]  /*0d60*/  FADD R95, RZ, R91 ;  /* 0x0000005bff5f7221 */ /* 0x000fe20000000000 */
[C---:B------:R-:W-:Y:S01]  /*0d70*/  FADD R224, -R228.reuse, R78 ;  /* 0x0000004ee4e07221 */ /* 0x040fe20000000100 */
[C---:B------:R-:W-:Y:S01]  /*0d80*/  FADD R78, -R228.reuse, R90 ;  /* 0x0000005ae44e7221 */ /* 0x040fe20000000100 */
[C---:B------:R-:W-:Y:S01]  /*0d90*/  FADD R223, -R228.reuse, R97 ;  /* 0x00000061e4df7221 */ /* 0x040fe20000000100 */
        /* <DEDUP_REMOVED lines=9> */
[----:B------:R-:W-:Y:S01]  /*0e30*/  FMUL R96, R196, R121 ;  /* 0x00000079c4607220 */ /* 0x000fe20000400000 */
[C---:B------:R-:W-:Y:S02]  /*0e40*/  FADD R220, -R228.reuse, R80 ;  /* 0x00000050e4dc7221 */ /* 0x040fe40000000100 */
[----:B------:R-:W-:Y:S01]  /*0e50*/  FADD R99, R99, R92 ;  /* 0x0000005c63637221 */ /* 0x000fe20000000000 */
[C---:B------:R-:W-:Y:S01]  /*0e60*/  FADD R226, -R228.reuse, R77 ;  /* 0x0000004de4e27221 */ /* 0x040fe20000000100 */
[C---:B------:R-:W-:Y:S01]  /*0e70*/  FADD R225, -R228.reuse, R98 ;  /* 0x00000062e4e17221 */ /* 0x040fe20000000100 */
[----:B------:R-:W-:Y:S01]  /*0e80*/  FADD R231, -R228, R101 ;  /* 0x00000065e4e77221 */ /* 0x000fe20000000100 */
[----:B------:R-:W-:Y:S01]  /*0e90*/  FMUL R80, R204, R230 ;  /* 0x000000e6cc507220 */ /* 0x000fe20000400000 */
        /* <DEDUP_REMOVED lines=104> */
[C---:B------:R-:W-:Y:S01]  /*1520*/  FADD R147, R122.reuse, R147 ;  /* 0x000000937a937221 */ /* 0x040fe20000000000 */
[----:B------:R-:W-:Y:S01]  /*1530*/  FFMA R149, R122, R104, R149 ;  /* 0x000000687a957223 */ /* 0x000fe20000000095 */
        /* <DEDUP_REMOVED lines=90> */
[----:B0-----:R-:W-:-:S04]  /*1ae0*/  FADD R79, R79, R252 ;  /* 0x000000fc4f4f7221 */ /* 0x001fc80000000000 */
[----:B------:R-:W0:Y:S02]  /*1af0*/  SHFL.DOWN PT, R252, R76, 0x4, 0x1f ;  /* 0x08801f004cfc7f89 */ /* 0x000e2400000e0000 */
[----:B0-----:R-:W-:Y:S02]  /*1b00*/  FADD R252, R76, R252 ;  /* 0x000000fc4cfc7221 */ /* 0x001fe40000000000 */
[----:B------:R-:W0:Y:S04]  /*1b10*/  SHFL.DOWN PT, R76, R79, 0x2, 0x1f ;  /* 0x08401f004f4c7f89 */ /* 0x000e2800000e0000 */
[----:B------:R-:W1:Y:S01]  /*1b20*/  SHFL.DOWN PT, R250, R252, 0x2, 0x1f ;  /* 0x08401f00fcfa7f89 */ /* 0x000e6200000e0000 */
[C---:B------:R-:W-:Y:S01]  /*1b30*/  FADD R146, R123.reuse, R146 ;  /* 0x000000927b927221 */ /* 0x040fe20000000000 */
[----:B------:R-:W-:Y:S01]  /*1b40*/  FFMA R148, R123, R251, R148 ;  /* 0x000000fb7b947223 */ /* 0x000fe20000000094 */
        /* <DEDUP_REMOVED lines=19> */
.L_x_4018:
[----:B------:R-:W-:Y:S05]  /*1c80*/  BSYNC.RECONVERGENT B0 ;  /* 0x0000000000007941 */ /* 0x000fea0003800200 */
.L_x_4017:
[----:B------:R-:W-:Y:S01]  /*1c90*/  BAR.SYNC.DEFER_BLOCKING 0x0 ;  /* 0x0000000000007b1d */ /* 0x000fe20000010000 */
        /* <DEDUP_REMOVED lines=10> */
[C---:B0-----:R-:W-:Y:S01]  /*1d40*/  IADD3 R76, PT, PT, R202.reuse, 0x5030, RZ ;  /* 0x00005030ca4c7810 */ /* 0x041fe20007ffe0ff */
[C---:B------:R-:W-:Y:S01]  /*1d50*/  FADD R134, R49.reuse, R134 ;  /* 0x0000008631867221 */ /* 0x040fe20000000000 */
[----:B------:R-:W-:Y:S01]  /*1d60*/  @!P0 IADD3 R76, PT, PT, R202, 0x5010, RZ ;  /* 0x00005010ca4c8810 */ /* 0x000fe20007ffe0ff */
[----:B------:R-:W-:Y:S01]  /*1d70*/  FFMA R136, R49, R116, R136 ;  /* 0x0000007431887223 */ /* 0x000fe20000000088 */
[C---:B------:R-:W-:Y:S01]  /*1d80*/  FADD R135, R48.reuse, R135 ;  /* 0x0000008730877221 */ /* 0x040fe20000000000 */
[----:B------:R-:W-:Y:S01]  /*1d90*/  FFMA R137, R48, R115, R137 ;  /* 0x0000007330897223 */ /* 0x000fe20000000089 */
[C---:B------:R-:W-:Y:S01]  /*1da0*/  FADD R131, R50.reuse, R131 ;  /* 0x0000008332837221 */ /* 0x040fe20000000000 */
[----:B------:R-:W-:Y:S01]  /*1db0*/  FFMA R133, R50, R119, R133 ;  /* 0x0000007732857223 */ /* 0x000fe20000000085 */
[----:B------:R-:W-:Y:S01]  /*1dc0*/  FFMA R132, R51, R120, R132 ;  /* 0x0000007833847223 */ /* 0x000fe20000000084 */
[----:B------:R-:W-:Y:S01]  /*1dd0*/  FFMA R129, R52, R215, R129 ;  /* 0x000000d734817223 */ /* 0x000fe20000000081 */
[----:B------:R-:W-:Y:S01]  /*1de0*/  FFMA R128, R53, R214, R128 ;  /* 0x000000d635807223 */ /* 0x000fe20000000080 */
[----:B------:R-:W-:Y:S01]  /*1df0*/  FFMA R127, R54, R217, R127 ;  /* 0x000000d9367f7223 */ /* 0x000fe2000000007f */
[----:B------:R-:W-:Y:S01]  /*1e00*/  FFMA R126, R55, R219, R126 ;  /* 0x000000db377e7223 */ /* 0x000fe2000000007e */
[----:B------:R-:W0:Y:S01]  /*1e10*/  LDS.128 R44, [R44] ;  /* 0x000000002c2c7984 */ /* 0x000e220000000c00 */
[----:B------:R-:W-:Y:S01]  /*1e20*/  FFMA R125, R56, R220, R125 ;  /* 0x000000dc387d7223 */ /* 0x000fe2000000007d */
[----:B------:R-:W-:Y:S01]  /*1e30*/  FFMA R124, R57, R223, R124 ;  /* 0x000000df397c7223 */ /* 0x000fe2000000007c */
[----:B------:R-:W-:Y:S01]  /*1e40*/  FFMA R43, R58, R224, R43 ;  /* 0x000000e03a2b7223 */ /* 0x000fe2000000002b */
[----:B------:R-:W1:Y:S01]  /*1e50*/  LDS.128 R76, [R76] ;  /* 0x000000004c4c7984 */ /* 0x000e620000000c00 */
[C---:B------:R-:W-:Y:S01]  /*1e60*/  FADD R18, R59.reuse, R18 ;  /* 0x000000123b127221 */ /* 0x040fe20000000000 */
[----:B------:R-:W-:Y:S01]  /*1e70*/  FFMA R42, R59, R227, R42 ;  /* 0x000000e33b2a7223 */ /* 0x000fe2000000002a */
[----:B------:R-:W-:Y:S01]  /*1e80*/  FFMA R41, R60, R229, R41 ;  /* 0x000000e53c297223 */ /* 0x000fe20000000029 */
        /* <DEDUP_REMOVED lines=9> */
[----:B------:R-:W-:Y:S01]  /*1f20*/  FFMA R34, R67, R245, R34 ;  /* 0x000000f543227223 */ /* 0x000fe20000000022 */
[C---:B------:R-:W-:Y:S01]  /*1f30*/  FFMA R33, R68.reuse, R242, R33 ;  /* 0x000000f244217223 */ /* 0x040fe20000000021 */
[----:B------:R-:W-:Y:S01]  /*1f40*/  FADD R9, R68, R9 ;  /* 0x0000000944097221 */ /* 0x000fe20000000000 */
[----:B------:R-:W-:Y:S01]  /*1f50*/  FADD R130, R51, R130 ;  /* 0x0000008233827221 */ /* 0x000fe20000000000 */
[----:B------:R-:W2:Y:S01]  /*1f60*/  LDC R68, c[0x0][0x380] ;  /* 0x0000e000ff447b82 */ /* 0x000ea20000000800 */
        /* <DEDUP_REMOVED lines=18> */
[----:B0-----:R-:W-:Y:S01]  /*2090*/  FADD R49, RZ, R44 ;  /* 0x0000002cff317221 */ /* 0x001fe20000000000 */
[----:B------:R-:W-:Y:S01]  /*20a0*/  FADD R44, RZ, R45 ;  /* 0x0000002dff2c7221 */ /* 0x000fe20000000000 */
[C---:B------:R-:W-:Y:S01]  /*20b0*/  FADD R5, R72.reuse, R5 ;  /* 0x0000000548057221 */ /* 0x040fe20000000000 */
[----:B------:R-:W-:Y:S01]  /*20c0*/  FFMA R29, R72, R84, R29 ;  /* 0x00000054481d7223 */ /* 0x000fe2000000001d */
[----:B------:R-:W-:Y:S01]  /*20d0*/  FADD R49, R46, R49 ;  /* 0x000000312e317221 */ /* 0x000fe20000000000 */
[----:B------:R-:W-:Y:S01]  /*20e0*/  FADD R44, R47, R44 ;  /* 0x0000002c2f2c7221 */ /* 0x000fe20000000000 */
[----:B--2---:R-:W-:Y:S01]  /*20f0*/  IADD3 R203, PT, PT, R203, R68, RZ ;  /* 0x00000044cbcb7210 */ /* 0x004fe20007ffe0ff */
[----:B------:R-:W-:Y:S01]  /*2100*/  FADD R4, R73, R4 ;  /* 0x0000000449047221 */ /* 0x000fe20000000000 */
[----:B-1----:R-:W-:Y:S01]  /*2110*/  FADD R49, R49, R76 ;  /* 0x0000004c31317221 */ /* 0x002fe20000000000 */
[----:B------:R-:W-:Y:S01]  /*2120*/  FADD R44, R44, R77 ;  /* 0x0000004d2c2c7221 */ /* 0x000fe20000000000 */
[----:B------:R-:W-:Y:S01]  /*2130*/  ISETP.GE.AND P1, PT, R203, UR9, PT ;  /* 0x00000009cb007c0c */ /* 0x000fe2000bf26270 */
[----:B------:R-:W-:Y:S01]  /*2140*/  FFMA R28, R73, R85, R28 ;  /* 0x00000055491c7223 */ /* 0x000fe2000000001c */
[----:B------:R-:W-:Y:S01]  /*2150*/  FADD R49, R78, R49 ;  /* 0x000000314e317221 */ /* 0x000fe20000000000 */
[----:B------:R-:W-:Y:S01]  /*2160*/  FADD R45, R79, R44 ;  /* 0x0000002c4f2d7221 */ /* 0x000fe20000000000 */
[----:B------:R-:W-:Y:S01]  /*2170*/  PLOP3.LUT P0, PT, P0, PT, PT, 0x8, 0x80 ;  /* 0x000000000080781c */ /* 0x000fe2000070e170 */
[C---:B------:R-:W-:Y:S01]  /*2180*/  FADD R3, R74.reuse, R3 ;  /* 0x000000034a037221 */ /* 0x040fe20000000000 */
[----:B------:R-:W-:Y:S01]  /*2190*/  FMUL R44, R49, 0.00019531250291038304567 ;  /* 0x394ccccd312c7820 */ /* 0x000fe20000400000 */
[----:B------:R-:W-:Y:S01]  /*21a0*/  FMUL R45, R45, 0.00019531250291038304567 ;  /* 0x394ccccd2d2d7820 */ /* 0x000fe20000400000 */
[----:B------:R-:W-:Y:S01]  /*21b0*/  FFMA R27, R74, R86, R27 ;  /* 0x000000564a1b7223 */ /* 0x000fe2000000001b */
[C---:B------:R-:W-:Y:S01]  /*21c0*/  FADD R2, R75.reuse, R2 ;  /* 0x000000024b027221 */ /* 0x040fe20000000000 */
[----:B------:R-:W-:Y:S01]  /*21d0*/  FFMA R26, R75, R87, R26 ;  /* 0x000000574b1a7223 */ /* 0x000fe2000000001a */
        /* <DEDUP_REMOVED lines=221> */
.L_x_4016:
        /* <DEDUP_REMOVED lines=52> */
.L_x_4020:
        /* <DEDUP_REMOVED lines=9> */
.L_x_4983:


//--------------------- .text._ZN18transformer_engine13normalization28ln_bwd_finalize_tuned_kernelINS0_22Kernel_traits_finalizeILj4096E13__nv_bfloat16fS3_fjLj1024ELj4ENS0_18Kernel_traits_baseILj4096ES3_fS3_fjLj1024EEEEEEEvNS0_20BackwardKernelParamsE --------------------------
	.section	.text._ZN18transformer_engine13normalization28ln_bwd_finalize_tuned_kernelINS0_22Kernel_traits_finalizeILj4096E13__nv_bfloat16fS3_fjLj1024ELj4ENS0_18Kernel_traits_baseILj4096ES3_fS3_fjLj1024EEEEEEEvNS0_20BackwardKernelParamsE,"ax",@progbits
	.align	128
        .global         _ZN18transformer_engine13normalization28ln_bwd_finalize_tuned_kernelINS0_22Kernel_traits_finalizeILj4096E13__nv_bfloat16fS3_fjLj1024ELj4ENS0_18Kernel_traits_baseILj4096ES3_fS3_fjLj1024EEEEEEEvNS0_20BackwardKernelParamsE
        .type           _ZN18transformer_engine13normalization28ln_bwd_finalize_tuned_kernelINS0_22Kernel_traits_finalizeILj4096E13__nv_bfloat16fS3_fjLj1024ELj4ENS0_18Kernel_traits_baseILj4096ES3_fS3_fjLj1024EEEEEEEvNS0_20BackwardKernelParamsE,@function
        .size           _ZN18transformer_engine13normalization28ln_bwd_finalize_tuned_kernelINS0_22Kernel_traits_finalizeILj4096E13__nv_bfloat16fS3_fjLj1024ELj4ENS0_18Kernel_traits_baseILj4096ES3_fS3_fjLj1024EEEEEEEvNS0_20BackwardKernelParamsE,(.L_x_4984 - _ZN18transformer_engine13normalization28ln_bwd_finalize_tuned_kernelINS0_22Kernel_traits_finalizeILj4096E13__nv_bfloat16fS3_fjLj1024ELj4ENS0_18Kernel_traits_baseILj4096ES3_fS3_fjLj1024EEEEEEEvNS0_20BackwardKernelParamsE)
        .other          _ZN18transformer_engine13normalization28ln_bwd_finalize_tuned_kernelINS0_22Kernel_traits_finalizeILj4096E13__nv_bfloat16fS3_fjLj1024ELj4ENS0_18Kernel_traits_baseILj4096ES3_fS3_fjLj1024EEEEEEEvNS0_20BackwardKernelParamsE,@"STO_CUDA_ENTRY STV_DEFAULT"
_ZN18transformer_engine13normalization28ln_bwd_finalize_tuned_kernelINS0_22Kernel_traits_finalizeILj4096E13__nv_bfloat16fS3_fjLj1024ELj4ENS0_18Kernel_traits_baseILj4096ES3_fS3_fjLj1024EEEEEEEvNS0_20BackwardKernelParamsE:
.text._ZN18transformer_engine13normalization28ln_bwd_finalize_tuned_kernelINS0_22Kernel_traits_finalizeILj4096E13__nv_bfloat16fS3_fjLj1024ELj4ENS0_18Kernel_traits_baseILj4096ES3_fS3_fjLj1024EEEEEEEvNS0_20BackwardKernelParamsE:
        /* <DEDUP_REMOVED lines=35> */
.L_x_4025:
        /* <DEDUP_REMOVED lines=118> */
.L_x_4024:
[----:B------:R-:W-:Y:S05]  /*0990*/  BSYNC.RECONVERGENT B1 ;  /* 0x0000000000017941 */ /* 0x000fea0003800200 */
.L_x_4023:
        /* <DEDUP_REMOVED lines=65> */
.L_x_4027:
[----:B------:R-:W-:Y:S05]  /*0db0*/  BSYNC.RECONVERGENT B1 ;  /* 0x0000000000017941 */ /* 0x000fea0003800200 */
.L_x_4026:
        /* <DEDUP_REMOVED lines=37> */
.L_x_4029:
[----:B------:R-:W-:Y:S05]  /*1010*/  BSYNC.RECONVERGENT B1 ;  /* 0x0000000000017941 */ /* 0x000fea0003800200 */
.L_x_4028:
[----:B------:R-:W-:Y:S05]  /*1020*/  @!P1 BRA `(.L_x_4022) ;  /* 0x00000000003c9947 */ /* 0x000fea0003800000 */
[----:B------:R-:W0:Y:S01]  /*1030*/  LDC.64 R6, c[0x0][0x3d8] ;  /* 0x0000f600ff067b82 */ /* 0x000e220000000a00 */
[----:B------:R-:W-:Y:S02]  /*1040*/  LEA R2, R15, R11, 0xc ;  /* 0x0000000b0f027211 */ /* 0x000fe400078e60ff */
[----:B------:R-:W-:Y:S02]  /*1050*/  IADD3 R24, PT, PT, -R24, RZ, RZ ;  /* 0x000000ff18187210 */ /* 0x000fe40007ffe1ff */
[----:B------:R-:W-:-:S03]  /*1060*/  IADD3 R11, PT, PT, R13, R2, RZ ;  /* 0x000000020d0b7210 */ /* 0x000fc60007ffe0ff */
[----:B------:R-:W1:Y:S04]  /*1070*/  LDC.64 R8, c[0x0][0x3e0] ;  /* 0x0000f800ff087b82 */ /* 0x000e680000000a00 */
.L_x_4030:
        /* <DEDUP_REMOVED lines=10> */
.L_x_4022:
[----:B------:R-:W-:Y:S05]  /*1120*/  BSYNC.RECONVERGENT B0 ;  /* 0x0000000000007941 */ /* 0x000fea0003800200 */
.L_x_4021:
        /* <DEDUP_REMOVED lines=55> */
.L_x_4031:
        /* <DEDUP_REMOVED lines=14> */
.L_x_4984:


//--------------------- .text._ZN18transformer_engine13normalization19ln_bwd_tuned_kernelINS0_13Kernel_traitsI13__nv_bfloat16fS3_fjLj4096ELj1ELj1ELj4ELj16ENS0_18Kernel_traits_baseILj4096ES3_fS3_fjLj128EEEEEEEvNS0_20BackwardKernelParamsE --------------------------
	.section	.text._ZN18transformer_engine13normalization19ln_bwd_tuned_kernelINS0_13Kernel_traitsI13__nv_bfloat16fS3_fjLj4096ELj1ELj1ELj4ELj16ENS0_18Kernel_traits_baseILj4096ES3_fS3_fjLj128EEEEEEEvNS0_20BackwardKernelParamsE,"ax",@progbits
	.align	128
        .global         _ZN18transformer_engine13normalization19ln_bwd_tuned_kernelINS0_13Kernel_traitsI13__nv_bfloat16fS3_fjLj4096ELj1ELj1ELj4ELj16ENS0_18Kernel_traits_baseILj4096ES3_fS3_fjLj128EEEEEEEvNS0_20BackwardKernelParamsE
        .type           _ZN18transformer_engine13normalization19ln_bwd_tuned_kernelINS0_13Kernel_traitsI13__nv_bfloat16fS3_fjLj4096ELj1ELj1ELj4ELj16ENS0_18Kernel_traits_baseILj4096ES3_fS3_fjLj128EEEEEEEvNS0_20BackwardKernelParamsE,@function
        .size           _ZN18transformer_engine13normalization19ln_bwd_tuned_kernelINS0_13Kernel_traitsI13__nv_bfloat16fS3_fjLj4096ELj1ELj1ELj4ELj16ENS0_18Kernel_traits_baseILj4096ES3_fS3_fjLj128EEEEEEEvNS0_20BackwardKernelParamsE,(.L_x_4985 - _ZN18transformer_engine13normalization19ln_bwd_tuned_kernelINS0_13Kernel_traitsI13__nv_bfloat16fS3_fjLj4096ELj1ELj1ELj4ELj16ENS0_18Kernel_traits_baseILj4096ES3_fS3_fjLj128EEEEEEEvNS0_20BackwardKernelParamsE)
        .other          _ZN18transformer_engine13normalization19ln_bwd_tuned_kernelINS0_13Kernel_traitsI13__nv_bfloat16fS3_fjLj4096ELj1ELj1ELj4ELj16ENS0_18Kernel_traits_baseILj4096ES3_fS3_fjLj128EEEEEEEvNS0_20BackwardKernelParamsE,@"STO_CUDA_ENTRY STV_DEFAULT"
_ZN18transformer_engine13normalization19ln_bwd_tuned_kernelINS0_13Kernel_traitsI13__nv_bfloat16fS3_fjLj4096ELj1ELj1ELj4ELj16ENS0_18Kernel_traits_baseILj4096ES3_fS3_fjLj128EEEEEEEvNS0_20BackwardKernelParamsE:
.text._ZN18transformer_engine13normalization19ln_bwd_tuned_kernelINS0_13Kernel_traitsI13__nv_bfloat16fS3_fjLj4096ELj1ELj1ELj4ELj16ENS0_18Kernel_traits_baseILj4096ES3_fS3_fjLj128EEEEEEEvNS0_20BackwardKernelParamsE:
        /* <DEDUP_REMOVED lines=37> */
[----:B------:R-:W0:Y:S01]  /*0250*/  LDCU.64 UR8, c[0x0][0x358] ;  /* 0x00006b00ff0877ac */ /* 0x000e220008000a00 */
[----:B-1----:R-:W-:Y:S05]  /*0260*/  BRA.U UP0, `(.L_x_4032) ;  /* 0x00000029006c7547 */ /* 0x002fea000b800000 */
[----:B------:R-:W1:Y:S01]  /*0270*/  LDC.64 R2, c[0x0][0x3a8] ;  /* 0x0000ea00ff027b82 */ /* 0x000e620000000a00 */
[----:B------:R-:W2:Y:S01]  /*0280*/  LDCU.U8 UR5, c[0x0][0x3c0] ;  /* 0x00007800ff0577ac */ /* 0x000ea20008000000 */
[----:B------:R-:W-:Y:S01]  /*0290*/  UMOV UR4, 0x400 ;  /* 0x0000040000047882 */ /* 0x000fe20000000000 */
        /* <DEDUP_REMOVED lines=18> */
[----:B-1----:R-:W-:Y:S01]  /*03c0*/  IMAD.WIDE.U32 R90, R90, 0x8, R2 ;  /* 0x000000085a5a7825 */ /* 0x002fe200078e0002 */
[----:B------:R-:W-:Y:S02]  /*03d0*/  CS2R R108, SRZ ;  /* 0x00000000006c7805 */ /* 0x000fe4000001ff00 */
[----:B------:R-:W-:Y:S02]  /*03e0*/  CS2R R110, SRZ ;  /* 0x00000000006e7805 */ /* 0x000fe4000001ff00 */
[----:B------:R-:W-:Y:S02]  /*03f0*/  CS2R R112, SRZ ;  /* 0x0000000000707805 */ /* 0x000fe4000001ff00 */
[----:B------:R-:W-:Y:S01]  /*0400*/  CS2R R68, SRZ ;  /* 0x0000000000447805 */ /* 0x000fe2000001ff00 */
[----:B0-----:R-:W3:Y:S01]  /*0410*/  LDG.E.64 R4, desc[UR8][R90.64+0x1000] ;  /* 0x001000085a047981 */ /* 0x001ee2000c1e1b00 */
[----:B------:R-:W-:-:S02]  /*0420*/  CS2R R66, SRZ ;  /* 0x0000000000427805 */ /* 0x000fc4000001ff00 */
[----:B------:R-:W-:Y:S02]  /*0430*/  CS2R R64, SRZ ;  /* 0x0000000000407805 */ /* 0x000fe4000001ff00 */
[----:B------:R-:W-:Y:S01]  /*0440*/  CS2R R62, SRZ ;  /* 0x00000000003e7805 */ /* 0x000fe2000001ff00 */
[----:B------:R-:W4:Y:S01]  /*0450*/  LDG.E.64 R6, desc[UR8][R90.64+0xc00] ;  /* 0x000c00085a067981 */ /* 0x000f22000c1e1b00 */
[----:B------:R-:W-:Y:S02]  /*0460*/  CS2R R60, SRZ ;  /* 0x00000000003c7805 */ /* 0x000fe4000001ff00 */
[----:B------:R-:W-:Y:S02]  /*0470*/  CS2R R58, SRZ ;  /* 0x00000000003a7805 */ /* 0x000fe4000001ff00 */
[----:B------:R-:W-:Y:S01]  /*0480*/  CS2R R56, SRZ ;  /* 0x0000000000387805 */ /* 0x000fe2000001ff00 */
[----:B------:R-:W5:Y:S01]  /*0490*/  LDG.E.64 R2, desc[UR8][R90.64+0x1400] ;  /* 0x001400085a027981 */ /* 0x000f62000c1e1b00 */
[----:B------:R-:W-:-:S02]  /*04a0*/  CS2R R54, SRZ ;  /* 0x0000000000367805 */ /* 0x000fc4000001ff00 */
[----:B------:R-:W-:Y:S02]  /*04b0*/  CS2R R52, SRZ ;  /* 0x0000000000347805 */ /* 0x000fe4000001ff00 */
[----:B------:R-:W-:Y:S01]  /*04c0*/  CS2R R50, SRZ ;  /* 0x0000000000327805 */ /* 0x000fe2000001ff00 */
[----:B------:R-:W5:Y:S01]  /*04d0*/  LDG.E.64 R128, desc[UR8][R90.64+0x1c00] ;  /* 0x001c00085a807981 */ /* 0x000f62000c1e1b00 */
[----:B------:R-:W0:Y:S03]  /*04e0*/  LDCU UR17, c[0x0][0x388] ;  /* 0x00007100ff1177ac */ /* 0x000e260008000800 */
[----:B------:R-:W5:Y:S01]  /*04f0*/  LDG.E.64 R126, desc[UR8][R90.64+0x1800] ;  /* 0x001800085a7e7981 */ /* 0x000f62000c1e1b00 */
[----:B------:R-:W1:Y:S03]  /*0500*/  LDCU.64 UR10, c[0x0][0x3a0] ;  /* 0x00007400ff0a77ac */ /* 0x000e660008000a00 */
[----:B------:R-:W5:Y:S01]  /*0510*/  LDG.E.64 R118, desc[UR8][R90.64+0x800] ;  /* 0x000800085a767981 */ /* 0x000f62000c1e1b00 */
[----:B------:R-:W0:Y:S03]  /*0520*/  LDCU UR16, c[0x0][0x380] ;  /* 0x00007000ff1077ac */ /* 0x000e260008000800 */
[----:B------:R-:W5:Y:S01]  /*0530*/  LDG.E.64 R116, desc[UR8][R90.64+0x400] ;  /* 0x000400085a747981 */ /* 0x000f62000c1e1b00 */
[----:B------:R-:W0:Y:S03]  /*0540*/  LDCU.128 UR12, c[0x0][0x390] ;  /* 0x00007200ff0c77ac */ /* 0x000e260008000c00 */
[----:B------:R1:W5:Y:S01]  /*0550*/  LDG.E.64 R20, desc[UR8][R90.64] ;  /* 0x000000085a147981 */ /* 0x000362000c1e1b00 */
[----:B--2---:R-:W-:Y:S01]  /*0560*/  ISETP.NE.AND P0, PT, RZ, UR5, PT ;  /* 0x00000005ff007c0c */ /* 0x004fe2000bf05270 */
[----:B------:R-:W2:Y:S03]  /*0570*/  S2UR UR5, SR_CgaCtaId ;  /* 0x00000000000579c3 */ /* 0x000ea60000008800 */
[----:B------:R-:W-:-:S02]  /*0580*/  FSEL R114, RZ, 1, !P0 ;  /* 0x3f800000ff727808 */ /* 0x000fc40004000000 */
[----:B------:R-:W-:Y:S01]  /*0590*/  PLOP3.LUT P0, PT, PT, PT, PT, 0x8, 0x80 ;  /* 0x000000000080781c */ /* 0x000fe20003f0e170 */
[----:B-1----:R-:W-:Y:S01]  /*05a0*/  HFMA2 R91, -RZ, RZ, 0, 0 ;  /* 0x00000000ff5b7431 */ /* 0x002fe200000001ff */
[----:B------:R-:W-:Y:S01]  /*05b0*/  MOV R115, RZ ;  /* 0x000000ff00737202 */ /* 0x000fe20000000f00 */
[----:B--2---:R-:W-:-:S06]  /*05c0*/  ULEA UR4, UR5, UR4, 0x18 ;  /* 0x0000000405047291 */ /* 0x004fcc000f8ec0ff */
[----:B------:R-:W-:Y:S01]  /*05d0*/  MOV R156, UR4 ;  /* 0x00000004009c7c02 */ /* 0x000fe20008000f00 */
[----:B------:R-:W-:Y:S01]  /*05e0*/  UMOV UR4, UR6 ;  /* 0x0000000600047c82 */ /* 0x000fe20008000000 */
[C---:B---3--:R-:W-:Y:S02]  /*05f0*/  SHF.L.U32 R11, R4.reuse, 0x10, RZ ;  /* 0x00000010040b7819 */ /* 0x048fe400000006ff */
[----:B------:R-:W-:Y:S02]  /*0600*/  SHF.R.U64 R4, R4, 0x10, R5 ;  /* 0x0000001004047819 */ /* 0x000fe40000001205 */
[----:B----4-:R-:W-:Y:S02]  /*0610*/  SHF.L.U32 R9, R6, 0x10, RZ ;  /* 0x0000001006097819 */ /* 0x010fe400000006ff */
[----:B------:R-:W-:Y:S02]  /*0620*/  SHF.L.U32 R139, R5, 0x10, RZ ;  /* 0x00000010058b7819 */ /* 0x000fe400000006ff */
[----:B-----5:R-:W-:-:S02]  /*0630*/  SHF.L.U32 R13, R2, 0x10, RZ ;  /* 0x00000010020d7819 */ /* 0x020fc400000006ff */
[----:B------:R-:W-:Y:S02]  /*0640*/  SHF.R.U32.HI R123, RZ, 0x10, R5 ;  /* 0x00000010ff7b7819 */ /* 0x000fe40000011605 */
[--C-:B------:R-:W-:Y:S02]  /*0650*/  SHF.R.U64 R6, R6, 0x10, R7.reuse ;  /* 0x0000001006067819 */ /* 0x100fe40000001207 */
[----:B------:R-:W-:Y:S02]  /*0660*/  SHF.L.U32 R137, R7, 0x10, RZ ;  /* 0x0000001007897819 */ /* 0x000fe400000006ff */
[----:B------:R-:W-:Y:S02]  /*0670*/  SHF.R.U32.HI R121, RZ, 0x10, R7 ;  /* 0x00000010ff797819 */ /* 0x000fe40000011607 */
[----:B------:R-:W-:Y:S02]  /*0680*/  SHF.L.U32 R17, R128, 0x10, RZ ;  /* 0x0000001080117819 */ /* 0x000fe400000006ff */
[----:B------:R-:W-:-:S02]  /*0690*/  SHF.L.U32 R15, R126, 0x10, RZ ;  /* 0x000000107e0f7819 */ /* 0x000fc400000006ff */
[--C-:B------:R-:W-:Y:S02]  /*06a0*/  SHF.R.U64 R2, R2, 0x10, R3.reuse ;  /* 0x0000001002027819 */ /* 0x100fe40000001203 */
[----:B------:R-:W-:Y:S02]  /*06b0*/  SHF.L.U32 R141, R3, 0x10, RZ ;  /* 0x00000010038d7819 */ /* 0x000fe400000006ff */
[----:B------:R-:W-:Y:S02]  /*06c0*/  SHF.R.U32.HI R125, RZ, 0x10, R3 ;  /* 0x00000010ff7d7819 */ /* 0x000fe40000011603 */
[----:B------:R-:W-:Y:S02]  /*06d0*/  SHF.L.U32 R7, R118, 0x10, RZ ;  /* 0x0000001076077819 */ /* 0x000fe400000006ff */
[----:B------:R-:W-:Y:S02]  /*06e0*/  SHF.L.U32 R5, R116, 0x10, RZ ;  /* 0x0000001074057819 */ /* 0x000fe400000006ff */
[----:B------:R-:W-:-:S02]  /*06f0*/  SHF.R.U64 R19, R128, 0x10, R129 ;  /* 0x0000001080137819 */ /* 0x000fc40000001281 */
[----:B------:R-:W-:Y:S02]  /*0700*/  SHF.L.U32 R145, R129, 0x10, RZ ;  /* 0x0000001081917819 */ /* 0x000fe400000006ff */
[----:B------:R-:W-:Y:S02]  /*0710*/  SHF.R.U64 R0, R126, 0x10, R127 ;  /* 0x000000107e007819 */ /* 0x000fe4000000127f */
[----:B------:R-:W-:Y:S02]  /*0720*/  SHF.L.U32 R143, R127, 0x10, RZ ;  /* 0x000000107f8f7819 */ /* 0x000fe400000006ff */
[----:B------:R-:W-:Y:S02]  /*0730*/  SHF.R.U64 R8, R118, 0x10, R119 ;  /* 0x0000001076087819 */ /* 0x000fe40000001277 */
[----:B------:R-:W-:Y:S02]  /*0740*/  SHF.L.U32 R135, R119, 0x10, RZ ;  /* 0x0000001077877819 */ /* 0x000fe400000006ff */
[----:B------:R-:W-:-:S02]  /*0750*/  SHF.R.U64 R10, R116, 0x10, R117 ;  /* 0x00000010740a7819 */ /* 0x000fc40000001275 */
[----:B------:R-:W-:Y:S02]  /*0760*/  SHF.L.U32 R133, R117, 0x10, RZ ;  /* 0x0000001075857819 */ /* 0x000fe400000006ff */
[----:B------:R-:W-:Y:S02]  /*0770*/  SHF.L.U32 R3, R20, 0x10, RZ ;  /* 0x0000001014037819 */ /* 0x000fe400000006ff */
[----:B------:R-:W-:Y:S02]  /*0780*/  SHF.R.U32.HI R129, RZ, 0x10, R129 ;  /* 0x00000010ff817819 */ /* 0x000fe40000011681 */
[----:B------:R-:W-:Y:S02]  /*0790*/  SHF.R.U32.HI R127, RZ, 0x10, R127 ;  /* 0x00000010ff7f7819 */ /* 0x000fe4000001167f */
[----:B------:R-:W-:Y:S02]  /*07a0*/  SHF.R.U32.HI R119, RZ, 0x10, R119 ;  /* 0x00000010ff777819 */ /* 0x000fe40000011677 */
        /* <DEDUP_REMOVED lines=51> */
[----:B0-----:R-:W-:-:S07]  /*0ae0*/  FADD R114, R114, R3 ;  /* 0x0000000372727221 */ /* 0x001fce0000000000 */
.L_x_4035:
[----:B------:R-:W0:Y:S01]  /*0af0*/  S2R R90, SR_TID.X ;  /* 0x00000000005a7919 */ /* 0x000e220000002100 */
[----:B------:R-:W1:Y:S01]  /*0b00*/  LDC.64 R148, c[0x0][0x3c8] ;  /* 0x0000f200ff947b82 */ /* 0x000e620000000a00 */
[----:B------:R-:W-:Y:S02]  /*0b10*/  UIMAD.WIDE UR6, UR4, 0x4, UR14 ;  /* 0x00000004040678a5 */ /* 0x000fe4000f8e020e */
[----:B------:R-:W-:-:S04]  /*0b20*/  USHF.L.U32 UR5, UR4, 0xa, URZ ;  /* 0x0000000a04057899 */ /* 0x000fc800080006ff */
[----:B---3--:R-:W-:Y:S02]  /*0b30*/  MOV R2, UR6 ;  /* 0x0000000600027c02 */ /* 0x008fe40008000f00 */
[----:B------:R-:W-:Y:S01]  /*0b40*/  MOV R3, UR7 ;  /* 0x0000000700037c02 */ /* 0x000fe20008000f00 */
[----:B------:R-:W-:Y:S01]  /*0b50*/  UIMAD.WIDE UR6, UR4, 0x4, UR10 ;  /* 0x00000004040678a5 */ /* 0x000fe2000f8e020a */
[----:B------:R-:W-:-:S03]  /*0b60*/  MOV R150, UR12 ;  /* 0x0000000c00967c02 */ /* 0x000fc60008000f00 */
[----:B------:R-:W2:Y:S01]  /*0b70*/  LDG.E R0, desc[UR8][R2.64] ;  /* 0x0000000802007981 */ /* 0x000ea2000c1e1900 */
[----:B------:R-:W-:Y:S02]  /*0b80*/  MOV R151, UR13 ;  /* 0x0000000d00977c02 */ /* 0x000fe40008000f00 */
[----:B------:R-:W-:Y:S02]  /*0b90*/  MOV R36, UR6 ;  /* 0x0000000600247c02 */ /* 0x000fe40008000f00 */
[----:B------:R-:W-:-:S05]  /*0ba0*/  MOV R37, UR7 ;  /* 0x0000000700257c02 */ /* 0x000fca0008000f00 */
[----:B------:R-:W3:Y:S01]  /*0bb0*/  LDG.E R152, desc[UR8][R36.64] ;  /* 0x0000000824987981 */ /* 0x000ee2000c1e1900 */
[----:B0-----:R-:W-:-:S05]  /*0bc0*/  LOP3.LUT R147, R90, UR5, RZ, 0xfc, !PT ;  /* 0x000000055a937c12 */ /* 0x001fca000f8efcff */
[----:B------:R-:W-:-:S04]  /*0bd0*/  IMAD.WIDE.U32 R150, R147, 0x10, R150 ;  /* 0x0000001093967825 */ /* 0x000fc800078e0096 */
[----:B-1----:R-:W-:Y:S01]  /*0be0*/  IMAD.WIDE.U32 R148, R147, 0x8, R148 ;  /* 0x0000000893947825 */ /* 0x002fe200078e0094 */
[----:B------:R-:W4:Y:S04]  /*0bf0*/  LDG.E.128 R8, desc[UR8][R150.64+0x800] ;  /* 0x0008000896087981 */ /* 0x000f28000c1e1d00 */
[----:B------:R-:W5:Y:S04]  /*0c00*/  LDG.E.64 R48, desc[UR8][R148.64] ;  /* 0x0000000894307981 */ /* 0x000f68000c1e1b00 */
[----:B------:R-:W5:Y:S04]  /*0c10*/  LDG.E.128 R4, desc[UR8][R150.64] ;  /* 0x0000000896047981 */ /* 0x000f68000c1e1d00 */
[----:B------:R-:W5:Y:S04]  /*0c20*/  LDG.E.128 R20, desc[UR8][R150.64+0x2000] ;  /* 0x0020000896147981 */ /* 0x000f68000c1e1d00 */
[----:B------:R-:W5:Y:S04]  /*0c30*/  LDG.E.64 R42, desc[UR8][R148.64+0x1000] ;  /* 0x00100008942a7981 */ /* 0x000f68000c1e1b00 */
[----:B------:R-:W5:Y:S04]  /*0c40*/  LDG.E.128 R16, desc[UR8][R150.64+0x1800] ;  /* 0x0018000896107981 */ /* 0x000f68000c1e1d00 */
[----:B------:R-:W5:Y:S04]  /*0c50*/  LDG.E.128 R32, desc[UR8][R150.64+0x3800] ;  /* 0x0038000896207981 */ /* 0x000f68000c1e1d00 */
[----:B------:R-:W5:Y:S04]  /*0c60*/  LDG.E.128 R24, desc[UR8][R150.64+0x2800] ;  /* 0x0028000896187981 */ /* 0x000f68000c1e1d00 */
[----:B------:R-:W5:Y:S04]  /*0c70*/  LDG.E.64 R36, desc[UR8][R148.64+0x1800] ;  /* 0x0018000894247981 */ /* 0x000f68000c1e1b00 */
[----:B------:R-:W5:Y:S04]  /*0c80*/  LDG.E.64 R40, desc[UR8][R148.64+0xc00] ;  /* 0x000c000894287981 */ /* 0x000f68000c1e1b00 */
[----:B------:R-:W5:Y:S04]  /*0c90*/  LDG.E.128 R12, desc[UR8][R150.64+0x1000] ;  /* 0x00100008960c7981 */ /* 0x000f68000c1e1d00 */
[----:B------:R0:W5:Y:S04]  /*0ca0*/  LDG.E.128 R28, desc[UR8][R150.64+0x3000] ;  /* 0x00300008961c7981 */ /* 0x000168000c1e1d00 */
[----:B------:R-:W5:Y:S04]  /*0cb0*/  LDG.E.64 R46, desc[UR8][R148.64+0x400] ;  /* 0x00040008942e7981 */ /* 0x000f68000c1e1b00 */
[----:B------:R-:W5:Y:S04]  /*0cc0*/  LDG.E.64 R38, desc[UR8][R148.64+0x800] ;  /* 0x0008000894267981 */ /* 0x000f68000c1e1b00 */
[----:B------:R-:W5:Y:S04]  /*0cd0*/  LDG.E.64 R44, desc[UR8][R148.64+0x1400] ;  /* 0x00140008942c7981 */ /* 0x000f68000c1e1b00 */
[----:B------:R1:W5:Y:S01]  /*0ce0*/  LDG.E.64 R2, desc[UR8][R148.64+0x1c00] ;  /* 0x001c000894027981 */ /* 0x000362000c1e1b00 */
[----:B--2---:R-:W-:-:S02]  /*0cf0*/  R2UR UR5, R0 ;  /* 0x00000000000572ca */ /* 0x004fc400000e0000 */
[----:B---3--:R-:W-:-:S11]  /*0d00*/  R2UR UR7, R152 ;  /* 0x00000000980772ca */ /* 0x008fd600000e0000 */
[----:B----4-:R-:W-:Y:S01]  /*0d10*/  FADD R155, R8, -UR5 ;  /* 0x80000005089b7e21 */ /* 0x010fe20008000000 */
[----:B------:R-:W-:Y:S01]  /*0d20*/  FADD R157, R9, -UR5 ;  /* 0x80000005099d7e21 */ /* 0x000fe20008000000 */
[C---:B-----5:R-:W-:Y:S02]  /*0d30*/  SHF.L.U32 R8, R48.reuse, 0x10, RZ ;  /* 0x0000001030087819 */ /* 0x060fe400000006ff */
[----:B------:R-:W-:Y:S01]  /*0d40*/  SHF.R.U64 R9, R48, 0x10, R49 ;  /* 0x0000001030097819 */ /* 0x000fe20000001231 */
[----:B------:R-:W-:Y:S01]  /*0d50*/  FADD R0, R4, -UR5 ;  /* 0x8000000504007e21 */ /* 0x000fe20008000000 */
[----:B------:R-:W-:Y:S02]  /*0d60*/  FADD R159, R11, -UR5 ;  /* 0x800000050b9f7e21 */ /* 0x000fe40008000000 */
[----:B------:R-:W-:Y:S01]  /*0d70*/  SHF.L.U32 R9, R9, 0x10, RZ ;  /* 0x0000001009097819 */ /* 0x000fe200000006ff */
[----:B------:R-:W-:Y:S01]  /*0d80*/  FADD R176, R23, -UR5 ;  /* 0x8000000517b07e21 */ /* 0x000fe20008000000 */
[----:B0-----:R-:W-:Y:S01]  /*0d90*/  FADD R151, R5, -UR5 ;  /* 0x8000000505977e21 */ /* 0x001fe20008000000 */
[----:B------:R-:W-:Y:S01]  /*0da0*/  FMUL R0, R0, UR7 ;  /* 0x0000000700007c20 */ /* 0x000fe20008400000 */
[----:B------:R-:W-:-:S02]  /*0db0*/  SHF.R.U64 R177, R42, 0x10, R43 ;  /* 0x000000102ab17819 */ /* 0x000fc4000000122b */
[----:B------:R-:W-:Y:S02]  /*0dc0*/  SHF.L.U32 R23, R43, 0x10, RZ ;  /* 0x000000102b177819 */ /* 0x000fe400000006ff */
[----:B------:R-:W-:Y:S01]  /*0dd0*/  SHF.R.U32.HI R180, RZ, 0x10, R43 ;  /* 0x00000010ffb47819 */ /* 0x000fe2000001162b */
[----:B------:R-:W-:Y:S01]  /*0de0*/  FMUL R43, R132, R8 ;  /* 0x00000008842b7220 */ /* 0x000fe20000400000 */
[----:B------:R-:W-:Y:S01]  /*0df0*/  FADD R158, R10, -UR5 ;  /* 0x800000050a9e7e21 */ /* 0x000fe20008000000 */
[----:B------:R-:W-:Y:S01]  /*0e00*/  FADD R166, R16, -UR5 ;  /* 0x8000000510a67e21 */ /* 0x000fe20008000000 */
[----:B------:R-:W-:Y:S01]  /*0e10*/  FADD R4, R35, -UR5 ;  /* 0x8000000523047e21 */ /* 0x000fe20008000000 */
[----:B------:R-:W-:Y:S01]  /*0e20*/  FADD R168, R17, -UR5 ;  /* 0x8000000511a87e21 */ /* 0x000fe20008000000 */
[----:B------:R-:W-:Y:S01]  /*0e30*/  SHF.L.U32 R10, R49, 0x10, RZ ;  /* 0x00000010310a7819 */ /* 0x000fe200000006ff */
[----:B-1----:R-:W-:Y:S01]  /*0e40*/  FMUL R149, R159, UR7 ;  /* 0x000000079f957c20 */ /* 0x002fe20008400000 */
[----:B------:R-:W-:Y:S01]  /*0e50*/  FADD R150, R25, -UR5 ;  /* 0x8000000519967e21 */ /* 0x000fe20008000000 */
[----:B------:R-:W-:Y:S01]  /*0e60*/  SHF.R.U32.HI R16, RZ, 0x10, R49 ;  /* 0x00000010ff107819 */ /* 0x000fe20000011631 */
[----:B------:R-:W-:Y:S01]  /*0e70*/  FADD R159, RZ, R43 ;  /* 0x0000002bff9f7221 */ /* 0x000fe20000000000 */
[----:B------:R-:W-:-:S02]  /*0e80*/  SHF.L.U32 R35, R36, 0x10, RZ ;  /* 0x0000001024237819 */ /* 0x000fc400000006ff */
[----:B------:R-:W-:Y:S01]  /*0e90*/  SHF.R.U64 R165, R36, 0x10, R37 ;  /* 0x0000001024a57819 */ /* 0x000fe20000001225 */
[----:B------:R-:W-:Y:S01]  /*0ea0*/  FMUL R36, R116, R9 ;  /* 0x0000000974247220 */ /* 0x000fe20000400000 */
[----:B------:R-:W-:Y:S01]  /*0eb0*/  SHF.L.U32 R17, R40, 0x10, RZ ;  /* 0x0000001028117819 */ /* 0x000fe200000006ff */
[----:B------:R-:W-:Y:S01]  /*0ec0*/  FADD R153, R6, -UR5 ;  /* 0x8000000506997e21 */ /* 0x000fe20008000000 */
[----:B------:R-:W-:Y:S01]  /*0ed0*/  SHF.R.U64 R175, R40, 0x10, R41 ;  /* 0x0000001028af7819 */ /* 0x000fe20000001229 */
[----:B------:R-:W-:Y:S01]  /*0ee0*/  FFMA R40, R0, R43, RZ ;  /* 0x0000002b00287223 */ /* 0x000fe200000000ff */
[----:B------:R-:W-:Y:S02]  /*0ef0*/  SHF.L.U32 R25, R37, 0x10, RZ ;  /* 0x0000001025197819 */ /* 0x000fe400000006ff */
[----:B------:R-:W-:Y:S01]  /*0f00*/  SHF.R.U32.HI R163, RZ, 0x10, R37 ;  /* 0x00000010ffa37819 */ /* 0x000fe20000011625 */
[----:B------:R-:W-:Y:S01]  /*0f10*/  FMUL R37, R151, UR7 ;  /* 0x0000000797257c20 */ /* 0x000fe20008400000 */
[----:B------:R-:W-:Y:S01]  /*0f20*/  FADD R161, R13, -UR5 ;  /* 0x800000050da17e21 */ /* 0x000fe20008000000 */
[----:B------:R-:W-:Y:S01]  /*0f30*/  FADD R164, R15, -UR5 ;  /* 0x800000050fa47e21 */ /* 0x000fe20008000000 */
[----:B------:R-:W-:Y:S01]  /*0f40*/  FADD R173, R20, -UR5 ;  /* 0x8000000514ad7e21 */ /* 0x000fe20008000000 */
[----:B------:R-:W-:Y:S01]  /*0f50*/  FADD R162, R14, -UR5 ;  /* 0x800000050ea27e21 */ /* 0x000fe20008000000 */
[----:B------:R-:W-:Y:S01]  /*0f60*/  FADD R170, R18, -UR5 ;  /* 0x8000000512aa7e21 */ /* 0x000fe20008000000 */
[----:B------:R-:W-:Y:S01]  /*0f70*/  FADD R6, R31, -UR5 ;  /* 0x800000051f067e21 */ /* 0x000fe20008000000 */
[C---:B------:R-:W-:Y:S01]  /*0f80*/  SHF.L.U32 R13, R46.reuse, 0x10, RZ ;  /* 0x000000102e0d7819 */ /* 0x040fe200000006ff */
[----:B------:R-:W-:Y:S01]  /*0f90*/  FMUL R18, R131, R10 ;  /* 0x0000000a83127220 */ /* 0x000fe20000400000 */
[----:B------:R-:W-:Y:S01]  /*0fa0*/  SHF.R.U64 R20, R46, 0x10, R47 ;  /* 0x000000102e147819 */ /* 0x000fe2000000122f */
[----:B------:R-:W-:Y:S01]  /*0fb0*/  FADD R159, R159, R36 ;  /* 0x000000249f9f7221 */ /* 0x000fe20000000000 */
[----:B------:R-:W-:-:S02]  /*0fc0*/  SHF.L.U32 R15, R38, 0x10, RZ ;  /* 0x00000010260f7819 */ /* 0x000fc400000006ff */
[----:B------:R-:W-:Y:S01]  /*0fd0*/  SHF.L.U32 R16, R16, 0x10, RZ ;  /* 0x0000001010107819 */ /* 0x000fe200000006ff */
[----:B------:R-:W-:Y:S01]  /*0fe0*/  FADD R154, R7, -UR5 ;  /* 0x80000005079a7e21 */ /* 0x000fe20008000000 */
[--C-:B------:R-:W-:Y:S02]  /*0ff0*/  SHF.R.U64 R38, R38, 0x10, R39.reuse ;  /* 0x0000001026267819 */ /* 0x100fe40000001227 */
[----:B------:R-:W-:Y:S02]  /*1000*/  SHF.L.U32 R14, R39, 0x10, RZ ;  /* 0x00000010270e7819 */ /* 0x000fe400000006ff */
[----:B------:R-:W-:Y:S01]  /*1010*/  SHF.R.U32.HI R46, RZ, 0x10, R39 ;  /* 0x00000010ff2e7819 */ /* 0x000fe20000011627 */
[----:B------:R-:W-:Y:S01]  /*1020*/  FMUL R39, R153, UR7 ;  /* 0x0000000799277c20 */ /* 0x000fe20008400000 */
[C---:B------:R-:W-:Y:S02]  /*1030*/  SHF.L.U32 R31, R44.reuse, 0x10, RZ ;  /* 0x000000102c1f7819 */ /* 0x040fe400000006ff */
[----:B------:R-:W-:Y:S01]  /*1040*/  SHF.R.U64 R183, R44, 0x10, R45 ;  /* 0x000000102cb77819 */ /* 0x000fe2000000122d */
[----:B------:R-:W-:Y:S01]  /*1050*/  FFMA R44, R37, R36, R40 ;  /* 0x00000024252c7223 */ /* 0x000fe20000000028 */
[----:B------:R-:W-:Y:S01]  /*1060*/  FADD R174, R21, -UR5 ;  /* 0x8000000515ae7e21 */ /* 0x000fe20008000000 */
[----:B------:R-:W-:Y:S01]  /*1070*/  FADD R171, R19, -UR5 ;  /* 0x8000000513ab7e21 */ /* 0x000fe20008000000 */
[----:B------:R-:W-:Y:S01]  /*1080*/  SHF.L.U32 R21, R42, 0x10, RZ ;  /* 0x000000102a157819 */ /* 0x000fe200000006ff */
[----:B------:R-:W-:Y:S01]  /*1090*/  FMUL R42, R114, R16 ;  /* 0x00000010722a7220 */ /* 0x000fe20000400000 */
[----:B------:R-:W-:Y:S01]  /*10a0*/  SHF.L.U32 R19, R41, 0x10, RZ ;  /* 0x0000001029137819 */ /* 0x000fe200000006ff */
[----:B------:R-:W-:Y:S01]  /*10b0*/  FADD R159, R159, R18 ;  /* 0x000000129f9f7221 */ /* 0x000fe20000000000 */
[----:B------:R-:W-:Y:S01]  /*10c0*/  SHF.R.U32.HI R172, RZ, 0x10, R41 ;  /* 0x00000010ffac7819 */ /* 0x000fe20000011629 */
[----:B------:R-:W-:Y:S01]  /*10d0*/  FMUL R41, R154, UR7 ;  /* 0x000000079a297c20 */ /* 0x000fe20008400000 */
[----:B------:R-:W-:Y:S01]  /*10e0*/  FFMA R48, R39, R18, R44 ;  /* 0x0000001227307223 */ /* 0x000fe2000000002c */
[----:B------:R-:W-:Y:S01]  /*10f0*/  FADD R148, R24, -UR5 ;  /* 0x8000000518947e21 */ /* 0x000fe20008000000 */
[----:B------:R-:W-:Y:S01]  /*1100*/  FADD R5, R33, -UR5 ;  /* 0x8000000521057e21 */ /* 0x000fe20008000000 */
[----:B------:R-:W-:Y:S01]  /*1110*/  SHF.L.U32 R20, R20, 0x10, RZ ;  /* 0x0000001014147819 */ /* 0x000fe200000006ff */
[----:B------:R-:W-:Y:S01]  /*1120*/  FMUL R153, R161, UR7 ;  /* 0x00000007a1997c20 */ /* 0x000fe20008400000 */
[----:B------:R-:W-:Y:S01]  /*1130*/  SHF.L.U32 R33, R45, 0x10, RZ ;  /* 0x000000102d217819 */ /* 0x000fe200000006ff */
[----:B------:R-:W-:Y:S01]  /*1140*/  FMUL R24, R134, R13 ;  /* 0x0000000d86187220 */ /* 0x000fe20000400000 */
[----:B------:R-:W-:Y:S01]  /*1150*/  SHF.R.U32.HI R190, RZ, 0x10, R45 ;  /* 0x00000010ffbe7819 */ /* 0x000fe2000001162d */
[----:B------:R-:W-:Y:S01]  /*1160*/  FADD R161, R159, R42 ;  /* 0x0000002a9fa17221 */ /* 0x000fe20000000000 */
[----:B------:R-:W-:Y:S01]  /*1170*/  FMUL R45, R155, UR7 ;  /* 0x000000079b2d7c20 */ /* 0x000fe20008400000 */
[----:B------:R-:W-:Y:S01]  /*1180*/  FFMA R154, R41, R42, R48 ;  /* 0x0000002a299a7223 */ /* 0x000fe20000000030 */
[----:B------:R-:W-:Y:S01]  /*1190*/  FADD R160, R12, -UR5 ;  /* 0x800000050ca07e21 */ /* 0x000fe20008000000 */
[----:B------:R-:W-:Y:S01]  /*11a0*/  FADD R169, R22, -UR5 ;  /* 0x8000000516a97e21 */ /* 0x000fe20008000000 */
[----:B------:R-:W-:Y:S01]  /*11b0*/  SHF.L.U32 R12, R47, 0x10, RZ ;  /* 0x000000102f0c7819 */ /* 0x000fe200000006ff */
[----:B------:R-:W-:Y:S01]  /*11c0*/  FMUL R49, R158, UR7 ;  /* 0x000000079e317c20 */ /* 0x000fe20008400000 */
[----:B------:R-:W-:Y:S01]  /*11d0*/  SHF.R.U32.HI R22, RZ, 0x10, R47 ;  /* 0x00000010ff167819 */ /* 0x000fe2000001162f */
[----:B------:R-:W-:Y:S01]  /*11e0*/  FMUL R48, R118, R20 ;  /* 0x0000001476307220 */ /* 0x000fe20000400000 */
[----:B------:R-:W-:Y:S01]  /*11f0*/  FADD R167, R161, R24 ;  /* 0x00000018a1a77221 */ /* 0x000fe20000000000 */
[----:B------:R-:W-:Y:S01]  /*1200*/  FMUL R47, R157, UR7 ;  /* 0x000000079d2f7c20 */ /* 0x000fe20008400000 */
[----:B------:R-:W-:Y:S01]  /*1210*/  FFMA R158, R45, R24, R154 ;  /* 0x000000182d9e7223 */ /* 0x000fe2000000009a */
[----:B------:R-:W-:Y:S01]  /*1220*/  FADD R152, R26, -UR5 ;  /* 0x800000051a987e21 */ /* 0x000fe20008000000 */
[----:B------:R-:W-:Y:S01]  /*1230*/  SHF.L.U32 R22, R22, 0x10, RZ ;  /* 0x0000001016167819 */ /* 0x000fe200000006ff */
        /* <DEDUP_REMOVED lines=10> */
[----:B------:R-:W-:Y:S01]  /*12e0*/  FMUL R161, R170, UR7 ;  /* 0x00000007aaa17c20 */ /* 0x000fe20008400000 */
[----:B------:R-:W-:Y:S01]  /*12f0*/  FADD R167, R167, R158 ;  /* 0x0000009ea7a77221 */ /* 0x000fe20000000000 */
[----:B------:R-:W-:Y:S01]  /*1300*/  FMUL R151, R160, UR7 ;  /* 0x00000007a0977c20 */ /* 0x000fe20008400000 */
[----:B------:R-:W-:Y:S01]  /*1310*/  FFMA R170, R149, R158, R166 ;  /* 0x0000009e95aa7223 */ /* 0x000fe200000000a6 */
[----:B------:R-:W-:Y:S01]  /*1320*/  FMUL R157, R164, UR7 ;  /* 0x00000007a49d7c20 */ /* 0x000fe20008400000 */
[----:B------:R-:W-:Y:S01]  /*1330*/  FMUL R154, R168, UR7 ;  /* 0x00000007a89a7c20 */ /* 0x000fe20008400000 */
[----:B------:R-:W-:Y:S01]  /*1340*/  FMUL R160, R171, UR7 ;  /* 0x00000007aba07c20 */ /* 0x000fe20008400000 */
[----:B------:R-:W-:Y:S01]  /*1350*/  SHF.L.U32 R164, R172, 0x10, RZ ;  /* 0x00000010aca47819 */ /* 0x000fe200000006ff */
        /* <DEDUP_REMOVED lines=10> */
[----:B------:R-:W-:Y:S01]  /*1400*/  SHF.L.U32 R162, R175, 0x10, RZ ;  /* 0x00000010afa27819 */ /* 0x000fe200000006ff */
[----:B------:R-:W-:Y:S01]  /*1410*/  FMUL R166, R138, R17 ;  /* 0x000000118aa67220 */ /* 0x000fe20000400000 */
[----:B------:R-:W-:Y:S01]  /*1420*/  FADD R175, R171, R172 ;  /* 0x000000acabaf7221 */ /* 0x000fe20000000000 */
[----:B------:R-:W-:Y:S02]  /*1430*/  FFMA R178, R157, R172, R178 ;  /* 0x000000ac9db27223 */ /* 0x000fe400000000b2 */
[----:B------:R-:W-:Y:S01]  /*1440*/  FMUL R171, R122, R162 ;  /* 0x000000a27aab7220 */ /* 0x000fe20000400000 */
[----:B------:R-:W-:Y:S01]  /*1450*/  FADD R182, R175, R166 ;  /* 0x000000a6afb67221 */ /* 0x000fe20000000000 */
[----:B------:R-:W-:Y:S01]  /*1460*/  FFMA R175, R159, R166, R178 ;  /* 0x000000a69faf7223 */ /* 0x000fe200000000b2 */
[----:B------:R-:W-:Y:S01]  /*1470*/  FMUL R167, R173, UR7 ;  /* 0x00000007ada77c20 */ /* 0x000fe20008400000 */
[----:B------:R-:W-:Y:S01]  /*1480*/  SHF.L.U32 R173, R177, 0x10, RZ ;  /* 0x00000010b1ad7819 */ /* 0x000fe200000006ff */
[----:B------:R-:W-:Y:S01]  /*1490*/  FMUL R170, R137, R19 ;  /* 0x0000001389aa7220 */ /* 0x000fe20000400000 */
[----:B------:R-:W-:Y:S01]  /*14a0*/  FADD R177, R182, R171 ;  /* 0x000000abb6b17221 */ /* 0x000fe20000000000 */
[----:B------:R-:W-:Y:S01]  /*14b0*/  FFMA R184, R154, R171, R175 ;  /* 0x000000ab9ab87223 */ /* 0x000fe200000000af */
[----:B------:R-:W-:-:S02]  /*14c0*/  FMUL R175, R121, R164 ;  /* 0x000000a479af7220 */ /* 0x000fc40000400000 */
        /* <DEDUP_REMOVED lines=10> */
[----:B------:R-:W-:Y:S01]  /*1570*/  FMUL R174, R174, UR7 ;  /* 0x00000007aeae7c20 */ /* 0x000fe20008400000 */
[----:B------:R-:W-:Y:S01]  /*1580*/  FFMA R185, R167, R178, R148 ;  /* 0x000000b2a7b97223 */ /* 0x000fe20000000094 */
[----:B------:R-:W-:Y:S01]  /*1590*/  SHF.L.U32 R180, R180, 0x10, RZ ;  /* 0x00000010b4b47819 */ /* 0x000fe200000006ff */
[----:B------:R-:W-:Y:S01]  /*15a0*/  FMUL R188, R11, UR7 ;  /* 0x000000070bbc7c20 */ /* 0x000fe20008400000 */
        /* <DEDUP_REMOVED lines=18> */
[----:B------:R-:W-:Y:S01]  /*16d0*/  SHF.L.U32 R150, R163, 0x10, RZ ;  /* 0x00000010a3967819 */ /* 0x000fe200000006ff */
[----:B------:R-:W-:Y:S01]  /*16e0*/  FADD R163, R152, R189 ;  /* 0x000000bd98a37221 */ /* 0x000fe20000000000 */
[----:B------:R-:W-:Y:S01]  /*16f0*/  FFMA R152, R186, R189, R11 ;  /* 0x000000bdba987223 */ /* 0x000fe2000000000b */
[C---:B------:R-:W-:Y:S01]  /*1700*/  SHF.L.U32 R27, R2.reuse, 0x10, RZ ;  /* 0x00000010021b7819 */ /* 0x040fe200000006ff */
[----:B------:R-:W-:Y:S01]  /*1710*/  FMUL R193, R125, R190 ;  /* 0x000000be7dc17220 */ /* 0x000fe20000400000 */
[----:B------:R-:W-:Y:S01]  /*1720*/  SHF.R.U64 R2, R2, 0x10, R3 ;  /* 0x0000001002027819 */ /* 0x000fe20000001203 */
[----:B------:R-:W-:Y:S01]  /*1730*/  FADD R184, R163, R194 ;  /* 0x000000c2a3b87221 */ /* 0x000fe20000000000 */
[----:B------:R-:W-:Y:S01]  /*1740*/  FADD R28, R28, -UR5 ;  /* 0x800000051c1c7e21 */ /* 0x000fe20008000000 */
[----:B------:R-:W-:Y:S01]  /*1750*/  FFMA R11, R181, R194, R152 ;  /* 0x000000c2b50b7223 */ /* 0x000fe20000000098 */
[----:B------:R-:W-:Y:S01]  /*1760*/  SHF.L.U32 R148, R165, 0x10, RZ ;  /* 0x00000010a5947819 */ /* 0x000fe200000006ff */
[----:B------:R-:W-:Y:S01]  /*1770*/  FADD R7, R29, -UR5 ;  /* 0x800000051d077e21 */ /* 0x000fe20008000000 */
[----:B------:R-:W-:Y:S01]  /*1780*/  FMUL R191, R144, R35 ;  /* 0x0000002390bf7220 */ /* 0x000fe20000400000 */
[----:B------:R-:W-:Y:S01]  /*1790*/  SHF.L.U32 R152, R2, 0x10, RZ ;  /* 0x0000001002987819 */ /* 0x000fe200000006ff */
[----:B------:R-:W-:Y:S01]  /*17a0*/  FADD R184, R184, R193 ;  /* 0x000000c1b8b87221 */ /* 0x000fe20000000000 */
[----:B------:R-:W-:Y:S01]  /*17b0*/  FMUL R195, R28, UR7 ;  /* 0x000000071cc37c20 */ /* 0x000fe20008400000 */
[----:B------:R-:W-:Y:S01]  /*17c0*/  FFMA R2, R188, R193, R11 ;  /* 0x000000c1bc027223 */ /* 0x000fe2000000000b */
[----:B------:R-:W-:Y:S01]  /*17d0*/  SHF.L.U32 R29, R3, 0x10, RZ ;  /* 0x00000010031d7819 */ /* 0x000fe200000006ff */
[----:B------:R-:W-:Y:S01]  /*17e0*/  FMUL R28, R7, UR7 ;  /* 0x00000007071c7c20 */ /* 0x000fe20008400000 */
[----:B------:R-:W-:Y:S01]  /*17f0*/  SHF.R.U32.HI R3, RZ, 0x10, R3 ;  /* 0x00000010ff037819 */ /* 0x000fe20000011603 */
[----:B------:R-:W-:Y:S01]  /*1800*/  FMUL R197, R128, R148 ;  /* 0x0000009480c57220 */ /* 0x000fe20000400000 */
[----:B------:R-:W-:Y:S01]  /*1810*/  FADD R198, R184, R191 ;  /* 0x000000bfb8c67221 */ /* 0x000fe20000000000 */
[----:B------:R-:W-:Y:S01]  /*1820*/  FADD R30, R30, -UR5 ;  /* 0x800000051e1e7e21 */ /* 0x000fe20008000000 */
        /* <DEDUP_REMOVED lines=9> */
[----:B------:R-:W-:Y:S01]  /*18c0*/  FADD R32, R32, -UR5 ;  /* 0x8000000520207e21 */ /* 0x000fe20008000000 */
[----:B------:R-:W-:Y:S01]  /*18d0*/  FFMA R3, R163, R196, R2 ;  /* 0x000000c4a3037223 */ /* 0x000fe20000000002 */
[----:B------:R-:W-:Y:S01]  /*18e0*/  FMUL R200, R146, R27 ;  /* 0x0000001b92c87220 */ /* 0x000fe20000400000 */
[----:B------:R-:W-:Y:S01]  /*18f0*/  FADD R7, R6, R201 ;  /* 0x000000c906077221 */ /* 0x000fe20000000000 */
        /* <DEDUP_REMOVED lines=50> */
.L_x_4034:
[----:B------:R-:W-:Y:S05]  /*1c20*/  BSYNC.RECONVERGENT B0 ;  /* 0x0000000000007941 */ /* 0x000fea0003800200 */
.L_x_4033:
[----:B------:R-:W-:Y:S01]  /*1c30*/  BAR.SYNC.DEFER_BLOCKING 0x0 ;  /* 0x0000000000007b1d */ /* 0x000fe20000010000 */
[----:B0-----:R-:W-:Y:S01]  /*1c40*/  IADD3 R4, PT, PT, R156, 0x4020, RZ ;  /* 0x000040209c047810 */ /* 0x001fe20007ffe0ff */
[----:B------:R-:W-:Y:S01]  /*1c50*/  FADD R113, R8, R113 ;  /* 0x0000007108717221 */ /* 0x000fe20000000000 */
[----:B------:R-:W-:Y:S01]  /*1c60*/  @!P0 IADD3 R4, PT, PT, R156, 0x4000, RZ ;  /* 0x000040009c048810 */ /* 0x000fe20007ffe0ff */
[----:B------:R-:W-:Y:S01]  /*1c70*/  FFMA R115, R0, R8, R115 ;  /* 0x0000000800737223 */ /* 0x000fe20000000073 */
[C---:B------:R-:W-:Y:S01]  /*1c80*/  IADD3 R11, PT, PT, R156.reuse, 0x4030, RZ ;  /* 0x000040309c0b7810 */ /* 0x040fe20007ffe0ff */
[----:B------:R-:W-:Y:S01]  /*1c90*/  FFMA R112, R37, R9, R112 ;  /* 0x0000000925707223 */ /* 0x000fe20000000070 */
[----:B------:R-:W-:Y:S01]  /*1ca0*/  @!P0 IADD3 R11, PT, PT, R156, 0x4010, RZ ;  /* 0x000040109c0b8810 */ /* 0x000fe20007ffe0ff */
[----:B------:R-:W-:Y:S01]  /*1cb0*/  FADD R111, R9, R111 ;  /* 0x0000006f096f7221 */ /* 0x000fe20000000000 */
[----:B------:R-:W-:Y:S01]  /*1cc0*/  FADD R109, R10, R109 ;  /* 0x0000006d0a6d7221 */ /* 0x000fe20000000000 */
        /* <DEDUP_REMOVED lines=12> */
[----:B------:R-:W-:Y:S01]  /*1d90*/  FADD R91, R40, R91 ;  /* 0x0000005b285b7221 */ /* 0x000fe20000000000 */
[----:B------:R-:W-:Y:S01]  /*1da0*/  FFMA R50, R159, R17, R50 ;  /* 0x000000119f327223 */ /* 0x000fe20000000032 */
[----:B------:R-:W0:Y:S01]  /*1db0*/  LDS.128 R4, [R4] ;  /* 0x0000000004047984 */ /* 0x000e220000000c00 */
[----:B------:R-:W-:Y:S01]  /*1dc0*/  FFMA R51, R154, R162, R51 ;  /* 0x000000a29a337223 */ /* 0x000fe20000000033 */
[----:B------:R-:W-:Y:S01]  /*1dd0*/  FADD R71, R162, R71 ;  /* 0x00000047a2477221 */ /* 0x000fe20000000000 */
[----:B------:R-:W-:Y:S01]  /*1de0*/  FFMA R52, R161, R19, R52 ;  /* 0x00000013a1347223 */ /* 0x000fe20000000034 */
[----:B------:R-:W1:Y:S01]  /*1df0*/  LDS.128 R8, [R11] ;  /* 0x000000000b087984 */ /* 0x000e620000000c00 */
        /* <DEDUP_REMOVED lines=24> */
[----:B------:R-:W-:Y:S01]  /*1f80*/  UIADD3 UR4, UPT, UPT, UR4, UR16, URZ ;  /* 0x0000001004047290 */ /* 0x000fe2000fffe0ff */
[----:B------:R-:W-:Y:S01]  /*1f90*/  FADD R75, R173, R75 ;  /* 0x0000004bad4b7221 */ /* 0x000fe20000000000 */
[----:B------:R-:W-:Y:S01]  /*1fa0*/  FADD R77, R180, R77 ;  /* 0x0000004db44d7221 */ /* 0x000fe20000000000 */
[----:B------:R-:W-:Y:S01]  /*1fb0*/  FADD R79, R183, R79 ;  /* 0x0000004fb74f7221 */ /* 0x000fe20000000000 */
[----:B------:R-:W-:Y:S01]  /*1fc0*/  UISETP.GE.AND UP0, UPT, UR4, UR17, UPT ;  /* 0x000000110400728c */ /* 0x000fe2000bf06270 */
[----:B------:R-:W-:Y:S01]  /*1fd0*/  FADD R81, R190, R81 ;  /* 0x00000051be517221 */ /* 0x000fe20000000000 */
[----:B------:R-:W-:Y:S01]  /*1fe0*/  FADD R83, R148, R83 ;  /* 0x0000005394537221 */ /* 0x000fe20000000000 */
[----:B------:R-:W-:Y:S01]  /*1ff0*/  FFMA R63, R28, R148, R63 ;  /* 0x000000941c3f7223 */ /* 0x000fe2000000003f */
[----:B------:R-:W-:Y:S01]  /*2000*/  FADD R84, R25, R84 ;  /* 0x0000005419547221 */ /* 0x000fe20000000000 */
[----:B------:R-:W-:Y:S01]  /*2010*/  FFMA R64, R163, R25, R64 ;  /* 0x00000019a3407223 */ /* 0x000fe20000000040 */
[----:B------:R-:W-:Y:S01]  /*2020*/  FADD R85, R150, R85 ;  /* 0x0000005596557221 */ /* 0x000fe20000000000 */
[----:B0-----:R-:W-:Y:S01]  /*2030*/  FADD R3, RZ, R4 ;  /* 0x00000004ff037221 */ /* 0x001fe20000000000 */
[----:B------:R-:W-:Y:S01]  /*2040*/  FADD R2, RZ, R5 ;  /* 0x00000005ff027221 */ /* 0x000fe20000000000 */
[----:B------:R-:W-:Y:S01]  /*2050*/  FFMA R65, R30, R150, R65 ;  /* 0x000000961e417223 */ /* 0x000fe20000000041 */
[----:B------:R-:W-:Y:S01]  /*2060*/  FADD R86, R27, R86 ;  /* 0x000000561b567221 */ /* 0x000fe20000000000 */
[----:B------:R-:W-:Y:S01]  /*2070*/  FADD R3, R6, R3 ;  /* 0x0000000306037221 */ /* 0x000fe20000000000 */
[----:B------:R-:W-:Y:S01]  /*2080*/  FADD R2, R7, R2 ;  /* 0x0000000207027221 */ /* 0x000fe20000000000 */
[----:B------:R-:W-:Y:S01]  /*2090*/  FFMA R66, R165, R27, R66 ;  /* 0x0000001ba5427223 */ /* 0x000fe20000000042 */
[----:B------:R-:W-:Y:S01]  /*20a0*/  FADD R87, R152, R87 ;  /* 0x0000005798577221 */ /* 0x000fe20000000000 */
[----:B-1----:R-:W-:Y:S01]  /*20b0*/  FADD R3, R3, R8 ;  /* 0x0000000803037221 */ /* 0x002fe20000000000 */
[----:B------:R-:W-:Y:S01]  /*20c0*/  FADD R2, R2, R9 ;  /* 0x0000000902027221 */ /* 0x000fe20000000000 */
[----:B------:R-:W-:Y:S01]  /*20d0*/  PLOP3.LUT P0, PT, P0, PT, PT, 0x8, 0x80 ;  /* 0x000000000080781c */ /* 0x000fe2000070e170 */
[----:B------:R-:W-:Y:S01]  /*20e0*/  FFMA R67, R32, R152, R67 ;  /* 0x0000009820437223 */ /* 0x000fe20000000043 */
[----:B------:R-:W-:Y:S01]  /*20f0*/  FADD R3, R10, R3 ;  /* 0x000000030a037221 */ /* 0x000fe20000000000 */
[----:B------:R-:W-:Y:S01]  /*2100*/  FADD R2, R11, R2 ;  /* 0x000000020b027221 */ /* 0x000fe20000000000 */
[----:B------:R-:W-:Y:S01]  /*2110*/  FADD R88, R29, R88 ;  /* 0x000000581d587221 */ /* 0x000fe20000000000 */
[----:B------:R-:W-:Y:S01]  /*2120*/  FFMA R68, R185, R29, R68 ;  /* 0x0000001db9447223 */ /* 0x000fe20000000044 */
[----:B------:R-:W-:Y:S01]  /*2130*/  FMUL R4, R3, 0.000244140625 ;  /* 0x3980000003047820 */ /* 0x000fe20000400000 */
[----:B------:R-:W-:Y:S01]  /*2140*/  FMUL R3, R2, 0.000244140625 ;  /* 0x3980000002037820 */ /* 0x000fe20000400000 */
[----:B------:R-:W-:Y:S01]  /*2150*/  FADD R89, R184, R89 ;  /* 0x00000059b8597221 */ /* 0x000fe20000000000 */
[----:B------:R-:W-:-:S02]  /*2160*/  FFMA R69, R34, R184, R69 ;  /* 0x000000b822457223 */ /* 0x000fc40000000045 */
        /* <DEDUP_REMOVED lines=57> */
[----:B0-----:R-:W-:-:S04]  /*2500*/  IMAD.WIDE.U32 R2, R147, 0x10, R2 ;  /* 0x0000001093027825 */ /* 0x001fc800078e0002 */
        /* <DEDUP_REMOVED lines=49> */
[----:B------:R-:W-:Y:S02]  /*2820*/  MOV R24, R97 ;  /* 0x0000006100187202 */ /* 0x000fe40000000f00 */
[----:B---3--:R-:W-:Y:S02]  /*2830*/  MOV R21, R96 ;  /* 0x0000006000157202 */ /* 0x008fe40000000f00 */
        /* <DEDUP_REMOVED lines=62> */
.L_x_4032:
[----:B------:R-:W1:Y:S08]  /*2c20*/  S2UR UR4, SR_CTAID.X ;  /* 0x00000000000479c3 */ /* 0x000e700000002500 */
[----:B------:R-:W2:Y:S08]  /*2c30*/  LDC.64 R2, c[0x0][0x3d8] ;  /* 0x0000f600ff027b82 */ /* 0x000eb00000000a00 */
[----:B------:R-:W3:Y:S01]  /*2c40*/  LDC.64 R28, c[0x0][0x3e0] ;  /* 0x0000f800ff1c7b82 */ /* 0x000ee20000000a00 */
[----:B-1----:R-:W-:-:S06]  /*2c50*/  USHF.L.U32 UR4, UR4, 0xa, URZ ;  /* 0x0000000a04047899 */ /* 0x002fcc00080006ff */
[----:B------:R-:W-:-:S05]  /*2c60*/  LOP3.LUT R31, R90, UR4, RZ, 0xfc, !PT ;  /* 0x000000045a1f7c12 */ /* 0x000fca000f8efcff */
[----:B--2---:R-:W-:-:S04]  /*2c70*/  IMAD.WIDE.U32 R2, R31, 0x10, R2 ;  /* 0x000000101f027825 */ /* 0x004fc800078e0002 */
[----:B---3--:R-:W-:Y:S01]  /*2c80*/  IMAD.WIDE.U32 R28, R31, 0x10, R28 ;  /* 0x000000101f1c7825 */ /* 0x008fe200078e001c */
[----:B0-----:R-:W-:Y:S04]  /*2c90*/  STG.E.128 desc[UR8][R2.64], R8 ;  /* 0x0000000802007986 */ /* 0x001fe8000c101d08 */
        /* <DEDUP_REMOVED lines=16> */
.L_x_4036:
        /* <DEDUP_REMOVED lines=14> */
.L_x_4985:


//--------------------- .text._ZN18transformer_engine13normalization28ln_bwd_finalize_tuned_kernelINS0_22Kernel_traits_finalizeILj4096E13__nv_bfloat16S3_S3_fjLj1024ELj4ENS0_18Kernel_traits_baseILj4096ES3_S3_S3_fjLj1024EEEEEEEvNS0_20BackwardKernelParamsE --------------------------
	.section	.text._ZN18transformer_engine13normalization28ln_bwd_finalize_tuned_kernelINS0_22Kernel_traits_finalizeILj4096E13__nv_bfloat16S3_S3_fjLj1024ELj4ENS0_18Kernel_traits_baseILj4096ES3_S3_S3_fjLj1024EEEEEEEvNS0_20BackwardKernelParamsE,"ax",@progbits
	.align	128
        .global         _ZN18transformer_engine13normalization28ln_bwd_finalize_tuned_kernelINS0_22Kernel_traits_finalizeILj4096E13__nv_bfloat16S3_S3_fjLj1024ELj4ENS0_18Kernel_traits_baseILj4096ES3_S3_S3_fjLj1024EEEEEEEvNS0_20BackwardKernelParamsE
        .type           _ZN18transformer_engine13normalization28ln_bwd_finalize_tuned_kernelINS0_22Kernel_traits_finalizeILj4096E13__nv_bfloat16S3_S3_fjLj1024ELj4ENS0_18Kernel_traits_baseILj4096ES3_S3_S3_fjLj1024EEEEEEEvNS0_20BackwardKernelParamsE,@function
        .size           _ZN18transformer_engine13normalization28ln_bwd_finalize_tuned_kernelINS0_22Kernel_traits_finalizeILj4096E13__nv_bfloat16S3_S3_fjLj1024ELj4ENS0_18Kernel_traits_baseILj4096ES3_S3_S3_fjLj1024EEEEEEEvNS0_20BackwardKernelParamsE,(.L_x_4986 - _ZN18transformer_engine13normalization28ln_bwd_finalize_tuned_kernelINS0_22Kernel_traits_finalizeILj4096E13__nv_bfloat16S3_S3_fjLj1024ELj4ENS0_18Kernel_traits_baseILj4096ES3_S3_S3_fjLj1024EEEEEEEvNS0_20BackwardKernelParamsE)
        .other          _ZN18transformer_engine13normalization28ln_bwd_finalize_tuned_kernelINS0_22Kernel_traits_finalizeILj4096E13__nv_bfloat16S3_S3_fjLj1024ELj4ENS0_18Kernel_traits_baseILj4096ES3_S3_S3_fjLj1024EEEEEEEvNS0_20BackwardKernelParamsE,@"STO_CUDA_ENTRY STV_DEFAULT"
_ZN18transformer_engine13normalization28ln_bwd_finalize_tuned_kernelINS0_22Kernel_traits_finalizeILj4096E13__nv_bfloat16S3_S3_fjLj1024ELj4ENS0_18Kernel_traits_baseILj4096ES3_S3_S3_fjLj1024EEEEEEEvNS0_20BackwardKernelParamsE:
.text._ZN18transformer_engine13normalization28ln_bwd_finalize_tuned_kernelINS0_22Kernel_traits_finalizeILj4096E13__nv_bfloat16S3_S3_fjLj1024ELj4ENS0_18Kernel_traits_baseILj4096ES3_S3_S3_fjLj1024EEEEEEEvNS0_20BackwardKernelParamsE:
        /* <DEDUP_REMOVED lines=35> */
.L_x_4041:
        /* <DEDUP_REMOVED lines=118> */
.L_x_4040:
[----:B------:R-:W-:Y:S05]  /*0990*/  BSYNC.RECONVERGENT B1 ;  /* 0x0000000000017941 */ /* 0x000fea0003800200 */
.L_x_4039:
        /* <DEDUP_REMOVED lines=65> */
.L_x_4043:
[----:B------:R-:W-:Y:S05]  /*0db0*/  BSYNC.RECONVERGENT B1 ;  /* 0x0000000000017941 */ /* 0x000fea0003800200 */
.L_x_4042:
        /* <DEDUP_REMOVED lines=37> */
.L_x_4045:
[----:B------:R-:W-:Y:S05]  /*1010*/  BSYNC.RECONVERGENT B1 ;  /* 0x0000000000017941 */ /* 0x000fea0003800200 */
.L_x_4044:
[----:B------:R-:W-:Y:S05]  /*1020*/  @!P1 BRA `(.L_x_4038) ;  /* 0x00000000003c9947 */ /* 0x000fea0003800000 */
[----:B------:R-:W0:Y:S01]  /*1030*/  LDC.64 R6, c[0x0][0x3d8] ;  /* 0x0000f600ff067b82 */ /* 0x000e220000000a00 */
[----:B------:R-:W-:Y:S02]  /*1040*/  LEA R2, R15, R11, 0xc ;  /* 0x0000000b0f027211 */ /* 0x000fe400078e60ff */
[----:B------:R-:W-:Y:S02]  /*1050*/  IADD3 R24, PT, PT, -R24, RZ, RZ ;  /* 0x000000ff18187210 */ /* 0x000fe40007ffe1ff */
[----:B------:R-:W-:-:S03]  /*1060*/  IADD3 R11, PT, PT, R13, R2, RZ ;  /* 0x000000020d0b7210 */ /* 0x000fc60007ffe0ff */
[----:B------:R-:W1:Y:S04]  /*1070*/  LDC.64 R8, c[0x0][0x3e0] ;  /* 0x0000f800ff087b82 */ /* 0x000e680000000a00 */
.L_x_4046:
        /* <DEDUP_REMOVED lines=10> */
.L_x_4038:
[----:B------:R-:W-:Y:S05]  /*1120*/  BSYNC.RECONVERGENT B0 ;  /* 0x0000000000007941 */ /* 0x000fea0003800200 */
.L_x_4037:
        /* <DEDUP_REMOVED lines=55> */
.L_x_4047:
        /* <DEDUP_REMOVED lines=14> */
.L_x_4986:


//--------------------- .text._ZN18transformer_engine13normalization19ln_bwd_tuned_kernelINS0_13Kernel_traitsI13__nv_bfloat16S3_S3_fjLj4096ELj1ELj1ELj4ELj16ENS0_18Kernel_traits_baseILj4096ES3_S3_S3_fjLj128EEEEEEEvNS0_20BackwardKernelParamsE --------------------------
	.section	.text._ZN18transformer_engine13normalization19ln_bwd_tuned_kernelINS0_13Kernel_traitsI13__nv_bfloat16S3_S3_fjLj4096ELj1ELj1ELj4ELj16ENS0_18Kernel_traits_baseILj4096ES3_S3_S3_fjLj128EEEEEEEvNS0_20BackwardKernelParamsE,"ax",@progbits
	.align	128
        .global         _ZN18transformer_engine13normalization19ln_bwd_tuned_kernelINS0_13Kernel_traitsI13__nv_bfloat16S3_S3_fjLj4096ELj1ELj1ELj4ELj16ENS0_18Kernel_traits_baseILj4096ES3_S3_S3_fjLj128EEEEEEEvNS0_20BackwardKernelParamsE
        .type           _ZN18transformer_engine13normalization19ln_bwd_tuned_kernelINS0_13Kernel_traitsI13__nv_bfloat16S3_S3_fjLj4096ELj1ELj1ELj4ELj16ENS0_18Kernel_traits_baseILj4096ES3_S3_S3_fjLj128EEEEEEEvNS0_20BackwardKernelParamsE,@function
        .size           _ZN18transformer_engine13normalization19ln_bwd_tuned_kernelINS0_13Kernel_traitsI13__nv_bfloat16S3_S3_fjLj4096ELj1ELj1ELj4ELj16ENS0_18Kernel_traits_baseILj4096ES3_S3_S3_fjLj128EEEEEEEvNS0_20BackwardKernelParamsE,(.L_x_4987 - _ZN18transformer_engine13normalization19ln_bwd_tuned_kernelINS0_13Kernel_traitsI13__nv_bfloat16S3_S3_fjLj4096ELj1ELj1ELj4ELj16ENS0_18Kernel_traits_baseILj4096ES3_S3_S3_fjLj128EEEEEEEvNS0_20BackwardKernelParamsE)
        .other          _ZN18transformer_engine13normalization19ln_bwd_tuned_kernelINS0_13Kernel_traitsI13__nv_bfloat16S3_S3_fjLj4096ELj1ELj1ELj4ELj16ENS0_18Kernel_traits_baseILj4096ES3_S3_S3_fjLj128EEEEEEEvNS0_20BackwardKernelParamsE,@"STO_CUDA_ENTRY STV_DEFAULT"
_ZN18transformer_engine13normalization19ln_bwd_tuned_kernelINS0_13Kernel_traitsI13__nv_bfloat16S3_S3_fjLj4096ELj1ELj1ELj4ELj16ENS0_18Kernel_traits_baseILj4096ES3_S3_S3_fjLj128EEEEEEEvNS0_20BackwardKernelParamsE:
.text._ZN18transformer_engine13normalization19ln_bwd_tuned_kernelINS0_13Kernel_traitsI13__nv_bfloat16S3_S3_fjLj4096ELj1ELj1ELj4ELj16ENS0_18Kernel_traits_baseILj4096ES3_S3_S3_fjLj128EEEEEEEvNS0_20BackwardKernelParamsE:
        /* <DEDUP_REMOVED lines=88> */
[----:B----4-:R-:W-:-:S02]  /*0580*/  PRMT R0, R16, 0x7632, R0 ;  /* 0x0000763210007816 */ /* 0x010fc40000000000 */
        /* <DEDUP_REMOVED lines=10> */
[C---:B-----5:R-:W-:Y:S02]  /*0630*/  PRMT R19, R12.reuse, 0x7632, R19 ;  /* 0x000076320c137816 */ /* 0x060fe40000000013 */
        /* <DEDUP_REMOVED lines=25> */
[C---:B------:R-:W-:Y:S01]  /*07d0*/  FADD R111, R131.reuse, R26 ;  /* 0x0000001a836f7221 */ /* 0x040fe20000000000 */
[----:B------:R-:W-:Y:S02]  /*07e0*/  PRMT R11, R4, 0x7632, R11 ;  /* 0x00007632040b7816 */ /* 0x000fe4000000000b */
[----:B------:R-:W-:Y:S01]  /*07f0*/  PRMT R5, R6, 0x7632, R5 ;  /* 0x0000763206057816 */ /* 0x000fe20000000005 */
[----:B------:R-:W-:Y:S01]  /*0800*/  FADD R113, R131, R28 ;  /* 0x0000001c83717221 */ /* 0x000fe20000000000 */
[----:B------:R-:W-:Y:S02]  /*0810*/  PRMT R23, R7, 0x7632, R23 ;  /* 0x0000763207177816 */ /* 0x000fe40000000017 */
[----:B------:R-:W-:Y:S02]  /*0820*/  SHF.L.U32 R112, R4, 0x10, RZ ;  /* 0x0000001004707819 */ /* 0x000fe400000006ff */
        /* <DEDUP_REMOVED lines=37> */
.L_x_4051:
[----:B0-----:R-:W0:Y:S01]  /*0a80*/  S2R R36, SR_TID.X ;  /* 0x0000000000247919 */ /* 0x001e220000002100 */
[----:B------:R-:W1:Y:S01]  /*0a90*/  LDC.64 R140, c[0x0][0x390] ;  /* 0x0000e400ff8c7b82 */ /* 0x000e620000000a00 */
[----:B------:R-:W-:-:S07]  /*0aa0*/  SHF.L.U32 R135, R132, 0x9, RZ ;  /* 0x0000000984877819 */ /* 0x000fce00000006ff */
[----:B------:R-:W2:Y:S08]  /*0ab0*/  LDC.64 R138, c[0x0][0x3c8] ;  /* 0x0000f200ff8a7b82 */ /* 0x000eb00000000a00 */
[----:B------:R-:W3:Y:S08]  /*0ac0*/  LDC.64 R2, c[0x0][0x398] ;  /* 0x0000e600ff027b82 */ /* 0x000ef00000000a00 */
[----:B------:R-:W4:Y:S01]  /*0ad0*/  LDC.64 R136, c[0x0][0x3a0] ;  /* 0x0000e800ff887b82 */ /* 0x000f220000000a00 */
[----:B0-----:R-:W-:-:S05]  /*0ae0*/  LOP3.LUT R135, R135, R36, RZ, 0xfc, !PT ;  /* 0x0000002487877212 */ /* 0x001fca00078efcff */
[----:B-1----:R-:W-:-:S04]  /*0af0*/  IMAD.WIDE.U32 R140, R135, 0x10, R140 ;  /* 0x00000010878c7825 */ /* 0x002fc800078e008c */
[----:B--2---:R-:W-:Y:S01]  /*0b00*/  IMAD.WIDE.U32 R138, R135, 0x10, R138 ;  /* 0x00000010878a7825 */ /* 0x004fe200078e008a */
[----:B------:R-:W2:Y:S04]  /*0b10*/  LDG.E.128 R4, desc[UR6][R140.64] ;  /* 0x000000068c047981 */ /* 0x000ea8000c1e1d00 */
[----:B------:R-:W5:Y:S01]  /*0b20*/  LDG.E.128 R12, desc[UR6][R140.64+0x800] ;  /* 0x000800068c0c7981 */ /* 0x000f62000c1e1d00 */
[----:B---3--:R-:W-:-:S03]  /*0b30*/  IMAD.WIDE R2, R132, 0x4, R2 ;  /* 0x0000000484027825 */ /* 0x008fc600078e0202 */
[----:B------:R-:W3:Y:S04]  /*0b40*/  LDG.E.128 R8, desc[UR6][R138.64] ;  /* 0x000000068a087981 */ /* 0x000ee8000c1e1d00 */
[----:B------:R-:W3:Y:S04]  /*0b50*/  LDG.E.128 R16, desc[UR6][R138.64+0x800] ;  /* 0x000800068a107981 */ /* 0x000ee8000c1e1d00 */
[----:B------:R-:W3:Y:S04]  /*0b60*/  LDG.E.128 R24, desc[UR6][R138.64+0x1000] ;  /* 0x001000068a187981 */ /* 0x000ee8000c1e1d00 */
[----:B------:R-:W3:Y:S01]  /*0b70*/  LDG.E.128 R28, desc[UR6][R140.64+0x1800] ;  /* 0x001800068c1c7981 */ /* 0x000ee2000c1e1d00 */
[----:B----4-:R-:W-:-:S03]  /*0b80*/  IMAD.WIDE R136, R132, 0x4, R136 ;  /* 0x0000000484887825 */ /* 0x010fc600078e0288 */
[----:B------:R-:W4:Y:S04]  /*0b90*/  LDG.E R2, desc[UR6][R2.64] ;  /* 0x0000000602027981 */ /* 0x000f28000c1e1900 */
[----:B------:R-:W4:Y:S04]  /*0ba0*/  LDG.E.128 R20, desc[UR6][R140.64+0x1000] ;  /* 0x001000068c147981 */ /* 0x000f28000c1e1d00 */
[----:B------:R0:W4:Y:S04]  /*0bb0*/  LDG.E R134, desc[UR6][R136.64] ;  /* 0x0000000688867981 */ /* 0x000128000c1e1900 */
[----:B------:R1:W4:Y:S01]  /*0bc0*/  LDG.E.128 R32, desc[UR6][R138.64+0x1800] ;  /* 0x001800068a207981 */ /* 0x000322000c1e1d00 */
[----:B--2---:R-:W-:-:S02]  /*0bd0*/  PRMT R142, R6, 0x7632, R142 ;  /* 0x00007632068e7816 */ /* 0x004fc4000000008e */
[----:B------:R-:W-:Y:S02]  /*0be0*/  SHF.L.U32 R149, R6, 0x10, RZ ;  /* 0x0000001006957819 */ /* 0x000fe400000006ff */
[C---:B-----5:R-:W-:Y:S02]  /*0bf0*/  PRMT R6, R12.reuse, 0x7632, R6 ;  /* 0x000076320c067816 */ /* 0x060fe40000000006 */
[----:B------:R-:W-:Y:S02]  /*0c00*/  SHF.L.U32 R179, R12, 0x10, RZ ;  /* 0x000000100cb37819 */ /* 0x000fe400000006ff */
[C---:B---3--:R-:W-:Y:S02]  /*0c10*/  PRMT R144, R10.reuse, 0x7632, R144 ;  /* 0x000076320a907816 */ /* 0x048fe40000000090 */
[----:B0-----:R-:W-:Y:S02]  /*0c20*/  SHF.L.U32 R137, R10, 0x10, RZ ;  /* 0x000000100a897819 */ /* 0x001fe400000006ff */
[----:B------:R-:W-:-:S02]  /*0c30*/  PRMT R148, R17, 0x7632, R148 ;  /* 0x0000763211947816 */ /* 0x000fc40000000094 */
[----:B------:R-:W-:Y:S02]  /*0c40*/  SHF.L.U32 R12, R17, 0x10, RZ ;  /* 0x00000010110c7819 */ /* 0x000fe400000006ff */
[C---:B------:R-:W-:Y:S02]  /*0c50*/  PRMT R150, R26.reuse, 0x7632, R150 ;  /* 0x000076321a967816 */ /* 0x040fe40000000096 */
[----:B-1----:R-:W-:Y:S02]  /*0c60*/  SHF.L.U32 R139, R26, 0x10, RZ ;  /* 0x000000101a8b7819 */ /* 0x002fe400000006ff */
        /* <DEDUP_REMOVED lines=10> */
[C---:B------:R-:W-:Y:S02]  /*0d10*/  PRMT R151, R14.reuse, 0x7632, R151 ;  /* 0x000076320e977816 */ /* 0x040fe40000000097 */
[----:B------:R-:W-:Y:S02]  /*0d20*/  SHF.L.U32 R191, R14, 0x10, RZ ;  /* 0x000000100ebf7819 */ /* 0x000fe400000006ff */
[C---:B------:R-:W-:Y:S02]  /*0d30*/  PRMT R24, R28.reuse, 0x7632, R24 ;  /* 0x000076321c187816 */ /* 0x040fe40000000018 */
[----:B------:R-:W-:Y:S02]  /*0d40*/  SHF.L.U32 R153, R28, 0x10, RZ ;  /* 0x000000101c997819 */ /* 0x000fe400000006ff */
[----:B------:R-:W-:-:S02]  /*0d50*/  SHF.L.U32 R29, R6, 0x10, RZ ;  /* 0x00000010061d7819 */ /* 0x000fc400000006ff */
[----:B------:R-:W-:Y:S02]  /*0d60*/  PRMT R140, R8, 0x7632, R140 ;  /* 0x00007632088c7816 */ /* 0x000fe4000000008c */
[----:B------:R-:W-:Y:S02]  /*0d70*/  PRMT R14, R15, 0x7632, R14 ;  /* 0x000076320f0e7816 */ /* 0x000fe4000000000e */
[----:B------:R-:W-:Y:S02]  /*0d80*/  PRMT R28, R30, 0x7632, R28 ;  /* 0x000076321e1c7816 */ /* 0x000fe4000000001c */
[----:B------:R-:W-:Y:S02]  /*0d90*/  SHF.L.U32 R147, R5, 0x10, RZ ;  /* 0x0000001005937819 */ /* 0x000fe400000006ff */
[----:B------:R-:W-:Y:S02]  /*0da0*/  SHF.L.U32 R8, R8, 0x10, RZ ;  /* 0x0000001008087819 */ /* 0x000fe400000006ff */
[----:B------:R-:W-:-:S02]  /*0db0*/  PRMT R141, R9, 0x7632, R141 ;  /* 0x00007632098d7816 */ /* 0x000fc4000000008d */
[----:B------:R-:W-:Y:S01]  /*0dc0*/  SHF.L.U32 R173, R30, 0x10, RZ ;  /* 0x000000101ead7819 */ /* 0x000fe200000006ff */
[C---:B----4-:R-:W-:Y:S01]  /*0dd0*/  FADD R145, -R2.reuse, R143 ;  /* 0x0000008f02917221 */ /* 0x050fe20000000100 */
[----:B------:R-:W-:Y:S01]  /*0de0*/  SHF.L.U32 R138, R9, 0x10, RZ ;  /* 0x00000010098a7819 */ /* 0x000fe200000006ff */
[----:B------:R-:W-:Y:S01]  /*0df0*/  FADD R167, -R2, R149 ;  /* 0x0000009502a77221 */ /* 0x000fe20000000100 */
[C---:B------:R-:W-:Y:S02]  /*0e00*/  PRMT R30, R31.reuse, 0x7632, R30 ;  /* 0x000076321f1e7816 */ /* 0x040fe4000000001e */
[----:B------:R-:W-:Y:S02]  /*0e10*/  SHF.L.U32 R189, R31, 0x10, RZ ;  /* 0x000000101fbd7819 */ /* 0x000fe400000006ff */
[----:B------:R-:W-:Y:S01]  /*0e20*/  SHF.L.U32 R5, R0, 0x10, RZ ;  /* 0x0000001000057819 */ /* 0x000fe200000006ff */
[----:B------:R-:W-:Y:S01]  /*0e30*/  FADD R195, -R2, R29 ;  /* 0x0000001d02c37221 */ /* 0x000fe20000000100 */
[----:B------:R-:W-:-:S02]  /*0e40*/  SHF.L.U32 R185, R13, 0x10, RZ ;  /* 0x000000100db97819 */ /* 0x000fc400000006ff */
[----:B------:R-:W-:Y:S02]  /*0e50*/  SHF.L.U32 R9, R4, 0x10, RZ ;  /* 0x0000001004097819 */ /* 0x000fe400000006ff */
[----:B------:R-:W-:Y:S02]  /*0e60*/  SHF.L.U32 R31, R11, 0x10, RZ ;  /* 0x000000100b1f7819 */ /* 0x000fe400000006ff */
[C---:B------:R-:W-:Y:S02]  /*0e70*/  PRMT R146, R16.reuse, 0x7632, R146 ;  /* 0x0000763210927816 */ /* 0x040fe40000000092 */
[----:B------:R-:W-:Y:S02]  /*0e80*/  SHF.L.U32 R13, R16, 0x10, RZ ;  /* 0x00000010100d7819 */ /* 0x000fe400000006ff */
[----:B------:R-:W-:Y:S02]  /*0e90*/  SHF.L.U32 R193, R14, 0x10, RZ ;  /* 0x000000100ec17819 */ /* 0x000fe400000006ff */
[----:B------:R-:W-:Y:S01]  /*0ea0*/  SHF.L.U32 R149, R28, 0x10, RZ ;  /* 0x000000101c957819 */ /* 0x000fe200000006ff */
[----:B------:R-:W-:Y:S01]  /*0eb0*/  FADD R155, -R2, R147 ;  /* 0x00000093029b7221 */ /* 0x000fe20000000100 */
[----:B------:R-:W-:-:S02]  /*0ec0*/  PRMT R16, R20, 0x7632, R16 ;  /* 0x0000763214107816 */ /* 0x000fc40000000010 */
[----:B------:R-:W-:Y:S02]  /*0ed0*/  SHF.L.U32 R29, R140, 0x10, RZ ;  /* 0x000000108c1d7819 */ /* 0x000fe400000006ff */
[----:B------:R-:W-:Y:S01]  /*0ee0*/  SHF.L.U32 R14, R141, 0x10, RZ ;  /* 0x000000108d0e7819 */ /* 0x000fe200000006ff */
[----:B------:R-:W-:Y:S01]  /*0ef0*/  FMUL R141, R100, R8 ;  /* 0x00000008648d7220 */ /* 0x000fe20000400000 */
[----:B------:R-:W-:Y:S01]  /*0f00*/  SHF.L.U32 R183, R15, 0x10, RZ ;  /* 0x000000100fb77819 */ /* 0x000fe200000006ff */
[C---:B------:R-:W-:Y:S01]  /*0f10*/  FADD R11, -R2.reuse, R161 ;  /* 0x000000a1020b7221 */ /* 0x040fe20000000100 */
[----:B------:R-:W-:Y:S01]  /*0f20*/  FADD R147, -R2, R5 ;  /* 0x0000000502937221 */ /* 0x000fe20000000100 */
[----:B------:R-:W-:Y:S01]  /*0f30*/  FMUL R0, R134, R145 ;  /* 0x0000009186007220 */ /* 0x000fe20000400000 */
[----:B------:R-:W-:Y:S01]  /*0f40*/  PRMT R152, R18, 0x7632, R152 ;  /* 0x0000763212987816 */ /* 0x000fe20000000098 */
[----:B------:R-:W-:Y:S01]  /*0f50*/  FADD R161, -R2, R9 ;  /* 0x0000000902a17221 */ /* 0x000fe20000000100 */
[----:B------:R-:W-:Y:S01]  /*0f60*/  SHF.L.U32 R15, R18, 0x10, RZ ;  /* 0x00000010120f7819 */ /* 0x000fe200000006ff */
[C---:B------:R-:W-:Y:S01]  /*0f70*/  FADD R197, -R2.reuse, R31 ;  /* 0x0000001f02c57221 */ /* 0x040fe20000000100 */
[----:B------:R-:W-:Y:S01]  /*0f80*/  PRMT R18, R21, 0x7632, R18 ;  /* 0x0000763215127816 */ /* 0x000fe20000000012 */
[----:B------:R-:W-:Y:S01]  /*0f90*/  FADD R9, -R2, R149 ;  /* 0x0000009502097221 */ /* 0x000fe20000000100 */
[----:B------:R-:W-:Y:S01]  /*0fa0*/  SHF.L.U32 R187, R16, 0x10, RZ ;  /* 0x0000001010bb7819 */ /* 0x000fe200000006ff */
[----:B------:R-:W-:Y:S01]  /*0fb0*/  FADD R149, RZ, R141 ;  /* 0x0000008dff957221 */ /* 0x000fe20000000000 */
[----:B------:R-:W-:Y:S01]  /*0fc0*/  SHF.L.U32 R31, R144, 0x10, RZ ;  /* 0x00000010901f7819 */ /* 0x000fe200000006ff */
[----:B------:R-:W-:Y:S01]  /*0fd0*/  FMUL R144, R116, R29 ;  /* 0x0000001d74907220 */ /* 0x000fe20000400000 */
[----:B------:R-:W-:Y:S01]  /*0fe0*/  SHF.L.U32 R16, R10, 0x10, RZ ;  /* 0x000000100a107819 */ /* 0x000fe200000006ff */
[----:B------:R-:W-:Y:S01]  /*0ff0*/  FMUL R145, R134, R147 ;  /* 0x0000009386917220 */ /* 0x000fe20000400000 */
[----:B------:R-:W-:Y:S01]  /*1000*/  FFMA R10, R0, R141, RZ ;  /* 0x0000008d000a7223 */ /* 0x000fe200000000ff */
[----:B------:R-:W-:Y:S01]  /*1010*/  PRMT R3, R7, 0x7632, R3 ;  /* 0x0000763207037816 */ /* 0x000fe20000000003 */
[----:B------:R-:W-:Y:S01]  /*1020*/  FMUL R147, R134, R155 ;  /* 0x0000009b86937220 */ /* 0x000fe20000400000 */
[----:B------:R-:W-:Y:S01]  /*1030*/  SHF.L.U32 R177, R18, 0x10, RZ ;  /* 0x0000001012b17819 */ /* 0x000fe200000006ff */
[----:B------:R-:W-:Y:S01]  /*1040*/  FMUL R18, R101, R138 ;  /* 0x0000008a65127220 */ /* 0x000fe20000400000 */
[----:B------:R-:W-:Y:S01]  /*1050*/  SHF.L.U32 R7, R7, 0x10, RZ ;  /* 0x0000001007077819 */ /* 0x000fe200000006ff */
[----:B------:R-:W-:Y:S01]  /*1060*/  FADD R155, R149, R144 ;  /* 0x00000090959b7221 */ /* 0x000fe20000000000 */
[----:B------:R-:W-:Y:S01]  /*1070*/  SHF.L.U32 R169, R21, 0x10, RZ ;  /* 0x0000001015a97819 */ /* 0x000fe200000006ff */
[----:B------:R-:W-:Y:S01]  /*1080*/  FFMA R10, R145, R144, R10 ;  /* 0x00000090910a7223 */ /* 0x000fe2000000000a */
[----:B------:R-:W-:Y:S01]  /*1090*/  SHF.L.U32 R175, R20, 0x10, RZ ;  /* 0x0000001014af7819 */ /* 0x000fe200000006ff */
[----:B------:R-:W-:Y:S01]  /*10a0*/  FMUL R149, R134, R161 ;  /* 0x000000a186957220 */ /* 0x000fe20000400000 */
[----:B------:R-:W-:-:S02]  /*10b0*/  SHF.L.U32 R21, R142, 0x10, RZ ;  /* 0x000000108e157819 */ /* 0x000fc400000006ff */
[----:B------:R-:W-:Y:S01]  /*10c0*/  SHF.L.U32 R159, R24, 0x10, RZ ;  /* 0x00000010189f7819 */ /* 0x000fe200000006ff */
[----:B------:R-:W-:Y:S01]  /*10d0*/  FADD R161, R155, R18 ;  /* 0x000000129ba17221 */ /* 0x000fe20000000000 */
[----:B------:R-:W-:Y:S02]  /*10e0*/  PRMT R20, R22, 0x7632, R20 ;  /* 0x0000763216147816 */ /* 0x000fe40000000014 */
[----:B------:R-:W-:Y:S01]  /*10f0*/  SHF.L.U32 R24, R148, 0x10, RZ ;  /* 0x0000001094187819 */ /* 0x000fe200000006ff */
[----:B------:R-:W-:Y:S01]  /*1100*/  FMUL R148, R117, R14 ;  /* 0x0000000e75947220 */ /* 0x000fe20000400000 */
[C---:B------:R-:W-:Y:S01]  /*1110*/  FADD R181, -R2.reuse, R7 ;  /* 0x0000000702b57221 */ /* 0x040fe20000000100 */
[----:B------:R-:W-:Y:S01]  /*1120*/  FFMA R10, R147, R18, R10 ;  /* 0x00000012930a7223 */ /* 0x000fe2000000000a */
[----:B------:R-:W-:Y:S01]  /*1130*/  FADD R7, -R2, R173 ;  /* 0x000000ad02077221 */ /* 0x000fe20000000100 */
[----:B------:R-:W-:Y:S01]  /*1140*/  SHF.L.U32 R171, R20, 0x10, RZ ;  /* 0x0000001014ab7819 */ /* 0x000fe200000006ff */
[----:B------:R-:W-:Y:S01]  /*1150*/  FADD R173, -R2, R21 ;  /* 0x0000001502ad7221 */ /* 0x000fe20000000100 */
        /* <DEDUP_REMOVED lines=8> */
[----:B------:R-:W-:-:S02]  /*11e0*/  PRMT R22, R23, 0x7632, R22 ;  /* 0x0000763217167816 */ /* 0x000fc40000000016 */
[----:B------:R-:W-:Y:S02]  /*11f0*/  SHF.L.U32 R157, R23, 0x10, RZ ;  /* 0x00000010179d7819 */ /* 0x000fe400000006ff */
[----:B------:R-:W-:Y:S01]  /*1200*/  SHF.L.U32 R26, R152, 0x10, RZ ;  /* 0x00000010981a7819 */ /* 0x000fe200000006ff */
[----:B------:R-:W-:Y:S01]  /*1210*/  FMUL R152, R118, R31 ;  /* 0x0000001f76987220 */ /* 0x000fe20000400000 */
[----:B------:R-:W-:Y:S01]  /*1220*/  SHF.L.U32 R23, R3, 0x10, RZ ;  /* 0x0000001003177819 */ /* 0x000fe200000006ff */
[----:B------:R-:W-:Y:S01]  /*1230*/  FFMA R10, R155, R20, R10 ;  /* 0x000000149b0a7223 */ /* 0x000fe2000000000a */
[----:B------:R-:W-:Y:S01]  /*1240*/  PRMT R156, R19, 0x7632, R156 ;  /* 0x00007632139c7816 */ /* 0x000fe2000000009c */
[----:B------:R-:W-:Y:S01]  /*1250*/  FMUL R167, R134, R181 ;  /* 0x000000b586a77220 */ /* 0x000fe20000400000 */
[----:B------:R-:W-:Y:S01]  /*1260*/  SHF.L.U32 R165, R22, 0x10, RZ ;  /* 0x0000001016a57819 */ /* 0x000fe200000006ff */
[C---:B------:R-:W-:Y:S01]  /*1270*/  FADD R3, -R2.reuse, R189 ;  /* 0x000000bd02037221 */ /* 0x040fe20000000100 */
[----:B------:R-:W-:Y:S01]  /*1280*/  SHF.L.U32 R151, R151, 0x10, RZ ;  /* 0x0000001097977819 */ /* 0x000fe200000006ff */
[----:B------:R-:W-:Y:S01]  /*1290*/  FMUL R22, R103, R136 ;  /* 0x0000008867167220 */ /* 0x000fe20000400000 */
[----:B------:R-:W-:Y:S01]  /*12a0*/  FADD R181, R173, R152 ;  /* 0x00000098adb57221 */ /* 0x000fe20000000000 */
[----:B------:R-:W-:Y:S01]  /*12b0*/  FADD R189, -R2, R23 ;  /* 0x0000001702bd7221 */ /* 0x000fe20000000100 */
[----:B------:R-:W-:Y:S01]  /*12c0*/  FFMA R10, R161, R152, R10 ;  /* 0x00000098a10a7223 */ /* 0x000fe2000000000a */
[----:B------:R-:W-:Y:S01]  /*12d0*/  SHF.L.U32 R28, R156, 0x10, RZ ;  /* 0x000000109c1c7819 */ /* 0x000fe200000006ff */
[----:B------:R-:W-:Y:S01]  /*12e0*/  FMUL R156, R119, R16 ;  /* 0x00000010779c7220 */ /* 0x000fe20000400000 */
[----:B------:R-:W-:Y:S01]  /*12f0*/  FADD R181, R181, R22 ;  /* 0x00000016b5b57221 */ /* 0x000fe20000000000 */
[C---:B------:R-:W-:Y:S01]  /*1300*/  FADD R179, -R2.reuse, R179 ;  /* 0x000000b302b37221 */ /* 0x040fe20000000100 */
[----:B------:R-:W-:Y:S01]  /*1310*/  FADD R199, -R2, R151 ;  /* 0x0000009702c77221 */ /* 0x000fe20000000100 */
[----:B------:R-:W-:Y:S01]  /*1320*/  FMUL R173, R134, R189 ;  /* 0x000000bd86ad7220 */ /* 0x000fe20000400000 */
[----:B------:R-:W-:Y:S01]  /*1330*/  FFMA R10, R167, R22, R10 ;  /* 0x00000016a70a7223 */ /* 0x000fe2000000000a */
[----:B------:R-:W-:Y:S01]  /*1340*/  FADD R151, -R2, R143 ;  /* 0x0000008f02977221 */ /* 0x000fe20000000100 */
[----:B------:R-:W-:Y:S01]  /*1350*/  PRMT R160, R25, 0x7632, R160 ;  /* 0x0000763219a07816 */ /* 0x000fe200000000a0 */
[----:B------:R-:W-:Y:S01]  /*1360*/  FADD R189, R181, R156 ;  /* 0x0000009cb5bd7221 */ /* 0x000fe20000000000 */
[----:B------:R-:W-:Y:S01]  /*1370*/  SHF.L.U32 R201, R30, 0x10, RZ ;  /* 0x000000101ec97819 */ /* 0x000fe200000006ff */
[----:B------:R-:W-:Y:S01]  /*1380*/  FMUL R30, R104, R13 ;  /* 0x0000000d681e7220 */ /* 0x000fe20000400000 */
[----:B------:R-:W-:Y:S01]  /*1390*/  SHF.L.U32 R143, R146, 0x10, RZ ;  /* 0x00000010928f7819 */ /* 0x000fe200000006ff */
[----:B------:R-:W-:Y:S01]  /*13a0*/  FMUL R179, R134, R179 ;  /* 0x000000b386b37220 */ /* 0x000fe20000400000 */
[----:B------:R-:W-:Y:S01]  /*13b0*/  FFMA R10, R173, R156, R10 ;  /* 0x0000009cad0a7223 */ /* 0x000fe2000000000a */
[----:B------:R-:W-:Y:S01]  /*13c0*/  SHF.L.U32 R146, R160, 0x10, RZ ;  /* 0x00000010a0927819 */ /* 0x000fe200000006ff */
[----:B------:R-:W-:Y:S01]  /*13d0*/  FADD R189, R189, R30 ;  /* 0x0000001ebdbd7221 */ /* 0x000fe20000000000 */
[----:B------:R-:W-:Y:S01]  /*13e0*/  FMUL R160, R120, R143 ;  /* 0x0000008f78a07220 */ /* 0x000fe20000400000 */
[----:B------:R-:W-:Y:S01]  /*13f0*/  FADD R185, -R2, R185 ;  /* 0x000000b902b97221 */ /* 0x000fe20000000100 */
        /* <DEDUP_REMOVED lines=31> */
[----:B------:R-:W-:Y:S01]  /*15f0*/  FMUL R182, R134, R193 ;  /* 0x000000c186b67220 */ /* 0x000fe20000400000 */
[----:B------:R-:W-:Y:S01]  /*1600*/  FADD R195, R195, R140 ;  /* 0x0000008cc3c37221 */ /* 0x000fe20000000000 */
[----:B------:R-:W-:Y:S01]  /*1610*/  FADD R175, -R2, R175 ;  /* 0x000000af02af7221 */ /* 0x000fe20000000100 */
        /* <DEDUP_REMOVED lines=8> */
[----:B------:R-:W-:Y:S01]  /*16a0*/  FMUL R186, R124, R142 ;  /* 0x0000008e7cba7220 */ /* 0x000fe20000400000 */
[----:B------:R-:W-:Y:S01]  /*16b0*/  PRMT R6, R33, 0x7632, R6 ;  /* 0x0000763221067816 */ /* 0x000fe20000000006 */
[----:B------:R-:W-:Y:S01]  /*16c0*/  FMUL R190, R134, R187 ;  /* 0x000000bb86be7220 */ /* 0x000fe20000400000 */
[----:B------:R-:W-:Y:S01]  /*16d0*/  FADD R195, R195, R158 ;  /* 0x0000009ec3c37221 */ /* 0x000fe20000000000 */
[C---:B------:R-:W-:Y:S01]  /*16e0*/  FADD R169, -R2.reuse, R169 ;  /* 0x000000a902a97221 */ /* 0x040fe20000000100 */
[----:B------:R-:W-:Y:S01]  /*16f0*/  FFMA R187, R175, R158, R10 ;  /* 0x0000009eafbb7223 */ /* 0x000fe2000000000a */
[----:B------:R-:W-:Y:S01]  /*1700*/  FADD R177, -R2, R177 ;  /* 0x000000b102b17221 */ /* 0x000fe20000000100 */
[----:B------:R-:W-:Y:S01]  /*1710*/  FMUL R164, R109, R25 ;  /* 0x000000196da47220 */ /* 0x000fe20000400000 */
[----:B------:R-:W-:Y:S01]  /*1720*/  SHF.L.U32 R168, R6, 0x10, RZ ;  /* 0x0000001006a87819 */ /* 0x000fe200000006ff */
        /* <DEDUP_REMOVED lines=15> */
[C---:B------:R-:W-:Y:S01]  /*1820*/  PRMT R154, R27.reuse, 0x7632, R154 ;  /* 0x000076321b9a7816 */ /* 0x040fe2000000009a */
[C---:B------:R-:W-:Y:S01]  /*1830*/  FADD R157, -R2.reuse, R157 ;  /* 0x0000009d029d7221 */ /* 0x040fe20000000100 */
[----:B------:R-:W-:Y:S01]  /*1840*/  SHF.L.U32 R27, R27, 0x10, RZ ;  /* 0x000000101b1b7819 */ /* 0x000fe200000006ff */
[C---:B------:R-:W-:Y:S01]  /*1850*/  FADD R153, -R2.reuse, R153 ;  /* 0x0000009902997221 */ /* 0x040fe20000000100 */
[C---:B------:R-:W-:Y:S01]  /*1860*/  FADD R165, -R2.reuse, R165 ;  /* 0x000000a502a57221 */ /* 0x040fe20000000100 */
[C---:B------:R-:W-:Y:S01]  /*1870*/  FADD R159, -R2.reuse, R159 ;  /* 0x0000009f029f7221 */ /* 0x040fe20000000100 */
[----:B------:R-:W-:Y:S01]  /*1880*/  FADD R5, -R2, R201 ;  /* 0x000000c902057221 */ /* 0x000fe20000000100 */
[----:B------:R-:W-:Y:S01]  /*1890*/  PRMT R2, R35, 0x7632, R2 ;  /* 0x0000763223027816 */ /* 0x000fe20000000002 */
[----:B------:R-:W-:Y:S01]  /*18a0*/  FMUL R177, R126, R150 ;  /* 0x000000967eb17220 */ /* 0x000fe20000400000 */
[----:B------:R-:W-:Y:S01]  /*18b0*/  FADD R6, R193, R170 ;  /* 0x000000aac1067221 */ /* 0x000fe20000000000 */
[----:B------:R-:W-:Y:S01]  /*18c0*/  FMUL R198, R134, R171 ;  /* 0x000000ab86c67220 */ /* 0x000fe20000400000 */
[----:B------:R-:W-:Y:S01]  /*18d0*/  FFMA R193, R163, R170, R4 ;  /* 0x000000aaa3c17223 */ /* 0x000fe20000000004 */
[----:B------:R-:W-:Y:S01]  /*18e0*/  SHF.L.U32 R154, R154, 0x10, RZ ;  /* 0x000000109a9a7819 */ /* 0x000fe200000006ff */
[----:B------:R-:W-:Y:S01]  /*18f0*/  FMUL R171, R134, R157 ;  /* 0x0000009d86ab7220 */ /* 0x000fe20000400000 */
[----:B------:R-:W-:Y:S01]  /*1900*/  FMUL R176, R111, R27 ;  /* 0x0000001b6fb07220 */ /* 0x000fe20000400000 */
[----:B------:R-:W-:Y:S01]  /*1910*/  SHF.L.U32 R184, R2, 0x10, RZ ;  /* 0x0000001002b87819 */ /* 0x000fe200000006ff */
        /* <DEDUP_REMOVED lines=76> */
.L_x_4050:
[----:B------:R-:W-:Y:S05]  /*1de0*/  BSYNC.RECONVERGENT B0 ;  /* 0x0000000000007941 */ /* 0x000fea0003800200 */
.L_x_4049:
        /* <DEDUP_REMOVED lines=74> */
[----:B------:R-:W-:Y:S01]  /*2290*/  FADD R39, R178, R39 ;  /* 0x00000027b2277221 */ /* 0x000fe20000000000 */
[----:B------:R-:W-:Y:S01]  /*22a0*/  FFMA R59, R200, R178, R59 ;  /* 0x000000b2c83b7223 */ /* 0x000fe2000000003b */
[----:B------:R-:W-:Y:S01]  /*22b0*/  FADD R3, R10, R3 ;  /* 0x000000030a037221 */ /* 0x000fe20000000000 */
[----:B------:R-:W-:Y:S01]  /*22c0*/  FADD R2, R11, R2 ;  /* 0x000000020b027221 */ /* 0x000fe20000000000 */
[----:B------:R-:W-:Y:S01]  /*22d0*/  FADD R37, R184, R37 ;  /* 0x00000025b8257221 */ /* 0x000fe20000000000 */
[----:B------:R-:W-:Y:S01]  /*22e0*/  FFMA R57, R206, R184, R57 ;  /* 0x000000b8ce397223 */ /* 0x000fe20000000039 */
[----:B------:R-:W-:Y:S01]  /*22f0*/  FMUL R4, R3, 0.000244140625 ;  /* 0x3980000003047820 */ /* 0x000fe20000400000 */
[----:B------:R-:W-:-:S04]  /*2300*/  FMUL R3, R2, 0.000244140625 ;  /* 0x3980000002037820 */ /* 0x000fc80000400000 */
        /* <DEDUP_REMOVED lines=37> */
[C---:B------:R-:W-:Y:S01]  /*2560*/  FMUL R18, R134.reuse, R17 ;  /* 0x0000001186127220 */ /* 0x040fe20000400000 */
[----:B------:R-:W-:Y:S01]  /*2570*/  FMUL R17, R134, R27 ;  /* 0x0000001b86117220 */ /* 0x000fe20000400000 */
        /* <DEDUP_REMOVED lines=136> */
.L_x_4048:
        /* <DEDUP_REMOVED lines=24> */
.L_x_4052:
        /* <DEDUP_REMOVED lines=16> */
.L_x_4987:


//--------------------- .text._ZN18transformer_engine13normalization28ln_bwd_finalize_tuned_kernelINS0_22Kernel_traits_finalizeILj4096E6__halffS3_fjLj1024ELj4ENS0_18Kernel_traits_baseILj4096ES3_fS3_fjLj1024EEEEEEEvNS0_20BackwardKernelParamsE --------------------------
	.section	.text._ZN18transformer_engine13normalization28ln_bwd_finalize_tuned_kernelINS0_22Kernel_traits_finalizeILj4096E6__halffS3_fjLj1024ELj4ENS0_18Kernel_traits_baseILj4096ES3_fS3_fjLj1024EEEEEEEvNS0_20BackwardKernelParamsE,"ax",@progbits
	.align	128
        .global         _ZN18transformer_engine13normalization28ln_bwd_finalize_tuned_kernelINS0_22Kernel_traits_finalizeILj4096E6__halffS3_fjLj1024ELj4ENS0_18Kernel_traits_baseILj4096ES3_fS3_fjLj1024EEEEEEEvNS0_20BackwardKernelParamsE
        .type           _ZN18transformer_engine13normalization28ln_bwd_finalize_tuned_kernelINS0_22Kernel_traits_finalizeILj4096E6__halffS3_fjLj1024ELj4ENS0_18Kernel_traits_baseILj4096ES3_fS3_fjLj1024EEEEEEEvNS0_20BackwardKernelParamsE,@function
        .size           _ZN18transformer_engine13normalization28ln_bwd_finalize_tuned_kernelINS0_22Kernel_traits_finalizeILj4096E6__halffS3_fjLj1024ELj4ENS0_18Kernel_traits_baseILj4096ES3_fS3_fjLj1024EEEEEEEvNS0_20BackwardKernelParamsE,(.L_x_4988 - _ZN18transformer_engine13normalization28ln_bwd_finalize_tuned_kernelINS0_22Kernel_traits_finalizeILj4096E6__halffS3_fjLj1024ELj4ENS0_18Kernel_traits_baseILj4096ES3_fS3_fjLj1024EEEEEEEvNS0_20BackwardKernelParamsE)
        .other          _ZN18transformer_engine13normalization28ln_bwd_finalize_tuned_kernelINS0_22Kernel_traits_finalizeILj4096E6__halffS3_fjLj1024ELj4ENS0_18Kernel_traits_baseILj4096ES3_fS3_fjLj1024EEEEEEEvNS0_20BackwardKernelParamsE,@"STO_CUDA_ENTRY STV_DEFAULT"
_ZN18transformer_engine13normalization28ln_bwd_finalize_tuned_kernelINS0_22Kernel_traits_finalizeILj4096E6__halffS3_fjLj1024ELj4ENS0_18Kernel_traits_baseILj4096ES3_fS3_fjLj1024EEEEEEEvNS0_20BackwardKernelParamsE:
.text._ZN18transformer_engine13normalization28ln_bwd_finalize_tuned_kernelINS0_22Kernel_traits_finalizeILj4096E6__halffS3_fjLj1024ELj4ENS0_18Kernel_traits_baseILj4096ES3_fS3_fjLj1024EEEEEEEvNS0_20BackwardKernelParamsE:
        /* <DEDUP_REMOVED lines=35> */
.L_x_4057:
        /* <DEDUP_REMOVED lines=118> */
.L_x_4056:
[----:B------:R-:W-:Y:S05]  /*0990*/  BSYNC.RECONVERGENT B1 ;  /* 0x0000000000017941 */ /* 0x000fea0003800200 */
.L_x_4055:
        /* <DEDUP_REMOVED lines=65> */
.L_x_4059:
[----:B------:R-:W-:Y:S05]  /*0db0*/  BSYNC.RECONVERGENT B1 ;  /* 0x0000000000017941 */ /* 0x000fea0003800200 */
.L_x_4058:
        /* <DEDUP_REMOVED lines=37> */
.L_x_4061:
[----:B------:R-:W-:Y:S05]  /*1010*/  BSYNC.RECONVERGENT B1 ;  /* 0x0000000000017941 */ /* 0x000fea0003800200 */
.L_x_4060:
[----:B------:R-:W-:Y:S05]  /*1020*/  @!P1 BRA `(.L_x_4054) ;  /* 0x00000000003c9947 */ /* 0x000fea0003800000 */
[----:B------:R-:W0:Y:S01]  /*1030*/  LDC.64 R6, c[0x0][0x3d8] ;  /* 0x0000f600ff067b82 */ /* 0x000e220000000a00 */
[----:B------:R-:W-:Y:S02]  /*1040*/  LEA R2, R15, R11, 0xc ;  /* 0x0000000b0f027211 */ /* 0x000fe400078e60ff */
[----:B------:R-:W-:Y:S02]  /*1050*/  IADD3 R24, PT, PT, -R24, RZ, RZ ;  /* 0x000000ff18187210 */ /* 0x000fe40007ffe1ff */
[----:B------:R-:W-:-:S03]  /*1060*/  IADD3 R11, PT, PT, R13, R2, RZ ;  /* 0x000000020d0b7210 */ /* 0x000fc60007ffe0ff */
[----:B------:R-:W1:Y:S04]  /*1070*/  LDC.64 R8, c[0x0][0x3e0] ;  /* 0x0000f800ff087b82 */ /* 0x000e680000000a00 */
.L_x_4062:
        /* <DEDUP_REMOVED lines=10> */
.L_x_4054:
[----:B------:R-:W-:Y:S05]  /*1120*/  BSYNC.RECONVERGENT B0 ;  /* 0x0000000000007941 */ /* 0x000fea0003800200 */
.L_x_4053:
        /* <DEDUP_REMOVED lines=55> */
.L_x_4063:
        /* <DEDUP_REMOVED lines=14> */
.L_x_4988:


//--------------------- .text._ZN18transformer_engine13normalization19ln_bwd_tuned_kernelINS0_13Kernel_traitsI6__halffS3_fjLj4096ELj1ELj1ELj4ELj16ENS0_18Kernel_traits_baseILj4096ES3_fS3_fjLj128EEEEEEEvNS0_20BackwardKernelParamsE --------------------------
	.section	.text._ZN18transformer_engine13normalization19ln_bwd_tuned_kernelINS0_13Kernel_traitsI6__halffS3_fjLj4096ELj1ELj1ELj4ELj16ENS0_18Kernel_traits_baseILj4096ES3_fS3_fjLj128EEEEEEEvNS0_20BackwardKernelParamsE,"ax",@progbits
	.align	128
        .global         _ZN18transformer_engine13normalization19ln_bwd_tuned_kernelINS0_13Kernel_traitsI6__halffS3_fjLj4096ELj1ELj1ELj4ELj16ENS0_18Kernel_traits_baseILj4096ES3_fS3_fjLj128EEEEEEEvNS0_20BackwardKernelParamsE
        .type           _ZN18transformer_engine13normalization19ln_bwd_tuned_kernelINS0_13Kernel_traitsI6__halffS3_fjLj4096ELj1ELj1ELj4ELj16ENS0_18Kernel_traits_baseILj4096ES3_fS3_fjLj128EEEEEEEvNS0_20BackwardKernelParamsE,@function
        .size           _ZN18transformer_engine13normalization19ln_bwd_tuned_kernelINS0_13Kernel_traitsI6__halffS3_fjLj4096ELj1ELj1ELj4ELj16ENS0_18Kernel_traits_baseILj4096ES3_fS3_fjLj128EEEEEEEvNS0_20BackwardKernelParamsE,(.L_x_4989 - _ZN18transformer_engine13normalization19ln_bwd_tuned_kernelINS0_13Kernel_traitsI6__halffS3_fjLj4096ELj1ELj1ELj4ELj16ENS0_18Kernel_traits_baseILj4096ES3_fS3_fjLj128EEEEEEEvNS0_20BackwardKernelParamsE)
        .other          _ZN18transformer_engine13normalization19ln_bwd_tuned_kernelINS0_13Kernel_traitsI6__halffS3_fjLj4096ELj1ELj1ELj4ELj16ENS0_18Kernel_traits_baseILj4096ES3_fS3_fjLj128EEEEEEEvNS0_20BackwardKernelParamsE,@"STO_CUDA_ENTRY STV_DEFAULT"
_ZN18transformer_engine13normalization19ln_bwd_tuned_kernelINS0_13Kernel_traitsI6__halffS3_fjLj4096ELj1ELj1ELj4ELj16ENS0_18Kernel_traits_baseILj4096ES3_fS3_fjLj128EEEEEEEvNS0_20BackwardKernelParamsE:
.text._ZN18transformer_engine13normalization19ln_bwd_tuned_kernelINS0_13Kernel_traitsI6__halffS3_fjLj4096ELj1ELj1ELj4ELj16ENS0_18Kernel_traits_baseILj4096ES3_fS3_fjLj128EEEEEEEvNS0_20BackwardKernelParamsE:
        /* <DEDUP_REMOVED lines=133> */
[----:B------:R-:W-:Y:S02]  /*0850*/  HADD2.F32 R131, -RZ, R21.H0_H0 ;  /* 0x20000015ff837230 */ /* 0x000fe40000004100 */
[----:B------:R-:W-:Y:S01]  /*0860*/  FADD R132, R114, R3 ;  /* 0x0000000372847221 */ /* 0x000fe20000000000 */
        /* <DEDUP_REMOVED lines=40> */
.L_x_4067:
        /* <DEDUP_REMOVED lines=36> */
[----:B-----5:R-:W-:Y:S01]  /*0d30*/  SHF.R.U64 R9, R48, 0x10, R49 ;  /* 0x0000001030097819 */ /* 0x020fe20000001231 */
[----:B------:R-:W-:Y:S02]  /*0d40*/  HADD2.F32 R8, -RZ, R48.H0_H0 ;  /* 0x20000030ff087230 */ /* 0x000fe40000004100 */
[----:B------:R-:W-:Y:S01]  /*0d50*/  FADD R159, R11, -UR5 ;  /* 0x800000050b9f7e21 */ /* 0x000fe20008000000 */
[----:B------:R-:W-:Y:S01]  /*0d60*/  FADD R0, R4, -UR5 ;  /* 0x8000000504007e21 */ /* 0x000fe20008000000 */
[----:B------:R-:W-:Y:S02]  /*0d70*/  HADD2.F32 R9, -RZ, R9.H0_H0 ;  /* 0x20000009ff097230 */ /* 0x000fe40000004100 */
[----:B------:R-:W-:Y:S01]  /*0d80*/  FADD R176, R23, -UR5 ;  /* 0x8000000517b07e21 */ /* 0x000fe20008000000 */
[----:B0-----:R-:W-:Y:S01]  /*0d90*/  FADD R151, R5, -UR5 ;  /* 0x8000000505977e21 */ /* 0x001fe20008000000 */
[----:B------:R-:W-:Y:S01]  /*0da0*/  FMUL R0, R0, UR7 ;  /* 0x0000000700007c20 */ /* 0x000fe20008400000 */
[--C-:B------:R-:W-:Y:S01]  /*0db0*/  SHF.R.U64 R177, R42, 0x10, R43.reuse ;  /* 0x000000102ab17819 */ /* 0x100fe2000000122b */
[----:B------:R-:W-:Y:S01]  /*0dc0*/  HADD2.F32 R23, -RZ, R43.H0_H0 ;  /* 0x2000002bff177230 */ /* 0x000fe20000004100 */
[----:B------:R-:W-:Y:S01]  /*0dd0*/  SHF.R.U32.HI R180, RZ, 0x10, R43 ;  /* 0x00000010ffb47819 */ /* 0x000fe2000001162b */
[----:B------:R-:W-:Y:S01]  /*0de0*/  FMUL R43, R132, R8 ;  /* 0x00000008842b7220 */ /* 0x000fe20000400000 */
[----:B------:R-:W-:Y:S01]  /*0df0*/  FADD R166, R16, -UR5 ;  /* 0x8000000510a67e21 */ /* 0x000fe20008000000 */
[----:B------:R-:W-:Y:S01]  /*0e00*/  FADD R158, R10, -UR5 ;  /* 0x800000050a9e7e21 */ /* 0x000fe20008000000 */
[----:B------:R-:W-:Y:S01]  /*0e10*/  SHF.R.U32.HI R16, RZ, 0x10, R49 ;  /* 0x00000010ff107819 */ /* 0x000fe20000011631 */
[----:B------:R-:W-:Y:S01]  /*0e20*/  FADD R168, R17, -UR5 ;  /* 0x8000000511a87e21 */ /* 0x000fe20008000000 */
[----:B------:R-:W-:Y:S01]  /*0e30*/  FADD R4, R35, -UR5 ;  /* 0x8000000523047e21 */ /* 0x000fe20008000000 */
[----:B------:R-:W-:-:S02]  /*0e40*/  HADD2.F32 R10, -RZ, R49.H0_H0 ;  /* 0x20000031ff0a7230 */ /* 0x000fc40000004100 */
[----:B-1----:R-:W-:Y:S01]  /*0e50*/  FMUL R149, R159, UR7 ;  /* 0x000000079f957c20 */ /* 0x002fe20008400000 */
[----:B------:R-:W-:Y:S01]  /*0e60*/  FADD R159, RZ, R43 ;  /* 0x0000002bff9f7221 */ /* 0x000fe20000000000 */
[----:B------:R-:W-:Y:S01]  /*0e70*/  FADD R150, R25, -UR5 ;  /* 0x8000000519967e21 */ /* 0x000fe20008000000 */
[----:B------:R-:W-:Y:S01]  /*0e80*/  FADD R153, R6, -UR5 ;  /* 0x8000000506997e21 */ /* 0x000fe20008000000 */
[----:B------:R-:W-:Y:S01]  /*0e90*/  HADD2.F32 R35, -RZ, R36.H0_H0 ;  /* 0x20000024ff237230 */ /* 0x000fe20000004100 */
[--C-:B------:R-:W-:Y:S01]  /*0ea0*/  SHF.R.U64 R165, R36, 0x10, R37.reuse ;  /* 0x0000001024a57819 */ /* 0x100fe20000001225 */
[----:B------:R-:W-:Y:S01]  /*0eb0*/  HADD2.F32 R25, -RZ, R37.H0_H0 ;  /* 0x20000025ff197230 */ /* 0x000fe20000004100 */
[----:B------:R-:W-:Y:S01]  /*0ec0*/  SHF.R.U32.HI R163, RZ, 0x10, R37 ;  /* 0x00000010ffa37819 */ /* 0x000fe20000011625 */
[----:B------:R-:W-:Y:S01]  /*0ed0*/  HADD2.F32 R17, -RZ, R40.H0_H0 ;  /* 0x20000028ff117230 */ /* 0x000fe20000004100 */
[----:B------:R-:W-:Y:S01]  /*0ee0*/  SHF.R.U64 R175, R40, 0x10, R41 ;  /* 0x0000001028af7819 */ /* 0x000fe20000001229 */
[----:B------:R-:W-:Y:S01]  /*0ef0*/  FMUL R36, R116, R9 ;  /* 0x0000000974247220 */ /* 0x000fe20000400000 */
[----:B------:R-:W-:Y:S01]  /*0f00*/  FMUL R37, R151, UR7 ;  /* 0x0000000797257c20 */ /* 0x000fe20008400000 */
[----:B------:R-:W-:Y:S01]  /*0f10*/  FFMA R40, R0, R43, RZ ;  /* 0x0000002b00287223 */ /* 0x000fe200000000ff */
[----:B------:R-:W-:Y:S01]  /*0f20*/  FADD R161, R13, -UR5 ;  /* 0x800000050da17e21 */ /* 0x000fe20008000000 */
[----:B------:R-:W-:Y:S01]  /*0f30*/  FADD R164, R15, -UR5 ;  /* 0x800000050fa47e21 */ /* 0x000fe20008000000 */
[----:B------:R-:W-:Y:S01]  /*0f40*/  FADD R173, R20, -UR5 ;  /* 0x8000000514ad7e21 */ /* 0x000fe20008000000 */
[----:B------:R-:W-:Y:S01]  /*0f50*/  FADD R162, R14, -UR5 ;  /* 0x800000050ea27e21 */ /* 0x000fe20008000000 */
[----:B------:R-:W-:Y:S01]  /*0f60*/  FADD R170, R18, -UR5 ;  /* 0x8000000512aa7e21 */ /* 0x000fe20008000000 */
[----:B------:R-:W-:Y:S01]  /*0f70*/  FADD R6, R31, -UR5 ;  /* 0x800000051f067e21 */ /* 0x000fe20008000000 */
[----:B------:R-:W-:Y:S01]  /*0f80*/  HADD2.F32 R16, -RZ, R16.H0_H0 ;  /* 0x20000010ff107230 */ /* 0x000fe20000004100 */
[----:B------:R-:W-:Y:S01]  /*0f90*/  SHF.R.U64 R20, R46, 0x10, R47 ;  /* 0x000000102e147819 */ /* 0x000fe2000000122f */
[----:B------:R-:W-:-:S02]  /*0fa0*/  HADD2.F32 R13, -RZ, R46.H0_H0 ;  /* 0x2000002eff0d7230 */ /* 0x000fc40000004100 */
[----:B------:R-:W-:Y:S01]  /*0fb0*/  FMUL R18, R131, R10 ;  /* 0x0000000a83127220 */ /* 0x000fe20000400000 */
[----:B------:R-:W-:Y:S01]  /*0fc0*/  FADD R159, R159, R36 ;  /* 0x000000249f9f7221 */ /* 0x000fe20000000000 */
[----:B------:R-:W-:Y:S01]  /*0fd0*/  HADD2.F32 R15, -RZ, R38.H0_H0 ;  /* 0x20000026ff0f7230 */ /* 0x000fe20000004100 */
[--C-:B------:R-:W-:Y:S01]  /*0fe0*/  SHF.R.U64 R38, R38, 0x10, R39.reuse ;  /* 0x0000001026267819 */ /* 0x100fe20000001227 */
[----:B------:R-:W-:Y:S01]  /*0ff0*/  HADD2.F32 R14, -RZ, R39.H0_H0 ;  /* 0x20000027ff0e7230 */ /* 0x000fe20000004100 */
[----:B------:R-:W-:Y:S01]  /*1000*/  SHF.R.U32.HI R46, RZ, 0x10, R39 ;  /* 0x00000010ff2e7819 */ /* 0x000fe20000011627 */
[----:B------:R-:W-:Y:S01]  /*1010*/  HADD2.F32 R31, -RZ, R44.H0_H0 ;  /* 0x2000002cff1f7230 */ /* 0x000fe20000004100 */
[----:B------:R-:W-:Y:S01]  /*1020*/  SHF.R.U64 R183, R44, 0x10, R45 ;  /* 0x000000102cb77819 */ /* 0x000fe2000000122d */
[----:B------:R-:W-:Y:S01]  /*1030*/  FADD R154, R7, -UR5 ;  /* 0x80000005079a7e21 */ /* 0x000fe20008000000 */
[----:B------:R-:W-:Y:S01]  /*1040*/  FMUL R39, R153, UR7 ;  /* 0x0000000799277c20 */ /* 0x000fe20008400000 */
[----:B------:R-:W-:Y:S01]  /*1050*/  FFMA R44, R37, R36, R40 ;  /* 0x00000024252c7223 */ /* 0x000fe20000000028 */
[----:B------:R-:W-:Y:S01]  /*1060*/  FADD R174, R21, -UR5 ;  /* 0x8000000515ae7e21 */ /* 0x000fe20008000000 */
[----:B------:R-:W-:Y:S01]  /*1070*/  FADD R171, R19, -UR5 ;  /* 0x8000000513ab7e21 */ /* 0x000fe20008000000 */
[----:B------:R-:W-:Y:S01]  /*1080*/  HADD2.F32 R21, -RZ, R42.H0_H0 ;  /* 0x2000002aff157230 */ /* 0x000fe20000004100 */
[----:B------:R-:W-:Y:S01]  /*1090*/  SHF.R.U32.HI R172, RZ, 0x10, R41 ;  /* 0x00000010ffac7819 */ /* 0x000fe20000011629 */
[----:B------:R-:W-:-:S02]  /*10a0*/  HADD2.F32 R19, -RZ, R41.H0_H0 ;  /* 0x20000029ff137230 */ /* 0x000fc40000004100 */
[----:B------:R-:W-:Y:S01]  /*10b0*/  FMUL R42, R114, R16 ;  /* 0x00000010722a7220 */ /* 0x000fe20000400000 */
[----:B------:R-:W-:Y:S01]  /*10c0*/  FADD R159, R159, R18 ;  /* 0x000000129f9f7221 */ /* 0x000fe20000000000 */
[----:B------:R-:W-:Y:S01]  /*10d0*/  FMUL R41, R154, UR7 ;  /* 0x000000079a297c20 */ /* 0x000fe20008400000 */
[----:B------:R-:W-:Y:S01]  /*10e0*/  FFMA R48, R39, R18, R44 ;  /* 0x0000001227307223 */ /* 0x000fe2000000002c */
[----:B------:R-:W-:Y:S01]  /*10f0*/  FADD R148, R24, -UR5 ;  /* 0x8000000518947e21 */ /* 0x000fe20008000000 */
[----:B------:R-:W-:Y:S01]  /*1100*/  FADD R5, R33, -UR5 ;  /* 0x8000000521057e21 */ /* 0x000fe20008000000 */
[----:B------:R-:W-:Y:S02]  /*1110*/  HADD2.F32 R20, -RZ, R20.H0_H0 ;  /* 0x20000014ff147230 */ /* 0x000fe40000004100 */
[----:B------:R-:W-:Y:S01]  /*1120*/  FMUL R153, R161, UR7 ;  /* 0x00000007a1997c20 */ /* 0x000fe20008400000 */
[----:B------:R-:W-:Y:S01]  /*1130*/  HADD2.F32 R33, -RZ, R45.H0_H0 ;  /* 0x2000002dff217230 */ /* 0x000fe20000004100 */
[----:B------:R-:W-:Y:S01]  /*1140*/  SHF.R.U32.HI R190, RZ, 0x10, R45 ;  /* 0x00000010ffbe7819 */ /* 0x000fe2000001162d */
[----:B------:R-:W-:Y:S01]  /*1150*/  FMUL R24, R134, R13 ;  /* 0x0000000d86187220 */ /* 0x000fe20000400000 */
[----:B------:R-:W-:Y:S01]  /*1160*/  FADD R161, R159, R42 ;  /* 0x0000002a9fa17221 */ /* 0x000fe20000000000 */
[----:B------:R-:W-:Y:S01]  /*1170*/  FADD R169, R22, -UR5 ;  /* 0x8000000516a97e21 */ /* 0x000fe20008000000 */
[----:B------:R-:W-:Y:S01]  /*1180*/  FMUL R45, R155, UR7 ;  /* 0x000000079b2d7c20 */ /* 0x000fe20008400000 */
[----:B------:R-:W-:Y:S01]  /*1190*/  FFMA R154, R41, R42, R48 ;  /* 0x0000002a299a7223 */ /* 0x000fe20000000030 */
[----:B------:R-:W-:Y:S01]  /*11a0*/  FADD R160, R12, -UR5 ;  /* 0x800000050ca07e21 */ /* 0x000fe20008000000 */
[----:B------:R-:W-:Y:S01]  /*11b0*/  SHF.R.U32.HI R22, RZ, 0x10, R47 ;  /* 0x00000010ff167819 */ /* 0x000fe2000001162f */
[----:B------:R-:W-:-:S02]  /*11c0*/  HADD2.F32 R12, -RZ, R47.H0_H0 ;  /* 0x2000002fff0c7230 */ /* 0x000fc40000004100 */
[----:B------:R-:W-:Y:S01]  /*11d0*/  FMUL R49, R158, UR7 ;  /* 0x000000079e317c20 */ /* 0x000fe20008400000 */
[----:B------:R-:W-:Y:S01]  /*11e0*/  FMUL R48, R118, R20 ;  /* 0x0000001476307220 */ /* 0x000fe20000400000 */
[----:B------:R-:W-:Y:S01]  /*11f0*/  FADD R167, R161, R24 ;  /* 0x00000018a1a77221 */ /* 0x000fe20000000000 */
[----:B------:R-:W-:Y:S01]  /*1200*/  FMUL R47, R157, UR7 ;  /* 0x000000079d2f7c20 */ /* 0x000fe20008400000 */
[----:B------:R-:W-:Y:S01]  /*1210*/  FFMA R158, R45, R24, R154 ;  /* 0x000000182d9e7223 */ /* 0x000fe2000000009a */
[----:B------:R-:W-:Y:S01]  /*1220*/  FADD R152, R26, -UR5 ;  /* 0x800000051a987e21 */ /* 0x000fe20008000000 */
[----:B------:R-:W-:Y:S02]  /*1230*/  HADD2.F32 R22, -RZ, R22.H0_H0 ;  /* 0x20000016ff167230 */ /* 0x000fe40000004100 */
        /* <DEDUP_REMOVED lines=17> */
[----:B------:R-:W-:Y:S02]  /*1350*/  HADD2.F32 R164, -RZ, R172.H0_H0 ;  /* 0x200000acffa47230 */ /* 0x000fe40000004100 */
[----:B------:R-:W-:Y:S01]  /*1360*/  FMUL R168, R120, R38 ;  /* 0x0000002678a87220 */ /* 0x000fe20000400000 */
[----:B------:R-:W-:Y:S01]  /*1370*/  FADD R171, R167, R44 ;  /* 0x0000002ca7ab7221 */ /* 0x000fe20000000000 */
[----:B------:R-:W-:Y:S01]  /*1380*/  FFMA R172, R151, R44, R170 ;  /* 0x0000002c97ac7223 */ /* 0x000fe200000000aa */
[----:B------:R-:W-:-:S02]  /*1390*/  HADD2.F32 R40, -RZ, R46.H0_H0 ;  /* 0x2000002eff287230 */ /* 0x000fc40000004100 */
[----:B------:R-:W-:Y:S01]  /*13a0*/  FMUL R46, R135, R14 ;  /* 0x0000000e872e7220 */ /* 0x000fe20000400000 */
[----:B------:R-:W-:Y:S01]  /*13b0*/  FADD R171, R171, R168 ;  /* 0x000000a8abab7221 */ /* 0x000fe20000000000 */
[----:B------:R-:W-:Y:S01]  /*13c0*/  FFMA R178, R153, R168, R172 ;  /* 0x000000a899b27223 */ /* 0x000fe200000000ac */
[----:B------:R-:W-:Y:S02]  /*13d0*/  FMUL R172, R119, R40 ;  /* 0x0000002877ac7220 */ /* 0x000fe40000400000 */
        /* <DEDUP_REMOVED lines=9> */
[----:B------:R-:W-:Y:S01]  /*1470*/  FMUL R167, R173, UR7 ;  /* 0x00000007ada77c20 */ /* 0x000fe20008400000 */
[----:B------:R-:W-:Y:S02]  /*1480*/  HADD2.F32 R173, -RZ, R177.H0_H0 ;  /* 0x200000b1ffad7230 */ /* 0x000fe40000004100 */
[----:B------:R-:W-:Y:S01]  /*1490*/  FMUL R170, R137, R19 ;  /* 0x0000001389aa7220 */ /* 0x000fe20000400000 */
[----:B------:R-:W-:Y:S01]  /*14a0*/  FADD R177, R182, R171 ;  /* 0x000000abb6b17221 */ /* 0x000fe20000000000 */
[----:B------:R-:W-:Y:S01]  /*14b0*/  FFMA R184, R154, R171, R175 ;  /* 0x000000ab9ab87223 */ /* 0x000fe200000000af */
[----:B------:R-:W-:Y:S02]  /*14c0*/  FMUL R175, R121, R164 ;  /* 0x000000a479af7220 */ /* 0x000fe40000400000 */
        /* <DEDUP_REMOVED lines=12> */
[----:B------:R-:W-:-:S02]  /*1590*/  HADD2.F32 R180, -RZ, R180.H0_H0 ;  /* 0x200000b4ffb47230 */ /* 0x000fc40000004100 */
        /* <DEDUP_REMOVED lines=19> */
[----:B------:R-:W-:Y:S02]  /*16d0*/  HADD2.F32 R150, -RZ, R163.H0_H0 ;  /* 0x200000a3ff967230 */ /* 0x000fe40000004100 */
[----:B------:R-:W-:Y:S01]  /*16e0*/  FADD R163, R152, R189 ;  /* 0x000000bd98a37221 */ /* 0x000fe20000000000 */
[----:B------:R-:W-:Y:S01]  /*16f0*/  FFMA R152, R186, R189, R11 ;  /* 0x000000bdba987223 */ /* 0x000fe2000000000b */
[----:B------:R-:W-:Y:S01]  /*1700*/  HADD2.F32 R27, -RZ, R2.H0_H0 ;  /* 0x20000002ff1b7230 */ /* 0x000fe20000004100 */
[----:B------:R-:W-:Y:S01]  /*1710*/  SHF.R.U64 R2, R2, 0x10, R3 ;  /* 0x0000001002027819 */ /* 0x000fe20000001203 */
[----:B------:R-:W-:Y:S01]  /*1720*/  FMUL R193, R125, R190 ;  /* 0x000000be7dc17220 */ /* 0x000fe20000400000 */
[----:B------:R-:W-:Y:S01]  /*1730*/  FADD R184, R163, R194 ;  /* 0x000000c2a3b87221 */ /* 0x000fe20000000000 */
[----:B------:R-:W-:Y:S01]  /*1740*/  FADD R28, R28, -UR5 ;  /* 0x800000051c1c7e21 */ /* 0x000fe20008000000 */
[----:B------:R-:W-:Y:S01]  /*1750*/  FFMA R11, R181, R194, R152 ;  /* 0x000000c2b50b7223 */ /* 0x000fe20000000098 */
[----:B------:R-:W-:-:S02]  /*1760*/  HADD2.F32 R148, -RZ, R165.H0_H0 ;  /* 0x200000a5ff947230 */ /* 0x000fc40000004100 */
[----:B------:R-:W-:Y:S01]  /*1770*/  FADD R7, R29, -UR5 ;  /* 0x800000051d077e21 */ /* 0x000fe20008000000 */
[----:B------:R-:W-:Y:S01]  /*1780*/  FMUL R191, R144, R35 ;  /* 0x0000002390bf7220 */ /* 0x000fe20000400000 */
[----:B------:R-:W-:Y:S02]  /*1790*/  HADD2.F32 R152, -RZ, R2.H0_H0 ;  /* 0x20000002ff987230 */ /* 0x000fe40000004100 */
[----:B------:R-:W-:Y:S01]  /*17a0*/  FADD R184, R184, R193 ;  /* 0x000000c1b8b87221 */ /* 0x000fe20000000000 */
[----:B------:R-:W-:Y:S02]  /*17b0*/  HADD2.F32 R29, -RZ, R3.H0_H0 ;  /* 0x20000003ff1d7230 */ /* 0x000fe40000004100 */
[----:B------:R-:W-:Y:S01]  /*17c0*/  FMUL R195, R28, UR7 ;  /* 0x000000071cc37c20 */ /* 0x000fe20008400000 */
[----:B------:R-:W-:Y:S01]  /*17d0*/  FFMA R2, R188, R193, R11 ;  /* 0x000000c1bc027223 */ /* 0x000fe2000000000b */
[----:B------:R-:W-:Y:S01]  /*17e0*/  SHF.R.U32.HI R3, RZ, 0x10, R3 ;  /* 0x00000010ff037819 */ /* 0x000fe20000011603 */
[----:B------:R-:W-:Y:S01]  /*17f0*/  FMUL R28, R7, UR7 ;  /* 0x00000007071c7c20 */ /* 0x000fe20008400000 */
[----:B------:R-:W-:Y:S01]  /*1800*/  FMUL R197, R128, R148 ;  /* 0x0000009480c57220 */ /* 0x000fe20000400000 */
[----:B------:R-:W-:Y:S01]  /*1810*/  FADD R198, R184, R191 ;  /* 0x000000bfb8c67221 */ /* 0x000fe20000000000 */
[----:B------:R-:W-:Y:S01]  /*1820*/  FADD R30, R30, -UR5 ;  /* 0x800000051e1e7e21 */ /* 0x000fe20008000000 */
        /* <DEDUP_REMOVED lines=63> */
.L_x_4066:
[----:B------:R-:W-:Y:S05]  /*1c20*/  BSYNC.RECONVERGENT B0 ;  /* 0x0000000000007941 */ /* 0x000fea0003800200 */
.L_x_4065:
        /* <DEDUP_REMOVED lines=255> */
.L_x_4064:
        /* <DEDUP_REMOVED lines=24> */
.L_x_4068:
        /* <DEDUP_REMOVED lines=14> */
.L_x_4989:


//--------------------- .text._ZN18transformer_engine13normalization28ln_bwd_finalize_tuned_kernelINS0_22Kernel_traits_finalizeILj4096E6__halfS3_S3_fjLj1024ELj4ENS0_18Kernel_traits_baseILj4096ES3_S3_S3_fjLj1024EEEEEEEvNS0_20BackwardKernelParamsE --------------------------
	.section	.text._ZN18transformer_engine13normalization28ln_bwd_finalize_tuned_kernelINS0_22Kernel_traits_finalizeILj4096E6__halfS3_S3_fjLj1024ELj4ENS0_18Kernel_traits_baseILj4096ES3_S3_S3_fjLj1024EEEEEEEvNS0_20BackwardKernelParamsE,"ax",@progbits
	.align	128
        .global         _ZN18transformer_engine13normalization28ln_bwd_finalize_tuned_kernelINS0_22Kernel_traits_finalizeILj4096E6__halfS3_S3_fjLj1024ELj4ENS0_18Kernel_traits_baseILj4096ES3_S3_S3_fjLj1024EEEEEEEvNS0_20BackwardKernelParamsE
        .type           _ZN18transformer_engine13normalization28ln_bwd_finalize_tuned_kernelINS0_22Kernel_traits_finalizeILj4096E6__halfS3_S3_fjLj1024ELj4ENS0_18Kernel_traits_baseILj4096ES3_S3_S3_fjLj1024EEEEEEEvNS0_20BackwardKernelParamsE,@function
        .size           _ZN18transformer_engine13normalization28ln_bwd_finalize_tuned_kernelINS0_22Kernel_traits_finalizeILj4096E6__halfS3_S3_fjLj1024ELj4ENS0_18Kernel_traits_baseILj4096ES3_S3_S3_fjLj1024EEEEEEEvNS0_20BackwardKernelParamsE,(.L_x_4990 - _ZN18transformer_engine13normalization28ln_bwd_finalize_tuned_kernelINS0_22Kernel_traits_finalizeILj4096E6__halfS3_S3_fjLj1024ELj4ENS0_18Kernel_traits_baseILj4096ES3_S3_S3_fjLj1024EEEEEEEvNS0_20BackwardKernelParamsE)
        .other          _ZN18transformer_engine13normalization28ln_bwd_finalize_tuned_kernelINS0_22Kernel_traits_finalizeILj4096E6__halfS3_S3_fjLj1024ELj4ENS0_18Kernel_traits_baseILj4096ES3_S3_S3_fjLj1024EEEEEEEvNS0_20BackwardKernelParamsE,@"STO_CUDA_ENTRY STV_DEFAULT"
_ZN18transformer_engine13normalization28ln_bwd_finalize_tuned_kernelINS0_22Kernel_traits_finalizeILj4096E6__halfS3_S3_fjLj1024ELj4ENS0_18Kernel_traits_baseILj4096ES3_S3_S3_fjLj1024EEEEEEEvNS0_20BackwardKernelParamsE:
.text._ZN18transformer_engine13normalization28ln_bwd_finalize_tuned_kernelINS0_22Kernel_traits_finalizeILj4096E6__halfS3_S3_fjLj1024ELj4ENS0_18Kernel_traits_baseILj4096ES3_S3_S3_fjLj1024EEEEEEEvNS0_20BackwardKernelParamsE:
        /* <DEDUP_REMOVED lines=35> */
.L_x_4073:
        /* <DEDUP_REMOVED lines=118> */
.L_x_4072:
[----:B------:R-:W-:Y:S05]  /*0990*/  BSYNC.RECONVERGENT B1 ;  /* 0x0000000000017941 */ /* 0x000fea0003800200 */
.L_x_4071:
        /* <DEDUP_REMOVED lines=65> */
.L_x_4075:
[----:B------:R-:W-:Y:S05]  /*0db0*/  BSYNC.RECONVERGENT B1 ;  /* 0x0000000000017941 */ /* 0x000fea0003800200 */
.L_x_4074:
        /* <DEDUP_REMOVED lines=37> */
.L_x_4077:
[----:B------:R-:W-:Y:S05]  /*1010*/  BSYNC.RECONVERGENT B1 ;  /* 0x0000000000017941 */ /* 0x000fea0003800200 */
.L_x_4076:
[----:B------:R-:W-:Y:S05]  /*1020*/  @!P1 BRA `(.L_x_4070) ;  /* 0x00000000003c9947 */ /* 0x000fea0003800000 */
[----:B------:R-:W0:Y:S01]  /*1030*/  LDC.64 R6, c[0x0][0x3d8] ;  /* 0x0000f600ff067b82 */ /* 0x000e220000000a00 */
[----:B------:R-:W-:Y:S02]  /*1040*/  LEA R2, R15, R11, 0xc ;  /* 0x0000000b0f027211 */ /* 0x000fe400078e60ff */
[----:B------:R-:W-:Y:S02]  /*1050*/  IADD3 R24, PT, PT, -R24, RZ, RZ ;  /* 0x000000ff18187210 */ /* 0x000fe40007ffe1ff */
[----:B------:R-:W-:-:S03]  /*1060*/  IADD3 R11, PT, PT, R13, R2, RZ ;  /* 0x000000020d0b7210 */ /* 0x000fc60007ffe0ff */
[----:B------:R-:W1:Y:S04]  /*1070*/  LDC.64 R8, c[0x0][0x3e0] ;  /* 0x0000f800ff087b82 */ /* 0x000e680000000a00 */
.L_x_4078:
        /* <DEDUP_REMOVED lines=10> */
.L_x_4070:
[----:B------:R-:W-:Y:S05]  /*1120*/  BSYNC.RECONVERGENT B0 ;  /* 0x0000000000007941 */ /* 0x000fea0003800200 */
.L_x_4069:
        /* <DEDUP_REMOVED lines=55> */
.L_x_4079:
        /* <DEDUP_REMOVED lines=14> */
.L_x_4990:


//--------------------- .text._ZN18transformer_engine13normalization19ln_bwd_tuned_kernelINS0_13Kernel_traitsI6__halfS3_S3_fjLj4096ELj1ELj1ELj4ELj16ENS0_18Kernel_traits_baseILj4096ES3_S3_S3_fjLj128EEEEEEEvNS0_20BackwardKernelParamsE --------------------------
	.section	.text._ZN18transformer_engine13normalization19ln_bwd_tuned_kernelINS0_13Kernel_traitsI6__halfS3_S3_fjLj4096ELj1ELj1ELj4ELj16ENS0_18Kernel_traits_baseILj4096ES3_S3_S3_fjLj128EEEEEEEvNS0_20BackwardKernelParamsE,"ax",@progbits
	.align	128
        .global         _ZN18transformer_engine13normalization19ln_bwd_tuned_kernelINS0_13Kernel_traitsI6__halfS3_S3_fjLj4096ELj1ELj1ELj4ELj16ENS0_18Kernel_traits_baseILj4096ES3_S3_S3_fjLj128EEEEEEEvNS0_20BackwardKernelParamsE
        .type           _ZN18transformer_engine13normalization19ln_bwd_tuned_kernelINS0_13Kernel_traitsI6__halfS3_S3_fjLj4096ELj1ELj1ELj4ELj16ENS0_18Kernel_traits_baseILj4096ES3_S3_S3_fjLj128EEEEEEEvNS0_20BackwardKernelParamsE,@function
        .size           _ZN18transformer_engine13normalization19ln_bwd_tuned_kernelINS0_13Kernel_traitsI6__halfS3_S3_fjLj4096ELj1ELj1ELj4ELj16ENS0_18Kernel_traits_baseILj4096ES3_S3_S3_fjLj128EEEEEEEvNS0_20BackwardKernelParamsE,(.L_x_4991 - _ZN18transformer_engine13normalization19ln_bwd_tuned_kernelINS0_13Kernel_traitsI6__halfS3_S3_fjLj4096ELj1ELj1ELj4ELj16ENS0_18Kernel_traits_baseILj4096ES3_S3_S3_fjLj128EEEEEEEvNS0_20BackwardKernelParamsE)
        .other          _ZN18transformer_engine13normalization19ln_bwd_tuned_kernelINS0_13Kernel_traitsI6__halfS3_S3_fjLj4096ELj1ELj1ELj4ELj16ENS0_18Kernel_traits_baseILj4096ES3_S3_S3_fjLj128EEEEEEEvNS0_20BackwardKernelParamsE,@"STO_CUDA_ENTRY STV_DEFAULT"
_ZN18transformer_engine13normalization19ln_bwd_tuned_kernelINS0_13Kernel_traitsI6__halfS3_S3_fjLj4096ELj1ELj1ELj4ELj16ENS0_18Kernel_traits_baseILj4096ES3_S3_S3_fjLj128EEEEEEEvNS0_20BackwardKernelParamsE:
.text._ZN18transformer_engine13normalization19ln_bwd_tuned_kernelINS0_13Kernel_traitsI6__halfS3_S3_fjLj4096ELj1ELj1ELj4ELj16ENS0_18Kernel_traits_baseILj4096ES3_S3_S3_fjLj128EEEEEEEvNS0_20BackwardKernelParamsE:
        /* <DEDUP_REMOVED lines=88> */
[----:B----4-:R-:W-:Y:S02]  /*0580*/  HADD2.F32 R131, -RZ, R17.H0_H0 ;  /* 0x20000011ff837230 */ /* 0x010fe40000004100 */
[----:B------:R-:W-:-:S02]  /*0590*/  HADD2.F32 R127, -RZ, R19.H0_H0 ;  /* 0x20000013ff7f7230 */ /* 0x000fc40000004100 */
[----:B-----5:R-:W-:Y:S02]  /*05a0*/  HADD2.F32 R123, -RZ, R13.H0_H0 ;  /* 0x2000000dff7b7230 */ /* 0x020fe40000004100 */
[C---:B------:R-:W-:Y:S01]  /*05b0*/  FADD R131, R102.reuse, R131 ;  /* 0x0000008366837221 */ /* 0x040fe20000000000 */
[----:B------:R-:W-:Y:S02]  /*05c0*/  HADD2.F32 R119, -RZ, R15.H0_H0 ;  /* 0x2000000fff777230 */ /* 0x000fe40000004100 */
[C---:B------:R-:W-:Y:S01]  /*05d0*/  FADD R127, R102.reuse, R127 ;  /* 0x0000007f667f7221 */ /* 0x040fe20000000000 */
[----:B---3--:R-:W-:Y:S02]  /*05e0*/  HADD2.F32 R115, -RZ, R9.H0_H0 ;  /* 0x20000009ff737230 */ /* 0x008fe40000004100 */
[C---:B------:R-:W-:Y:S01]  /*05f0*/  FADD R123, R102.reuse, R123 ;  /* 0x0000007b667b7221 */ /* 0x040fe20000000000 */
[----:B------:R-:W-:Y:S02]  /*0600*/  HADD2.F32 R111, -RZ, R11.H0_H0 ;  /* 0x2000000bff6f7230 */ /* 0x000fe40000004100 */
[----:B------:R-:W-:Y:S01]  /*0610*/  FADD R119, R102, R119 ;  /* 0x0000007766777221 */ /* 0x000fe20000000000 */
[----:B------:R-:W-:-:S02]  /*0620*/  HADD2.F32 R107, -RZ, R5.H0_H0 ;  /* 0x20000005ff6b7230 */ /* 0x000fc40000004100 */
        /* <DEDUP_REMOVED lines=53> */
.L_x_4083:
        /* <DEDUP_REMOVED lines=9> */
[----:B------:R-:W2:Y:S03]  /*0a10*/  LDG.E.128 R4, desc[UR6][R140.64] ;  /* 0x000000068c047981 */ /* 0x000ea6000c1e1d00 */
[C---:B---3--:R-:W-:Y:S01]  /*0a20*/  IMAD.WIDE R2, R100.reuse, 0x4, R2 ;  /* 0x0000000464027825 */ /* 0x048fe200078e0202 */
[----:B------:R-:W3:Y:S03]  /*0a30*/  LDG.E.128 R8, desc[UR6][R138.64] ;  /* 0x000000068a087981 */ /* 0x000ee6000c1e1d00 */
[----:B----4-:R-:W-:Y:S01]  /*0a40*/  IMAD.WIDE R136, R100, 0x4, R136 ;  /* 0x0000000464887825 */ /* 0x010fe200078e0288 */
[----:B------:R-:W4:Y:S04]  /*0a50*/  LDG.E.128 R20, desc[UR6][R140.64+0x1000] ;  /* 0x001000068c147981 */ /* 0x000f28000c1e1d00 */
[----:B------:R-:W5:Y:S04]  /*0a60*/  LDG.E.128 R28, desc[UR6][R140.64+0x1800] ;  /* 0x001800068c1c7981 */ /* 0x000f68000c1e1d00 */
[----:B------:R-:W5:Y:S04]  /*0a70*/  LDG.E R3, desc[UR6][R2.64] ;  /* 0x0000000602037981 */ /* 0x000f68000c1e1900 */
[----:B------:R-:W5:Y:S04]  /*0a80*/  LDG.E R134, desc[UR6][R136.64] ;  /* 0x0000000688867981 */ /* 0x000f68000c1e1900 */
[----:B------:R-:W5:Y:S04]  /*0a90*/  LDG.E.128 R24, desc[UR6][R138.64+0x1000] ;  /* 0x001000068a187981 */ /* 0x000f68000c1e1d00 */
[----:B------:R-:W5:Y:S04]  /*0aa0*/  LDG.E.128 R32, desc[UR6][R138.64+0x1800] ;  /* 0x001800068a207981 */ /* 0x000f68000c1e1d00 */
[----:B------:R-:W5:Y:S04]  /*0ab0*/  LDG.E.128 R12, desc[UR6][R140.64+0x800] ;  /* 0x000800068c0c7981 */ /* 0x000f68000c1e1d00 */
[----:B------:R0:W5:Y:S01]  /*0ac0*/  LDG.E.128 R16, desc[UR6][R138.64+0x800] ;  /* 0x000800068a107981 */ /* 0x000162000c1e1d00 */
[----:B--2---:R-:W-:-:S02]  /*0ad0*/  HADD2.F32 R0, -RZ, R4.H0_H0 ;  /* 0x20000004ff007230 */ /* 0x004fc40000004100 */
[----:B------:R-:W-:Y:S02]  /*0ae0*/  HADD2.F32 R4, -RZ, R4.H1_H1 ;  /* 0x30000004ff047230 */ /* 0x000fe40000004100 */
[----:B---3--:R-:W-:Y:S02]  /*0af0*/  HADD2.F32 R142, -RZ, R8.H0_H0 ;  /* 0x20000008ff8e7230 */ /* 0x008fe40000004100 */
[----:B------:R-:W-:Y:S02]  /*0b00*/  HADD2.F32 R148, -RZ, R5.H0_H0 ;  /* 0x20000005ff947230 */ /* 0x000fe40000004100 */
[--C-:B----4-:R-:W-:Y:S02]  /*0b10*/  HADD2.F32 R174, -RZ, R22.reuse.H0_H0 ;  /* 0x20000016ffae7230 */ /* 0x110fe40000004100 */
[----:B------:R-:W-:Y:S02]  /*0b20*/  HADD2.F32 R22, -RZ, R22.H1_H1 ;  /* 0x30000016ff167230 */ /* 0x000fe40000004100 */
[----:B-----5:R-:W-:-:S02]  /*0b30*/  HADD2.F32 R188, -RZ, R31.H0_H0 ;  /* 0x2000001fffbc7230 */ /* 0x020fc40000004100 */
[----:B------:R-:W-:Y:S02]  /*0b40*/  HADD2.F32 R190, -RZ, R31.H1_H1 ;  /* 0x3000001fffbe7230 */ /* 0x000fe40000004100 */
[--C-:B------:R-:W-:Y:S02]  /*0b50*/  HADD2.F32 R180, -RZ, R28.reuse.H0_H0 ;  /* 0x2000001cffb47230 */ /* 0x100fe40000004100 */
[----:B------:R-:W-:Y:S01]  /*0b60*/  FADD R31, -R3, R0 ;  /* 0x00000000031f7221 */ /* 0x000fe20000000100 */
[----:B------:R-:W-:Y:S02]  /*0b70*/  HADD2.F32 R28, -RZ, R28.H1_H1 ;  /* 0x3000001cff1c7230 */ /* 0x000fe40000004100 */
[----:B------:R-:W-:Y:S02]  /*0b80*/  HADD2.F32 R2, -RZ, R7.H0_H0 ;  /* 0x20000007ff027230 */ /* 0x000fe40000004100 */
[----:B------:R-:W-:Y:S02]  /*0b90*/  HADD2.F32 R143, -RZ, R8.H1_H1 ;  /* 0x30000008ff8f7230 */ /* 0x000fe40000004100 */
[----:B------:R-:W-:-:S02]  /*0ba0*/  HADD2.F32 R168, -RZ, R20.H0_H0 ;  /* 0x20000014ffa87230 */ /* 0x000fc40000004100 */
[--C-:B------:R-:W-:Y:S02]  /*0bb0*/  HADD2.F32 R182, -RZ, R29.reuse.H0_H0 ;  /* 0x2000001dffb67230 */ /* 0x100fe40000004100 */
[----:B------:R-:W-:Y:S02]  /*0bc0*/  HADD2.F32 R184, -RZ, R29.H1_H1 ;  /* 0x3000001dffb87230 */ /* 0x000fe40000004100 */
[----:B------:R-:W-:Y:S01]  /*0bd0*/  FMUL R29, R133, R142 ;  /* 0x0000008e851d7220 */ /* 0x000fe20000400000 */
[----:B------:R-:W-:Y:S02]  /*0be0*/  HADD2.F32 R20, -RZ, R20.H1_H1 ;  /* 0x30000014ff147230 */ /* 0x000fe40000004100 */
[----:B------:R-:W-:Y:S01]  /*0bf0*/  FADD R153, -R3, R4 ;  /* 0x0000000403997221 */ /* 0x000fe20000000100 */
[----:B------:R-:W-:Y:S02]  /*0c00*/  HADD2.F32 R186, -RZ, R30.H0_H0 ;  /* 0x2000001effba7230 */ /* 0x000fe40000004100 */
[----:B------:R-:W-:Y:S01]  /*0c10*/  FMUL R0, R134, R31 ;  /* 0x0000001f86007220 */ /* 0x000fe20000400000 */
[----:B------:R-:W-:-:S02]  /*0c20*/  HADD2.F32 R151, -RZ, R27.H0_H0 ;  /* 0x2000001bff977230 */ /* 0x000fc40000004100 */
[C---:B------:R-:W-:Y:S01]  /*0c30*/  FADD R177, -R3.reuse, R22 ;  /* 0x0000001603b17221 */ /* 0x040fe20000000100 */
[----:B------:R-:W-:Y:S02]  /*0c40*/  HADD2.F32 R146, -RZ, R27.H1_H1 ;  /* 0x3000001bff927230 */ /* 0x000fe40000004100 */
[C---:B------:R-:W-:Y:S01]  /*0c50*/  FADD R155, -R3.reuse, R148 ;  /* 0x00000094039b7221 */ /* 0x040fe20000000100 */
[----:B------:R-:W-:Y:S02]  /*0c60*/  HADD2.F32 R30, -RZ, R30.H1_H1 ;  /* 0x3000001eff1e7230 */ /* 0x000fe40000004100 */
[C---:B------:R-:W-:Y:S01]  /*0c70*/  FADD R165, -R3.reuse, R28 ;  /* 0x0000001c03a57221 */ /* 0x040fe20000000100 */
[----:B------:R-:W-:Y:S02]  /*0c80*/  HADD2.F32 R136, -RZ, R9.H0_H0 ;  /* 0x20000009ff887230 */ /* 0x000fe40000004100 */
[----:B------:R-:W-:Y:S01]  /*0c90*/  FADD R169, -R3, R2 ;  /* 0x0000000203a97221 */ /* 0x000fe20000000100 */
[----:B------:R-:W-:-:S02]  /*0ca0*/  HADD2.F32 R27, -RZ, R35.H0_H0 ;  /* 0x20000023ff1b7230 */ /* 0x000fc40000004100 */
[----:B------:R-:W-:Y:S01]  /*0cb0*/  FMUL R28, R132, R143 ;  /* 0x0000008f841c7220 */ /* 0x000fe20000400000 */
[----:B------:R-:W-:Y:S02]  /*0cc0*/  HADD2.F32 R22, -RZ, R35.H1_H1 ;  /* 0x30000023ff167230 */ /* 0x000fe40000004100 */
[----:B------:R-:W-:Y:S01]  /*0cd0*/  FADD R35, RZ, R29 ;  /* 0x0000001dff237221 */ /* 0x000fe20000000000 */
[----:B------:R-:W-:Y:S02]  /*0ce0*/  HADD2.F32 R150, -RZ, R5.H1_H1 ;  /* 0x30000005ff967230 */ /* 0x000fe40000004100 */
[----:B------:R-:W-:Y:S01]  /*0cf0*/  FADD R203, -R3, R20 ;  /* 0x0000001403cb7221 */ /* 0x000fe20000000100 */
[--C-:B------:R-:W-:Y:S02]  /*0d00*/  HADD2.F32 R176, -RZ, R23.reuse.H0_H0 ;  /* 0x20000017ffb07230 */ /* 0x100fe40000004100 */
[----:B------:R-:W-:Y:S01]  /*0d10*/  FMUL R31, R134, R153 ;  /* 0x00000099861f7220 */ /* 0x000fe20000400000 */
[----:B------:R-:W-:-:S02]  /*0d20*/  HADD2.F32 R178, -RZ, R23.H1_H1 ;  /* 0x30000017ffb27230 */ /* 0x000fc40000004100 */
[----:B------:R-:W-:Y:S01]  /*0d30*/  FFMA R2, R0, R29, RZ ;  /* 0x0000001d00027223 */ /* 0x000fe200000000ff */
[----:B------:R-:W-:Y:S02]  /*0d40*/  HADD2.F32 R152, -RZ, R6.H0_H0 ;  /* 0x20000006ff987230 */ /* 0x000fe40000004100 */
[----:B------:R-:W-:Y:S02]  /*0d50*/  HADD2.F32 R154, -RZ, R7.H1_H1 ;  /* 0x30000007ff9a7230 */ /* 0x000fe40000004100 */
[----:B------:R-:W-:Y:S01]  /*0d60*/  FADD R7, -R3, R30 ;  /* 0x0000001e03077221 */ /* 0x000fe20000000100 */
[--C-:B------:R-:W-:Y:S02]  /*0d70*/  HADD2.F32 R23, -RZ, R33.reuse.H0_H0 ;  /* 0x20000021ff177230 */ /* 0x100fe40000004100 */
[----:B------:R-:W-:Y:S02]  /*0d80*/  HADD2.F32 R20, -RZ, R33.H1_H1 ;  /* 0x30000021ff147230 */ /* 0x000fe40000004100 */
[----:B------:R-:W-:Y:S01]  /*0d90*/  FMUL R33, R134, R155 ;  /* 0x0000009b86217220 */ /* 0x000fe20000400000 */
[----:B------:R-:W-:-:S02]  /*0da0*/  HADD2.F32 R137, -RZ, R9.H1_H1 ;  /* 0x30000009ff897230 */ /* 0x000fc40000004100 */
[----:B------:R-:W-:Y:S01]  /*0db0*/  FMUL R30, R131, R136 ;  /* 0x00000088831e7220 */ /* 0x000fe20000400000 */
[----:B------:R-:W-:Y:S01]  /*0dc0*/  FADD R155, R35, R28 ;  /* 0x0000001c239b7221 */ /* 0x000fe20000000000 */
[----:B------:R-:W-:Y:S01]  /*0dd0*/  FADD R157, -R3, R150 ;  /* 0x00000096039d7221 */ /* 0x000fe20000000100 */
[----:B------:R-:W-:Y:S01]  /*0de0*/  FFMA R2, R31, R28, R2 ;  /* 0x0000001c1f027223 */ /* 0x000fe20000000002 */
[----:B------:R-:W-:Y:S02]  /*0df0*/  HADD2.F32 R6, -RZ, R6.H1_H1 ;  /* 0x30000006ff067230 */ /* 0x000fe40000004100 */
[----:B------:R-:W-:Y:S01]  /*0e00*/  FADD R159, -R3, R152 ;  /* 0x00000098039f7221 */ /* 0x000fe20000000100 */
[--C-:B0-----:R-:W-:Y:S02]  /*0e10*/  HADD2.F32 R138, -RZ, R10.reuse.H0_H0 ;  /* 0x2000000aff8a7230 */ /* 0x101fe40000004100 */
[----:B------:R-:W-:Y:S01]  /*0e20*/  FMUL R35, R130, R137 ;  /* 0x0000008982237220 */ /* 0x000fe20000400000 */
[----:B------:R-:W-:Y:S01]  /*0e30*/  FADD R4, R155, R30 ;  /* 0x0000001e9b047221 */ /* 0x000fe20000000000 */
[----:B------:R-:W-:Y:S01]  /*0e40*/  FMUL R153, R134, R157 ;  /* 0x0000009d86997220 */ /* 0x000fe20000400000 */
[----:B------:R-:W-:Y:S01]  /*0e50*/  FFMA R2, R33, R30, R2 ;  /* 0x0000001e21027223 */ /* 0x000fe20000000002 */
[----:B------:R-:W-:-:S02]  /*0e60*/  HADD2.F32 R139, -RZ, R10.H1_H1 ;  /* 0x3000000aff8b7230 */ /* 0x000fc40000004100 */
[----:B------:R-:W-:Y:S01]  /*0e70*/  FADD R163, -R3, R6 ;  /* 0x0000000603a37221 */ /* 0x000fe20000000100 */
        /* <DEDUP_REMOVED lines=9> */
[----:B------:R-:W-:-:S02]  /*0f10*/  HADD2.F32 R8, -RZ, R12.H0_H0 ;  /* 0x2000000cff087230 */ /* 0x000fc40000004100 */
[----:B------:R-:W-:Y:S01]  /*0f20*/  FADD R173, -R3, R154 ;  /* 0x0000009a03ad7221 */ /* 0x000fe20000000100 */
[----:B------:R-:W-:Y:S02]  /*0f30*/  HADD2.F32 R141, -RZ, R11.H1_H1 ;  /* 0x3000000bff8d7230 */ /* 0x000fe40000004100 */
[----:B------:R-:W-:Y:S01]  /*0f40*/  FMUL R159, R134, R169 ;  /* 0x000000a9869f7220 */ /* 0x000fe20000400000 */
[----:B------:R-:W-:Y:S01]  /*0f50*/  FMUL R152, R127, R140 ;  /* 0x0000008c7f987220 */ /* 0x000fe20000400000 */
[----:B------:R-:W-:Y:S01]  /*0f60*/  FADD R169, R163, R150 ;  /* 0x00000096a3a97221 */ /* 0x000fe20000000000 */
[----:B------:R-:W-:Y:S01]  /*0f70*/  FFMA R2, R157, R150, R2 ;  /* 0x000000969d027223 */ /* 0x000fe20000000002 */
[----:B------:R-:W-:Y:S02]  /*0f80*/  HADD2.F32 R10, -RZ, R12.H1_H1 ;  /* 0x3000000cff0a7230 */ /* 0x000fe40000004100 */
[----:B------:R-:W-:Y:S01]  /*0f90*/  FADD R179, -R3, R8 ;  /* 0x0000000803b37221 */ /* 0x000fe20000000100 */
[----:B------:R-:W-:-:S02]  /*0fa0*/  HADD2.F32 R156, -RZ, R13.H0_H0 ;  /* 0x2000000dff9c7230 */ /* 0x000fc40000004100 */
[----:B------:R-:W-:Y:S01]  /*0fb0*/  FMUL R163, R134, R173 ;  /* 0x000000ad86a37220 */ /* 0x000fe20000400000 */
[--C-:B------:R-:W-:Y:S02]  /*0fc0*/  HADD2.F32 R12, -RZ, R16.reuse.H0_H0 ;  /* 0x20000010ff0c7230 */ /* 0x100fe40000004100 */
[----:B------:R-:W-:Y:S01]  /*0fd0*/  FMUL R154, R126, R141 ;  /* 0x0000008d7e9a7220 */ /* 0x000fe20000400000 */
[----:B------:R-:W-:Y:S01]  /*0fe0*/  FADD R173, R169, R152 ;  /* 0x00000098a9ad7221 */ /* 0x000fe20000000000 */
[----:B------:R-:W-:Y:S01]  /*0ff0*/  FFMA R2, R159, R152, R2 ;  /* 0x000000989f027223 */ /* 0x000fe20000000002 */
[----:B------:R-:W-:Y:S02]  /*1000*/  HADD2.F32 R158, -RZ, R13.H1_H1 ;  /* 0x3000000dff9e7230 */ /* 0x000fe40000004100 */
[C---:B------:R-:W-:Y:S01]  /*1010*/  FADD R181, -R3.reuse, R10 ;  /* 0x0000000a03b57221 */ /* 0x040fe20000000100 */
[----:B------:R-:W-:Y:S02]  /*1020*/  HADD2.F32 R13, -RZ, R16.H1_H1 ;  /* 0x30000010ff0d7230 */ /* 0x000fe40000004100 */
[----:B------:R-:W-:Y:S01]  /*1030*/  FADD R183, -R3, R156 ;  /* 0x0000009c03b77221 */ /* 0x000fe20000000100 */
        /* <DEDUP_REMOVED lines=8> */
[--C-:B------:R-:W-:Y:S02]  /*10c0*/  HADD2.F32 R14, -RZ, R17.reuse.H0_H0 ;  /* 0x20000011ff0e7230 */ /* 0x100fe40000004100 */
        /* <DEDUP_REMOVED lines=20> */
[----:B------:R-:W-:Y:S01]  /*1210*/  FADD R187, R187, R162 ;  /* 0x000000a2bbbb7221 */ /* 0x000fe20000000000 */
[----:B------:R-:W-:Y:S01]  /*1220*/  FMUL R183, R134, R191 ;  /* 0x000000bf86b77220 */ /* 0x000fe20000400000 */
[----:B------:R-:W-:Y:S01]  /*1230*/  FFMA R2, R181, R162, R2 ;  /* 0x000000a2b5027223 */ /* 0x000fe20000000002 */
[----:B------:R-:W-:-:S02]  /*1240*/  HADD2.F32 R170, -RZ, R21.H0_H0 ;  /* 0x20000015ffaa7230 */ /* 0x000fc40000004100 */
[C---:B------:R-:W-:Y:S01]  /*1250*/  FADD R199, -R3.reuse, R166 ;  /* 0x000000a603c77221 */ /* 0x040fe20000000100 */
[----:B------:R-:W-:Y:S02]  /*1260*/  HADD2.F32 R145, -RZ, R19.H0_H0 ;  /* 0x20000013ff917230 */ /* 0x000fe40000004100 */
[----:B------:R-:W-:Y:S01]  /*1270*/  FADD R201, -R3, R168 ;  /* 0x000000a803c97221 */ /* 0x000fe20000000100 */
[----:B------:R-:W-:Y:S01]  /*1280*/  FMUL R166, R120, R18 ;  /* 0x0000001278a67220 */ /* 0x000fe20000400000 */
[----:B------:R-:W-:Y:S01]  /*1290*/  FMUL R168, R134, R195 ;  /* 0x000000c386a87220 */ /* 0x000fe20000400000 */
[----:B------:R-:W-:Y:S01]  /*12a0*/  FADD R191, R187, R164 ;  /* 0x000000a4bbbf7221 */ /* 0x000fe20000000000 */
[----:B------:R-:W-:Y:S01]  /*12b0*/  FFMA R195, R183, R164, R2 ;  /* 0x000000a4b7c37223 */ /* 0x000fe20000000002 */
[----:B------:R-:W-:Y:S02]  /*12c0*/  HADD2.F32 R172, -RZ, R21.H1_H1 ;  /* 0x30000015ffac7230 */ /* 0x000fe40000004100 */
[----:B------:R-:W-:Y:S01]  /*12d0*/  FADD R193, -R3, R170 ;  /* 0x000000aa03c17221 */ /* 0x000fe20000000100 */
[----:B------:R-:W-:-:S02]  /*12e0*/  HADD2.F32 R16, -RZ, R19.H1_H1 ;  /* 0x30000013ff107230 */ /* 0x000fc40000004100 */
[----:B------:R-:W-:Y:S01]  /*12f0*/  FMUL R170, R119, R145 ;  /* 0x0000009177aa7220 */ /* 0x000fe20000400000 */
[----:B------:R-:W-:Y:S01]  /*1300*/  FADD R191, R191, R166 ;  /* 0x000000a6bfbf7221 */ /* 0x000fe20000000000 */
[----:B------:R-:W-:Y:S01]  /*1310*/  FMUL R187, R134, R197 ;  /* 0x000000c586bb7220 */ /* 0x000fe20000400000 */
[----:B------:R-:W-:Y:S01]  /*1320*/  FFMA R2, R168, R166, R195 ;  /* 0x000000a6a8027223 */ /* 0x000fe200000000c3 */
[--C-:B------:R-:W-:Y:S02]  /*1330*/  HADD2.F32 R19, -RZ, R24.reuse.H0_H0 ;  /* 0x20000018ff137230 */ /* 0x100fe40000004100 */
[C---:B------:R-:W-:Y:S01]  /*1340*/  FADD R189, -R3.reuse, R172 ;  /* 0x000000ac03bd7221 */ /* 0x040fe20000000100 */
[----:B------:R-:W-:Y:S01]  /*1350*/  FADD R185, -R3, R174 ;  /* 0x000000ae03b97221 */ /* 0x000fe20000000100 */
[----:B------:R-:W-:Y:S01]  /*1360*/  FMUL R172, R118, R16 ;  /* 0x0000001076ac7220 */ /* 0x000fe20000400000 */
[----:B------:R-:W-:Y:S01]  /*1370*/  FADD R195, R191, R170 ;  /* 0x000000aabfc37221 */ /* 0x000fe20000000000 */
[----:B------:R-:W-:Y:S01]  /*1380*/  FMUL R174, R134, R199 ;  /* 0x000000c786ae7220 */ /* 0x000fe20000400000 */
[----:B------:R-:W-:Y:S01]  /*1390*/  FFMA R197, R187, R170, R2 ;  /* 0x000000aabbc57223 */ /* 0x000fe20000000002 */
[----:B------:R-:W-:-:S02]  /*13a0*/  HADD2.F32 R24, -RZ, R24.H1_H1 ;  /* 0x30000018ff187230 */ /* 0x000fc40000004100 */
[----:B------:R-:W-:Y:S01]  /*13b0*/  FADD R175, -R3, R176 ;  /* 0x000000b003af7221 */ /* 0x000fe20000000100 */
        /* <DEDUP_REMOVED lines=44> */
[----:B------:R-:W-:Y:S01]  /*1680*/  FADD R199, R2, R195 ;  /* 0x000000c302c77221 */ /* 0x000fe20000000000 */
[----:B------:R-:W-:Y:S01]  /*1690*/  FMUL R167, R134, R167 ;  /* 0x000000a786a77220 */ /* 0x000fe20000400000 */
[----:B------:R-:W-:Y:S01]  /*16a0*/  FFMA R2, R200, R195, R171 ;  /* 0x000000c3c8027223 */ /* 0x000fe200000000ab */
[----:B------:R-:W-:Y:S01]  /*16b0*/  FADD R11, -R3, R184 ;  /* 0x000000b8030b7221 */ /* 0x000fe20000000100 */
        /* <DEDUP_REMOVED lines=8> */
[----:B------:R-:W-:Y:S01]  /*1740*/  FADD R3, -R3, R190 ;  /* 0x000000be03037221 */ /* 0x000fe20000000100 */
[----:B------:R-:W-:-:S02]  /*1750*/  HADD2.F32 R25, -RZ, R34.H0_H0 ;  /* 0x20000022ff197230 */ /* 0x000fc40000004100 */
[----:B------:R-:W-:Y:S01]  /*1760*/  FMUL R199, R106, R20 ;  /* 0x000000146ac77220 */ /* 0x000fe20000400000 */
[C---:B------:R-:W-:Y:S01]  /*1770*/  FMUL R190, R134.reuse, R11 ;  /* 0x0000000b86be7220 */ /* 0x040fe20000400000 */
        /* <DEDUP_REMOVED lines=54> */
.L_x_4082:
[----:B------:R-:W-:Y:S05]  /*1ae0*/  BSYNC.RECONVERGENT B0 ;  /* 0x0000000000007941 */ /* 0x000fea0003800200 */
.L_x_4081:
[----:B------:R-:W-:Y:S01]  /*1af0*/  BAR.SYNC.DEFER_BLOCKING 0x0 ;  /* 0x0000000000007b1d */ /* 0x000fe20000010000 */
[----:B0-----:R-:W-:Y:S01]  /*1b00*/  IADD3 R4, PT, PT, R194, 0x4020, RZ ;  /* 0x00004020c2047810 */ /* 0x001fe20007ffe0ff */
[----:B------:R-:W-:Y:S01]  /*1b10*/  FFMA R101, R0, R142, R101 ;  /* 0x0000008e00657223 */ /* 0x000fe20000000065 */
[C---:B------:R-:W-:Y:S01]  /*1b20*/  @!P0 IADD3 R4, PT, PT, R194.reuse, 0x4000, RZ ;  /* 0x00004000c2048810 */ /* 0x040fe20007ffe0ff */
[----:B------:R-:W-:Y:S01]  /*1b30*/  FADD R97, R143, R97 ;  /* 0x000000618f617221 */ /* 0x000fe20000000000 */
[C---:B------:R-:W-:Y:S01]  /*1b40*/  IADD3 R8, PT, PT, R194.reuse, 0x4030, RZ ;  /* 0x00004030c2087810 */ /* 0x040fe20007ffe0ff */
[----:B------:R-:W-:Y:S01]  /*1b50*/  FFMA R98, R31, R143, R98 ;  /* 0x0000008f1f627223 */ /* 0x000fe20000000062 */
[----:B------:R-:W-:Y:S01]  /*1b60*/  @!P0 IADD3 R8, PT, PT, R194, 0x4010, RZ ;  /* 0x00004010c2088810 */ /* 0x000fe20007ffe0ff */
        /* <DEDUP_REMOVED lines=16> */
[----:B------:R-:W0:Y:S01]  /*1c70*/  LDS.128 R4, [R4] ;  /* 0x0000000004047984 */ /* 0x000e220000000c00 */
[----:B------:R-:W-:Y:S01]  /*1c80*/  FFMA R36, R183, R15, R36 ;  /* 0x0000000fb7247223 */ /* 0x000fe20000000024 */
[----:B------:R-:W-:Y:S01]  /*1c90*/  FADD R58, R145, R58 ;  /* 0x0000003a913a7221 */ /* 0x000fe20000000000 */
[----:B------:R-:W-:Y:S01]  /*1ca0*/  FFMA R38, R187, R145, R38 ;  /* 0x00000091bb267223 */ /* 0x000fe20000000026 */
[----:B------:R-:W1:Y:S01]  /*1cb0*/  LDS.128 R8, [R8] ;  /* 0x0000000008087984 */ /* 0x000e620000000c00 */
        /* <DEDUP_REMOVED lines=87> */
[----:B------:R-:W0:Y:S01]  /*2230*/  LDC.64 R2, c[0x0][0x3e8] ;  /* 0x0000fa00ff027b82 */ /* 0x000e220000000a00 */
[----:B------:R-:W-:Y:S01]  /*2240*/  FADD R203, R203, -R4 ;  /* 0x80000004cbcb7221 */ /* 0x000fe20000000000 */
[----:B------:R-:W-:Y:S01]  /*2250*/  FADD R159, R152, -R159 ;  /* 0x8000009f989f7221 */ /* 0x000fe20000000000 */
        /* <DEDUP_REMOVED lines=63> */
[----:B------:R-:W-:-:S02]  /*2650*/  F2FP.F16.F32.PACK_AB R8, R12, R169 ;  /* 0x000000a90c08723e */ /* 0x000fc400000000ff */
[----:B------:R-:W-:Y:S02]  /*2660*/  F2FP.F16.F32.PACK_AB R11, R16, R11 ;  /* 0x0000000b100b723e */ /* 0x000fe400000000ff */
        /* <DEDUP_REMOVED lines=15> */
[----:B------:R-:W-:Y:S02]  /*2760*/  F2FP.F16.F32.PACK_AB R16, R30, R139 ;  /* 0x0000008b1e10723e */ /* 0x000fe400000000ff */
        /* <DEDUP_REMOVED lines=26> */
.L_x_4080:
        /* <DEDUP_REMOVED lines=24> */
.L_x_4084:
        /* <DEDUP_REMOVED lines=15> */
.L_x_4991:


//--------------------- .text._ZN18transformer_engine13normalization28ln_bwd_finalize_tuned_kernelINS0_22Kernel_traits_finalizeILj4096EffffjLj1024ELj4ENS0_18Kernel_traits_baseILj4096EffffjLj1024EEEEEEEvNS0_20BackwardKernelParamsE --------------------------
	.section	.text._ZN18transformer_engine13normalization28ln_bwd_finalize_tuned_kernelINS0_22Kernel_traits_finalizeILj4096EffffjLj1024ELj4ENS0_18Kernel_traits_baseILj4096EffffjLj1024EEEEEEEvNS0_20BackwardKernelParamsE,"ax",@progbits
	.align	128
        .global         _ZN18transformer_engine13normalization28ln_bwd_finalize_tuned_kernelINS0_22Kernel_traits_finalizeILj4096EffffjLj1024ELj4ENS0_18Kernel_traits_baseILj4096EffffjLj1024EEEEEEEvNS0_20BackwardKernelParamsE
        .type           _ZN18transformer_engine13normalization28ln_bwd_finalize_tuned_kernelINS0_22Kernel_traits_finalizeILj4096EffffjLj1024ELj4ENS0_18Kernel_traits_baseILj4096EffffjLj1024EEEEEEEvNS0_20BackwardKernelParamsE,@function
        .size           _ZN18transformer_engine13normalization28ln_bwd_finalize_tuned_kernelINS0_22Kernel_traits_finalizeILj4096EffffjLj1024ELj4ENS0_18Kernel_traits_baseILj4096EffffjLj1024EEEEEEEvNS0_20BackwardKernelParamsE,(.L_x_4992 - _ZN18transformer_engine13normalization28ln_bwd_finalize_tuned_kernelINS0_22Kernel_traits_finalizeILj4096EffffjLj1024ELj4ENS0_18Kernel_traits_baseILj4096EffffjLj1024EEEEEEEvNS0_20BackwardKernelParamsE)
        .other          _ZN18transformer_engine13normalization28ln_bwd_finalize_tuned_kernelINS0_22Kernel_traits_finalizeILj4096EffffjLj1024ELj4ENS0_18Kernel_traits_baseILj4096EffffjLj1024EEEEEEEvNS0_20BackwardKernelParamsE,@"STO_CUDA_ENTRY STV_DEFAULT"
_ZN18transformer_engine13normalization28ln_bwd_finalize_tuned_kernelINS0_22Kernel_traits_finalizeILj4096EffffjLj1024ELj4ENS0_18Kernel_traits_baseILj4096EffffjLj1024EEEEEEEvNS0_20BackwardKernelParamsE:
.text._ZN18transformer_engine13normalization28ln_bwd_finalize_tuned_kernelINS0_22Kernel_traits_finalizeILj4096EffffjLj1024ELj4ENS0_18Kernel_traits_baseILj4096EffffjLj1024EEEEEEEvNS0_20BackwardKernelParamsE:
        /* <DEDUP_REMOVED lines=35> */
.L_x_4089:
        /* <DEDUP_REMOVED lines=118> */
.L_x_4088:
[----:B------:R-:W-:Y:S05]  /*0990*/  BSYNC.RECONVERGENT B1 ;  /* 0x0000000000017941 */ /* 0x000fea0003800200 */
.L_x_4087:
        /* <DEDUP_REMOVED lines=65> */
.L_x_4091:
[----:B------:R-:W-:Y:S05]  /*0db0*/  BSYNC.RECONVERGENT B1 ;  /* 0x0000000000017941 */ /* 0x000fea0003800200 */
.L_x_4090:
        /* <DEDUP_REMOVED lines=37> */
.L_x_4093:
[----:B------:R-:W-:Y:S05]  /*1010*/  BSYNC.RECONVERGENT B1 ;  /* 0x0000000000017941 */ /* 0x000fea0003800200 */
.L_x_4092:
[----:B------:R-:W-:Y:S05]  /*1020*/  @!P1 BRA `(.L_x_4086) ;  /* 0x00000000003c9947 */ /* 0x000fea0003800000 */
[----:B------:R-:W0:Y:S01]  /*1030*/  LDC.64 R6, c[0x0][0x3d8] ;  /* 0x0000f600ff067b82 */ /* 0x000e220000000a00 */
[----:B------:R-:W-:Y:S02]  /*1040*/  LEA R2, R15, R11, 0xc ;  /* 0x0000000b0f027211 */ /* 0x000fe400078e60ff */
[----:B------:R-:W-:Y:S02]  /*1050*/  IADD3 R24, PT, PT, -R24, RZ, RZ ;  /* 0x000000ff18187210 */ /* 0x000fe40007ffe1ff */
[----:B------:R-:W-:-:S03]  /*1060*/  IADD3 R11, PT, PT, R13, R2, RZ ;  /* 0x000000020d0b7210 */ /* 0x000fc60007ffe0ff */
[----:B------:R-:W1:Y:S04]  /*1070*/  LDC.64 R8, c[0x0][0x3e0] ;  /* 0x0000f800ff087b82 */ /* 0x000e680000000a00 */
.L_x_4094:
        /* <DEDUP_REMOVED lines=10> */
.L_x_4086:
[----:B------:R-:W-:Y:S05]  /*1120*/  BSYNC.RECONVERGENT B0 ;  /* 0x0000000000007941 */ /* 0x000fea0003800200 */
.L_x_4085:
        /* <DEDUP_REMOVED lines=53> */
.L_x_4095:
        /* <DEDUP_REMOVED lines=16> */
.L_x_4992:


//--------------------- .text._ZN18transformer_engine13normalization19ln_bwd_tuned_kernelINS0_13Kernel_traitsIffffjLj4096ELj1ELj1ELj4ELj16ENS0_18Kernel_traits_baseILj4096EffffjLj128EEEEEEEvNS0_20BackwardKernelParamsE --------------------------
	.section	.text._ZN18transformer_engine13normalization19ln_bwd_tuned_kernelINS0_13Kernel_traitsIffffjLj4096ELj1ELj1ELj4ELj16ENS0_18Kernel_traits_baseILj4096EffffjLj128EEEEEEEvNS0_20BackwardKernelParamsE,"ax",@progbits
	.align	128
        .global         _ZN18transformer_engine13normalization19ln_bwd_tuned_kernelINS0_13Kernel_traitsIffffjLj4096ELj1ELj1ELj4ELj16ENS0_18Kernel_traits_baseILj4096EffffjLj128EEEEEEEvNS0_20BackwardKernelParamsE
        .type           _ZN18transformer_engine13normalization19ln_bwd_tuned_kernelINS0_13Kernel_traitsIffffjLj4096ELj1ELj1ELj4ELj16ENS0_18Kernel_traits_baseILj4096EffffjLj128EEEEEEEvNS0_20BackwardKernelParamsE,@function
        .size           _ZN18transformer_engine13normalization19ln_bwd_tuned_kernelINS0_13Kernel_traitsIffffjLj4096ELj1ELj1ELj4ELj16ENS0_18Kernel_traits_baseILj4096EffffjLj128EEEEEEEvNS0_20BackwardKernelParamsE,(.L_x_4993 - _ZN18transformer_engine13normalization19ln_bwd_tuned_kernelINS0_13Kernel_traitsIffffjLj4096ELj1ELj1ELj4ELj16ENS0_18Kernel_traits_baseILj4096EffffjLj128EEEEEEEvNS0_20BackwardKernelParamsE)
        .other          _ZN18transformer_engine13normalization19ln_bwd_tuned_kernelINS0_13Kernel_traitsIffffjLj4096ELj1ELj1ELj4ELj16ENS0_18Kernel_traits_baseILj4096EffffjLj128EEEEEEEvNS0_20BackwardKernelParamsE,@"STO_CUDA_ENTRY STV_DEFAULT"
_ZN18transformer_engine13normalization19ln_bwd_tuned_kernelINS0_13Kernel_traitsIffffjLj4096ELj1ELj1ELj4ELj16ENS0_18Kernel_traits_baseILj4096EffffjLj128EEEEEEEvNS0_20BackwardKernelParamsE:
.text._ZN18transformer_engine13normalization19ln_bwd_tuned_kernelINS0_13Kernel_traitsIffffjLj4096ELj1ELj1ELj4ELj16ENS0_18Kernel_traits_baseILj4096EffffjLj128EEEEEEEvNS0_20BackwardKernelParamsE:
        /* <DEDUP_REMOVED lines=89> */
[----:B------:R-:W-:Y:S02]  /*0590*/  CS2R R126, SRZ ;  /* 0x00000000007e7805 */ /* 0x000fe4000001ff00 */
[----:B------:R-:W-:Y:S02]  /*05a0*/  CS2R R130, SRZ ;  /* 0x0000000000827805 */ /* 0x000fe4000001ff00 */
        /* <DEDUP_REMOVED lines=33> */
.L_x_4099:
[----:B------:R-:W0:Y:S01]  /*07c0*/  S2R R106, SR_TID.X ;  /* 0x00000000006a7919 */ /* 0x000e220000002100 */
[----:B---3--:R-:W1:Y:S01]  /*07d0*/  LDC.64 R2, c[0x0][0x398] ;  /* 0x0000e600ff027b82 */ /* 0x008e620000000a00 */
[----:B------:R-:W-:-:S07]  /*07e0*/  SHF.L.U32 R167, R132, 0xa, RZ ;  /* 0x0000000a84a77819 */ /* 0x000fce00000006ff */
[----:B------:R-:W2:Y:S08]  /*07f0*/  LDC.64 R172, c[0x0][0x390] ;  /* 0x0000e400ffac7b82 */ /* 0x000eb00000000a00 */
[----:B------:R-:W3:Y:S08]  /*0800*/  LDC.64 R4, c[0x0][0x3c8] ;  /* 0x0000f200ff047b82 */ /* 0x000ef00000000a00 */
[----:B------:R-:W4:Y:S01]  /*0810*/  LDC.64 R170, c[0x0][0x3a0] ;  /* 0x0000e800ffaa7b82 */ /* 0x000f220000000a00 */
[----:B-1----:R-:W-:-:S05]  /*0820*/  IMAD.WIDE R2, R132, 0x4, R2 ;  /* 0x0000000484027825 */ /* 0x002fca00078e0202 */
[----:B------:R3:W5:Y:S01]  /*0830*/  LDG.E R175, desc[UR6][R2.64] ;  /* 0x0000000602af7981 */ /* 0x000762000c1e1900 */
[----:B0-----:R-:W-:-:S05]  /*0840*/  LOP3.LUT R167, R167, R106, RZ, 0xfc, !PT ;  /* 0x0000006aa7a77212 */ /* 0x001fca00078efcff */
[----:B--2---:R-:W-:-:S04]  /*0850*/  IMAD.WIDE.U32 R172, R167, 0x10, R172 ;  /* 0x00000010a7ac7825 */ /* 0x004fc800078e00ac */
[----:B---3--:R-:W-:Y:S01]  /*0860*/  IMAD.WIDE.U32 R2, R167, 0x10, R4 ;  /* 0x00000010a7027825 */ /* 0x008fe200078e0004 */
[----:B------:R-:W5:Y:S04]  /*0870*/  LDG.E.128 R36, desc[UR6][R172.64] ;  /* 0x00000006ac247981 */ /* 0x000f68000c1e1d00 */
[----:B------:R-:W2:Y:S01]  /*0880*/  LDG.E.128 R12, desc[UR6][R2.64] ;  /* 0x00000006020c7981 */ /* 0x000ea2000c1e1d00 */
[----:B----4-:R-:W-:-:S03]  /*0890*/  IMAD.WIDE R170, R132, 0x4, R170 ;  /* 0x0000000484aa7825 */ /* 0x010fc600078e02aa */
[----:B------:R-:W3:Y:S04]  /*08a0*/  LDG.E.128 R44, desc[UR6][R172.64+0x1000] ;  /* 0x00100006ac2c7981 */ /* 0x000ee8000c1e1d00 */
[----:B------:R-:W4:Y:S04]  /*08b0*/  LDG.E R165, desc[UR6][R170.64] ;  /* 0x00000006aaa57981 */ /* 0x000f28000c1e1900 */
        /* <DEDUP_REMOVED lines=14> */
[----:B------:R-:W-:Y:S01]  /*09a0*/  FADD R178, -R175, R37 ;  /* 0x00000025afb27221 */ /* 0x000fe20000000100 */
[----:B--2---:R-:W-:Y:S01]  /*09b0*/  FMUL R2, R163, R12 ;  /* 0x0000000ca3027220 */ /* 0x004fe20000400000 */
[C---:B------:R-:W-:Y:S01]  /*09c0*/  FADD R180, -R175.reuse, R38 ;  /* 0x00000026afb47221 */ /* 0x040fe20000000100 */
[C---:B---3--:R-:W-:Y:S01]  /*09d0*/  FADD R192, -R175.reuse, R44 ;  /* 0x0000002cafc07221 */ /* 0x048fe20000000100 */
[----:B------:R-:W-:Y:S01]  /*09e0*/  FADD R194, -R175, R45 ;  /* 0x0000002dafc27221 */ /* 0x000fe20000000100 */
[C---:B----4-:R-:W-:Y:S01]  /*09f0*/  FMUL R3, R165.reuse, R176 ;  /* 0x000000b0a5037220 */ /* 0x050fe20000400000 */
[----:B------:R-:W-:Y:S01]  /*0a00*/  FMUL R44, R164, R13 ;  /* 0x0000000da42c7220 */ /* 0x000fe20000400000 */
[----:B------:R-:W-:Y:S01]  /*0a10*/  FADD R37, RZ, R2 ;  /* 0x00000002ff257221 */ /* 0x000fe20000000000 */
[----:B------:R-:W-:Y:S01]  /*0a20*/  FMUL R45, R165, R178 ;  /* 0x000000b2a52d7220 */ /* 0x000fe20000400000 */
[----:B------:R-:W-:Y:S01]  /*0a30*/  FADD R200, -R175, R48 ;  /* 0x00000030afc87221 */ /* 0x000fe20000000100 */
[----:B------:R-:W-:Y:S01]  /*0a40*/  FFMA R48, R3, R2, RZ ;  /* 0x0000000203307223 */ /* 0x000fe200000000ff */
[C---:B------:R-:W-:Y:S01]  /*0a50*/  FADD R196, -R175.reuse, R46 ;  /* 0x0000002eafc47221 */ /* 0x040fe20000000100 */
[C---:B------:R-:W-:Y:S01]  /*0a60*/  FADD R198, -R175.reuse, R47 ;  /* 0x0000002fafc67221 */ /* 0x040fe20000000100 */
[----:B------:R-:W-:Y:S01]  /*0a70*/  FADD R204, -R175, R50 ;  /* 0x00000032afcc7221 */ /* 0x000fe20000000100 */
        /* <DEDUP_REMOVED lines=178> */
.L_x_4098:
[----:B------:R-:W-:Y:S05]  /*15a0*/  BSYNC.RECONVERGENT B0 ;  /* 0x0000000000007941 */ /* 0x000fea0003800200 */
.L_x_4097:
[----:B------:R-:W-:Y:S01]  /*15b0*/  BAR.SYNC.DEFER_BLOCKING 0x0 ;  /* 0x0000000000007b1d */ /* 0x000fe20000010000 */
[C---:B0-----:R-:W-:Y:S01]  /*15c0*/  IADD3 R36, PT, PT, R169.reuse, 0x4020, RZ ;  /* 0x00004020a9247810 */ /* 0x041fe20007ffe0ff */
[C---:B------:R-:W-:Y:S01]  /*15d0*/  FADD R129, R12.reuse, R129 ;  /* 0x000000810c817221 */ /* 0x040fe20000000000 */
[C---:B------:R-:W-:Y:S01]  /*15e0*/  @!P0 IADD3 R36, PT, PT, R169.reuse, 0x4000, RZ ;  /* 0x00004000a9248810 */ /* 0x040fe20007ffe0ff */
        /* <DEDUP_REMOVED lines=9> */
[----:B------:R-:W-:Y:S01]  /*1680*/  FFMA R127, R14, R47, R127 ;  /* 0x0000002f0e7f7223 */ /* 0x000fe2000000007f */
[----:B------:R-:W0:Y:S01]  /*1690*/  LDC R33, c[0x0][0x380] ;  /* 0x0000e000ff217b82 */ /* 0x000e220000000800 */
[----:B------:R-:W-:Y:S01]  /*16a0*/  FFMA R126, R15, R49, R126 ;  /* 0x000000310f7e7223 */ /* 0x000fe2000000007e */
[----:B------:R-:W-:Y:S01]  /*16b0*/  FFMA R123, R16, R51, R123 ;  /* 0x00000033107b7223 */ /* 0x000fe2000000007b */
[----:B------:R-:W-:Y:S01]  /*16c0*/  FFMA R122, R17, R53, R122 ;  /* 0x00000035117a7223 */ /* 0x000fe2000000007a */
[----:B------:R-:W-:Y:S01]  /*16d0*/  FFMA R119, R18, R55, R119 ;  /* 0x0000003712777223 */ /* 0x000fe20000000077 */
[----:B------:R-:W-:Y:S01]  /*16e0*/  FFMA R118, R19, R57, R118 ;  /* 0x0000003913767223 */ /* 0x000fe20000000076 */
[----:B------:R-:W-:Y:S01]  /*16f0*/  FFMA R114, R21, R176, R114 ;  /* 0x000000b015727223 */ /* 0x000fe20000000072 */
[C---:B------:R-:W-:Y:S01]  /*1700*/  FFMA R111, R22.reuse, R178, R111 ;  /* 0x000000b2166f7223 */ /* 0x040fe2000000006f */
[----:B------:R-:W-:Y:S01]  /*1710*/  FFMA R110, R23, R180, R110 ;  /* 0x000000b4176e7223 */ /* 0x000fe2000000006e */
[----:B------:R-:W-:Y:S01]  /*1720*/  FADD R109, R22, R109 ;  /* 0x0000006d166d7221 */ /* 0x000fe20000000000 */
[----:B------:R-:W1:Y:S01]  /*1730*/  LDS.128 R36, [R36] ;  /* 0x0000000024247984 */ /* 0x000e620000000c00 */
[C---:B------:R-:W-:Y:S01]  /*1740*/  FADD R89, R24.reuse, R89 ;  /* 0x0000005918597221 */ /* 0x040fe20000000000 */
[----:B------:R-:W-:Y:S01]  /*1750*/  FFMA R69, R24, R182, R69 ;  /* 0x000000b618457223 */ /* 0x000fe20000000045 */
[C---:B------:R-:W-:Y:S01]  /*1760*/  FADD R91, R26.reuse, R91 ;  /* 0x0000005b1a5b7221 */ /* 0x040fe20000000000 */
[----:B------:R-:W2:Y:S01]  /*1770*/  LDS.128 R40, [R40] ;  /* 0x0000000028287984 */ /* 0x000ea20000000c00 */
        /* <DEDUP_REMOVED lines=9> */
[C---:B------:R-:W-:Y:S01]  /*1810*/  FADD R97, R32.reuse, R97 ;  /* 0x0000006120617221 */ /* 0x040fe20000000000 */
[----:B------:R-:W-:Y:S01]  /*1820*/  FFMA R77, R32, R172, R77 ;  /* 0x000000ac204d7223 */ /* 0x000fe2000000004d */
[C---:B------:R-:W-:Y:S01]  /*1830*/  FADD R99, R34.reuse, R99 ;  /* 0x0000006322637221 */ /* 0x040fe20000000000 */
        /* <DEDUP_REMOVED lines=16> */
[----:B0-----:R-:W-:Y:S01]  /*1940*/  IADD3 R132, PT, PT, R132, R33, RZ ;  /* 0x0000002184847210 */ /* 0x001fe20007ffe0ff */
[----:B------:R-:W-:Y:S01]  /*1950*/  FADD R96, R35, R96 ;  /* 0x0000006023607221 */ /* 0x000fe20000000000 */
[C---:B------:R-:W-:Y:S01]  /*1960*/  FADD R98, R5.reuse, R98 ;  /* 0x0000006205627221 */ /* 0x040fe20000000000 */
[----:B------:R-:W-:Y:S01]  /*1970*/  FFMA R78, R5, R60, R78 ;  /* 0x0000003c054e7223 */ /* 0x000fe2000000004e */
[----:B------:R-:W-:Y:S01]  /*1980*/  ISETP.GE.AND P1, PT, R132, UR9, PT ;  /* 0x0000000984007c0c */ /* 0x000fe2000bf26270 */
[C---:B------:R-:W-:Y:S01]  /*1990*/  FADD R103, R6.reuse, R103 ;  /* 0x0000006706677221 */ /* 0x040fe20000000000 */
[----:B------:R-:W-:Y:S01]  /*19a0*/  FFMA R83, R6, R62, R83 ;  /* 0x0000003e06537223 */ /* 0x000fe20000000053 */
[----:B-1----:R-:W-:Y:S01]  /*19b0*/  FADD R13, RZ, R36 ;  /* 0x00000024ff0d7221 */ /* 0x002fe20000000000 */
[----:B------:R-:W-:Y:S01]  /*19c0*/  FADD R12, RZ, R37 ;  /* 0x00000025ff0c7221 */ /* 0x000fe20000000000 */
[C---:B------:R-:W-:Y:S01]  /*19d0*/  FADD R100, R7.reuse, R100 ;  /* 0x0000006407647221 */ /* 0x040fe20000000000 */
[----:B------:R-:W-:Y:S01]  /*19e0*/  FFMA R80, R7, R166, R80 ;  /* 0x000000a607507223 */ /* 0x000fe20000000050 */
[----:B------:R-:W-:Y:S01]  /*19f0*/  FADD R13, R38, R13 ;  /* 0x0000000d260d7221 */ /* 0x000fe20000000000 */
[----:B------:R-:W-:Y:S01]  /*1a00*/  FADD R12, R39, R12 ;  /* 0x0000000c270c7221 */ /* 0x000fe20000000000 */
[C---:B------:R-:W-:Y:S01]  /*1a10*/  FADD R105, R8.reuse, R105 ;  /* 0x0000006908697221 */ /* 0x040fe20000000000 */
[----:B------:R-:W-:Y:S01]  /*1a20*/  FFMA R85, R8, R64, R85 ;  /* 0x0000004008557223 */ /* 0x000fe20000000055 */
[----:B--2---:R-:W-:Y:S01]  /*1a30*/  FADD R13, R13, R40 ;  /* 0x000000280d0d7221 */ /* 0x004fe20000000000 */
[----:B------:R-:W-:Y:S01]  /*1a40*/  FADD R12, R12, R41 ;  /* 0x000000290c0c7221 */ /* 0x000fe20000000000 */
[----:B------:R-:W-:Y:S01]  /*1a50*/  PLOP3.LUT P0, PT, P0, PT, PT, 0x8, 0x80 ;  /* 0x000000000080781c */ /* 0x000fe2000070e170 */
[----:B------:R-:W-:Y:S01]  /*1a60*/  FADD R102, R9, R102 ;  /* 0x0000006609667221 */ /* 0x000fe20000000000 */
[----:B------:R-:W-:Y:S01]  /*1a70*/  FADD R13, R42, R13 ;  /* 0x0000000d2a0d7221 */ /* 0x000fe20000000000 */
[----:B------:R-:W-:Y:S01]  /*1a80*/  FADD R12, R43, R12 ;  /* 0x0000000c2b0c7221 */ /* 0x000fe20000000000 */
[----:B------:R-:W-:Y:S01]  /*1a90*/  FFMA R82, R9, R168, R82 ;  /* 0x000000a809527223 */ /* 0x000fe20000000052 */
[----:B------:R-:W-:Y:S01]  /*1aa0*/  FADD R107, R10, R107 ;  /* 0x0000006b0a6b7221 */ /* 0x000fe20000000000 */
[----:B------:R-:W-:Y:S01]  /*1ab0*/  FMUL R13, R13, 0.000244140625 ;  /* 0x398000000d0d7820 */ /* 0x000fe20000400000 */
[----:B------:R-:W-:Y:S01]  /*1ac0*/  FMUL R12, R12, 0.000244140625 ;  /* 0x398000000c0c7820 */ /* 0x000fe20000400000 */
[----:B------:R-:W-:Y:S01]  /*1ad0*/  FFMA R87, R10, R66, R87 ;  /* 0x000000420a577223 */ /* 0x000fe20000000057 */
[C---:B------:R-:W-:Y:S01]  /*1ae0*/  FADD R104, R11.reuse, R104 ;  /* 0x000000680b687221 */ /* 0x040fe20000000000 */
[----:B------:R-:W-:Y:S01]  /*1af0*/  FFMA R84, R11, R170, R84 ;  /* 0x000000aa0b547223 */ /* 0x000fe20000000054 */
        /* <DEDUP_REMOVED lines=171> */
.L_x_4096:
        /* <DEDUP_REMOVED lines=24> */
.L_x_4100:
        /* <DEDUP_REMOVED lines=13> */
.L_x_4993:


//--------------------- .text._ZN18transformer_engine13normalization28ln_bwd_finalize_tuned_kernelINS0_22Kernel_traits_finalizeILj3840E13__nv_bfloat16fS3_fjLj1024ELj4ENS0_18Kernel_traits_baseILj3840ES3_fS3_fjLj1024EEEEEEEvNS0_20BackwardKernelParamsE --------------------------
	.section	.text._ZN18transformer_engine13normalization28ln_bwd_finalize_tuned_kernelINS0_22Kernel_traits_finalizeILj3840E13__nv_bfloat16fS3_fjLj1024ELj4ENS0_18Kernel_traits_baseILj3840ES3_fS3_fjLj1024EEEEEEEvNS0_20BackwardKernelParamsE,"ax",@progbits
	.align	128
        .global         _ZN18transformer_engine13normalization28ln_bwd_finalize_tuned_kernelINS0_22Kernel_traits_finalizeILj3840E13__nv_bfloat16fS3_fjLj1024ELj4ENS0_18Kernel_traits_baseILj3840ES3_fS3_fjLj1024EEEEEEEvNS0_20BackwardKernelParamsE
        .type           _ZN18transformer_engine13normalization28ln_bwd_finalize_tuned_kernelINS0_22Kernel_traits_finalizeILj3840E13__nv_bfloat16fS3_fjLj1024ELj4ENS0_18Kernel_traits_baseILj3840ES3_fS3_fjLj1024EEEEEEEvNS0_20BackwardKernelParamsE,@function
        .size           _ZN18transformer_engine13normalization28ln_bwd_finalize_tuned_kernelINS0_22Kernel_traits_finalizeILj3840E13__nv_bfloat16fS3_fjLj1024ELj4ENS0_18Kernel_traits_baseILj3840ES3_fS3_fjLj1024EEEEEEEvNS0_20BackwardKernelParamsE,(.L_x_4994 - _ZN18transformer_engine13normalization28ln_bwd_finalize_tuned_kernelINS0_22Kernel_traits_finalizeILj3840E13__nv_bfloat16fS3_fjLj1024ELj4ENS0_18Kernel_traits_baseILj3840ES3_fS3_fjLj1024EEEEEEEvNS0_20BackwardKernelParamsE)
        .other          _ZN18transformer_engine13normalization28ln_bwd_finalize_tuned_kernelINS0_22Kernel_traits_finalizeILj3840E13__nv_bfloat16fS3_fjLj1024ELj4ENS0_18Kernel_traits_baseILj3840ES3_fS3_fjLj1024EEEEEEEvNS0_20BackwardKernelParamsE,@"STO_CUDA_ENTRY STV_DEFAULT"
_ZN18transformer_engine13normalization28ln_bwd_finalize_tuned_kernelINS0_22Kernel_traits_finalizeILj3840E13__nv_bfloat16fS3_fjLj1024ELj4ENS0_18Kernel_traits_baseILj3840ES3_fS3_fjLj1024EEEEEEEvNS0_20BackwardKernelParamsE:
.text._ZN18transformer_engine13normalization28ln_bwd_finalize_tuned_kernelINS0_22Kernel_traits_finalizeILj3840E13__nv_bfloat16fS3_fjLj1024ELj4ENS0_18Kernel_traits_baseILj3840ES3_fS3_fjLj1024EEEEEEEvNS0_20BackwardKernelParamsE:
        /* <DEDUP_REMOVED lines=35> */
.L_x_4105:
        /* <DEDUP_REMOVED lines=118> */
.L_x_4104:
[----:B------:R-:W-:Y:S05]  /*0990*/  BSYNC.RECONVERGENT B1 ;  /* 0x0000000000017941 */ /* 0x000fea0003800200 */
.L_x_4103:
        /* <DEDUP_REMOVED lines=65> */
.L_x_4107:
[----:B------:R-:W-:Y:S05]  /*0db0*/  BSYNC.RECONVERGENT B1 ;  /* 0x0000000000017941 */ /* 0x000fea0003800200 */
.L_x_4106:
        /* <DEDUP_REMOVED lines=37> */
.L_x_4109:
[----:B------:R-:W-:Y:S05]  /*1010*/  BSYNC.RECONVERGENT B1 ;  /* 0x0000000000017941 */ /* 0x000fea0003800200 */
.L_x_4108:
[----:B------:R-:W-:Y:S05]  /*1020*/  @!P1 BRA `(.L_x_4102) ;  /* 0x00000000003c9947 */ /* 0x000fea0003800000 */
[----:B------:R-:W0:Y:S01]  /*1030*/  LDC.64 R6, c[0x0][0x3d8] ;  /* 0x0000f600ff067b82 */ /* 0x000e220000000a00 */
[----:B------:R-:W-:Y:S01]  /*1040*/  IMAD R2, R15, 0xf00, R11 ;  /* 0x00000f000f027824 */ /* 0x000fe200078e020b */
[----:B------:R-:W-:-:S04]  /*1050*/  IADD3 R24, PT, PT, -R24, RZ, RZ ;  /* 0x000000ff18187210 */ /* 0x000fc80007ffe1ff */
[----:B------:R-:W-:Y:S02]  /*1060*/  IADD3 R11, PT, PT, R13, R2, RZ ;  /* 0x000000020d0b7210 */ /* 0x000fe40007ffe0ff */
[----:B------:R-:W1:Y:S05]  /*1070*/  LDC.64 R8, c[0x0][0x3e0] ;  /* 0x0000f800ff087b82 */ /* 0x000e6a0000000a00 */
.L_x_4110:
        /* <DEDUP_REMOVED lines=10> */
.L_x_4102:
[----:B------:R-:W-:Y:S05]  /*1120*/  BSYNC.RECONVERGENT B0 ;  /* 0x0000000000007941 */ /* 0x000fea0003800200 */
.L_x_4101:
        /* <DEDUP_REMOVED lines=55> */
.L_x_4111:
        /* <DEDUP_REMOVED lines=14> */
.L_x_4994:


//--------------------- .text._ZN18transformer_engine13normalization19ln_bwd_tuned_kernelINS0_13Kernel_traitsI13__nv_bfloat16fS3_fjLj3840ELj1ELj1ELj4ELj8ENS0_18Kernel_traits_baseILj3840ES3_fS3_fjLj128EEEEEEEvNS0_20BackwardKernelParamsE --------------------------
	.section	.text._ZN18transformer_engine13normalization19ln_bwd_tuned_kernelINS0_13Kernel_traitsI13__nv_bfloat16fS3_fjLj3840ELj1ELj1ELj4ELj8ENS0_18Kernel_traits_baseILj3840ES3_fS3_fjLj128EEEEEEEvNS0_20BackwardKernelParamsE,"ax",@progbits
	.align	128
        .global         _ZN18transformer_engine13normalization19ln_bwd_tuned_kernelINS0_13Kernel_traitsI13__nv_bfloat16fS3_fjLj3840ELj1ELj1ELj4ELj8ENS0_18Kernel_traits_baseILj3840ES3_fS3_fjLj128EEEEEEEvNS0_20BackwardKernelParamsE
        .type           _ZN18transformer_engine13normalization19ln_bwd_tuned_kernelINS0_13Kernel_traitsI13__nv_bfloat16fS3_fjLj3840ELj1ELj1ELj4ELj8ENS0_18Kernel_traits_baseILj3840ES3_fS3_fjLj128EEEEEEEvNS0_20BackwardKernelParamsE,@function
        .size           _ZN18transformer_engine13normalization19ln_bwd_tuned_kernelINS0_13Kernel_traitsI13__nv_bfloat16fS3_fjLj3840ELj1ELj1ELj4ELj8ENS0_18Kernel_traits_baseILj3840ES3_fS3_fjLj128EEEEEEEvNS0_20BackwardKernelParamsE,(.L_x_4995 - _ZN18transformer_engine13normalization19ln_bwd_tuned_kernelINS0_13Kernel_traitsI13__nv_bfloat16fS3_fjLj3840ELj1ELj1ELj4ELj8ENS0_18Kernel_traits_baseILj3840ES3_fS3_fjLj128EEEEEEEvNS0_20BackwardKernelParamsE)
        .other          _ZN18transformer_engine13normalization19ln_bwd_tuned_kernelINS0_13Kernel_traitsI13__nv_bfloat16fS3_fjLj3840ELj1ELj1ELj4ELj8ENS0_18Kernel_traits_baseILj3840ES3_fS3_fjLj128EEEEEEEvNS0_20BackwardKernelParamsE,@"STO_CUDA_ENTRY STV_DEFAULT"
_ZN18transformer_engine13normalization19ln_bwd_tuned_kernelINS0_13Kernel_traitsI13__nv_bfloat16fS3_fjLj3840ELj1ELj1ELj4ELj8ENS0_18Kernel_traits_baseILj3840ES3_fS3_fjLj128EEEEEEEvNS0_20BackwardKernelParamsE:
.text._ZN18transformer_engine13normalization19ln_bwd_tuned_kernelINS0_13Kernel_traitsI13__nv_bfloat16fS3_fjLj3840ELj1ELj1ELj4ELj8ENS0_18Kernel_traits_baseILj3840ES3_fS3_fjLj128EEEEEEEvNS0_20BackwardKernelParamsE:
        /* <DEDUP_REMOVED lines=41> */
[----:B0-----:R-:W4:Y:S04]  /*0290*/  LDG.E R8, desc[UR6][R124.64+0x800] ;  /* 0x000800067c087981 */ /* 0x001f28000c1e1900 */
[----:B------:R-:W5:Y:S04]  /*02a0*/  LDG.E R4, desc[UR6][R124.64+0x400] ;  /* 0x000400067c047981 */ /* 0x000f68000c1e1900 */
[----:B------:R-:W3:Y:S04]  /*02b0*/  LDG.E R10, desc[UR6][R124.64+0xa00] ;  /* 0x000a00067c0a7981 */ /* 0x000ee8000c1e1900 */
        /* <DEDUP_REMOVED lines=11> */
[----:B------:R-:W3:Y:S01]  /*0370*/  LDG.E R24, desc[UR6][R124.64+0x1c00] ;  /* 0x001c00067c187981 */ /* 0x000ee2000c1e1900 */
[----:B------:R-:W0:Y:S01]  /*0380*/  S2UR UR5, SR_CgaCtaId ;  /* 0x00000000000579c3 */ /* 0x000e220000008800 */
[----:B--2---:R-:W-:-:S04]  /*0390*/  ISETP.NE.AND P0, PT, RZ, UR4, PT ;  /* 0x00000004ff007c0c */ /* 0x004fc8000bf05270 */
[----:B------:R-:W-:Y:S01]  /*03a0*/  FSEL R68, RZ, 1, !P0 ;  /* 0x3f800000ff447808 */ /* 0x000fe20004000000 */
[----:B------:R-:W-:Y:S01]  /*03b0*/  UMOV UR4, 0x400 ;  /* 0x0000040000047882 */ /* 0x000fe20000000000 */
[----:B------:R-:W-:Y:S01]  /*03c0*/  HFMA2 R66, -RZ, RZ, 0, 0 ;  /* 0x00000000ff427431 */ /* 0x000fe200000001ff */
        /* <DEDUP_REMOVED lines=11> */
[----:B0-----:R-:W-:Y:S01]  /*0480*/  ULEA UR4, UR5, UR4, 0x18 ;  /* 0x0000000405047291 */ /* 0x001fe2000f8ec0ff */
        /* <DEDUP_REMOVED lines=9> */
[C---:B----4-:R-:W-:Y:S02]  /*0520*/  PRMT R9, R8.reuse, 0x7632, R9 ;  /* 0x0000763208097816 */ /* 0x050fe40000000009 */
[----:B------:R-:W-:Y:S02]  /*0530*/  SHF.L.U32 R119, R8, 0x10, RZ ;  /* 0x0000001008777819 */ /* 0x000fe400000006ff */
[C---:B-----5:R-:W-:Y:S02]  /*0540*/  PRMT R6, R4.reuse, 0x7632, R6 ;  /* 0x0000763204067816 */ /* 0x060fe40000000006 */
[----:B------:R-:W-:-:S02]  /*0550*/  SHF.L.U32 R121, R4, 0x10, RZ ;  /* 0x0000001004797819 */ /* 0x000fc400000006ff */
[C---:B---3--:R-:W-:Y:S02]  /*0560*/  PRMT R8, R10.reuse, 0x7632, R8 ;  /* 0x000076320a087816 */ /* 0x048fe40000000008 */
        /* <DEDUP_REMOVED lines=19> */
[C---:B------:R-:W-:Y:S02]  /*06a0*/  PRMT R18, R19.reuse, 0x7632, R18 ;  /* 0x0000763213127816 */ /* 0x040fe40000000012 */
[C---:B------:R-:W-:Y:S02]  /*06b0*/  PRMT R20, R22.reuse, 0x7632, R20 ;  /* 0x0000763216147816 */ /* 0x040fe40000000014 */
[----:B------:R-:W-:Y:S02]  /*06c0*/  SHF.L.U32 R23, R22, 0x10, RZ ;  /* 0x0000001016177819 */ /* 0x000fe400000006ff */
[----:B------:R-:W-:Y:S01]  /*06d0*/  PRMT R22, R24, 0x7632, R22 ;  /* 0x0000763218167816 */ /* 0x000fe20000000016 */
        /* <DEDUP_REMOVED lines=59> */
[----:B------:R-:W-:-:S07]  /*0a90*/  MOV R2, UR4 ;  /* 0x0000000400027c02 */ /* 0x000fce0008000f00 */
.L_x_4115:
        /* <DEDUP_REMOVED lines=8> */
[C---:B-1----:R-:W-:Y:S01]  /*0b20*/  IMAD.WIDE.U32 R132, R127.reuse, 0x4, R146 ;  /* 0x000000047f847825 */ /* 0x042fe200078e0092 */
[C---:B------:R-:W-:Y:S02]  /*0b30*/  IADD3 R137, PT, PT, R127.reuse, 0x100, RZ ;  /* 0x000001007f897810 */ /* 0x040fe40007ffe0ff */
[----:B------:R-:W-:Y:S01]  /*0b40*/  IADD3 R136, PT, PT, R127, 0x180, RZ ;  /* 0x000001807f887810 */ /* 0x000fe20007ffe0ff */
[----:B--2---:R-:W-:Y:S01]  /*0b50*/  IMAD.WIDE R130, R67, 0x4, R130 ;  /* 0x0000000443827825 */ /* 0x004fe200078e0282 */
[----:B------:R-:W-:Y:S01]  /*0b60*/  IADD3 R139, PT, PT, R127, 0x200, RZ ;  /* 0x000002007f8b7810 */ /* 0x000fe20007ffe0ff */
[----:B------:R0:W2:Y:S02]  /*0b70*/  LDG.E R0, desc[UR6][R132.64] ;  /* 0x0000000684007981 */ /* 0x0000a4000c1e1900 */
[----:B------:R-:W-:Y:S01]  /*0b80*/  IMAD.WIDE.U32 R134, R129, 0x4, R146 ;  /* 0x0000000481867825 */ /* 0x000fe200078e0092 */
[----:B------:R-:W-:Y:S01]  /*0b90*/  IADD3 R141, PT, PT, R127, 0x300, RZ ;  /* 0x000003007f8d7810 */ /* 0x000fe20007ffe0ff */
[----:B------:R-:W5:Y:S02]  /*0ba0*/  LDG.E R125, desc[UR6][R130.64] ;  /* 0x00000006827d7981 */ /* 0x000f64000c1e1900 */
[----:B---3--:R-:W-:Y:S01]  /*0bb0*/  IMAD.WIDE R144, R67, 0x4, R144 ;  /* 0x0000000443907825 */ /* 0x008fe200078e0290 */
[----:B------:R-:W-:Y:S01]  /*0bc0*/  IADD3 R140, PT, PT, R127, 0x380, RZ ;  /* 0x000003807f8c7810 */ /* 0x000fe20007ffe0ff */
[----:B------:R-:W3:Y:S02]  /*0bd0*/  LDG.E R134, desc[UR6][R134.64] ;  /* 0x0000000686867981 */ /* 0x000ee4000c1e1900 */
[--C-:B----4-:R-:W-:Y:S01]  /*0be0*/  IMAD.WIDE.U32 R76, R137, 0x8, R40.reuse ;  /* 0x00000008894c7825 */ /* 0x110fe200078e0028 */
[C---:B------:R-:W-:Y:S01]  /*0bf0*/  IADD3 R143, PT, PT, R127.reuse, 0x400, RZ ;  /* 0x000004007f8f7810 */ /* 0x040fe20007ffe0ff */
[----:B------:R1:W4:Y:S01]  /*0c00*/  LDG.E R144, desc[UR6][R144.64] ;  /* 0x0000000690907981 */ /* 0x000322000c1e1900 */
[C---:B------:R-:W-:Y:S01]  /*0c10*/  IADD3 R142, PT, PT, R127.reuse, 0x480, RZ ;  /* 0x000004807f8e7810 */ /* 0x040fe20007ffe0ff */
[C---:B------:R-:W-:Y:S01]  /*0c20*/  IMAD.WIDE.U32 R78, R136.reuse, 0x8, R40 ;  /* 0x00000008884e7825 */ /* 0x040fe200078e0028 */
[C---:B------:R-:W-:Y:S01]  /*0c30*/  IADD3 R150, PT, PT, R127.reuse, 0x580, RZ ;  /* 0x000005807f967810 */ /* 0x040fe20007ffe0ff */
[----:B------:R-:W4:Y:S01]  /*0c40*/  LDG.E.64 R76, desc[UR6][R76.64] ;  /* 0x000000064c4c7981 */ /* 0x000f22000c1e1b00 */
[----:B------:R-:W-:Y:S01]  /*0c50*/  IADD3 R148, PT, PT, R127, 0x600, RZ ;  /* 0x000006007f947810 */ /* 0x000fe20007ffe0ff */
[--C-:B0-----:R-:W-:Y:S01]  /*0c60*/  IMAD.WIDE.U32 R132, R137, 0x4, R146.reuse ;  /* 0x0000000489847825 */ /* 0x101fe200078e0092 */
[C---:B------:R-:W-:Y:S01]  /*0c70*/  IADD3 R138, PT, PT, R127.reuse, 0x280, RZ ;  /* 0x000002807f8a7810 */ /* 0x040fe20007ffe0ff */
[----:B------:R-:W5:Y:S01]  /*0c80*/  LDG.E.64 R78, desc[UR6][R78.64] ;  /* 0x000000064e4e7981 */ /* 0x000f62000c1e1b00 */
[C---:B------:R-:W-:Y:S01]  /*0c90*/  IADD3 R128, PT, PT, R127.reuse, 0x680, RZ ;  /* 0x000006807f807810 */ /* 0x040fe20007ffe0ff */
[--C-:B------:R-:W-:Y:S01]  /*0ca0*/  IMAD.WIDE.U32 R136, R136, 0x4, R146.reuse ;  /* 0x0000000488887825 */ /* 0x100fe200078e0092 */
[C---:B-1----:R-:W-:Y:S01]  /*0cb0*/  IADD3 R145, PT, PT, R127.reuse, 0x500, RZ ;  /* 0x000005007f917810 */ /* 0x042fe20007ffe0ff */
[----:B------:R0:W3:Y:S01]  /*0cc0*/  LDG.E R135, desc[UR6][R132.64] ;  /* 0x0000000684877981 */ /* 0x0000e2000c1e1900 */
[----:B------:R-:W-:Y:S01]  /*0cd0*/  IADD3 R126, PT, PT, R127, 0x700, RZ ;  /* 0x000007007f7e7810 */ /* 0x000fe20007ffe0ff */
[----:B------:R-:W-:-:S02]  /*0ce0*/  IMAD.WIDE.U32 R130, R139, 0x4, R146 ;  /* 0x000000048b827825 */ /* 0x000fc400078e0092 */
[----:B------:R-:W3:Y:S02]  /*0cf0*/  LDG.E R136, desc[UR6][R136.64] ;  /* 0x0000000688887981 */ /* 0x000ee4000c1e1900 */
[----:B------:R-:W-:-:S04]  /*0d00*/  IMAD.WIDE.U32 R84, R141, 0x8, R40 ;  /* 0x000000088d547825 */ /* 0x000fc800078e0028 */
[C---:B------:R-:W-:Y:S02]  /*0d10*/  IMAD.WIDE.U32 R86, R140.reuse, 0x8, R40 ;  /* 0x000000088c567825 */ /* 0x040fe400078e0028 */
[----:B------:R-:W3:Y:S02]  /*0d20*/  LDG.E.64 R84, desc[UR6][R84.64] ;  /* 0x0000000654547981 */ /* 0x000ee4000c1e1b00 */
[--C-:B0-----:R-:W-:Y:S02]  /*0d30*/  IMAD.WIDE.U32 R132, R141, 0x4, R146.reuse ;  /* 0x000000048d847825 */ /* 0x101fe400078e0092 */
[----:B------:R0:W3:Y:S02]  /*0d40*/  LDG.E R137, desc[UR6][R130.64] ;  /* 0x0000000682897981 */ /* 0x0000e4000c1e1900 */
[----:B------:R-:W-:Y:S02]  /*0d50*/  IMAD.WIDE.U32 R140, R140, 0x4, R146 ;  /* 0x000000048c8c7825 */ /* 0x000fe400078e0092 */
[----:B------:R-:W3:Y:S02]  /*0d60*/  LDG.E.64 R86, desc[UR6][R86.64] ;  /* 0x0000000656567981 */ /* 0x000ee4000c1e1b00 */
[----:B------:R-:W-:-:S02]  /*0d70*/  IMAD.WIDE.U32 R42, R127, 0x8, R40 ;  /* 0x000000087f2a7825 */ /* 0x000fc400078e0028 */
[----:B------:R-:W3:Y:S02]  /*0d80*/  LDG.E R140, desc[UR6][R140.64] ;  /* 0x000000068c8c7981 */ /* 0x000ee4000c1e1900 */
[----:B0-----:R-:W-:Y:S02]  /*0d90*/  IMAD.WIDE.U32 R130, R143, 0x4, R146 ;  /* 0x000000048f827825 */ /* 0x001fe400078e0092 */
[----:B------:R-:W3:Y:S02]  /*0da0*/  LDG.E.64 R42, desc[UR6][R42.64] ;  /* 0x000000062a2a7981 */ /* 0x000ee4000c1e1b00 */
[----:B------:R-:W-:-:S04]  /*0db0*/  IMAD.WIDE.U32 R92, R145, 0x8, R40 ;  /* 0x00000008915c7825 */ /* 0x000fc800078e0028 */
[--C-:B------:R-:W-:Y:S01]  /*0dc0*/  IMAD.WIDE.U32 R88, R143, 0x8, R40.reuse ;  /* 0x000000088f587825 */ /* 0x100fe200078e0028 */
[----:B------:R0:W3:Y:S03]  /*0dd0*/  LDG.E R141, desc[UR6][R130.64] ;  /* 0x00000006828d7981 */ /* 0x0000e6000c1e1900 */
[C---:B------:R-:W-:Y:S01]  /*0de0*/  IMAD.WIDE.U32 R90, R142.reuse, 0x8, R40 ;  /* 0x000000088e5a7825 */ /* 0x040fe200078e0028 */
[----:B------:R-:W3:Y:S03]  /*0df0*/  LDG.E.64 R92, desc[UR6][R92.64] ;  /* 0x000000065c5c7981 */ /* 0x000ee6000c1e1b00 */
[----:B------:R-:W-:Y:S01]  /*0e00*/  IMAD.WIDE.U32 R142, R142, 0x4, R146 ;  /* 0x000000048e8e7825 */ /* 0x000fe200078e0092 */
[----:B------:R-:W3:Y:S03]  /*0e10*/  LDG.E.64 R88, desc[UR6][R88.64] ;  /* 0x0000000658587981 */ /* 0x000ee6000c1e1b00 */
[----:B------:R-:W-:Y:S01]  /*0e20*/  IMAD.WIDE.U32 R94, R150, 0x8, R40 ;  /* 0x00000008965e7825 */ /* 0x000fe200078e0028 */
[----:B------:R-:W3:Y:S03]  /*0e30*/  LDG.E.64 R90, desc[UR6][R90.64] ;  /* 0x000000065a5a7981 */ /* 0x000ee6000c1e1b00 */
[----:B0-----:R-:W-:Y:S01]  /*0e40*/  IMAD.WIDE.U32 R130, R145, 0x4, R146 ;  /* 0x0000000491827825 */ /* 0x001fe200078e0092 */
[----:B------:R-:W3:Y:S03]  /*0e50*/  LDG.E R142, desc[UR6][R142.64] ;  /* 0x000000068e8e7981 */ /* 0x000ee6000c1e1900 */
[----:B------:R-:W-:Y:S01]  /*0e60*/  IMAD.WIDE.U32 R96, R148, 0x8, R40 ;  /* 0x0000000894607825 */ /* 0x000fe200078e0028 */
[----:B------:R-:W3:Y:S03]  /*0e70*/  LDG.E.64 R94, desc[UR6][R94.64] ;  /* 0x000000065e5e7981 */ /* 0x000ee6000c1e1b00 */
[----:B------:R-:W-:Y:S01]  /*0e80*/  IMAD.WIDE.U32 R150, R150, 0x4, R146 ;  /* 0x0000000496967825 */ /* 0x000fe200078e0092 */
[----:B------:R-:W3:Y:S03]  /*0e90*/  LDG.E R131, desc[UR6][R130.64] ;  /* 0x0000000682837981 */ /* 0x000ee6000c1e1900 */
[--C-:B------:R-:W-:Y:S01]  /*0ea0*/  IMAD.WIDE.U32 R74, R129, 0x8, R40.reuse ;  /* 0x00000008814a7825 */ /* 0x100fe200078e0028 */
[----:B------:R-:W3:Y:S03]  /*0eb0*/  LDG.E R143, desc[UR6][R150.64] ;  /* 0x00000006968f7981 */ /* 0x000ee6000c1e1900 */
[--C-:B------:R-:W-:Y:S01]  /*0ec0*/  IMAD.WIDE.U32 R80, R139, 0x8, R40.reuse ;  /* 0x000000088b507825 */ /* 0x100fe200078e0028 */
[----:B------:R-:W3:Y:S03]  /*0ed0*/  LDG.E.64 R96, desc[UR6][R96.64] ;  /* 0x0000000660607981 */ /* 0x000ee6000c1e1b00 */
[--C-:B------:R-:W-:Y:S01]  /*0ee0*/  IMAD.WIDE.U32 R82, R138, 0x8, R40.reuse ;  /* 0x000000088a527825 */ /* 0x100fe200078e0028 */
[----:B------:R-:W3:Y:S03]  /*0ef0*/  LDG.E.64 R74, desc[UR6][R74.64] ;  /* 0x000000064a4a7981 */ /* 0x000ee6000c1e1b00 */
[----:B------:R-:W-:Y:S01]  /*0f00*/  IMAD.WIDE.U32 R98, R128, 0x8, R40 ;  /* 0x0000000880627825 */ /* 0x000fe200078e0028 */
[----:B------:R-:W3:Y:S03]  /*0f10*/  LDG.E.64 R80, desc[UR6][R80.64] ;  /* 0x0000000650507981 */ /* 0x000ee6000c1e1b00 */
[----:B------:R-:W-:Y:S01]  /*0f20*/  IMAD.WIDE.U32 R148, R148, 0x4, R146 ;  /* 0x0000000494947825 */ /* 0x000fe200078e0092 */
[----:B------:R-:W3:Y:S03]  /*0f30*/  LDG.E.64 R82, desc[UR6][R82.64] ;  /* 0x0000000652527981 */ /* 0x000ee6000c1e1b00 */
[----:B------:R-:W-:Y:S01]  /*0f40*/  IMAD.WIDE.U32 R40, R126, 0x8, R40 ;  /* 0x000000087e287825 */ /* 0x000fe200078e0028 */
[----:B------:R-:W3:Y:S04]  /*0f50*/  LDG.E R130, desc[UR6][R148.64] ;  /* 0x0000000694827981 */ /* 0x000ee8000c1e1900 */
[----:B------:R-:W3:Y:S04]  /*0f60*/  LDG.E.64 R98, desc[UR6][R98.64] ;  /* 0x0000000662627981 */ /* 0x000ee8000c1e1b00 */
[----:B------:R-:W3:Y:S01]  /*0f70*/  LDG.E.64 R40, desc[UR6][R40.64] ;  /* 0x0000000628287981 */ /* 0x000ee2000c1e1b00 */
[----:B------:R-:W-:-:S06]  /*0f80*/  IMAD.WIDE.U32 R138, R138, 0x4, R146 ;  /* 0x000000048a8a7825 */ /* 0x000fcc00078e0092 */
[----:B------:R-:W3:Y:S04]  /*0f90*/  LDG.E R138, desc[UR6][R138.64] ;  /* 0x000000068a8a7981 */ /* 0x000ee8000c1e1900 */
[----:B------:R0:W3:Y:S02]  /*0fa0*/  LDG.E R139, desc[UR6][R132.64] ;  /* 0x00000006848b7981 */ /* 0x0000e4000c1e1900 */
[----:B0-----:R-:W-:-:S06]  /*0fb0*/  IMAD.WIDE.U32 R132, R128, 0x4, R146 ;  /* 0x0000000480847825 */ /* 0x001fcc00078e0092 */
[----:B------:R-:W3:Y:S01]  /*0fc0*/  LDG.E R133, desc[UR6][R132.64] ;  /* 0x0000000684857981 */ /* 0x000ee2000c1e1900 */
[----:B------:R-:W-:-:S05]  /*0fd0*/  IMAD.WIDE.U32 R146, R126, 0x4, R146 ;  /* 0x000000047e927825 */ /* 0x000fca00078e0092 */
[----:B------:R2:W3:Y:S02]  /*0fe0*/  LDG.E R132, desc[UR6][R146.64] ;  /* 0x0000000692847981 */ /* 0x0004e4000c1e1900 */
[----:B--2---:R-:W-:-:S05]  /*0ff0*/  SHF.L.U32 R146, R0, 0x10, RZ ;  /* 0x0000001000927819 */ /* 0x004fca00000006ff */
[----:B------:R-:W-:Y:S01]  /*1000*/  FADD R33, R146, R33 ;  /* 0x0000002192217221 */ /* 0x000fe20000000000 */
[C---:B----4-:R-:W-:Y:S01]  /*1010*/  FADD R76, -R144.reuse, R76 ;  /* 0x0000004c904c7221 */ /* 0x050fe20000000100 */
[C---:B------:R-:W-:Y:S01]  /*1020*/  FADD R77, -R144.reuse, R77 ;  /* 0x0000004d904d7221 */ /* 0x040fe20000000100 */
[C---:B-----5:R-:W-:Y:S01]  /*1030*/  FADD R78, -R144.reuse, R78 ;  /* 0x0000004e904e7221 */ /* 0x060fe20000000100 */
[C---:B------:R-:W-:Y:S01]  /*1040*/  FADD R79, -R144.reuse, R79 ;  /* 0x0000004f904f7221 */ /* 0x040fe20000000100 */
[C---:B------:R-:W-:Y:S01]  /*1050*/  FMUL R76, R125.reuse, R76 ;  /* 0x0000004c7d4c7220 */ /* 0x040fe20000400000 */
[C---:B---3--:R-:W-:Y:S01]  /*1060*/  FADD R84, -R144.reuse, R84 ;  /* 0x0000005490547221 */ /* 0x048fe20000000100 */
[C---:B------:R-:W-:Y:S01]  /*1070*/  FADD R85, -R144.reuse, R85 ;  /* 0x0000005590557221 */ /* 0x040fe20000000100 */
[C---:B------:R-:W-:Y:S01]  /*1080*/  FADD R86, -R144.reuse, R86 ;  /* 0x0000005690567221 */ /* 0x040fe20000000100 */
[C---:B------:R-:W-:Y:S01]  /*1090*/  FADD R145, -R144.reuse, R42 ;  /* 0x0000002a90917221 */ /* 0x040fe20000000100 */
[C---:B------:R-:W-:Y:S01]  /*10a0*/  FADD R43, -R144.reuse, R43 ;  /* 0x0000002b902b7221 */ /* 0x040fe20000000100 */
[C---:B------:R-:W-:Y:S01]  /*10b0*/  FADD R87, -R144.reuse, R87 ;  /* 0x0000005790577221 */ /* 0x040fe20000000100 */
[--C-:B------:R-:W-:Y:S01]  /*10c0*/  FADD R42, -R144, R92.reuse ;  /* 0x0000005c902a7221 */ /* 0x100fe20000000100 */
[----:B------:R-:W-:Y:S01]  /*10d0*/  PRMT R92, R0, 0x7632, R92 ;  /* 0x00007632005c7816 */ /* 0x000fe2000000005c */
[----:B------:R-:W-:Y:S01]  /*10e0*/  FMUL R0, R125, R145 ;  /* 0x000000917d007220 */ /* 0x000fe20000400000 */
[----:B------:R-:W-:-:S02]  /*10f0*/  FADD R93, -R144, R93 ;  /* 0x0000005d905d7221 */ /* 0x000fc40000000100 */
[----:B------:R-:W-:Y:S01]  /*1100*/  SHF.L.U32 R145, R92, 0x10, RZ ;  /* 0x000000105c917819 */ /* 0x000fe200000006ff */
[C---:B------:R-:W-:Y:S01]  /*1110*/  FADD R88, -R144.reuse, R88 ;  /* 0x0000005890587221 */ /* 0x040fe20000000100 */
[C---:B------:R-:W-:Y:S01]  /*1120*/  FADD R89, -R144.reuse, R89 ;  /* 0x0000005990597221 */ /* 0x040fe20000000100 */
[C---:B------:R-:W-:Y:S01]  /*1130*/  FADD R90, -R144.reuse, R90 ;  /* 0x0000005a905a7221 */ /* 0x040fe20000000100 */
[C---:B------:R-:W-:Y:S01]  /*1140*/  FADD R91, -R144.reuse, R91 ;  /* 0x0000005b905b7221 */ /* 0x040fe20000000100 */
[----:B------:R-:W-:Y:S01]  /*1150*/  FMUL R92, R123, R146 ;  /* 0x000000927b5c7220 */ /* 0x000fe20000400000 */
[----:B------:R-:W-:Y:S01]  /*1160*/  FADD R34, R145, R34 ;  /* 0x0000002291227221 */ /* 0x000fe20000000000 */
[C---:B------:R-:W-:Y:S01]  /*1170*/  FADD R94, -R144.reuse, R94 ;  /* 0x0000005e905e7221 */ /* 0x040fe20000000100 */
[C---:B------:R-:W-:Y:S01]  /*1180*/  FADD R95, -R144.reuse, R95 ;  /* 0x0000005f905f7221 */ /* 0x040fe20000000100 */
[C---:B------:R-:W-:Y:S02]  /*1190*/  PRMT R155, R143.reuse, 0x7632, R155 ;  /* 0x000076328f9b7816 */ /* 0x040fe4000000009b */
        /* <DEDUP_REMOVED lines=9> */
[----:B------:R-:W-:-:S02]  /*1230*/  PRMT R143, R130, 0x7632, R143 ;  /* 0x00007632828f7816 */ /* 0x000fc4000000008f */
[----:B------:R-:W-:Y:S01]  /*1240*/  SHF.L.U32 R157, R130, 0x10, RZ ;  /* 0x00000010829d7819 */ /* 0x000fe200000006ff */
[C---:B------:R-:W-:Y:S01]  /*1250*/  FMUL R130, R125.reuse, R43 ;  /* 0x0000002b7d827220 */ /* 0x040fe20000400000 */
[C---:B------:R-:W-:Y:S01]  /*1260*/  FADD R98, -R144.reuse, R98 ;  /* 0x0000006290627221 */ /* 0x040fe20000000100 */
[C---:B------:R-:W-:Y:S01]  /*1270*/  FADD R99, -R144.reuse, R99 ;  /* 0x0000006390637221 */ /* 0x040fe20000000100 */
[C---:B------:R-:W-:Y:S01]  /*1280*/  FADD R40, -R144.reuse, R40 ;  /* 0x0000002890287221 */ /* 0x040fe20000000100 */
[----:B------:R-:W-:Y:S01]  /*1290*/  FADD R41, -R144, R41 ;  /* 0x0000002990297221 */ /* 0x000fe20000000100 */
[----:B------:R-:W-:Y:S01]  /*12a0*/  PRMT R144, R134, 0x7632, R144 ;  /* 0x0000763286907816 */ /* 0x000fe20000000090 */
[-C--:B------:R-:W-:Y:S01]  /*12b0*/  FFMA R4, R130, R145.reuse, R4 ;  /* 0x0000009182047223 */ /* 0x080fe20000000004 */
[----:B------:R-:W-:Y:S01]  /*12c0*/  SHF.L.U32 R134, R134, 0x10, RZ ;  /* 0x0000001086867819 */ /* 0x000fe200000006ff */
[C---:B------:R-:W-:Y:S01]  /*12d0*/  FMUL R74, R125.reuse, R74 ;  /* 0x0000004a7d4a7220 */ /* 0x040fe20000400000 */
[----:B------:R-:W-:Y:S01]  /*12e0*/  FMUL R145, R108, R145 ;  /* 0x000000916c917220 */ /* 0x000fe20000400000 */
[----:B------:R-:W-:Y:S01]  /*12f0*/  FADD R160, RZ, R92 ;  /* 0x0000005cffa07221 */ /* 0x000fe20000000000 */
[----:B------:R-:W-:Y:S01]  /*1300*/  SHF.L.U32 R144, R144, 0x10, RZ ;  /* 0x0000001090907819 */ /* 0x000fe200000006ff */
[----:B------:R-:W-:Y:S01]  /*1310*/  FADD R35, R134, R35 ;  /* 0x0000002386237221 */ /* 0x000fe20000000000 */
[----:B------:R-:W-:Y:S01]  /*1320*/  FFMA R5, R74, R134, R5 ;  /* 0x000000864a057223 */ /* 0x000fe20000000005 */
[----:B------:R-:W-:Y:S01]  /*1330*/  FMUL R75, R125, R75 ;  /* 0x0000004b7d4b7220 */ /* 0x000fe20000400000 */
[----:B------:R-:W-:Y:S01]  /*1340*/  FFMA R3, R0, R146, R3 ;  /* 0x0000009200037223 */ /* 0x000fe20000000003 */
[----:B------:R-:W-:Y:S01]  /*1350*/  FMUL R134, R122, R134 ;  /* 0x000000867a867220 */ /* 0x000fe20000400000 */
[----:B------:R-:W-:Y:S01]  /*1360*/  FADD R159, R160, R145 ;  /* 0x00000091a09f7221 */ /* 0x000fe20000000000 */
[C---:B------:R-:W-:Y:S01]  /*1370*/  PRMT R146, R135.reuse, 0x7632, R146 ;  /* 0x0000763287927816 */ /* 0x040fe20000000092 */
[----:B------:R-:W-:Y:S01]  /*1380*/  FADD R36, R144, R36 ;  /* 0x0000002490247221 */ /* 0x000fe20000000000 */
[----:B------:R-:W-:Y:S01]  /*1390*/  SHF.L.U32 R135, R135, 0x10, RZ ;  /* 0x0000001087877819 */ /* 0x000fe200000006ff */
[-C--:B------:R-:W-:Y:S01]  /*13a0*/  FFMA R6, R75, R144.reuse, R6 ;  /* 0x000000904b067223 */ /* 0x080fe20000000006 */
[----:B------:R-:W-:Y:S01]  /*13b0*/  FMUL R144, R107, R144 ;  /* 0x000000906b907220 */ /* 0x000fe20000400000 */
[----:B------:R-:W-:Y:S01]  /*13c0*/  FADD R159, R159, R134 ;  /* 0x000000869f9f7221 */ /* 0x000fe20000000000 */
[----:B------:R-:W-:Y:S01]  /*13d0*/  SHF.L.U32 R146, R146, 0x10, RZ ;  /* 0x0000001092927819 */ /* 0x000fe200000006ff */
[----:B------:R-:W-:Y:S01]  /*13e0*/  FADD R37, R135, R37 ;  /* 0x0000002587257221 */ /* 0x000fe20000000000 */
[----:B------:R-:W-:Y:S01]  /*13f0*/  FFMA R7, R76, R135, R7 ;  /* 0x000000874c077223 */ /* 0x000fe20000000007 */
[----:B------:R-:W-:Y:S01]  /*1400*/  FMUL R77, R125, R77 ;  /* 0x0000004d7d4d7220 */ /* 0x000fe20000400000 */
[----:B------:R-:W-:Y:S01]  /*1410*/  FMUL R135, R121, R135 ;  /* 0x0000008779877220 */ /* 0x000fe20000400000 */
[----:B------:R-:W-:Y:S01]  /*1420*/  FADD R160, R159, R144 ;  /* 0x000000909fa07221 */ /* 0x000fe20000000000 */
[C---:B------:R-:W-:Y:S01]  /*1430*/  PRMT R147, R136.reuse, 0x7632, R147 ;  /* 0x0000763288937816 */ /* 0x040fe20000000093 */
[----:B------:R-:W-:Y:S01]  /*1440*/  FMUL R78, R125, R78 ;  /* 0x0000004e7d4e7220 */ /* 0x000fe20000400000 */
[----:B------:R-:W-:Y:S01]  /*1450*/  SHF.L.U32 R136, R136, 0x10, RZ ;  /* 0x0000001088887819 */ /* 0x000fe200000006ff */
[----:B------:R-:W-:Y:S01]  /*1460*/  FADD R38, R146, R38 ;  /* 0x0000002692267221 */ /* 0x000fe20000000000 */
[-C--:B------:R-:W-:Y:S01]  /*1470*/  FFMA R8, R77, R146.reuse, R8 ;  /* 0x000000924d087223 */ /* 0x080fe20000000008 */
[----:B------:R-:W-:Y:S01]  /*1480*/  FMUL R146, R106, R146 ;  /* 0x000000926a927220 */ /* 0x000fe20000400000 */
[----:B------:R-:W-:Y:S01]  /*1490*/  FADD R159, R160, R135 ;  /* 0x00000087a09f7221 */ /* 0x000fe20000000000 */
[----:B------:R-:W-:Y:S01]  /*14a0*/  SHF.L.U32 R147, R147, 0x10, RZ ;  /* 0x0000001093937819 */ /* 0x000fe200000006ff */
[----:B------:R-:W-:Y:S01]  /*14b0*/  FADD R39, R136, R39 ;  /* 0x0000002788277221 */ /* 0x000fe20000000000 */
[-C--:B------:R-:W-:Y:S01]  /*14c0*/  FFMA R9, R78, R136.reuse, R9 ;  /* 0x000000884e097223 */ /* 0x080fe20000000009 */
[----:B------:R-:W-:Y:S01]  /*14d0*/  FMUL R79, R125, R79 ;  /* 0x0000004f7d4f7220 */ /* 0x000fe20000400000 */
[----:B------:R-:W-:Y:S01]  /*14e0*/  FMUL R136, R120, R136 ;  /* 0x0000008878887220 */ /* 0x000fe20000400000 */
[----:B------:R-:W-:Y:S01]  /*14f0*/  FADD R159, R159, R146 ;  /* 0x000000929f9f7221 */ /* 0x000fe20000000000 */
[----:B------:R-:W-:Y:S01]  /*1500*/  PRMT R148, R137, 0x7632, R148 ;  /* 0x0000763289947816 */ /* 0x000fe20000000094 */
        /* <DEDUP_REMOVED lines=19> */
[----:B------:R-:W-:-:S02]  /*1640*/  PRMT R153, R142, 0x7632, R153 ;  /* 0x000076328e997816 */ /* 0x000fc40000000099 */
[----:B------:R-:W-:Y:S01]  /*1650*/  SHF.L.U32 R154, R142, 0x10, RZ ;  /* 0x000000108e9a7819 */ /* 0x000fe200000006ff */
[----:B------:R-:W-:Y:S01]  /*1660*/  FADD R47, R138, R47 ;  /* 0x0000002f8a2f7221 */ /* 0x000fe20000000000 */
[----:B------:R-:W-:Y:S01]  /*1670*/  PRMT R142, R131, 0x7632, R142 ;  /* 0x00007632838e7816 */ /* 0x000fe2000000008e */
[-C--:B------:R-:W-:Y:S01]  /*1680*/  FFMA R13, R82, R138.reuse, R13 ;  /* 0x0000008a520d7223 */ /* 0x080fe2000000000d */
[----:B------:R-:W-:Y:S01]  /*1690*/  SHF.L.U32 R149, R149, 0x10, RZ ;  /* 0x0000001095957819 */ /* 0x000fe200000006ff */
[----:B------:R-:W-:Y:S01]  /*16a0*/  FMUL R83, R125, R83 ;  /* 0x000000537d537220 */ /* 0x000fe20000400000 */
[----:B------:R-:W-:Y:S01]  /*16b0*/  FMUL R138, R118, R138 ;  /* 0x0000008a768a7220 */ /* 0x000fe20000400000 */
[----:B------:R-:W-:Y:S01]  /*16c0*/  FADD R161, R161, R148 ;  /* 0x00000094a1a17221 */ /* 0x000fe20000000000 */
[----:B------:R-:W-:Y:S01]  /*16d0*/  PRMT R150, R139, 0x7632, R150 ;  /* 0x000076328b967816 */ /* 0x000fe20000000096 */
[----:B------:R-:W-:Y:S01]  /*16e0*/  FMUL R84, R125, R84 ;  /* 0x000000547d547220 */ /* 0x000fe20000400000 */
[----:B------:R-:W-:Y:S01]  /*16f0*/  SHF.L.U32 R139, R139, 0x10, RZ ;  /* 0x000000108b8b7819 */ /* 0x000fe200000006ff */
[----:B------:R-:W-:Y:S01]  /*1700*/  FADD R48, R149, R48 ;  /* 0x0000003095307221 */ /* 0x000fe20000000000 */
[----:B------:R-:W-:Y:S01]  /*1710*/  SHF.L.U32 R159, R142, 0x10, RZ ;  /* 0x000000108e9f7819 */ /* 0x000fe200000006ff */
[----:B------:R-:W-:Y:S01]  /*1720*/  FMUL R142, R125, R42 ;  /* 0x0000002a7d8e7220 */ /* 0x000fe20000400000 */
        /* <DEDUP_REMOVED lines=35> */
[----:B------:R-:W-:Y:S01]  /*1960*/  FMUL R90, R125, R90 ;  /* 0x0000005a7d5a7220 */ /* 0x000fe20000400000 */
        /* <DEDUP_REMOVED lines=10> */
[----:B------:R-:W-:Y:S01]  /*1a10*/  SHF.L.U32 R131, R131, 0x10, RZ ;  /* 0x0000001083837819 */ /* 0x000fe200000006ff */
[----:B------:R-:W-:Y:S01]  /*1a20*/  FADD R56, R153, R56 ;  /* 0x0000003899387221 */ /* 0x000fe20000000000 */
[-C--:B------:R-:W-:Y:S01]  /*1a30*/  FFMA R22, R91, R153.reuse, R22 ;  /* 0x000000995b167223 */ /* 0x080fe20000000016 */
[----:B------:R-:W-:Y:S01]  /*1a40*/  FMUL R153, R73, R153 ;  /* 0x0000009949997220 */ /* 0x000fe20000400000 */
[----:B------:R-:W-:Y:S01]  /*1a50*/  FADD R160, R161, R154 ;  /* 0x0000009aa1a07221 */ /* 0x000fe20000000000 */
        /* <DEDUP_REMOVED lines=13> */
[----:B------:R-:W-:Y:S01]  /*1b30*/  SHF.L.U32 R42, R143, 0x10, RZ ;  /* 0x000000108f2a7819 */ /* 0x000fe200000006ff */
[C---:B------:R-:W-:Y:S01]  /*1b40*/  FMUL R95, R125.reuse, R95 ;  /* 0x0000005f7d5f7220 */ /* 0x040fe20000400000 */
[----:B------:R-:W-:Y:S01]  /*1b50*/  FMUL R156, R112, R156 ;  /* 0x0000009c709c7220 */ /* 0x000fe20000400000 */
[----:B------:R-:W-:Y:S01]  /*1b60*/  FADD R143, R160, R159 ;  /* 0x0000009fa08f7221 */ /* 0x000fe20000000000 */
[----:B------:R-:W-:Y:S01]  /*1b70*/  FMUL R96, R125, R96 ;  /* 0x000000607d607220 */ /* 0x000fe20000400000 */
[----:B------:R-:W-:Y:S01]  /*1b80*/  FADD R60, R155, R60 ;  /* 0x0000003c9b3c7221 */ /* 0x000fe20000000000 */
[-C--:B------:R-:W-:Y:S01]  /*1b90*/  FFMA R26, R95, R155.reuse, R26 ;  /* 0x0000009b5f1a7223 */ /* 0x080fe2000000001a */
[----:B------:R-:W-:Y:S01]  /*1ba0*/  FMUL R155, R71, R155 ;  /* 0x0000009b479b7220 */ /* 0x000fe20000400000 */
[----:B------:R-:W-:Y:S01]  /*1bb0*/  FADD R160, R143, R156 ;  /* 0x0000009c8fa07221 */ /* 0x000fe20000000000 */
[----:B------:R-:W-:Y:S01]  /*1bc0*/  PRMT R158, R133, 0x7632, R158 ;  /* 0x00007632859e7816 */ /* 0x000fe2000000009e */
[----:B------:R-:W-:Y:S01]  /*1bd0*/  FADD R61, R157, R61 ;  /* 0x0000003d9d3d7221 */ /* 0x000fe20000000000 */
[-C--:B------:R-:W-:Y:S01]  /*1be0*/  FFMA R27, R96, R157.reuse, R27 ;  /* 0x0000009d601b7223 */ /* 0x080fe2000000001b */
[----:B------:R-:W-:Y:S01]  /*1bf0*/  FMUL R157, R111, R157 ;  /* 0x0000009d6f9d7220 */ /* 0x000fe20000400000 */
[----:B------:R-:W-:Y:S01]  /*1c00*/  FADD R160, R160, R155 ;  /* 0x0000009ba0a07221 */ /* 0x000fe20000000000 */
[----:B------:R-:W-:Y:S01]  /*1c10*/  SHF.L.U32 R133, R133, 0x10, RZ ;  /* 0x0000001085857819 */ /* 0x000fe200000006ff */
[C---:B------:R-:W-:Y:S01]  /*1c20*/  FMUL R143, R125.reuse, R97 ;  /* 0x000000617d8f7220 */ /* 0x040fe20000400000 */
[----:B------:R-:W-:Y:S01]  /*1c30*/  SHF.L.U32 R161, R158, 0x10, RZ ;  /* 0x000000109ea17819 */ /* 0x000fe200000006ff */
[----:B------:R-:W-:Y:S01]  /*1c40*/  FMUL R158, R125, R98 ;  /* 0x000000627d9e7220 */ /* 0x000fe20000400000 */
[-C--:B------:R-:W-:Y:S01]  /*1c50*/  FMUL R98, R70, R42.reuse ;  /* 0x0000002a46627220 */ /* 0x080fe20000400000 */
[----:B------:R-:W-:Y:S01]  /*1c60*/  FADD R97, R160, R157 ;  /* 0x0000009da0617221 */ /* 0x000fe20000000000 */
[----:B------:R-:W-:Y:S01]  /*1c70*/  FADD R63, R133, R63 ;  /* 0x0000003f853f7221 */ /* 0x000fe20000000000 */
[----:B------:R-:W-:Y:S01]  /*1c80*/  FADD R62, R42, R62 ;  /* 0x0000003e2a3e7221 */ /* 0x000fe20000000000 */
[----:B------:R-:W-:Y:S01]  /*1c90*/  FFMA R28, R143, R42, R28 ;  /* 0x0000002a8f1c7223 */ /* 0x000fe2000000001c */
[-C--:B------:R-:W-:Y:S01]  /*1ca0*/  FFMA R29, R158, R133.reuse, R29 ;  /* 0x000000859e1d7223 */ /* 0x080fe2000000001d */
[----:B------:R-:W-:Y:S01]  /*1cb0*/  FMUL R133, R110, R133 ;  /* 0x000000856e857220 */ /* 0x000fe20000400000 */
[----:B------:R-:W-:Y:S01]  /*1cc0*/  FADD R42, R97, R98 ;  /* 0x00000062612a7221 */ /* 0x000fe20000000000 */
[C---:B------:R-:W-:Y:S01]  /*1cd0*/  PRMT R43, R132.reuse, 0x7632, R43 ;  /* 0x00007632842b7816 */ /* 0x040fe2000000002b */
[----:B------:R-:W-:Y:S01]  /*1ce0*/  FMUL R97, R69, R161 ;  /* 0x000000a145617220 */ /* 0x000fe20000400000 */
[----:B------:R-:W-:Y:S01]  /*1cf0*/  SHF.L.U32 R132, R132, 0x10, RZ ;  /* 0x0000001084847819 */ /* 0x000fe200000006ff */
[----:B------:R-:W-:Y:S01]  /*1d00*/  FADD R42, R42, R133 ;  /* 0x000000852a2a7221 */ /* 0x000fe20000000000 */
[C---:B------:R-:W-:Y:S01]  /*1d10*/  FMUL R162, R125.reuse, R41 ;  /* 0x000000297da27220 */ /* 0x040fe20000400000 */
[----:B------:R-:W-:Y:S01]  /*1d20*/  FFMA R41, R0, R92, RZ ;  /* 0x0000005c00297223 */ /* 0x000fe200000000ff */
[----:B------:R-:W-:Y:S01]  /*1d30*/  FMUL R160, R125, R99 ;  /* 0x000000637da07220 */ /* 0x000fe20000400000 */
[----:B------:R-:W-:Y:S01]  /*1d40*/  FADD R42, R42, R97 ;  /* 0x000000612a2a7221 */ /* 0x000fe20000000000 */
[----:B------:R-:W-:Y:S01]  /*1d50*/  FMUL R99, R109, R132 ;  /* 0x000000846d637220 */ /* 0x000fe20000400000 */
[----:B------:R-:W-:-:S03]  /*1d60*/  FFMA R41, R130, R145, R41 ;  /* 0x0000009182297223 */ /* 0x000fc60000000029 */
[----:B------:R-:W-:Y:S01]  /*1d70*/  FADD R163, R42, R99 ;  /* 0x000000632aa37221 */ /* 0x000fe20000000000 */
[----:B------:R-:W-:-:S04]  /*1d80*/  FFMA R42, R74, R134, R41 ;  /* 0x000000864a2a7223 */ /* 0x000fc80000000029 */
        /* <DEDUP_REMOVED lines=16> */
[----:B------:R-:W-:Y:S01]  /*1e90*/  FFMA R41, R91, R153, R42 ;  /* 0x000000995b297223 */ /* 0x000fe2000000002a */
[----:B------:R-:W-:Y:S01]  /*1ea0*/  FADD R64, R161, R64 ;  /* 0x00000040a1407221 */ /* 0x000fe20000000000 */
[----:B------:R-:W-:Y:S02]  /*1eb0*/  FFMA R30, R160, R161, R30 ;  /* 0x000000a1a01e7223 */ /* 0x000fe4000000001e */
[----:B------:R-:W-:Y:S01]  /*1ec0*/  FFMA R42, R142, R131, R41 ;  /* 0x000000838e2a7223 */ /* 0x000fe20000000029 */
[----:B------:R-:W-:Y:S01]  /*1ed0*/  SHF.L.U32 R43, R43, 0x10, RZ ;  /* 0x000000102b2b7819 */ /* 0x000fe200000006ff */
[----:B------:R-:W-:Y:S02]  /*1ee0*/  FMUL R161, R125, R40 ;  /* 0x000000287da17220 */ /* 0x000fe40000400000 */
[----:B------:R-:W-:Y:S01]  /*1ef0*/  FFMA R41, R93, R159, R42 ;  /* 0x0000009f5d297223 */ /* 0x000fe2000000002a */
[----:B------:R-:W-:Y:S01]  /*1f00*/  FADD R65, R132, R65 ;  /* 0x0000004184417221 */ /* 0x000fe20000000000 */
[----:B------:R-:W-:Y:S01]  /*1f10*/  FFMA R31, R161, R132, R31 ;  /* 0x00000084a11f7223 */ /* 0x000fe2000000001f */
[----:B------:R-:W-:Y:S01]  /*1f20*/  FMUL R132, R68, R43 ;  /* 0x0000002b44847220 */ /* 0x000fe20000400000 */
[----:B------:R-:W-:-:S03]  /*1f30*/  FFMA R42, R94, R156, R41 ;  /* 0x0000009c5e2a7223 */ /* 0x000fc60000000029 */
[----:B------:R-:W-:Y:S01]  /*1f40*/  FADD R163, R163, R132 ;  /* 0x00000084a3a37221 */ /* 0x000fe20000000000 */
[----:B------:R-:W-:-:S04]  /*1f50*/  FFMA R41, R95, R155, R42 ;  /* 0x0000009b5f297223 */ /* 0x000fc8000000002a */
[----:B------:R-:W0:Y:S01]  /*1f60*/  SHFL.DOWN PT, R40, R163, 0x10, 0x1f ;  /* 0x0a001f00a3287f89 */ /* 0x000e2200000e0000 */
[----:B------:R-:W-:-:S04]  /*1f70*/  FFMA R42, R96, R157, R41 ;  /* 0x0000009d602a7223 */ /* 0x000fc80000000029 */
[----:B------:R-:W-:-:S04]  /*1f80*/  FFMA R41, R143, R98, R42 ;  /* 0x000000628f297223 */ /* 0x000fc8000000002a */
[----:B------:R-:W-:-:S04]  /*1f90*/  FFMA R41, R158, R133, R41 ;  /* 0x000000859e297223 */ /* 0x000fc80000000029 */
[----:B------:R-:W-:-:S04]  /*1fa0*/  FFMA R42, R160, R97, R41 ;  /* 0x00000061a02a7223 */ /* 0x000fc80000000029 */
[----:B------:R-:W-:-:S04]  /*1fb0*/  FFMA R41, R161, R99, R42 ;  /* 0x00000063a1297223 */ /* 0x000fc8000000002a */
[----:B------:R-:W-:Y:S01]  /*1fc0*/  FFMA R41, R162, R132, R41 ;  /* 0x00000084a2297223 */ /* 0x000fe20000000029 */
[----:B0-----:R-:W-:-:S04]  /*1fd0*/  FADD R40, R163, R40 ;  /* 0x00000028a3287221 */ /* 0x001fc80000000000 */
[----:B------:R-:W0:Y:S01]  /*1fe0*/  SHFL.DOWN PT, R42, R41, 0x10, 0x1f ;  /* 0x0a001f00292a7f89 */ /* 0x000e2200000e0000 */
[----:B------:R-:W-:Y:S01]  /*1ff0*/  FADD R66, R43, R66 ;  /* 0x000000422b427221 */ /* 0x000fe20000000000 */
[----:B------:R-:W-:Y:S02]  /*2000*/  FFMA R32, R162, R43, R32 ;  /* 0x0000002ba2207223 */ /* 0x000fe40000000020 */
        /* <DEDUP_REMOVED lines=11> */
[----:B-1----:R-:W-:-:S05]  /*20c0*/  FADD R165, R165, R40 ;  /* 0x00000028a5a57221 */ /* 0x002fca0000000000 */
        /* <DEDUP_REMOVED lines=18> */
.L_x_4114:
[----:B------:R-:W-:Y:S05]  /*21f0*/  BSYNC.RECONVERGENT B0 ;  /* 0x0000000000007941 */ /* 0x000fea0003800200 */
.L_x_4113:
[----:B------:R-:W-:Y:S01]  /*2200*/  BAR.SYNC.DEFER_BLOCKING 0x0 ;  /* 0x0000000000007b1d */ /* 0x000fe20000010000 */
[C---:B------:R-:W-:Y:S02]  /*2210*/  IADD3 R165, PT, PT, R2.reuse, 0x3c20, RZ ;  /* 0x00003c2002a57810 */ /* 0x040fe40007ffe0ff */
[----:B------:R-:W-:-:S05]  /*2220*/  @!P0 IADD3 R165, PT, PT, R2, 0x3c00, RZ ;  /* 0x00003c0002a58810 */ /* 0x000fca0007ffe0ff */
[----:B0-----:R-:W0:Y:S02]  /*2230*/  LDS.128 R40, [R165] ;  /* 0x00000000a5287984 */ /* 0x001e240000000c00 */
[----:B0-----:R-:W-:Y:S01]  /*2240*/  FADD R163, RZ, R40 ;  /* 0x00000028ffa37221 */ /* 0x001fe20000000000 */
[----:B------:R-:W-:-:S03]  /*2250*/  FADD R164, RZ, R41 ;  /* 0x00000029ffa47221 */ /* 0x000fc60000000000 */
[----:B------:R-:W-:Y:S01]  /*2260*/  FADD R163, R42, R163 ;  /* 0x000000a32aa37221 */ /* 0x000fe20000000000 */
[C---:B------:R-:W-:Y:S01]  /*2270*/  IADD3 R42, PT, PT, R2.reuse, 0x3c30, RZ ;  /* 0x00003c30022a7810 */ /* 0x040fe20007ffe0ff */
[----:B------:R-:W-:Y:S01]  /*2280*/  FADD R164, R43, R164 ;  /* 0x000000a42ba47221 */ /* 0x000fe20000000000 */
[----:B------:R-:W-:Y:S02]  /*2290*/  @!P0 IADD3 R42, PT, PT, R2, 0x3c10, RZ ;  /* 0x00003c10022a8810 */ /* 0x000fe40007ffe0ff */
[----:B------:R-:W-:-:S04]  /*22a0*/  PLOP3.LUT P0, PT, P0, PT, PT, 0x8, 0x80 ;  /* 0x000000000080781c */ /* 0x000fc8000070e170 */
[----:B------:R-:W0:Y:S02]  /*22b0*/  LDS.128 R40, [R42] ;  /* 0x000000002a287984 */ /* 0x000e240000000c00 */
[----:B0-----:R-:W-:Y:S01]  /*22c0*/  FADD R163, R163, R40 ;  /* 0x00000028a3a37221 */ /* 0x001fe20000000000 */
[----:B------:R-:W-:-:S03]  /*22d0*/  FADD R164, R164, R41 ;  /* 0x00000029a4a47221 */ /* 0x000fc60000000000 */
[----:B------:R-:W-:Y:S01]  /*22e0*/  FADD R41, R42, R163 ;  /* 0x000000a32a297221 */ /* 0x000fe20000000000 */
[----:B------:R-:W-:-:S03]  /*22f0*/  FADD R40, R43, R164 ;  /* 0x000000a42b287221 */ /* 0x000fc60000000000 */
[----:B------:R-:W-:Y:S01]  /*2300*/  FMUL R41, R41, 0.00026041668024845421314 ;  /* 0x3988888929297820 */ /* 0x000fe20000400000 */
[----:B------:R-:W-:-:S04]  /*2310*/  FMUL R40, R40, 0.00026041668024845421314 ;  /* 0x3988888928287820 */ /* 0x000fc80000400000 */
        /* <DEDUP_REMOVED lines=35> */
[----:B0-----:R-:W-:-:S04]  /*2550*/  IMAD.WIDE.U32 R42, R127, 0x8, R134 ;  /* 0x000000087f2a7825 */ /* 0x001fc800078e0086 */
[----:B------:R-:W-:Y:S01]  /*2560*/  FADD R75, R144, -R75 ;  /* 0x8000004b904b7221 */ /* 0x000fe20000000000 */
[C---:B------:R-:W-:Y:S01]  /*2570*/  FMUL R40, R125.reuse, R0 ;  /* 0x000000007d287220 */ /* 0x040fe20000400000 */
[----:B------:R-:W-:Y:S01]  /*2580*/  FMUL R41, R125, R41 ;  /* 0x000000297d297220 */ /* 0x000fe20000400000 */
[----:B------:R-:W-:Y:S01]  /*2590*/  FADD R91, R153, -R91 ;  /* 0x8000005b995b7221 */ /* 0x000fe20000000000 */
[----:B------:R-:W-:Y:S01]  /*25a0*/  FADD R87, R151, -R87 ;  /* 0x8000005797577221 */ /* 0x000fe20000000000 */
[----:B------:R-:W-:Y:S01]  /*25b0*/  IADD3 R153, PT, PT, R127, 0x100, RZ ;  /* 0x000001007f997810 */ /* 0x000fe20007ffe0ff */
[----:B------:R-:W-:Y:S01]  /*25c0*/  FADD R77, R146, -R77 ;  /* 0x8000004d924d7221 */ /* 0x000fe20000000000 */
[----:B------:R0:W-:Y:S01]  /*25d0*/  STG.E.64 desc[UR6][R42.64], R40 ;  /* 0x000000282a007986 */ /* 0x0001e2000c101b06 */
[----:B------:R-:W-:Y:S01]  /*25e0*/  FADD R79, R147, -R79 ;  /* 0x8000004f934f7221 */ /* 0x000fe20000000000 */
[C---:B------:R-:W-:Y:S01]  /*25f0*/  IADD3 R151, PT, PT, R127.reuse, 0x180, RZ ;  /* 0x000001807f977810 */ /* 0x040fe20007ffe0ff */
[----:B------:R-:W-:Y:S01]  /*2600*/  FADD R78, R136, -R78 ;  /* 0x8000004e884e7221 */ /* 0x000fe20000000000 */
[----:B------:R-:W-:Y:S01]  /*2610*/  IADD3 R147, PT, PT, R127, 0x200, RZ ;  /* 0x000002007f937810 */ /* 0x000fe20007ffe0ff */
[----:B------:R-:W-:Y:S01]  /*2620*/  FADD R137, R137, -R80 ;  /* 0x8000005089897221 */ /* 0x000fe20000000000 */
[----:B------:R-:W-:Y:S01]  /*2630*/  FADD R148, R148, -R81 ;  /* 0x8000005194947221 */ /* 0x000fe20000000000 */
[----:B------:R-:W-:Y:S01]  /*2640*/  IADD3 R145, PT, PT, R127, 0x280, RZ ;  /* 0x000002807f917810 */ /* 0x000fe20007ffe0ff */
[----:B------:R-:W1:Y:S01]  /*2650*/  LDC R0, c[0x0][0x380] ;  /* 0x0000e000ff007b82 */ /* 0x000e620000000800 */
        /* <DEDUP_REMOVED lines=9> */
[----:B------:R-:W-:Y:S01]  /*26f0*/  IMAD.WIDE.U32 R152, R153, 0x8, R134 ;  /* 0x0000000899987825 */ /* 0x000fe200078e0086 */
[----:B------:R-:W-:-:S03]  /*2700*/  IADD3 R141, PT, PT, R127, 0x300, RZ ;  /* 0x000003007f8d7810 */ /* 0x000fc60007ffe0ff */
[----:B------:R-:W-:Y:S01]  /*2710*/  FADD R84, R139, -R84 ;  /* 0x800000548b547221 */ /* 0x000fe20000000000 */
[----:B------:R0:W-:Y:S01]  /*2720*/  STG.E.64 desc[UR6][R42.64], R40 ;  /* 0x000000282a007986 */ /* 0x0001e2000c101b06 */
[----:B------:R-:W-:-:S04]  /*2730*/  IMAD.WIDE.U32 R150, R151, 0x8, R134 ;  /* 0x0000000897967825 */ /* 0x000fc800078e0086 */
[----:B------:R-:W-:Y:S01]  /*2740*/  FADD R142, R131, -R142 ;  /* 0x8000008e838e7221 */ /* 0x000fe20000000000 */
[----:B------:R-:W-:Y:S01]  /*2750*/  IADD3 R133, PT, PT, R127, 0x380, RZ ;  /* 0x000003807f857810 */ /* 0x000fe20007ffe0ff */
[----:B------:R-:W-:Y:S01]  /*2760*/  FMUL R74, R125, R137 ;  /* 0x000000897d4a7220 */ /* 0x000fe20000400000 */
[----:B------:R-:W-:-:S04]  /*2770*/  IMAD.WIDE.U32 R146, R147, 0x8, R134 ;  /* 0x0000000893927825 */ /* 0x000fc800078e0086 */
[----:B------:R-:W-:Y:S01]  /*2780*/  FMUL R75, R125, R148 ;  /* 0x000000947d4b7220 */ /* 0x000fe20000400000 */
[----:B------:R-:W-:Y:S01]  /*2790*/  FADD R86, R140, -R86 ;  /* 0x800000568c567221 */ /* 0x000fe20000000000 */
[----:B------:R-:W-:Y:S01]  /*27a0*/  FADD R161, R99, -R161 ;  /* 0x800000a163a17221 */ /* 0x000fe20000000000 */
[----:B------:R-:W-:Y:S01]  /*27b0*/  IADD3 R131, PT, PT, R127, 0x400, RZ ;  /* 0x000004007f837810 */ /* 0x000fe20007ffe0ff */
[----:B------:R-:W-:Y:S01]  /*27c0*/  IMAD.WIDE.U32 R144, R145, 0x8, R134 ;  /* 0x0000000891907825 */ /* 0x000fe200078e0086 */
[----:B------:R-:W-:-:S03]  /*27d0*/  IADD3 R99, PT, PT, R127, 0x480, RZ ;  /* 0x000004807f637810 */ /* 0x000fc60007ffe0ff */
[----:B------:R-:W-:Y:S01]  /*27e0*/  FADD R90, R154, -R90 ;  /* 0x8000005a9a5a7221 */ /* 0x000fe20000000000 */
[----:B------:R-:W-:Y:S01]  /*27f0*/  FADD R155, R155, -R95 ;  /* 0x8000005f9b9b7221 */ /* 0x000fe20000000000 */
[C---:B0-----:R-:W-:Y:S01]  /*2800*/  FMUL R40, R125.reuse, R76 ;  /* 0x0000004c7d287220 */ /* 0x041fe20000400000 */
[C---:B------:R-:W-:Y:S01]  /*2810*/  FMUL R41, R125.reuse, R77 ;  /* 0x0000004d7d297220 */ /* 0x040fe20000400000 */
[C---:B------:R-:W-:Y:S01]  /*2820*/  FMUL R42, R125.reuse, R78 ;  /* 0x0000004e7d2a7220 */ /* 0x040fe20000400000 */
[C---:B------:R-:W-:Y:S01]  /*2830*/  FMUL R43, R125.reuse, R79 ;  /* 0x0000004f7d2b7220 */ /* 0x040fe20000400000 */
[C---:B------:R-:W-:Y:S01]  /*2840*/  FMUL R76, R125.reuse, R138 ;  /* 0x0000008a7d4c7220 */ /* 0x040fe20000400000 */
[----:B------:R-:W-:Y:S01]  /*2850*/  FMUL R77, R125, R149 ;  /* 0x000000957d4d7220 */ /* 0x000fe20000400000 */
[----:B------:R0:W-:Y:S01]  /*2860*/  STG.E.64 desc[UR6][R152.64], R40 ;  /* 0x0000002898007986 */ /* 0x0001e2000c101b06 */
[----:B------:R-:W-:Y:S01]  /*2870*/  FADD R162, R132, -R162 ;  /* 0x800000a284a27221 */ /* 0x000fe20000000000 */
[----:B------:R-:W-:Y:S01]  /*2880*/  IMAD.WIDE.U32 R140, R141, 0x8, R134 ;  /* 0x000000088d8c7825 */ /* 0x000fe200078e0086 */
[----:B------:R-:W-:Y:S01]  /*2890*/  IADD3 R95, PT, PT, R127, 0x500, RZ ;  /* 0x000005007f5f7810 */ /* 0x000fe20007ffe0ff */
[----:B------:R2:W-:Y:S02]  /*28a0*/  STG.E.64 desc[UR6][R150.64], R42 ;  /* 0x0000002a96007986 */ /* 0x0005e4000c101b06 */
[----:B------:R-:W-:Y:S01]  /*28b0*/  FADD R93, R159, -R93 ;  /* 0x8000005d9f5d7221 */ /* 0x000fe20000000000 */
[----:B------:R-:W-:-:S04]  /*28c0*/  IMAD.WIDE.U32 R132, R133, 0x8, R134 ;  /* 0x0000000885847825 */ /* 0x000fc800078e0086 */
[----:B------:R-:W-:Y:S01]  /*28d0*/  FADD R143, R98, -R143 ;  /* 0x8000008f628f7221 */ /* 0x000fe20000000000 */
[----:B------:R3:W-:Y:S01]  /*28e0*/  STG.E.64 desc[UR6][R146.64], R74 ;  /* 0x0000004a92007986 */ /* 0x0007e2000c101b06 */
[----:B------:R-:W-:Y:S01]  /*28f0*/  IADD3 R83, PT, PT, R127, 0x580, RZ ;  /* 0x000005807f537810 */ /* 0x000fe20007ffe0ff */
[----:B------:R-:W-:-:S04]  /*2900*/  IMAD.WIDE.U32 R130, R131, 0x8, R134 ;  /* 0x0000000883827825 */ /* 0x000fc800078e0086 */
[----:B------:R-:W-:Y:S01]  /*2910*/  FADD R156, R156, -R94 ;  /* 0x8000005e9c9c7221 */ /* 0x000fe20000000000 */
[----:B------:R4:W-:Y:S01]  /*2920*/  STG.E.64 desc[UR6][R144.64], R76 ;  /* 0x0000004c90007986 */ /* 0x0009e2000c101b06 */
[----:B------:R-:W-:Y:S01]  /*2930*/  IADD3 R81, PT, PT, R127, 0x600, RZ ;  /* 0x000006007f517810 */ /* 0x000fe20007ffe0ff */
[C---:B0-----:R-:W-:Y:S01]  /*2940*/  FMUL R40, R125.reuse, R84 ;  /* 0x000000547d287220 */ /* 0x041fe20000400000 */
[----:B------:R-:W-:Y:S01]  /*2950*/  FMUL R41, R125, R85 ;  /* 0x000000557d297220 */ /* 0x000fe20000400000 */
[----:B------:R-:W-:-:S04]  /*2960*/  IMAD.WIDE.U32 R98, R99, 0x8, R134 ;  /* 0x0000000863627825 */ /* 0x000fc800078e0086 */
[----:B------:R-:W-:Y:S01]  /*2970*/  FADD R96, R157, -R96 ;  /* 0x800000609d607221 */ /* 0x000fe20000000000 */
[C---:B--2---:R-:W-:Y:S01]  /*2980*/  FMUL R42, R125.reuse, R86 ;  /* 0x000000567d2a7220 */ /* 0x044fe20000400000 */
[----:B------:R-:W-:Y:S01]  /*2990*/  FMUL R43, R125, R87 ;  /* 0x000000577d2b7220 */ /* 0x000fe20000400000 */
[----:B------:R-:W-:Y:S01]  /*29a0*/  FADD R160, R97, -R160 ;  /* 0x800000a061a07221 */ /* 0x000fe20000000000 */
[----:B------:R0:W-:Y:S01]  /*29b0*/  STG.E.64 desc[UR6][R140.64], R40 ;  /* 0x000000288c007986 */ /* 0x0001e2000c101b06 */
[C---:B---3--:R-:W-:Y:S01]  /*29c0*/  FMUL R74, R125.reuse, R88 ;  /* 0x000000587d4a7220 */ /* 0x048fe20000400000 */
[----:B------:R-:W-:Y:S01]  /*29d0*/  FMUL R75, R125, R89 ;  /* 0x000000597d4b7220 */ /* 0x000fe20000400000 */
[--C-:B------:R-:W-:Y:S01]  /*29e0*/  IMAD.WIDE.U32 R94, R95, 0x8, R134.reuse ;  /* 0x000000085f5e7825 */ /* 0x100fe200078e0086 */
[----:B------:R2:W-:Y:S03]  /*29f0*/  STG.E.64 desc[UR6][R132.64], R42 ;  /* 0x0000002a84007986 */ /* 0x0005e6000c101b06 */
[C---:B----4-:R-:W-:Y:S01]  /*2a00*/  FMUL R76, R125.reuse, R90 ;  /* 0x0000005a7d4c7220 */ /* 0x050fe20000400000 */
[----:B------:R-:W-:Y:S01]  /*2a10*/  FMUL R77, R125, R91 ;  /* 0x0000005b7d4d7220 */ /* 0x000fe20000400000 */
[--C-:B------:R-:W-:Y:S01]  /*2a20*/  IMAD.WIDE.U32 R82, R83, 0x8, R134.reuse ;  /* 0x0000000853527825 */ /* 0x100fe200078e0086 */
[----:B------:R3:W-:Y:S03]  /*2a30*/  STG.E.64 desc[UR6][R130.64], R74 ;  /* 0x0000004a82007986 */ /* 0x0007e6000c101b06 */
[C---:B------:R-:W-:Y:S01]  /*2a40*/  FMUL R78, R125.reuse, R161 ;  /* 0x000000a17d4e7220 */ /* 0x040fe20000400000 */
[----:B------:R-:W-:Y:S01]  /*2a50*/  FMUL R79, R125, R162 ;  /* 0x000000a27d4f7220 */ /* 0x000fe20000400000 */
[----:B------:R-:W-:Y:S01]  /*2a60*/  IMAD.WIDE.U32 R80, R81, 0x8, R134 ;  /* 0x0000000851507825 */ /* 0x000fe200078e0086 */
[----:B------:R4:W-:Y:S01]  /*2a70*/  STG.E.64 desc[UR6][R98.64], R76 ;  /* 0x0000004c62007986 */ /* 0x0009e2000c101b06 */
[----:B-1----:R-:W-:-:S02]  /*2a80*/  IADD3 R67, PT, PT, R67, R0, RZ ;  /* 0x0000000043437210 */ /* 0x002fc40007ffe0ff */
[C---:B0-----:R-:W-:Y:S01]  /*2a90*/  FMUL R40, R125.reuse, R142 ;  /* 0x0000008e7d287220 */ /* 0x041fe20000400000 */
[----:B------:R-:W-:Y:S01]  /*2aa0*/  FMUL R41, R125, R93 ;  /* 0x0000005d7d297220 */ /* 0x000fe20000400000 */
[----:B------:R-:W-:Y:S01]  /*2ab0*/  IMAD.WIDE.U32 R128, R128, 0x8, R134 ;  /* 0x0000000880807825 */ /* 0x000fe200078e0086 */
[----:B------:R-:W-:-:S03]  /*2ac0*/  ISETP.GE.AND P1, PT, R67, UR9, PT ;  /* 0x0000000943007c0c */ /* 0x000fc6000bf26270 */
[C---:B--2---:R-:W-:Y:S01]  /*2ad0*/  FMUL R42, R125.reuse, R156 ;  /* 0x0000009c7d2a7220 */ /* 0x044fe20000400000 */
[C---:B------:R-:W-:Y:S01]  /*2ae0*/  FMUL R43, R125.reuse, R155 ;  /* 0x0000009b7d2b7220 */ /* 0x040fe20000400000 */
[----:B------:R-:W-:Y:S01]  /*2af0*/  IMAD.WIDE.U32 R126, R126, 0x8, R134 ;  /* 0x000000087e7e7825 */ /* 0x000fe200078e0086 */
[----:B------:R0:W-:Y:S03]  /*2b00*/  STG.E.64 desc[UR6][R94.64], R40 ;  /* 0x000000285e007986 */ /* 0x0001e6000c101b06 */
[C---:B---3--:R-:W-:Y:S01]  /*2b10*/  FMUL R74, R125.reuse, R96 ;  /* 0x000000607d4a7220 */ /* 0x048fe20000400000 */
[C---:B------:R-:W-:Y:S01]  /*2b20*/  FMUL R75, R125.reuse, R143 ;  /* 0x0000008f7d4b7220 */ /* 0x040fe20000400000 */
[----:B------:R0:W-:Y:S01]  /*2b30*/  STG.E.64 desc[UR6][R82.64], R42 ;  /* 0x0000002a52007986 */ /* 0x0001e2000c101b06 */
[C---:B----4-:R-:W-:Y:S01]  /*2b40*/  FMUL R76, R125.reuse, R158 ;  /* 0x0000009e7d4c7220 */ /* 0x050fe20000400000 */
        /* <DEDUP_REMOVED lines=65> */
.L_x_4112:
        /* <DEDUP_REMOVED lines=8> */
[C---:B------:R-:W-:Y:S02]  /*2fe0*/  IADD3 R73, PT, PT, R33.reuse, 0x180, RZ ;  /* 0x0000018021497810 */ /* 0x040fe40007ffe0ff */
[----:B0-----:R3:W-:Y:S01]  /*2ff0*/  STG.E.64 desc[UR6][R30.64], R40 ;  /* 0x000000281e007986 */ /* 0x0017e2000c101b06 */
[----:B------:R-:W-:Y:S01]  /*3000*/  IADD3 R77, PT, PT, R33, 0x200, RZ ;  /* 0x00000200214d7810 */ /* 0x000fe20007ffe0ff */
[--C-:B------:R-:W-:Y:S01]  /*3010*/  IMAD.WIDE.U32 R62, R69, 0x8, R110.reuse ;  /* 0x00000008453e7825 */ /* 0x100fe200078e006e */
[C---:B------:R-:W-:Y:S02]  /*3020*/  IADD3 R81, PT, PT, R33.reuse, 0x280, RZ ;  /* 0x0000028021517810 */ /* 0x040fe40007ffe0ff */
[----:B------:R-:W-:Y:S01]  /*3030*/  IADD3 R85, PT, PT, R33, 0x300, RZ ;  /* 0x0000030021557810 */ /* 0x000fe20007ffe0ff */
[----:B------:R-:W-:Y:S01]  /*3040*/  IMAD.WIDE.U32 R66, R73, 0x8, R110 ;  /* 0x0000000849427825 */ /* 0x000fe200078e006e */
[----:B------:R-:W-:-:S02]  /*3050*/  IADD3 R89, PT, PT, R33, 0x380, RZ ;  /* 0x0000038021597810 */ /* 0x000fc40007ffe0ff */
[----:B------:R-:W-:Y:S01]  /*3060*/  IADD3 R93, PT, PT, R33, 0x400, RZ ;  /* 0x00000400215d7810 */ /* 0x000fe20007ffe0ff */
[----:B------:R-:W-:Y:S01]  /*3070*/  IMAD.WIDE.U32 R70, R77, 0x8, R110 ;  /* 0x000000084d467825 */ /* 0x000fe200078e006e */
[C---:B------:R-:W-:Y:S02]  /*3080*/  IADD3 R97, PT, PT, R33.reuse, 0x480, RZ ;  /* 0x0000048021617810 */ /* 0x040fe40007ffe0ff */
[C---:B------:R-:W-:Y:S01]  /*3090*/  IADD3 R101, PT, PT, R33.reuse, 0x500, RZ ;  /* 0x0000050021657810 */ /* 0x040fe20007ffe0ff */
[C-C-:B---3--:R-:W-:Y:S01]  /*30a0*/  IMAD.WIDE.U32 R30, R33.reuse, 0x8, R112.reuse ;  /* 0x00000008211e7825 */ /* 0x148fe200078e0070 */
[C---:B------:R-:W-:Y:S02]  /*30b0*/  IADD3 R105, PT, PT, R33.reuse, 0x580, RZ ;  /* 0x0000058021697810 */ /* 0x040fe40007ffe0ff */
[----:B------:R-:W-:Y:S01]  /*30c0*/  IADD3 R109, PT, PT, R33, 0x600, RZ ;  /* 0x00000600216d7810 */ /* 0x000fe20007ffe0ff */
[----:B------:R-:W-:Y:S01]  /*30d0*/  IMAD.WIDE.U32 R40, R65, 0x8, R112 ;  /* 0x0000000841287825 */ /* 0x000fe200078e0070 */
[C---:B------:R-:W-:Y:S01]  /*30e0*/  IADD3 R119, PT, PT, R33.reuse, 0x680, RZ ;  /* 0x0000068021777810 */ /* 0x040fe20007ffe0ff */
[----:B------:R-:W-:Y:S01]  /*30f0*/  STG.E.64 desc[UR6][R30.64], R2 ;  /* 0x000000021e007986 */ /* 0x000fe2000c101b06 */
[----:B------:R-:W-:Y:S01]  /*3100*/  IADD3 R121, PT, PT, R33, 0x700, RZ ;  /* 0x0000070021797810 */ /* 0x000fe20007ffe0ff */
[----:B------:R-:W-:-:S04]  /*3110*/  IMAD.WIDE.U32 R32, R65, 0x8, R110 ;  /* 0x0000000841207825 */ /* 0x000fc800078e006e */
        /* <DEDUP_REMOVED lines=52> */
.L_x_4116:
        /* <DEDUP_REMOVED lines=10> */
.L_x_4995:


//--------------------- .text._ZN18transformer_engine13normalization28ln_bwd_finalize_tuned_kernelINS0_22Kernel_traits_finalizeILj3840E13__nv_bfloat16S3_S3_fjLj1024ELj4ENS0_18Kernel_traits_baseILj3840ES3_S3_S3_fjLj1024EEEEEEEvNS0_20BackwardKernelParamsE --------------------------
	.section	.text._ZN18transformer_engine13normalization28ln_bwd_finalize_tuned_kernelINS0_22Kernel_traits_finalizeILj3840E13__nv_bfloat16S3_S3_fjLj1024ELj4ENS0_18Kernel_traits_baseILj3840ES3_S3_S3_fjLj1024EEEEEEEvNS0_20BackwardKernelParamsE,"ax",@progbits
	.align	128
        .global         _ZN18transformer_engine13normalization28ln_bwd_finalize_tuned_kernelINS0_22Kernel_traits_finalizeILj3840E13__nv_bfloat16S3_S3_fjLj1024ELj4ENS0_18Kernel_traits_baseILj3840ES3_S3_S3_fjLj1024EEEEEEEvNS0_20BackwardKernelParamsE
        .type           _ZN18transformer_engine13normalization28ln_bwd_finalize_tuned_kernelINS0_22Kernel_traits_finalizeILj3840E13__nv_bfloat16S3_S3_fjLj1024ELj4ENS0_18Kernel_traits_baseILj3840ES3_S3_S3_fjLj1024EEEEEEEvNS0_20BackwardKernelParamsE,@function
        .size           _ZN18transformer_engine13normalization28ln_bwd_finalize_tuned_kernelINS0_22Kernel_traits_finalizeILj3840E13__nv_bfloat16S3_S3_fjLj1024ELj4ENS0_18Kernel_traits_baseILj3840ES3_S3_S3_fjLj1024EEEEEEEvNS0_20BackwardKernelParamsE,(.L_x_4996 - _ZN18transformer_engine13normalization28ln_bwd_finalize_tuned_kernelINS0_22Kernel_traits_finalizeILj3840E13__nv_bfloat16S3_S3_fjLj1024ELj4ENS0_18Kernel_traits_baseILj3840ES3_S3_S3_fjLj1024EEEEEEEvNS0_20BackwardKernelParamsE)
        .other          _ZN18transformer_engine13normalization28ln_bwd_finalize_tuned_kernelINS0_22Kernel_traits_finalizeILj3840E13__nv_bfloat16S3_S3_fjLj1024ELj4ENS0_18Kernel_traits_baseILj3840ES3_S3_S3_fjLj1024EEEEEEEvNS0_20BackwardKernelParamsE,@"STO_CUDA_ENTRY STV_DEFAULT"
_ZN18transformer_engine13normalization28ln_bwd_finalize_tuned_kernelINS0_22Kernel_traits_finalizeILj3840E13__nv_bfloat16S3_S3_fjLj1024ELj4ENS0_18Kernel_traits_baseILj3840ES3_S3_S3_fjLj1024EEEEEEEvNS0_20BackwardKernelParamsE:
.text._ZN18transformer_engine13normalization28ln_bwd_finalize_tuned_kernelINS0_22Kernel_traits_finalizeILj3840E13__nv_bfloat16S3_S3_fjLj1024ELj4ENS0_18Kernel_traits_baseILj3840ES3_S3_S3_fjLj1024EEEEEEEvNS0_20BackwardKernelParamsE:
        /* <DEDUP_REMOVED lines=35> */
.L_x_4121:
        /* <DEDUP_REMOVED lines=118> */
.L_x_4120:
[----:B------:R-:W-:Y:S05]  /*0990*/  BSYNC.RECONVERGENT B1 ;  /* 0x0000000000017941 */ /* 0x000fea0003800200 */
.L_x_4119:
        /* <DEDUP_REMOVED lines=65> */
.L_x_4123:
[----:B------:R-:W-:Y:S05]  /*0db0*/  BSYNC.RECONVERGENT B1 ;  /* 0x0000000000017941 */ /* 0x000fea0003800200 */
.L_x_4122:
        /* <DEDUP_REMOVED lines=37> */
.L_x_4125:
[----:B------:R-:W-:Y:S05]  /*1010*/  BSYNC.RECONVERGENT B1 ;  /* 0x0000000000017941 */ /* 0x000fea0003800200 */
.L_x_4124:
[----:B------:R-:W-:Y:S05]  /*1020*/  @!P1 BRA `(.L_x_4118) ;  /* 0x00000000003c9947 */ /* 0x000fea0003800000 */
[----:B------:R-:W0:Y:S01]  /*1030*/  LDC.64 R6, c[0x0][0x3d8] ;  /* 0x0000f600ff067b82 */ /* 0x000e220000000a00 */
[----:B------:R-:W-:Y:S01]  /*1040*/  IMAD R2, R15, 0xf00, R11 ;  /* 0x00000f000f027824 */ /* 0x000fe200078e020b */
[----:B------:R-:W-:-:S04]  /*1050*/  IADD3 R24, PT, PT, -R24, RZ, RZ ;  /* 0x000000ff18187210 */ /* 0x000fc80007ffe1ff */
[----:B------:R-:W-:Y:S02]  /*1060*/  IADD3 R11, PT, PT, R13, R2, RZ ;  /* 0x000000020d0b7210 */ /* 0x000fe40007ffe0ff */
[----:B------:R-:W1:Y:S05]  /*1070*/  LDC.64 R8, c[0x0][0x3e0] ;  /* 0x0000f800ff087b82 */ /* 0x000e6a0000000a00 */
.L_x_4126:
        /* <DEDUP_REMOVED lines=10> */
.L_x_4118:
[----:B------:R-:W-:Y:S05]  /*1120*/  BSYNC.RECONVERGENT B0 ;  /* 0x0000000000007941 */ /* 0x000fea0003800200 */
.L_x_4117:
        /* <DEDUP_REMOVED lines=55> */
.L_x_4127:
        /* <DEDUP_REMOVED lines=14> */
.L_x_4996:


//--------------------- .text._ZN18transformer_engine13normalization19ln_bwd_tuned_kernelINS0_13Kernel_traitsI13__nv_bfloat16S3_S3_fjLj3840ELj1ELj1ELj4ELj4ENS0_18Kernel_traits_baseILj3840ES3_S3_S3_fjLj128EEEEEEEvNS0_20BackwardKernelParamsE --------------------------
	.section	.text._ZN18transformer_engine13normalization19ln_bwd_tuned_kernelINS0_13Kernel_traitsI13__nv_bfloat16S3_S3_fjLj3840ELj1ELj1ELj4ELj4ENS0_18Kernel_traits_baseILj3840ES3_S3_S3_fjLj128EEEEEEEvNS0_20BackwardKernelParamsE,"ax",@progbits
	.align	128
        .global         _ZN18transformer_engine13normalization19ln_bwd_tuned_kernelINS0_13Kernel_traitsI13__nv_bfloat16S3_S3_fjLj3840ELj1ELj1ELj4ELj4ENS0_18Kernel_traits_baseILj3840ES3_S3_S3_fjLj128EEEEEEEvNS0_20BackwardKernelParamsE
        .type           _ZN18transformer_engine13normalization19ln_bwd_tuned_kernelINS0_13Kernel_traitsI13__nv_bfloat16S3_S3_fjLj3840ELj1ELj1ELj4ELj4ENS0_18Kernel_traits_baseILj3840ES3_S3_S3_fjLj128EEEEEEEvNS0_20BackwardKernelParamsE,@function
        .size           _ZN18transformer_engine13normalization19ln_bwd_tuned_kernelINS0_13Kernel_traitsI13__nv_bfloat16S3_S3_fjLj3840ELj1ELj1ELj4ELj4ENS0_18Kernel_traits_baseILj3840ES3_S3_S3_fjLj128EEEEEEEvNS0_20BackwardKernelParamsE,(.L_x_4997 - _ZN18transformer_engine13normalization19ln_bwd_tuned_kernelINS0_13Kernel_traitsI13__nv_bfloat16S3_S3_fjLj3840ELj1ELj1ELj4ELj4ENS0_18Kernel_traits_baseILj3840ES3_S3_S3_fjLj128EEEEEEEvNS0_20BackwardKernelParamsE)
        .other          _ZN18transformer_engine13normalization19ln_bwd_tuned_kernelINS0_13Kernel_traitsI13__nv_bfloat16S3_S3_fjLj3840ELj1ELj1ELj4ELj4ENS0_18Kernel_traits_baseILj3840ES3_S3_S3_fjLj128EEEEEEEvNS0_20BackwardKernelParamsE,@"STO_CUDA_ENTRY STV_DEFAULT"
_ZN18transformer_engine13normalization19ln_bwd_tuned_kernelINS0_13Kernel_traitsI13__nv_bfloat16S3_S3_fjLj3840ELj1ELj1ELj4ELj4ENS0_18Kernel_traits_baseILj3840ES3_S3_S3_fjLj128EEEEEEEvNS0_20BackwardKernelParamsE:
.text._ZN18transformer_engine13normalization19ln_bwd_tuned_kernelINS0_13Kernel_traitsI13__nv_bfloat16S3_S3_fjLj3840ELj1ELj1ELj4ELj4ENS0_18Kernel_traits_baseILj3840ES3_S3_S3_fjLj128EEEEEEEvNS0_20BackwardKernelParamsE:
        /* <DEDUP_REMOVED lines=55> */
[----:B------:R0:W3:Y:S01]  /*0370*/  LDG.E R34, desc[UR6][R16.64+0x1c00] ;  /* 0x001c000610227981 */ /* 0x0000e2000c1e1900 */
        /* <DEDUP_REMOVED lines=33> */
[----:B------:R-:W-:-:S02]  /*0590*/  MOV R94, UR4 ;  /* 0x00000004005e7c02 */ /* 0x000fc40008000f00 */
[C---:B----4-:R-:W-:Y:S02]  /*05a0*/  PRMT R2, R0.reuse, 0x7632, R2 ;  /* 0x0000763200027816 */ /* 0x050fe40000000002 */
[----:B------:R-:W-:Y:S02]  /*05b0*/  SHF.L.U32 R161, R0, 0x10, RZ ;  /* 0x0000001000a17819 */ /* 0x000fe400000006ff */
[C---:B-----5:R-:W-:Y:S02]  /*05c0*/  PRMT R0, R3.reuse, 0x7632, R0 ;  /* 0x0000763203007816 */ /* 0x060fe40000000000 */
[----:B------:R-:W-:Y:S02]  /*05d0*/  SHF.L.U32 R15, R3, 0x10, RZ ;  /* 0x00000010030f7819 */ /* 0x000fe400000006ff */
[C---:B---3--:R-:W-:Y:S02]  /*05e0*/  PRMT R3, R4.reuse, 0x7632, R3 ;  /* 0x0000763204037816 */ /* 0x048fe40000000003 */
[----:B------:R-:W-:-:S02]  /*05f0*/  SHF.L.U32 R5, R4, 0x10, RZ ;  /* 0x0000001004057819 */ /* 0x000fc400000006ff */
[----:B------:R-:W-:Y:S02]  /*0600*/  SHF.L.U32 R27, R10, 0x10, RZ ;  /* 0x000000100a1b7819 */ /* 0x000fe400000006ff */
[C---:B------:R-:W-:Y:S02]  /*0610*/  PRMT R4, R6.reuse, 0x7632, R4 ;  /* 0x0000763206047816 */ /* 0x040fe40000000004 */
[----:B------:R-:W-:Y:S02]  /*0620*/  SHF.L.U32 R13, R6, 0x10, RZ ;  /* 0x00000010060d7819 */ /* 0x000fe400000006ff */
[C---:B------:R-:W-:Y:S02]  /*0630*/  PRMT R9, R8.reuse, 0x7632, R9 ;  /* 0x0000763208097816 */ /* 0x040fe40000000009 */
[----:B------:R-:W-:Y:S02]  /*0640*/  SHF.L.U32 R11, R8, 0x10, RZ ;  /* 0x00000010080b7819 */ /* 0x000fe400000006ff */
[----:B------:R-:W-:-:S02]  /*0650*/  PRMT R6, R7, 0x7632, R6 ;  /* 0x0000763207067816 */ /* 0x000fc40000000006 */
[----:B------:R-:W-:Y:S02]  /*0660*/  PRMT R8, R10, 0x7632, R8 ;  /* 0x000076320a087816 */ /* 0x000fe40000000008 */
[----:B------:R-:W-:Y:S02]  /*0670*/  SHF.L.U32 R31, R14, 0x10, RZ ;  /* 0x000000100e1f7819 */ /* 0x000fe400000006ff */
[----:B------:R-:W-:Y:S02]  /*0680*/  SHF.L.U32 R7, R7, 0x10, RZ ;  /* 0x0000001007077819 */ /* 0x000fe400000006ff */
[----:B------:R-:W-:Y:S01]  /*0690*/  SHF.L.U32 R29, R12, 0x10, RZ ;  /* 0x000000100c1d7819 */ /* 0x000fe200000006ff */
[----:B------:R-:W-:Y:S01]  /*06a0*/  FADD R10, R30, R27 ;  /* 0x0000001b1e0a7221 */ /* 0x000fe20000000000 */
[----:B------:R-:W-:Y:S02]  /*06b0*/  PRMT R18, R14, 0x7632, R18 ;  /* 0x000076320e127816 */ /* 0x000fe40000000012 */
[----:B------:R-:W-:-:S02]  /*06c0*/  SHF.L.U32 R33, R19, 0x10, RZ ;  /* 0x0000001013217819 */ /* 0x000fc400000006ff */
[----:B0-----:R-:W-:Y:S02]  /*06d0*/  PRMT R16, R12, 0x7632, R16 ;  /* 0x000076320c107816 */ /* 0x001fe40000000010 */
[----:B------:R-:W-:Y:S02]  /*06e0*/  SHF.L.U32 R35, R21, 0x10, RZ ;  /* 0x0000001015237819 */ /* 0x000fe400000006ff */
[----:B------:R-:W-:Y:S02]  /*06f0*/  PRMT R20, R19, 0x7632, R20 ;  /* 0x0000763213147816 */ /* 0x000fe40000000014 */
[----:B------:R-:W-:Y:S02]  /*0700*/  SHF.L.U32 R37, R23, 0x10, RZ ;  /* 0x0000001017257819 */ /* 0x000fe400000006ff */
[----:B------:R-:W-:Y:S02]  /*0710*/  PRMT R22, R21, 0x7632, R22 ;  /* 0x0000763215167816 */ /* 0x000fe40000000016 */
[----:B------:R-:W-:-:S02]  /*0720*/  SHF.L.U32 R39, R25, 0x10, RZ ;  /* 0x0000001019277819 */ /* 0x000fc400000006ff */
[----:B------:R-:W-:Y:S02]  /*0730*/  PRMT R24, R23, 0x7632, R24 ;  /* 0x0000763217187816 */ /* 0x000fe40000000018 */
[----:B------:R-:W-:Y:S02]  /*0740*/  SHF.L.U32 R41, R28, 0x10, RZ ;  /* 0x000000101c297819 */ /* 0x000fe400000006ff */
[----:B------:R-:W-:Y:S02]  /*0750*/  PRMT R26, R25, 0x7632, R26 ;  /* 0x00007632191a7816 */ /* 0x000fe4000000001a */
[----:B------:R-:W-:Y:S02]  /*0760*/  SHF.L.U32 R43, R34, 0x10, RZ ;  /* 0x00000010222b7819 */ /* 0x000fe400000006ff */
[----:B------:R-:W-:Y:S02]  /*0770*/  PRMT R32, R28, 0x7632, R32 ;  /* 0x000076321c207816 */ /* 0x000fe40000000020 */
[----:B------:R-:W-:Y:S01]  /*0780*/  SHF.L.U32 R27, R8, 0x10, RZ ;  /* 0x00000010081b7819 */ /* 0x000fe200000006ff */
[----:B------:R-:W-:Y:S01]  /*0790*/  FADD R8, R30, R31 ;  /* 0x0000001f1e087221 */ /* 0x000fe20000000000 */
[----:B------:R-:W-:Y:S01]  /*07a0*/  PRMT R28, R34, 0x7632, R28 ;  /* 0x00007632221c7816 */ /* 0x000fe2000000001c */
        /* <DEDUP_REMOVED lines=17> */
[----:B------:R-:W-:-:S02]  /*08c0*/  SHF.L.U32 R33, R20, 0x10, RZ ;  /* 0x0000001014217819 */ /* 0x000fc400000006ff */
[----:B------:R-:W-:Y:S02]  /*08d0*/  SHF.L.U32 R35, R22, 0x10, RZ ;  /* 0x0000001016237819 */ /* 0x000fe400000006ff */
[----:B------:R-:W-:Y:S02]  /*08e0*/  SHF.L.U32 R37, R24, 0x10, RZ ;  /* 0x0000001018257819 */ /* 0x000fe400000006ff */
[----:B------:R-:W-:Y:S02]  /*08f0*/  SHF.L.U32 R39, R26, 0x10, RZ ;  /* 0x000000101a277819 */ /* 0x000fe400000006ff */
[----:B------:R-:W-:Y:S01]  /*0900*/  SHF.L.U32 R41, R32, 0x10, RZ ;  /* 0x0000001020297819 */ /* 0x000fe200000006ff */
[----:B------:R-:W-:Y:S01]  /*0910*/  FADD R18, R30, R19 ;  /* 0x000000131e127221 */ /* 0x000fe20000000000 */
[----:B------:R-:W-:Y:S01]  /*0920*/  SHF.L.U32 R43, R28, 0x10, RZ ;  /* 0x000000101c2b7819 */ /* 0x000fe200000006ff */
        /* <DEDUP_REMOVED lines=23> */
.L_x_4131:
[----:B0-----:R-:W0:Y:S01]  /*0aa0*/  S2R R16, SR_TID.X ;  /* 0x0000000000107919 */ /* 0x001e220000002100 */
[----:B------:R-:W1:Y:S01]  /*0ab0*/  LDC.64 R142, c[0x0][0x390] ;  /* 0x0000e400ff8e7b82 */ /* 0x000e620000000a00 */
[----:B------:R-:W-:-:S07]  /*0ac0*/  IMAD R41, R162, 0x780, RZ ;  /* 0x00000780a2297824 */ /* 0x000fce00078e02ff */
[----:B------:R-:W2:Y:S01]  /*0ad0*/  LDC.64 R108, c[0x0][0x398] ;  /* 0x0000e600ff6c7b82 */ /* 0x000ea20000000a00 */
[----:B0-----:R-:W-:-:S04]  /*0ae0*/  LOP3.LUT R96, R41, R16, RZ, 0xfc, !PT ;  /* 0x0000001029607212 */ /* 0x001fc800078efcff */
[C---:B------:R-:W-:Y:S01]  /*0af0*/  IADD3 R151, PT, PT, R96.reuse, 0x280, RZ ;  /* 0x0000028060977810 */ /* 0x040fe20007ffe0ff */
[C-C-:B-1----:R-:W-:Y:S01]  /*0b00*/  IMAD.WIDE.U32 R98, R96.reuse, 0x4, R142.reuse ;  /* 0x0000000460627825 */ /* 0x142fe200078e008e */
[C---:B------:R-:W-:Y:S02]  /*0b10*/  IADD3 R119, PT, PT, R96.reuse, 0x180, RZ ;  /* 0x0000018060777810 */ /* 0x040fe40007ffe0ff */
[C---:B------:R-:W-:Y:S01]  /*0b20*/  IADD3 R125, PT, PT, R96.reuse, 0x200, RZ ;  /* 0x00000200607d7810 */ /* 0x040fe20007ffe0ff */
[--C-:B------:R-:W-:Y:S01]  /*0b30*/  IMAD.WIDE.U32 R40, R151, 0x4, R142.reuse ;  /* 0x0000000497287825 */ /* 0x100fe200078e008e */
[C---:B------:R-:W-:Y:S01]  /*0b40*/  IADD3 R117, PT, PT, R96.reuse, 0x500, RZ ;  /* 0x0000050060757810 */ /* 0x040fe20007ffe0ff */
[----:B------:R0:W3:Y:S01]  /*0b50*/  LDG.E R123, desc[UR6][R98.64] ;  /* 0x00000006627b7981 */ /* 0x0000e2000c1e1900 */
[C---:B------:R-:W-:Y:S01]  /*0b60*/  IADD3 R127, PT, PT, R96.reuse, 0x480, RZ ;  /* 0x00000480607f7810 */ /* 0x040fe20007ffe0ff */
[--C-:B------:R-:W-:Y:S01]  /*0b70*/  IMAD.WIDE.U32 R138, R119, 0x4, R142.reuse ;  /* 0x00000004778a7825 */ /* 0x100fe200078e008e */
[C---:B------:R-:W-:Y:S01]  /*0b80*/  IADD3 R113, PT, PT, R96.reuse, 0x380, RZ ;  /* 0x0000038060717810 */ /* 0x040fe20007ffe0ff */
[----:B------:R1:W4:Y:S01]  /*0b90*/  LDG.E R137, desc[UR6][R40.64] ;  /* 0x0000000628897981 */ /* 0x000322000c1e1900 */
[----:B------:R-:W-:Y:S01]  /*0ba0*/  IADD3 R153, PT, PT, R96, 0x100, RZ ;  /* 0x0000010060997810 */ /* 0x000fe20007ffe0ff */
[----:B------:R-:W-:-:S02]  /*0bb0*/  IMAD.WIDE.U32 R42, R125, 0x4, R142 ;  /* 0x000000047d2a7825 */ /* 0x000fc400078e008e */
[----:B------:R-:W5:Y:S01]  /*0bc0*/  LDG.E R138, desc[UR6][R138.64] ;  /* 0x000000068a8a7981 */ /* 0x000f62000c1e1900 */
[C---:B------:R-:W-:Y:S01]  /*0bd0*/  IADD3 R149, PT, PT, R96.reuse, 0x300, RZ ;  /* 0x0000030060957810 */ /* 0x040fe20007ffe0ff */
[--C-:B0-----:R-:W-:Y:S02]  /*0be0*/  IMAD.WIDE.U32 R98, R113, 0x4, R142.reuse ;  /* 0x0000000471627825 */ /* 0x101fe400078e008e */
[----:B------:R0:W5:Y:S02]  /*0bf0*/  LDG.E R122, desc[UR6][R42.64] ;  /* 0x000000062a7a7981 */ /* 0x000164000c1e1900 */
[--C-:B-1----:R-:W-:Y:S01]  /*0c00*/  IMAD.WIDE.U32 R40, R117, 0x4, R142.reuse ;  /* 0x0000000475287825 */ /* 0x102fe200078e008e */
[----:B------:R-:W-:Y:S01]  /*0c10*/  IADD3 R115, PT, PT, R96, 0x400, RZ ;  /* 0x0000040060737810 */ /* 0x000fe20007ffe0ff */
[----:B------:R-:W5:Y:S02]  /*0c20*/  LDG.E R133, desc[UR6][R98.64] ;  /* 0x0000000662857981 */ /* 0x000f64000c1e1900 */
[----:B------:R-:W-:-:S02]  /*0c30*/  IMAD.WIDE.U32 R130, R153, 0x4, R142 ;  /* 0x0000000499827825 */ /* 0x000fc400078e008e */
[----:B------:R1:W5:Y:S02]  /*0c40*/  LDG.E R139, desc[UR6][R40.64] ;  /* 0x00000006288b7981 */ /* 0x000364000c1e1900 */
[--C-:B0-----:R-:W-:Y:S01]  /*0c50*/  IMAD.WIDE.U32 R42, R127, 0x4, R142.reuse ;  /* 0x000000047f2a7825 */ /* 0x101fe200078e008e */
[C---:B------:R-:W-:Y:S01]  /*0c60*/  IADD3 R147, PT, PT, R96.reuse, 0x580, RZ ;  /* 0x0000058060937810 */ /* 0x040fe20007ffe0ff */
[----:B------:R-:W5:Y:S04]  /*0c70*/  LDG.E R130, desc[UR6][R130.64] ;  /* 0x0000000682827981 */ /* 0x000f68000c1e1900 */
[----:B------:R0:W5:Y:S01]  /*0c80*/  LDG.E R121, desc[UR6][R42.64] ;  /* 0x000000062a797981 */ /* 0x000162000c1e1900 */
[----:B-1----:R-:W1:Y:S01]  /*0c90*/  LDC.64 R40, c[0x0][0x3c8] ;  /* 0x0000f200ff287b82 */ /* 0x002e620000000a00 */
[----:B------:R-:W-:Y:S01]  /*0ca0*/  IMAD.WIDE.U32 R100, R149, 0x4, R142 ;  /* 0x0000000495647825 */ /* 0x000fe200078e008e */
[----:B------:R-:W-:-:S02]  /*0cb0*/  IADD3 R145, PT, PT, R96, 0x600, RZ ;  /* 0x0000060060917810 */ /* 0x000fc40007ffe0ff */
[C---:B------:R-:W-:Y:S02]  /*0cc0*/  IADD3 R97, PT, PT, R96.reuse, 0x80, RZ ;  /* 0x0000008060617810 */ /* 0x040fe40007ffe0ff */
[C---:B------:R-:W-:Y:S01]  /*0cd0*/  IADD3 R98, PT, PT, R96.reuse, 0x680, RZ ;  /* 0x0000068060627810 */ /* 0x040fe20007ffe0ff */
[----:B------:R2:W5:Y:S01]  /*0ce0*/  LDG.E R131, desc[UR6][R100.64] ;  /* 0x0000000664837981 */ /* 0x000562000c1e1900 */
[----:B0-----:R-:W0:Y:S01]  /*0cf0*/  LDC.64 R42, c[0x0][0x3a0] ;  /* 0x0000e800ff2a7b82 */ /* 0x001e220000000a00 */
[----:B------:R-:W-:Y:S01]  /*0d00*/  IADD3 R99, PT, PT, R96, 0x700, RZ ;  /* 0x0000070060637810 */ /* 0x000fe20007ffe0ff */
[----:B------:R-:W-:-:S04]  /*0d10*/  IMAD.WIDE.U32 R104, R115, 0x4, R142 ;  /* 0x0000000473687825 */ /* 0x000fc800078e008e */
[--C-:B------:R-:W-:Y:S01]  /*0d20*/  IMAD.WIDE.U32 R128, R147, 0x4, R142.reuse ;  /* 0x0000000493807825 */ /* 0x100fe200078e008e */
[----:B------:R-:W5:Y:S03]  /*0d30*/  LDG.E R136, desc[UR6][R104.64] ;  /* 0x0000000668887981 */ /* 0x000f66000c1e1900 */
[--C-:B------:R-:W-:Y:S02]  /*0d40*/  IMAD.WIDE.U32 R102, R145, 0x4, R142.reuse ;  /* 0x0000000491667825 */ /* 0x100fe400078e008e */
[----:B------:R-:W5:Y:S02]  /*0d50*/  LDG.E R128, desc[UR6][R128.64] ;  /* 0x0000000680807981 */ /* 0x000f64000c1e1900 */
[--C-:B--2---:R-:W-:Y:S02]  /*0d60*/  IMAD.WIDE.U32 R100, R97, 0x4, R142.reuse ;  /* 0x0000000461647825 */ /* 0x104fe400078e008e */
[----:B------:R-:W2:Y:S02]  /*0d70*/  LDG.E R135, desc[UR6][R102.64] ;  /* 0x0000000666877981 */ /* 0x000ea4000c1e1900 */
[----:B------:R-:W-:-:S02]  /*0d80*/  IMAD.WIDE.U32 R110, R98, 0x4, R142 ;  /* 0x00000004626e7825 */ /* 0x000fc400078e008e */
[----:B------:R1:W2:Y:S02]  /*0d90*/  LDG.E R134, desc[UR6][R100.64] ;  /* 0x0000000664867981 */ /* 0x0002a4000c1e1900 */
[----:B------:R-:W-:Y:S02]  /*0da0*/  IMAD.WIDE.U32 R142, R99, 0x4, R142 ;  /* 0x00000004638e7825 */ /* 0x000fe400078e008e */
[----:B------:R-:W2:Y:S02]  /*0db0*/  LDG.E R141, desc[UR6][R110.64] ;  /* 0x000000066e8d7981 */ /* 0x000ea4000c1e1900 */
[----:B------:R-:W-:Y:S02]  /*0dc0*/  IMAD.WIDE R108, R162, 0x4, R108 ;  /* 0x00000004a26c7825 */ /* 0x000fe400078e026c */
[----:B------:R-:W2:Y:S02]  /*0dd0*/  LDG.E R142, desc[UR6][R142.64] ;  /* 0x000000068e8e7981 */ /* 0x000ea4000c1e1900 */
[----:B-1----:R-:W-:-:S02]  /*0de0*/  IMAD.WIDE.U32 R100, R151, 0x4, R40 ;  /* 0x0000000497647825 */ /* 0x002fc400078e0028 */
[----:B------:R-:W2:Y:S02]  /*0df0*/  LDG.E R124, desc[UR6][R108.64] ;  /* 0x000000066c7c7981 */ /* 0x000ea4000c1e1900 */
[--C-:B------:R-:W-:Y:S02]  /*0e00*/  IMAD.WIDE.U32 R106, R96, 0x4, R40.reuse ;  /* 0x00000004606a7825 */ /* 0x100fe400078e0028 */
[----:B------:R0:W2:Y:S02]  /*0e10*/  LDG.E R0, desc[UR6][R100.64] ;  /* 0x0000000664007981 */ /* 0x0000a4000c1e1900 */
[--C-:B------:R-:W-:Y:S02]  /*0e20*/  IMAD.WIDE.U32 R102, R125, 0x4, R40.reuse ;  /* 0x000000047d667825 */ /* 0x100fe400078e0028 */
[----:B------:R-:W2:Y:S02]  /*0e30*/  LDG.E R125, desc[UR6][R106.64] ;  /* 0x000000066a7d7981 */ /* 0x000ea4000c1e1900 */
[----:B------:R-:W-:-:S02]  /*0e40*/  IMAD.WIDE.U32 R114, R115, 0x4, R40 ;  /* 0x0000000473727825 */ /* 0x000fc400078e0028 */
[----:B------:R1:W2:Y:S02]  /*0e50*/  LDG.E R116, desc[UR6][R102.64] ;  /* 0x0000000666747981 */ /* 0x0002a4000c1e1900 */
[----:B0-----:R-:W-:-:S04]  /*0e60*/  IMAD.WIDE R100, R162, 0x4, R42 ;  /* 0x00000004a2647825 */ /* 0x001fc800078e022a */
[--C-:B------:R-:W-:Y:S02]  /*0e70*/  IMAD.WIDE.U32 R118, R119, 0x4, R40.reuse ;  /* 0x0000000477767825 */ /* 0x100fe400078e0028 */
[----:B------:R-:W2:Y:S02]  /*0e80*/  LDG.E R100, desc[UR6][R100.64] ;  /* 0x0000000664647981 */ /* 0x000ea4000c1e1900 */
[--C-:B------:R-:W-:Y:S02]  /*0e90*/  IMAD.WIDE.U32 R104, R153, 0x4, R40.reuse ;  /* 0x0000000499687825 */ /* 0x100fe400078e0028 */
[----:B------:R-:W2:Y:S02]  /*0ea0*/  LDG.E R118, desc[UR6][R118.64] ;  /* 0x0000000676767981 */ /* 0x000ea4000c1e1900 */
[--C-:B------:R-:W-:Y:S02]  /*0eb0*/  IMAD.WIDE.U32 R108, R117, 0x4, R40.reuse ;  /* 0x00000004756c7825 */ /* 0x100fe400078e0028 */
[----:B------:R-:W2:Y:S02]  /*0ec0*/  LDG.E R117, desc[UR6][R114.64] ;  /* 0x0000000672757981 */ /* 0x000ea4000c1e1900 */
[----:B-1----:R-:W-:-:S02]  /*0ed0*/  IMAD.WIDE.U32 R102, R97, 0x4, R40 ;  /* 0x0000000461667825 */ /* 0x002fc400078e0028 */
[----:B------:R0:W2:Y:S04]  /*0ee0*/  LDG.E R129, desc[UR6][R104.64] ;  /* 0x0000000668817981 */ /* 0x0000a8000c1e1900 */
[----:B------:R-:W2:Y:S01]  /*0ef0*/  LDG.E R120, desc[UR6][R102.64] ;  /* 0x0000000666787981 */ /* 0x000ea2000c1e1900 */
[----:B------:R-:W-:-:S03]  /*0f00*/  IMAD.WIDE.U32 R42, R98, 0x4, R40 ;  /* 0x00000004622a7825 */ /* 0x000fc600078e0028 */
[----:B------:R3:W2:Y:S01]  /*0f10*/  LDG.E R132, desc[UR6][R108.64] ;  /* 0x000000066c847981 */ /* 0x0006a2000c1e1900 */
[----:B------:R-:W-:-:S03]  /*0f20*/  IMAD.WIDE.U32 R110, R149, 0x4, R40 ;  /* 0x00000004956e7825 */ /* 0x000fc600078e0028 */
[----:B------:R-:W2:Y:S01]  /*0f30*/  LDG.E R42, desc[UR6][R42.64] ;  /* 0x000000062a2a7981 */ /* 0x000ea2000c1e1900 */
[----:B------:R-:W-:-:S03]  /*0f40*/  IMAD.WIDE.U32 R112, R113, 0x4, R40 ;  /* 0x0000000471707825 */ /* 0x000fc600078e0028 */
[----:B------:R-:W2:Y:S01]  /*0f50*/  LDG.E R110, desc[UR6][R110.64] ;  /* 0x000000066e6e7981 */ /* 0x000ea2000c1e1900 */
[----:B------:R-:W-:-:S03]  /*0f60*/  IMAD.WIDE.U32 R126, R127, 0x4, R40 ;  /* 0x000000047f7e7825 */ /* 0x000fc600078e0028 */
[----:B------:R-:W2:Y:S01]  /*0f70*/  LDG.E R112, desc[UR6][R112.64] ;  /* 0x0000000670707981 */ /* 0x000ea2000c1e1900 */
[----:B------:R-:W-:-:S03]  /*0f80*/  IMAD.WIDE.U32 R106, R147, 0x4, R40 ;  /* 0x00000004936a7825 */ /* 0x000fc600078e0028 */
[----:B------:R-:W2:Y:S01]  /*0f90*/  LDG.E R126, desc[UR6][R126.64] ;  /* 0x000000067e7e7981 */ /* 0x000ea2000c1e1900 */
[----:B0-----:R-:W-:-:S03]  /*0fa0*/  IMAD.WIDE.U32 R104, R145, 0x4, R40 ;  /* 0x0000000491687825 */ /* 0x001fc600078e0028 */
[----:B------:R-:W2:Y:S01]  /*0fb0*/  LDG.E R140, desc[UR6][R106.64] ;  /* 0x000000066a8c7981 */ /* 0x000ea2000c1e1900 */
[----:B------:R-:W-:-:S03]  /*0fc0*/  IMAD.WIDE.U32 R40, R99, 0x4, R40 ;  /* 0x0000000463287825 */ /* 0x000fc600078e0028 */
[----:B------:R0:W2:Y:S04]  /*0fd0*/  LDG.E R165, desc[UR6][R104.64] ;  /* 0x0000000668a57981 */ /* 0x0000a8000c1e1900 */
[----:B------:R1:W2:Y:S01]  /*0fe0*/  LDG.E R157, desc[UR6][R40.64] ;  /* 0x00000006289d7981 */ /* 0x0002a2000c1e1900 */
[C---:B---3--:R-:W-:Y:S02]  /*0ff0*/  PRMT R108, R123.reuse, 0x7632, R108 ;  /* 0x000076327b6c7816 */ /* 0x048fe4000000006c */
[----:B------:R-:W-:Y:S02]  /*1000*/  SHF.L.U32 R153, R123, 0x10, RZ ;  /* 0x000000107b997819 */ /* 0x000fe400000006ff */
[----:B------:R-:W-:Y:S02]  /*1010*/  SHF.L.U32 R103, R108, 0x10, RZ ;  /* 0x000000106c677819 */ /* 0x000fe400000006ff */
[----:B----4-:R-:W-:-:S02]  /*1020*/  PRMT R147, R137, 0x7632, R147 ;  /* 0x0000763289937816 */ /* 0x010fc40000000093 */
[----:B-----5:R-:W-:Y:S02]  /*1030*/  PRMT R101, R138, 0x7632, R101 ;  /* 0x000076328a657816 */ /* 0x020fe40000000065 */
[----:B------:R-:W-:Y:S02]  /*1040*/  SHF.L.U32 R137, R137, 0x10, RZ ;  /* 0x0000001089897819 */ /* 0x000fe400000006ff */
[----:B0-----:R-:W-:Y:S02]  /*1050*/  PRMT R104, R122, 0x7632, R104 ;  /* 0x000076327a687816 */ /* 0x001fe40000000068 */
[C---:B------:R-:W-:Y:S02]  /*1060*/  PRMT R43, R133.reuse, 0x7632, R43 ;  /* 0x00007632852b7816 */ /* 0x040fe4000000002b */
[----:B------:R-:W-:Y:S02]  /*1070*/  SHF.L.U32 R113, R133, 0x10, RZ ;  /* 0x0000001085717819 */ /* 0x000fe400000006ff */
[----:B------:R-:W-:-:S02]  /*1080*/  PRMT R106, R139, 0x7632, R106 ;  /* 0x000076328b6a7816 */ /* 0x000fc4000000006a */
[C---:B------:R-:W-:Y:S02]  /*1090*/  PRMT R127, R130.reuse, 0x7632, R127 ;  /* 0x00007632827f7816 */ /* 0x040fe4000000007f */
[----:B------:R-:W-:Y:S02]  /*10a0*/  SHF.L.U32 R109, R130, 0x10, RZ ;  /* 0x00000010826d7819 */ /* 0x000fe400000006ff */
[C---:B------:R-:W-:Y:S02]  /*10b0*/  PRMT R143, R121.reuse, 0x7632, R143 ;  /* 0x00007632798f7816 */ /* 0x040fe4000000008f */
[----:B------:R-:W-:Y:S02]  /*10c0*/  SHF.L.U32 R123, R121, 0x10, RZ ;  /* 0x00000010797b7819 */ /* 0x000fe400000006ff */
[----:B------:R-:W-:Y:S02]  /*10d0*/  SHF.L.U32 R127, R127, 0x10, RZ ;  /* 0x000000107f7f7819 */ /* 0x000fe400000006ff */
[----:B-1----:R-:W-:-:S02]  /*10e0*/  PRMT R41, R131, 0x7632, R41 ;  /* 0x0000763283297816 */ /* 0x002fc40000000029 */
[----:B------:R-:W-:Y:S02]  /*10f0*/  SHF.L.U32 R111, R131, 0x10, RZ ;  /* 0x00000010836f7819 */ /* 0x000fe400000006ff */
[----:B------:R-:W-:Y:S02]  /*1100*/  SHF.L.U32 R131, R139, 0x10, RZ ;  /* 0x000000108b837819 */ /* 0x000fe400000006ff */
[----:B------:R-:W-:Y:S02]  /*1110*/  PRMT R102, R136, 0x7632, R102 ;  /* 0x0000763288667816 */ /* 0x000fe40000000066 */
[----:B------:R-:W-:Y:S02]  /*1120*/  SHF.L.U32 R133, R101, 0x10, RZ ;  /* 0x0000001065857819 */ /* 0x000fe400000006ff */
[----:B------:R-:W-:Y:S02]  /*1130*/  PRMT R149, R128, 0x7632, R149 ;  /* 0x0000763280957816 */ /* 0x000fe40000000095 */
[----:B--2---:R-:W-:-:S02]  /*1140*/  PRMT R163, R135, 0x7632, R163 ;  /* 0x0000763287a37816 */ /* 0x004fc400000000a3 */
[C---:B------:R-:W-:Y:S02]  /*1150*/  PRMT R40, R134.reuse, 0x7632, R40 ;  /* 0x0000763286287816 */ /* 0x040fe40000000028 */
[----:B------:R-:W-:Y:S02]  /*1160*/  SHF.L.U32 R119, R134, 0x10, RZ ;  /* 0x0000001086777819 */ /* 0x000fe400000006ff */
[----:B------:R-:W-:Y:S02]  /*1170*/  PRMT R108, R141, 0x7632, R108 ;  /* 0x000076328d6c7816 */ /* 0x000fe4000000006c */
[----:B------:R-:W-:Y:S02]  /*1180*/  PRMT R114, R142, 0x7632, R114 ;  /* 0x000076328e727816 */ /* 0x000fe40000000072 */
        /* <DEDUP_REMOVED lines=50> */
[----:B------:R-:W-:Y:S02]  /*14b0*/  SHF.L.U32 R101, R125, 0x10, RZ ;  /* 0x000000107d657819 */ /* 0x000fe400000006ff */
[C---:B------:R-:W-:Y:S02]  /*14c0*/  PRMT R136, R0.reuse, 0x7632, R136 ;  /* 0x0000763200887816 */ /* 0x040fe40000000088 */
[----:B------:R-:W-:Y:S01]  /*14d0*/  SHF.L.U32 R108, R0, 0x10, RZ ;  /* 0x00000010006c7819 */ /* 0x000fe200000006ff */
[C---:B------:R-:W-:Y:S01]  /*14e0*/  FMUL R0, R100.reuse, R153 ;  /* 0x0000009964007220 */ /* 0x040fe20000400000 */
[C---:B------:R-:W-:Y:S01]  /*14f0*/  PRMT R141, R117.reuse, 0x7632, R141 ;  /* 0x00007632758d7816 */ /* 0x040fe2000000008d */
[----:B------:R-:W-:Y:S01]  /*1500*/  FMUL R115, R100, R115 ;  /* 0x0000007364737220 */ /* 0x000fe20000400000 */
[----:B------:R-:W-:Y:S01]  /*1510*/  SHF.L.U32 R117, R117, 0x10, RZ ;  /* 0x0000001075757819 */ /* 0x000fe200000006ff */
[----:B------:R-:W-:Y:S01]  /*1520*/  FADD R64, R101, R64 ;  /* 0x0000004065407221 */ /* 0x000fe20000000000 */
[----:B------:R-:W-:Y:S01]  /*1530*/  SHF.L.U32 R124, R124, 0x10, RZ ;  /* 0x000000107c7c7819 */ /* 0x000fe200000006ff */
[-C--:B------:R-:W-:Y:S01]  /*1540*/  FFMA R95, R0, R101.reuse, R95 ;  /* 0x00000065005f7223 */ /* 0x080fe2000000005f */
[----:B------:R-:W-:Y:S01]  /*1550*/  FMUL R114, R100, R114 ;  /* 0x0000007264727220 */ /* 0x000fe20000400000 */
[----:B------:R-:W-:Y:S01]  /*1560*/  PRMT R125, R129, 0x7632, R125 ;  /* 0x00007632817d7816 */ /* 0x000fe2000000007d */
[----:B------:R-:W-:Y:S01]  /*1570*/  FMUL R101, R161, R101 ;  /* 0x00000065a1657220 */ /* 0x000fe20000400000 */
[----:B------:R-:W-:-:S02]  /*1580*/  SHF.L.U32 R102, R129, 0x10, RZ ;  /* 0x0000001081667819 */ /* 0x000fc400000006ff */
[C---:B------:R-:W-:Y:S02]  /*1590*/  PRMT R130, R118.reuse, 0x7632, R130 ;  /* 0x0000763276827816 */ /* 0x040fe40000000082 */
[----:B------:R-:W-:Y:S01]  /*15a0*/  SHF.L.U32 R104, R118, 0x10, RZ ;  /* 0x0000001076687819 */ /* 0x000fe200000006ff */
[----:B------:R-:W-:Y:S01]  /*15b0*/  FADD R48, R117, R48 ;  /* 0x0000003075307221 */ /* 0x000fe20000000000 */
[C---:B------:R-:W-:Y:S01]  /*15c0*/  PRMT R129, R116.reuse, 0x7632, R129 ;  /* 0x0000763274817816 */ /* 0x040fe20000000081 */
[-C--:B------:R-:W-:Y:S01]  /*15d0*/  FFMA R78, R115, R117.reuse, R78 ;  /* 0x00000075734e7223 */ /* 0x080fe2000000004e */
[----:B------:R-:W-:Y:S01]  /*15e0*/  SHF.L.U32 R106, R116, 0x10, RZ ;  /* 0x00000010746a7819 */ /* 0x000fe200000006ff */
[----:B------:R-:W-:Y:S01]  /*15f0*/  FMUL R116, R8, R117 ;  /* 0x0000007508747220 */ /* 0x000fe20000400000 */
[----:B------:R-:W-:Y:S01]  /*1600*/  PRMT R118, R120, 0x7632, R118 ;  /* 0x0000763278767816 */ /* 0x000fe20000000076 */
[----:B------:R-:W-:Y:S01]  /*1610*/  FADD R63, R124, R63 ;  /* 0x0000003f7c3f7221 */ /* 0x000fe20000000000 */
[----:B------:R-:W-:Y:S01]  /*1620*/  SHF.L.U32 R120, R120, 0x10, RZ ;  /* 0x0000001078787819 */ /* 0x000fe200000006ff */
[-C--:B------:R-:W-:Y:S01]  /*1630*/  FFMA R93, R114, R124.reuse, R93 ;  /* 0x0000007c725d7223 */ /* 0x080fe2000000005d */
[----:B------:R-:W-:Y:S01]  /*1640*/  FMUL R117, R159, R124 ;  /* 0x0000007c9f757220 */ /* 0x000fe20000400000 */
[----:B------:R-:W-:Y:S01]  /*1650*/  FMUL R119, R100, R119 ;  /* 0x0000007764777220 */ /* 0x000fe20000400000 */
[----:B------:R-:W-:Y:S01]  /*1660*/  FADD R124, RZ, R101 ;  /* 0x00000065ff7c7221 */ /* 0x000fe20000000000 */
[----:B------:R-:W-:Y:S01]  /*1670*/  SHF.L.U32 R148, R118, 0x10, RZ ;  /* 0x0000001076947819 */ /* 0x000fe200000006ff */
[----:B------:R-:W-:Y:S01]  /*1680*/  FADD R62, R120, R62 ;  /* 0x0000003e783e7221 */ /* 0x000fe20000000000 */
[-C--:B------:R-:W-:Y:S01]  /*1690*/  FFMA R92, R119, R120.reuse, R92 ;  /* 0x00000078775c7223 */ /* 0x080fe2000000005c */
[----:B------:R-:W-:Y:S01]  /*16a0*/  FMUL R120, R15, R120 ;  /* 0x000000780f787220 */ /* 0x000fe20000400000 */
[----:B------:R-:W-:Y:S01]  /*16b0*/  FADD R124, R124, R117 ;  /* 0x000000757c7c7221 */ /* 0x000fe20000000000 */
[C---:B------:R-:W-:Y:S01]  /*16c0*/  FMUL R103, R100.reuse, R103 ;  /* 0x0000006764677220 */ /* 0x040fe20000400000 */
[----:B------:R-:W-:Y:S01]  /*16d0*/  FMUL R118, R100, R121 ;  /* 0x0000007964767220 */ /* 0x000fe20000400000 */
        /* <DEDUP_REMOVED lines=10> */
[----:B------:R-:W-:Y:S01]  /*1780*/  FFMA R91, R118, R148, R91 ;  /* 0x00000094765b7223 */ /* 0x000fe2000000005b */
[----:B------:R-:W-:Y:S01]  /*1790*/  FADD R59, R125, R59 ;  /* 0x0000003b7d3b7221 */ /* 0x000fe20000000000 */
[-C--:B------:R-:W-:Y:S01]  /*17a0*/  FFMA R89, R122, R125.reuse, R89 ;  /* 0x0000007d7a597223 */ /* 0x080fe20000000059 */
[----:B------:R-:W-:Y:S01]  /*17b0*/  FMUL R125, R18, R125 ;  /* 0x0000007d127d7220 */ /* 0x000fe20000400000 */
[----:B------:R-:W-:Y:S01]  /*17c0*/  FADD R148, R124, R102 ;  /* 0x000000667c947221 */ /* 0x000fe20000000000 */
[----:B------:R-:W-:Y:S01]  /*17d0*/  PRMT R40, R42, 0x7632, R40 ;  /* 0x000076322a287816 */ /* 0x000fe20000000028 */
[----:B------:R-:W-:Y:S01]  /*17e0*/  FADD R58, R104, R58 ;  /* 0x0000003a683a7221 */ /* 0x000fe20000000000 */
[----:B------:R-:W-:Y:S01]  /*17f0*/  SHF.L.U32 R152, R42, 0x10, RZ ;  /* 0x000000102a987819 */ /* 0x000fe200000006ff */
[-C--:B------:R-:W-:Y:S01]  /*1800*/  FFMA R88, R105, R104.reuse, R88 ;  /* 0x0000006869587223 */ /* 0x080fe20000000058 */
[----:B------:R-:W-:Y:S01]  /*1810*/  PRMT R42, R157, 0x7632, R42 ;  /* 0x000076329d2a7816 */ /* 0x000fe2000000002a */
[----:B------:R-:W-:Y:S01]  /*1820*/  FMUL R104, R13, R104 ;  /* 0x000000680d687220 */ /* 0x000fe20000400000 */
[----:B------:R-:W-:Y:S01]  /*1830*/  SHF.L.U32 R130, R130, 0x10, RZ ;  /* 0x0000001082827819 */ /* 0x000fe200000006ff */
[----:B------:R-:W-:Y:S01]  /*1840*/  FADD R148, R148, R125 ;  /* 0x0000007d94947221 */ /* 0x000fe20000000000 */
[----:B------:R-:W-:Y:S01]  /*1850*/  SHF.L.U32 R157, R157, 0x10, RZ ;  /* 0x000000109d9d7819 */ /* 0x000fe200000006ff */
[C---:B------:R-:W-:Y:S01]  /*1860*/  FMUL R107, R100.reuse, R107 ;  /* 0x0000006b646b7220 */ /* 0x040fe20000400000 */
[C---:B------:R-:W-:Y:S01]  /*1870*/  FMUL R124, R100.reuse, R127 ;  /* 0x0000007f647c7220 */ /* 0x040fe20000400000 */
[----:B------:R-:W-:Y:S01]  /*1880*/  FMUL R155, R100, R155 ;  /* 0x0000009b649b7220 */ /* 0x000fe20000400000 */
[----:B------:R-:W-:Y:S01]  /*1890*/  SHF.L.U32 R42, R42, 0x10, RZ ;  /* 0x000000102a2a7819 */ /* 0x000fe200000006ff */
[----:B------:R-:W-:Y:S01]  /*18a0*/  FMUL R127, R19, R130 ;  /* 0x00000082137f7220 */ /* 0x000fe20000400000 */
[----:B------:R-:W-:Y:S01]  /*18b0*/  FADD R148, R148, R104 ;  /* 0x0000006894947221 */ /* 0x000fe20000000000 */
[----:B------:R-:W-:Y:S01]  /*18c0*/  FMUL R160, R100, R41 ;  /* 0x0000002964a07220 */ /* 0x000fe20000400000 */
[----:B------:R-:W-:Y:S01]  /*18d0*/  FFMA R41, R0, R101, RZ ;  /* 0x0000006500297223 */ /* 0x000fe200000000ff */
[----:B------:R-:W-:Y:S01]  /*18e0*/  SHF.L.U32 R129, R129, 0x10, RZ ;  /* 0x0000001081817819 */ /* 0x000fe200000006ff */
[----:B------:R-:W-:Y:S01]  /*18f0*/  FADD R56, R106, R56 ;  /* 0x000000386a387221 */ /* 0x000fe20000000000 */
[----:B------:R-:W-:Y:S01]  /*1900*/  FFMA R86, R107, R106, R86 ;  /* 0x0000006a6b567223 */ /* 0x000fe20000000056 */
[----:B------:R-:W-:Y:S01]  /*1910*/  FMUL R128, R100, R128 ;  /* 0x0000008064807220 */ /* 0x000fe20000400000 */
[----:B------:R-:W-:Y:S01]  /*1920*/  FADD R32, R157, R32 ;  /* 0x000000209d207221 */ /* 0x000fe20000000000 */
[-C--:B------:R-:W-:Y:S01]  /*1930*/  FFMA R66, R155, R157.reuse, R66 ;  /* 0x0000009d9b427223 */ /* 0x080fe20000000042 */
[----:B------:R-:W-:Y:S01]  /*1940*/  FMUL R156, R2, R157 ;  /* 0x0000009d029c7220 */ /* 0x000fe20000400000 */
[----:B------:R-:W-:Y:S01]  /*1950*/  FMUL R106, R12, R106 ;  /* 0x0000006a0c6a7220 */ /* 0x000fe20000400000 */
[----:B------:R-:W-:Y:S01]  /*1960*/  FADD R148, R148, R127 ;  /* 0x0000007f94947221 */ /* 0x000fe20000000000 */
[-C--:B------:R-:W-:Y:S01]  /*1970*/  FMUL R157, R30, R42.reuse ;  /* 0x0000002a1e9d7220 */ /* 0x080fe20000400000 */
[----:B------:R-:W-:Y:S01]  /*1980*/  FADD R31, R42, R31 ;  /* 0x0000001f2a1f7221 */ /* 0x000fe20000000000 */
[----:B------:R-:W-:Y:S01]  /*1990*/  FFMA R65, R160, R42, R65 ;  /* 0x0000002aa0417223 */ /* 0x000fe20000000041 */
[----:B------:R-:W-:Y:S01]  /*19a0*/  FFMA R42, R114, R117, R41 ;  /* 0x00000075722a7223 */ /* 0x000fe20000000029 */
[----:B------:R-:W-:Y:S01]  /*19b0*/  FMUL R109, R100, R109 ;  /* 0x0000006d646d7220 */ /* 0x000fe20000400000 */
[----:B------:R-:W-:Y:S01]  /*19c0*/  FADD R55, R129, R55 ;  /* 0x0000003781377221 */ /* 0x000fe20000000000 */
[-C--:B------:R-:W-:Y:S01]  /*19d0*/  FFMA R85, R128, R129.reuse, R85 ;  /* 0x0000008180557223 */ /* 0x080fe20000000055 */
[----:B------:R-:W-:Y:S01]  /*19e0*/  FMUL R129, R20, R129 ;  /* 0x0000008114817220 */ /* 0x000fe20000400000 */
[----:B------:R-:W-:Y:S01]  /*19f0*/  FADD R148, R148, R106 ;  /* 0x0000006a94947221 */ /* 0x000fe20000000000 */
[----:B------:R-:W-:Y:S01]  /*1a00*/  FFMA R41, R119, R120, R42 ;  /* 0x0000007877297223 */ /* 0x000fe2000000002a */
[----:B------:R-:W-:Y:S01]  /*1a10*/  SHF.L.U32 R136, R136, 0x10, RZ ;  /* 0x0000001088887819 */ /* 0x000fe200000006ff */
[----:B------:R-:W-:Y:S01]  /*1a20*/  FADD R54, R108, R54 ;  /* 0x000000366c367221 */ /* 0x000fe20000000000 */
[-C--:B------:R-:W-:Y:S01]  /*1a30*/  FFMA R84, R109, R108.reuse, R84 ;  /* 0x0000006c6d547223 */ /* 0x080fe20000000054 */
[----:B------:R-:W-:Y:S01]  /*1a40*/  FMUL R108, R11, R108 ;  /* 0x0000006c0b6c7220 */ /* 0x000fe20000400000 */
[----:B------:R-:W-:Y:S01]  /*1a50*/  FADD R148, R148, R129 ;  /* 0x0000008194947221 */ /* 0x000fe20000000000 */
[----:B------:R-:W-:Y:S01]  /*1a60*/  PRMT R135, R110, 0x7632, R135 ;  /* 0x000076326e877816 */ /* 0x000fe20000000087 */
[----:B------:R-:W-:Y:S01]  /*1a70*/  FFMA R42, R118, R121, R41 ;  /* 0x00000079762a7223 */ /* 0x000fe20000000029 */
[----:B------:R-:W-:Y:S01]  /*1a80*/  SHF.L.U32 R110, R110, 0x10, RZ ;  /* 0x000000106e6e7819 */ /* 0x000fe200000006ff */
[----:B------:R-:W-:Y:S01]  /*1a90*/  FADD R57, R130, R57 ;  /* 0x0000003982397221 */ /* 0x000fe20000000000 */
[----:B------:R-:W-:Y:S01]  /*1aa0*/  FFMA R87, R124, R130, R87 ;  /* 0x000000827c577223 */ /* 0x000fe20000000057 */
[C---:B------:R-:W-:Y:S01]  /*1ab0*/  FMUL R111, R100.reuse, R111 ;  /* 0x0000006f646f7220 */ /* 0x040fe20000400000 */
[----:B------:R-:W-:Y:S01]  /*1ac0*/  FMUL R130, R100, R133 ;  /* 0x0000008564827220 */ /* 0x000fe20000400000 */
[----:B------:R-:W-:Y:S01]  /*1ad0*/  FMUL R133, R21, R136 ;  /* 0x0000008815857220 */ /* 0x000fe20000400000 */
[----:B------:R-:W-:Y:S01]  /*1ae0*/  FADD R148, R148, R108 ;  /* 0x0000006c94947221 */ /* 0x000fe20000000000 */
[----:B------:R-:W-:Y:S01]  /*1af0*/  FFMA R41, R103, R102, R42 ;  /* 0x0000006667297223 */ /* 0x000fe2000000002a */
[----:B------:R-:W-:Y:S01]  /*1b00*/  SHF.L.U32 R135, R135, 0x10, RZ ;  /* 0x0000001087877819 */ /* 0x000fe200000006ff */
[----:B------:R-:W-:Y:S01]  /*1b10*/  FADD R52, R110, R52 ;  /* 0x000000346e347221 */ /* 0x000fe20000000000 */
[----:B------:R-:W-:Y:S01]  /*1b20*/  FFMA R82, R111, R110, R82 ;  /* 0x0000006e6f527223 */ /* 0x000fe20000000052 */
[----:B------:R-:W-:Y:S01]  /*1b30*/  FMUL R134, R100, R134 ;  /* 0x0000008664867220 */ /* 0x000fe20000400000 */
[----:B------:R-:W-:Y:S01]  /*1b40*/  FMUL R110, R10, R110 ;  /* 0x0000006e0a6e7220 */ /* 0x000fe20000400000 */
[----:B------:R-:W-:Y:S01]  /*1b50*/  FADD R148, R148, R133 ;  /* 0x0000008594947221 */ /* 0x000fe20000000000 */
[----:B------:R-:W-:Y:S01]  /*1b60*/  PRMT R142, R112, 0x7632, R142 ;  /* 0x00007632708e7816 */ /* 0x000fe2000000008e */
[----:B------:R-:W-:Y:S01]  /*1b70*/  FFMA R42, R122, R125, R41 ;  /* 0x0000007d7a2a7223 */ /* 0x000fe20000000029 */
[----:B------:R-:W-:Y:S01]  /*1b80*/  SHF.L.U32 R112, R112, 0x10, RZ ;  /* 0x0000001070707819 */ /* 0x000fe200000006ff */
        /* <DEDUP_REMOVED lines=11> */
[----:B------:R-:W-:Y:S01]  /*1c40*/  FFMA R42, R124, R127, R41 ;  /* 0x0000007f7c2a7223 */ /* 0x000fe20000000029 */
        /* <DEDUP_REMOVED lines=50> */
[----:B------:R-:W-:Y:S01]  /*1f70*/  FFMA R41, R113, R112, R42 ;  /* 0x0000007071297223 */ /* 0x000fe2000000002a */
[----:B------:R-:W-:Y:S01]  /*1f80*/  FADD R45, R146, R45 ;  /* 0x0000002d922d7221 */ /* 0x000fe20000000000 */
[----:B------:R-:W-:Y:S01]  /*1f90*/  FFMA R75, R142, R146, R75 ;  /* 0x000000928e4b7223 */ /* 0x000fe2000000004b */
[----:B------:R-:W-:Y:S01]  /*1fa0*/  SHF.L.U32 R150, R150, 0x10, RZ ;  /* 0x0000001096967819 */ /* 0x000fe200000006ff */
[----:B------:R-:W-:Y:S01]  /*1fb0*/  FADD R38, R140, R38 ;  /* 0x000000268c267221 */ /* 0x000fe20000000000 */
[-C--:B------:R-:W-:Y:S01]  /*1fc0*/  FFMA R72, R137, R140.reuse, R72 ;  /* 0x0000008c89487223 */ /* 0x080fe20000000048 */
[----:B------:R-:W-:Y:S01]  /*1fd0*/  FADD R36, R165, R36 ;  /* 0x00000024a5247221 */ /* 0x000fe20000000000 */
[-C--:B------:R-:W-:Y:S01]  /*1fe0*/  FFMA R70, R145, R165.reuse, R70 ;  /* 0x000000a591467223 */ /* 0x080fe20000000046 */
        /* <DEDUP_REMOVED lines=12> */
[----:B------:R-:W-:Y:S01]  /*20b0*/  FADD R163, R154, R149 ;  /* 0x000000959aa37221 */ /* 0x000fe20000000000 */
[----:B------:R-:W-:Y:S01]  /*20c0*/  FFMA R42, R138, R141, R41 ;  /* 0x0000008d8a2a7223 */ /* 0x000fe20000000029 */
[----:B------:R-:W-:Y:S01]  /*20d0*/  FADD R35, R153, R35 ;  /* 0x0000002399237221 */ /* 0x000fe20000000000 */
[----:B------:R-:W-:Y:S01]  /*20e0*/  FMUL R151, R100, R151 ;  /* 0x0000009764977220 */ /* 0x000fe20000400000 */
        /* <DEDUP_REMOVED lines=10> */
[----:B------:R-:W-:-:S02]  /*2190*/  FMUL R154, R29, R40 ;  /* 0x000000281d9a7220 */ /* 0x000fc40000400000 */
[----:B------:R-:W-:Y:S01]  /*21a0*/  FADD R163, R163, R152 ;  /* 0x00000098a3a37221 */ /* 0x000fe20000000000 */
[----:B------:R-:W-:Y:S01]  /*21b0*/  FFMA R41, R131, R132, R42 ;  /* 0x0000008483297223 */ /* 0x000fe2000000002a */
[----:B------:R-:W-:Y:S02]  /*21c0*/  FMUL R158, R100, R43 ;  /* 0x0000002b649e7220 */ /* 0x000fe40000400000 */
[----:B------:R-:W-:Y:S01]  /*21d0*/  FADD R163, R163, R154 ;  /* 0x0000009aa3a37221 */ /* 0x000fe20000000000 */
[----:B------:R-:W-:Y:S01]  /*21e0*/  FFMA R42, R144, R147, R41 ;  /* 0x00000093902a7223 */ /* 0x000fe20000000029 */
[----:B------:R-:W-:Y:S01]  /*21f0*/  FADD R33, R40, R33 ;  /* 0x0000002128217221 */ /* 0x000fe20000000000 */
[----:B------:R-:W-:Y:S01]  /*2200*/  FFMA R67, R158, R40, R67 ;  /* 0x000000289e437223 */ /* 0x000fe20000000043 */
[----:B------:R-:W-:Y:S01]  /*2210*/  FADD R40, R163, R156 ;  /* 0x0000009ca3287221 */ /* 0x000fe20000000000 */
        /* <DEDUP_REMOVED lines=42> */
.L_x_4130:
[----:B------:R-:W-:Y:S05]  /*24c0*/  BSYNC.RECONVERGENT B0 ;  /* 0x0000000000007941 */ /* 0x000fea0003800200 */
.L_x_4129:
        /* <DEDUP_REMOVED lines=57> */
[C---:B------:R-:W-:Y:S01]  /*2860*/  FMUL R102, R100.reuse, R127 ;  /* 0x0000007f64667220 */ /* 0x040fe20000400000 */
[----:B------:R-:W-:Y:S01]  /*2870*/  FMUL R122, R100, R41 ;  /* 0x00000029647a7220 */ /* 0x000fe20000400000 */
[----:B------:R-:W-:Y:S01]  /*2880*/  F2FP.BF16.F32.PACK_AB R127, R40, R119 ;  /* 0x00000077287f723e */ /* 0x000fe200000010ff */
        /* <DEDUP_REMOVED lines=40> */
[----:B------:R-:W1:Y:S01]  /*2b10*/  LDC R149, c[0x0][0x380] ;  /* 0x0000e000ff957b82 */ /* 0x000e620000000800 */
[C---:B------:R-:W-:Y:S01]  /*2b20*/  FMUL R107, R100.reuse, R107 ;  /* 0x0000006b646b7220 */ /* 0x040fe20000400000 */
[----:B------:R-:W-:Y:S01]  /*2b30*/  FMUL R104, R100, R129 ;  /* 0x0000008164687220 */ /* 0x000fe20000400000 */
[----:B------:R-:W-:Y:S01]  /*2b40*/  F2FP.BF16.F32.PACK_AB R147, R118, R117 ;  /* 0x000000757693723e */ /* 0x000fe200000010ff */
[----:B------:R-:W-:Y:S01]  /*2b50*/  FMUL R105, R100, R105 ;  /* 0x0000006964697220 */ /* 0x000fe20000400000 */
[----:B------:R-:W-:Y:S01]  /*2b60*/  IADD3 R119, PT, PT, R96, 0x100, RZ ;  /* 0x0000010060777810 */ /* 0x000fe20007ffe0ff */
[C---:B------:R-:W-:Y:S01]  /*2b70*/  FMUL R123, R100.reuse, R123 ;  /* 0x0000007b647b7220 */ /* 0x040fe20000400000 */
[----:B------:R-:W-:Y:S01]  /*2b80*/  FMUL R114, R100, R143 ;  /* 0x0000008f64727220 */ /* 0x000fe20000400000 */
[----:B------:R-:W-:Y:S01]  /*2b90*/  F2FP.BF16.F32.PACK_AB R141, R112, R115 ;  /* 0x00000073708d723e */ /* 0x000fe200000010ff */
[----:B------:R-:W-:Y:S01]  /*2ba0*/  FADD R151, R152, -R151 ;  /* 0x8000009798977221 */ /* 0x000fe20000000000 */
[----:B------:R-:W-:Y:S01]  /*2bb0*/  IADD3 R117, PT, PT, R96, 0x180, RZ ;  /* 0x0000018060757810 */ /* 0x000fe20007ffe0ff */
[----:B------:R-:W-:Y:S01]  /*2bc0*/  FADD R155, R156, -R155 ;  /* 0x8000009b9c9b7221 */ /* 0x000fe20000000000 */
[----:B------:R-:W-:Y:S01]  /*2bd0*/  F2FP.BF16.F32.PACK_AB R129, R42, R103 ;  /* 0x000000672a81723e */ /* 0x000fe200000010ff */
[----:B0-----:R-:W-:Y:S01]  /*2be0*/  IMAD.WIDE.U32 R118, R119, 0x4, R40 ;  /* 0x0000000477767825 */ /* 0x001fe200078e0028 */
[----:B------:R-:W-:-:S03]  /*2bf0*/  F2FP.BF16.F32.PACK_AB R139, R110, R113 ;  /* 0x000000716e8b723e */ /* 0x000fc600000010ff */
[----:B------:R-:W-:Y:S01]  /*2c00*/  FMUL R151, R100, R151 ;  /* 0x0000009764977220 */ /* 0x000fe20000400000 */
[----:B------:R-:W-:Y:S01]  /*2c10*/  F2FP.BF16.F32.PACK_AB R145, R116, R43 ;  /* 0x0000002b7491723e */ /* 0x000fe200000010ff */
[C---:B------:R-:W-:Y:S01]  /*2c20*/  IMAD.WIDE.U32 R42, R96.reuse, 0x4, R40 ;  /* 0x00000004602a7825 */ /* 0x040fe200078e0028 */
[----:B------:R-:W-:-:S03]  /*2c30*/  IADD3 R115, PT, PT, R96, 0x200, RZ ;  /* 0x0000020060737810 */ /* 0x000fc60007ffe0ff */
[----:B------:R-:W-:Y:S01]  /*2c40*/  FMUL R155, R100, R155 ;  /* 0x0000009b649b7220 */ /* 0x000fe20000400000 */
[----:B------:R-:W-:Y:S01]  /*2c50*/  F2FP.BF16.F32.PACK_AB R125, R0, R101 ;  /* 0x00000065007d723e */ /* 0x000fe200000010ff */
[----:B------:R-:W-:Y:S01]  /*2c60*/  IMAD.WIDE.U32 R116, R117, 0x4, R40 ;  /* 0x0000000475747825 */ /* 0x000fe200078e0028 */
[----:B------:R-:W-:-:S03]  /*2c70*/  F2FP.BF16.F32.PACK_AB R137, R108, R111 ;  /* 0x0000006f6c89723e */ /* 0x000fc600000010ff */
[----:B------:R-:W-:Y:S01]  /*2c80*/  FMUL R100, R100, R157 ;  /* 0x0000009d64647220 */ /* 0x000fe20000400000 */
[----:B------:R-:W-:Y:S01]  /*2c90*/  F2FP.BF16.F32.PACK_AB R153, R153, R120 ;  /* 0x000000789999723e */ /* 0x000fe200000010ff */
[--C-:B------:R-:W-:Y:S01]  /*2ca0*/  IMAD.WIDE.U32 R120, R97, 0x4, R40.reuse ;  /* 0x0000000461787825 */ /* 0x100fe200078e0028 */
[----:B------:R-:W-:Y:S01]  /*2cb0*/  IADD3 R113, PT, PT, R96, 0x280, RZ ;  /* 0x0000028060717810 */ /* 0x000fe20007ffe0ff */
[----:B------:R0:W-:Y:S01]  /*2cc0*/  STG.E desc[UR6][R42.64], R125 ;  /* 0x0000007d2a007986 */ /* 0x0001e2000c101906 */
[----:B------:R-:W-:Y:S02]  /*2cd0*/  F2FP.BF16.F32.PACK_AB R135, R106, R109 ;  /* 0x0000006d6a87723e */ /* 0x000fe400000010ff */
[----:B------:R-:W-:Y:S01]  /*2ce0*/  IADD3 R111, PT, PT, R96, 0x300, RZ ;  /* 0x00000300606f7810 */ /* 0x000fe20007ffe0ff */
[--C-:B------:R-:W-:Y:S01]  /*2cf0*/  IMAD.WIDE.U32 R112, R113, 0x4, R40.reuse ;  /* 0x0000000471707825 */ /* 0x100fe200078e0028 */
[----:B------:R-:W-:Y:S01]  /*2d00*/  F2FP.BF16.F32.PACK_AB R133, R104, R107 ;  /* 0x0000006b6885723e */ /* 0x000fe200000010ff */
[----:B------:R0:W-:Y:S01]  /*2d10*/  STG.E desc[UR6][R120.64], R127 ;  /* 0x0000007f78007986 */ /* 0x0001e2000c101906 */
[----:B------:R-:W-:Y:S01]  /*2d20*/  IADD3 R109, PT, PT, R96, 0x380, RZ ;  /* 0x00000380606d7810 */ /* 0x000fe20007ffe0ff */
[--C-:B------:R-:W-:Y:S01]  /*2d30*/  IMAD.WIDE.U32 R110, R111, 0x4, R40.reuse ;  /* 0x000000046f6e7825 */ /* 0x100fe200078e0028 */
[----:B------:R-:W-:Y:S01]  /*2d40*/  F2FP.BF16.F32.PACK_AB R131, R102, R105 ;  /* 0x000000696683723e */ /* 0x000fe200000010ff */
[----:B------:R0:W-:Y:S01]  /*2d50*/  STG.E desc[UR6][R118.64], R129 ;  /* 0x0000008176007986 */ /* 0x0001e2000c101906 */
[----:B------:R-:W-:Y:S01]  /*2d60*/  F2FP.BF16.F32.PACK_AB R143, R114, R123 ;  /* 0x0000007b728f723e */ /* 0x000fe200000010ff */
[--C-:B------:R-:W-:Y:S01]  /*2d70*/  IMAD.WIDE.U32 R114, R115, 0x4, R40.reuse ;  /* 0x0000000473727825 */ /* 0x100fe200078e0028 */
[C---:B------:R-:W-:Y:S01]  /*2d80*/  IADD3 R107, PT, PT, R96.reuse, 0x400, RZ ;  /* 0x00000400606b7810 */ /* 0x040fe20007ffe0ff */
[----:B------:R0:W-:Y:S01]  /*2d90*/  STG.E desc[UR6][R116.64], R131 ;  /* 0x0000008374007986 */ /* 0x0001e2000c101906 */
[C---:B------:R-:W-:Y:S01]  /*2da0*/  IADD3 R105, PT, PT, R96.reuse, 0x480, RZ ;  /* 0x0000048060697810 */ /* 0x040fe20007ffe0ff */
[--C-:B------:R-:W-:Y:S01]  /*2db0*/  IMAD.WIDE.U32 R108, R109, 0x4, R40.reuse ;  /* 0x000000046d6c7825 */ /* 0x100fe200078e0028 */
[C---:B------:R-:W-:Y:S01]  /*2dc0*/  IADD3 R103, PT, PT, R96.reuse, 0x500, RZ ;  /* 0x0000050060677810 */ /* 0x040fe20007ffe0ff */
[----:B------:R0:W-:Y:S01]  /*2dd0*/  STG.E desc[UR6][R114.64], R133 ;  /* 0x0000008572007986 */ /* 0x0001e2000c101906 */
[C---:B------:R-:W-:Y:S01]  /*2de0*/  IADD3 R101, PT, PT, R96.reuse, 0x580, RZ ;  /* 0x0000058060657810 */ /* 0x040fe20007ffe0ff */
[--C-:B------:R-:W-:Y:S01]  /*2df0*/  IMAD.WIDE.U32 R106, R107, 0x4, R40.reuse ;  /* 0x000000046b6a7825 */ /* 0x100fe200078e0028 */
[----:B------:R-:W-:Y:S01]  /*2e00*/  IADD3 R123, PT, PT, R96, 0x600, RZ ;  /* 0x00000600607b7810 */ /* 0x000fe20007ffe0ff */
[----:B------:R0:W-:Y:S01]  /*2e10*/  STG.E desc[UR6][R112.64], R135 ;  /* 0x0000008770007986 */ /* 0x0001e2000c101906 */
[----:B------:R-:W-:Y:S01]  /*2e20*/  F2FP.BF16.F32.PACK_AB R155, R100, R155 ;  /* 0x0000009b649b723e */ /* 0x000fe200000010ff */
[--C-:B------:R-:W-:Y:S01]  /*2e30*/  IMAD.WIDE.U32 R104, R105, 0x4, R40.reuse ;  /* 0x0000000469687825 */ /* 0x100fe200078e0028 */
[----:B------:R-:W-:Y:S01]  /*2e40*/  F2FP.BF16.F32.PACK_AB R151, R122, R151 ;  /* 0x000000977a97723e */ /* 0x000fe200000010ff */
[----:B------:R0:W-:Y:S01]  /*2e50*/  STG.E desc[UR6][R110.64], R137 ;  /* 0x000000896e007986 */ /* 0x0001e2000c101906 */
[----:B-1----:R-:W-:Y:S01]  /*2e60*/  IADD3 R162, PT, PT, R162, R149, RZ ;  /* 0x00000095a2a27210 */ /* 0x002fe20007ffe0ff */
[----:B------:R-:W-:-:S02]  /*2e70*/  IMAD.WIDE.U32 R102, R103, 0x4, R40 ;  /* 0x0000000467667825 */ /* 0x000fc400078e0028 */
[----:B------:R0:W-:Y:S01]  /*2e80*/  STG.E desc[UR6][R108.64], R139 ;  /* 0x0000008b6c007986 */ /* 0x0001e2000c101906 */
[----:B------:R-:W-:Y:S01]  /*2e90*/  ISETP.GE.AND P1, PT, R162, UR9, PT ;  /* 0x00000009a2007c0c */ /* 0x000fe2000bf26270 */
        /* <DEDUP_REMOVED lines=45> */
[----:B------:R-:W-:-:S07]  /*3170*/  MOV R115, R31 ;  /* 0x0000001f00737202 */ /* 0x000fce0000000f00 */
.L_x_4128:
        /* <DEDUP_REMOVED lines=20> */
[C---:B---3--:R-:W-:Y:S01]  /*32c0*/  IMAD.WIDE.U32 R4, R9.reuse, 0x8, R112 ;  /* 0x0000000809047825 */ /* 0x048fe200078e0070 */
[C---:B------:R-:W-:Y:S02]  /*32d0*/  IADD3 R105, PT, PT, R9.reuse, 0x580, RZ ;  /* 0x0000058009697810 */ /* 0x040fe40007ffe0ff */
[----:B------:R-:W-:Y:S01]  /*32e0*/  IADD3 R109, PT, PT, R9, 0x600, RZ ;  /* 0x00000600096d7810 */ /* 0x000fe20007ffe0ff */
[----:B------:R-:W-:Y:S01]  /*32f0*/  IMAD.WIDE.U32 R6, R13, 0x8, R110 ;  /* 0x000000080d067825 */ /* 0x000fe200078e006e */
[C---:B------:R-:W-:Y:S01]  /*3300*/  IADD3 R119, PT, PT, R9.reuse, 0x680, RZ ;  /* 0x0000068009777810 */ /* 0x040fe20007ffe0ff */
[----:B------:R-:W-:Y:S01]  /*3310*/  STG.E.64 desc[UR6][R4.64], R2 ;  /* 0x0000000204007986 */ /* 0x000fe2000c101b06 */
[----:B------:R-:W-:Y:S01]  /*3320*/  IADD3 R121, PT, PT, R9, 0x700, RZ ;  /* 0x0000070009797810 */ /* 0x000fe20007ffe0ff */
[----:B------:R-:W-:-:S02]  /*3330*/  IMAD.WIDE.U32 R8, R13, 0x8, R112 ;  /* 0x000000080d087825 */ /* 0x000fc400078e0070 */
[----:B------:R-:W-:Y:S02]  /*3340*/  STG.E.64 desc[UR6][R6.64], R62 ;  /* 0x0000003e06007986 */ /* 0x000fe4000c101b06 */
[--C-:B------:R-:W-:Y:S02]  /*3350*/  IMAD.WIDE.U32 R12, R17, 0x8, R112.reuse ;  /* 0x00000008110c7825 */ /* 0x100fe400078e0070 */
[----:B------:R-:W-:Y:S02]  /*3360*/  STG.E.64 desc[UR6][R8.64], R92 ;  /* 0x0000005c08007986 */ /* 0x000fe4000c101b06 */
[--C-:B------:R-:W-:Y:S02]  /*3370*/  IMAD.WIDE.U32 R16, R21, 0x8, R112.reuse ;  /* 0x0000000815107825 */ /* 0x100fe400078e0070 */
[----:B------:R-:W-:Y:S02]  /*3380*/  STG.E.64 desc[UR6][R10.64], R60 ;  /* 0x0000003c0a007986 */ /* 0x000fe4000c101b06 */
[----:B------:R-:W-:-:S02]  /*3390*/  IMAD.WIDE.U32 R20, R25, 0x8, R112 ;  /* 0x0000000819147825 */ /* 0x000fc400078e0070 */
[----:B------:R-:W-:Y:S02]  /*33a0*/  STG.E.64 desc[UR6][R12.64], R90 ;  /* 0x0000005a0c007986 */ /* 0x000fe4000c101b06 */
[C---:B------:R-:W-:Y:S02]  /*33b0*/  IMAD.WIDE.U32 R22, R29.reuse, 0x8, R110 ;  /* 0x000000081d167825 */ /* 0x040fe400078e006e */
[----:B------:R-:W-:Y:S02]  /*33c0*/  STG.E.64 desc[UR6][R14.64], R58 ;  /* 0x0000003a0e007986 */ /* 0x000fe4000c101b06 */
[----:B------:R-:W-:Y:S02]  /*33d0*/  IMAD.WIDE.U32 R24, R29, 0x8, R112 ;  /* 0x000000081d187825 */ /* 0x000fe400078e0070 */
[----:B------:R-:W-:Y:S02]  /*33e0*/  STG.E.64 desc[UR6][R16.64], R88 ;  /* 0x0000005810007986 */ /* 0x000fe4000c101b06 */
[----:B------:R-:W-:-:S02]  /*33f0*/  IMAD.WIDE.U32 R26, R33, 0x8, R110 ;  /* 0x00000008211a7825 */ /* 0x000fc400078e006e */
[----:B------:R-:W-:Y:S02]  /*3400*/  STG.E.64 desc[UR6][R18.64], R56 ;  /* 0x0000003812007986 */ /* 0x000fe4000c101b06 */
[----:B------:R-:W-:Y:S02]  /*3410*/  IMAD.WIDE.U32 R28, R33, 0x8, R112 ;  /* 0x00000008211c7825 */ /* 0x000fe400078e0070 */
[----:B------:R-:W-:Y:S02]  /*3420*/  STG.E.64 desc[UR6][R20.64], R86 ;  /* 0x0000005614007986 */ /* 0x000fe4000c101b06 */
[C---:B------:R-:W-:Y:S02]  /*3430*/  IMAD.WIDE.U32 R30, R43.reuse, 0x8, R110 ;  /* 0x000000082b1e7825 */ /* 0x040fe400078e006e */
        /* <DEDUP_REMOVED lines=30> */
[----:B------:R-:W-:Y:S04]  /*3620*/  STG.E.64 desc[UR6][R104.64], R70 ;  /* 0x0000004668007986 */ /* 0x000fe8000c101b06 */
[----:B------:R-:W-:Y:S04]  /*3630*/  STG.E.64 desc[UR6][R106.64], R34 ;  /* 0x000000226a007986 */ /* 0x000fe8000c101b06 */
[----:B------:R-:W-:Y:S04]  /*3640*/  STG.E.64 desc[UR6][R108.64], R68 ;  /* 0x000000446c007986 */ /* 0x000fe8000c101b06 */
[----:B------:R-:W-:Y:S04]  /*3650*/  STG.E.64 desc[UR6][R110.64], R114 ;  /* 0x000000726e007986 */ /* 0x000fe8000c101b06 */
[----:B------:R-:W-:Y:S01]  /*3660*/  STG.E.64 desc[UR6][R112.64], R116 ;  /* 0x0000007470007986 */ /* 0x000fe2000c101b06 */
[----:B------:R-:W-:Y:S05]  /*3670*/  EXIT ;  /* 0x000000000000794d */ /* 0x000fea0003800000 */
.L_x_4132:
        /* <DEDUP_REMOVED lines=16> */
.L_x_4997:


//--------------------- .text._ZN18transformer_engine13normalization28ln_bwd_finalize_tuned_kernelINS0_22Kernel_traits_finalizeILj3840E6__halffS3_fjLj1024ELj4ENS0_18Kernel_traits_baseILj3840ES3_fS3_fjLj1024EEEEEEEvNS0_20BackwardKernelParamsE --------------------------
	.section	.text._ZN18transformer_engine13normalization28ln_bwd_finalize_tuned_kernelINS0_22Kernel_traits_finalizeILj3840E6__halffS3_fjLj1024ELj4ENS0_18Kernel_traits_baseILj3840ES3_fS3_fjLj1024EEEEEEEvNS0_20BackwardKernelParamsE,"ax",@progbits
	.align	128
        .global         _ZN18transformer_engine13normalization28ln_bwd_finalize_tuned_kernelINS0_22Kernel_traits_finalizeILj3840E6__halffS3_fjLj1024ELj4ENS0_18Kernel_traits_baseILj3840ES3_fS3_fjLj1024EEEEEEEvNS0_20BackwardKernelParamsE
        .type           _ZN18transformer_engine13normalization28ln_bwd_finalize_tuned_kernelINS0_22Kernel_traits_finalizeILj3840E6__halffS3_fjLj1024ELj4ENS0_18Kernel_traits_baseILj3840ES3_fS3_fjLj1024EEEEEEEvNS0_20BackwardKernelParamsE,@function
        .size           _ZN18transformer_engine13normalization28ln_bwd_finalize_tuned_kernelINS0_22Kernel_traits_finalizeILj3840E6__halffS3_fjLj1024ELj4ENS0_18Kernel_traits_baseILj3840ES3_fS3_fjLj1024EEEEEEEvNS0_20BackwardKernelParamsE,(.L_x_4998 - _ZN18transformer_engine13normalization28ln_bwd_finalize_tuned_kernelINS0_22Kernel_traits_finalizeILj3840E6__halffS3_fjLj1024ELj4ENS0_18Kernel_traits_baseILj3840ES3_fS3_fjLj1024EEEEEEEvNS0_20BackwardKernelParamsE)
        .other          _ZN18transformer_engine13normalization28ln_bwd_finalize_tuned_kernelINS0_22Kernel_traits_finalizeILj3840E6__halffS3_fjLj1024ELj4ENS0_18Kernel_traits_baseILj3840ES3_fS3_fjLj1024EEEEEEEvNS0_20BackwardKernelParamsE,@"STO_CUDA_ENTRY STV_DEFAULT"
_ZN18transformer_engine13normalization28ln_bwd_finalize_tuned_kernelINS0_22Kernel_traits_finalizeILj3840E6__halffS3_fjLj1024ELj4ENS0_18Kernel_traits_baseILj3840ES3_fS3_fjLj1024EEEEEEEvNS0_20BackwardKernelParamsE:
.text._ZN18transformer_engine13normalization28ln_bwd_finalize_tuned_kernelINS0_22Kernel_traits_finalizeILj3840E6__halffS3_fjLj1024ELj4ENS0_18Kernel_traits_baseILj3840ES3_fS3_fjLj1024EEEEEEEvNS0_20BackwardKernelParamsE:
        /* <DEDUP_REMOVED lines=35> */
.L_x_4137:
        /* <DEDUP_REMOVED lines=118> */
.L_x_4136:
[----:B------:R-:W-:Y:S05]  /*0990*/  BSYNC.RECONVERGENT B1 ;  /* 0x0000000000017941 */ /* 0x000fea0003800200 */
.L_x_4135:
        /* <DEDUP_REMOVED lines=65> */
.L_x_4139:
[----:B------:R-:W-:Y:S05]  /*0db0*/  BSYNC.RECONVERGENT B1 ;  /* 0x0000000000017941 */ /* 0x000fea0003800200 */
.L_x_4138:
        /* <DEDUP_REMOVED lines=37> */
.L_x_4141:
[----:B------:R-:W-:Y:S05]  /*1010*/  BSYNC.RECONVERGENT B1 ;  /* 0x0000000000017941 */ /* 0x000fea0003800200 */
.L_x_4140:
[----:B------:R-:W-:Y:S05]  /*1020*/  @!P1 BRA `(.L_x_4134) ;  /* 0x00000000003c9947 */ /* 0x000fea0003800000 */
[----:B------:R-:W0:Y:S01]  /*1030*/  LDC.64 R6, c[0x0][0x3d8] ;  /* 0x0000f600ff067b82 */ /* 0x000e220000000a00 */
[----:B------:R-:W-:Y:S01]  /*1040*/  IMAD R2, R15, 0xf00, R11 ;  /* 0x00000f000f027824 */ /* 0x000fe200078e020b */
[----:B------:R-:W-:-:S04]  /*1050*/  IADD3 R24, PT, PT, -R24, RZ, RZ ;  /* 0x000000ff18187210 */ /* 0x000fc80007ffe1ff */
[----:B------:R-:W-:Y:S02]  /*1060*/  IADD3 R11, PT, PT, R13, R2, RZ ;  /* 0x000000020d0b7210 */ /* 0x000fe40007ffe0ff */
[----:B------:R-:W1:Y:S05]  /*1070*/  LDC.64 R8, c[0x0][0x3e0] ;  /* 0x0000f800ff087b82 */ /* 0x000e6a0000000a00 */
.L_x_4142:
        /* <DEDUP_REMOVED lines=10> */
.L_x_4134:
[----:B------:R-:W-:Y:S05]  /*1120*/  BSYNC.RECONVERGENT B0 ;  /* 0x0000000000007941 */ /* 0x000fea0003800200 */
.L_x_4133:
        /* <DEDUP_REMOVED lines=55> */
.L_x_4143:
        /* <DEDUP_REMOVED lines=14> */
.L_x_4998:


//--------------------- .text._ZN18transformer_engine13normalization19ln_bwd_tuned_kernelINS0_13Kernel_traitsI6__halffS3_fjLj3840ELj1ELj1ELj4ELj8ENS0_18Kernel_traits_baseILj3840ES3_fS3_fjLj128EEEEEEEvNS0_20BackwardKernelParamsE --------------------------
	.section	.text._ZN18transformer_engine13normalization19ln_bwd_tuned_kernelINS0_13Kernel_traitsI6__halffS3_fjLj3840ELj1ELj1ELj4ELj8ENS0_18Kernel_traits_baseILj3840ES3_fS3_fjLj128EEEEEEEvNS0_20BackwardKernelParamsE,"ax",@progbits
	.align	128
        .global         _ZN18transformer_engine13normalization19ln_bwd_tuned_kernelINS0_13Kernel_traitsI6__halffS3_fjLj3840ELj1ELj1ELj4ELj8ENS0_18Kernel_traits_baseILj3840ES3_fS3_fjLj128EEEEEEEvNS0_20BackwardKernelParamsE
        .type           _ZN18transformer_engine13normalization19ln_bwd_tuned_kernelINS0_13Kernel_traitsI6__halffS3_fjLj3840ELj1ELj1ELj4ELj8ENS0_18Kernel_traits_baseILj3840ES3_fS3_fjLj128EEEEEEEvNS0_20BackwardKernelParamsE,@function
        .size           _ZN18transformer_engine13normalization19ln_bwd_tuned_kernelINS0_13Kernel_traitsI6__halffS3_fjLj3840ELj1ELj1ELj4ELj8ENS0_18Kernel_traits_baseILj3840ES3_fS3_fjLj128EEEEEEEvNS0_20BackwardKernelParamsE,(.L_x_4999 - _ZN18transformer_engine13normalization19ln_bwd_tuned_kernelINS0_13Kernel_traitsI6__halffS3_fjLj3840ELj1ELj1ELj4ELj8ENS0_18Kernel_traits_baseILj3840ES3_fS3_fjLj128EEEEEEEvNS0_20BackwardKernelParamsE)
        .other          _ZN18transformer_engine13normalization19ln_bwd_tuned_kernelINS0_13Kernel_traitsI6__halffS3_fjLj3840ELj1ELj1ELj4ELj8ENS0_18Kernel_traits_baseILj3840ES3_fS3_fjLj128EEEEEEEvNS0_20BackwardKernelParamsE,@"STO_CUDA_ENTRY STV_DEFAULT"
_ZN18transformer_engine13normalization19ln_bwd_tuned_kernelINS0_13Kernel_traitsI6__halffS3_fjLj3840ELj1ELj1ELj4ELj8ENS0_18Kernel_traits_baseILj3840ES3_fS3_fjLj128EEEEEEEvNS0_20BackwardKernelParamsE:
.text._ZN18transformer_engine13normalization19ln_bwd_tuned_kernelINS0_13Kernel_traitsI6__halffS3_fjLj3840ELj1ELj1ELj4ELj8ENS0_18Kernel_traits_baseILj3840ES3_fS3_fjLj128EEEEEEEvNS0_20BackwardKernelParamsE:
        /* <DEDUP_REMOVED lines=78> */
[----:B0-----:R-:W-:Y:S01]  /*04e0*/  ULEA UR4, UR5, UR4, 0x18 ;  /* 0x0000000405047291 */ /* 0x001fe2000f8ec0ff */
[----:B----4-:R-:W-:-:S02]  /*04f0*/  HADD2.F32 R123, -RZ, R0.H0_H0 ;  /* 0x20000000ff7b7230 */ /* 0x010fc40000004100 */
[----:B------:R-:W-:Y:S02]  /*0500*/  HADD2.F32 R3, -RZ, R0.H1_H1 ;  /* 0x30000000ff037230 */ /* 0x000fe40000004100 */
[--C-:B-----5:R-:W-:Y:S02]  /*0510*/  HADD2.F32 R121, -RZ, R2.reuse.H0_H0 ;  /* 0x20000002ff797230 */ /* 0x120fe40000004100 */
[C---:B------:R-:W-:Y:S01]  /*0520*/  FADD R123, R68.reuse, R123 ;  /* 0x0000007b447b7221 */ /* 0x040fe20000000000 */
[----:B------:R-:W-:Y:S02]  /*0530*/  HADD2.F32 R5, -RZ, R2.H1_H1 ;  /* 0x30000002ff057230 */ /* 0x000fe40000004100 */
[C---:B------:R-:W-:Y:S01]  /*0540*/  FADD R122, R68.reuse, R3 ;  /* 0x00000003447a7221 */ /* 0x040fe20000000000 */
[--C-:B---3--:R-:W-:Y:S02]  /*0550*/  HADD2.F32 R119, -RZ, R4.reuse.H0_H0 ;  /* 0x20000004ff777230 */ /* 0x108fe40000004100 */
        /* <DEDUP_REMOVED lines=68> */
[----:B------:R-:W-:-:S07]  /*09a0*/  MOV R2, UR4 ;  /* 0x0000000400027c02 */ /* 0x000fce0008000f00 */
.L_x_4147:
[----:B------:R-:W0:Y:S01]  /*09b0*/  S2R R124, SR_TID.X ;  /* 0x00000000007c7919 */ /* 0x000e220000002100 */
[----:B-1----:R-:W1:Y:S01]  /*09c0*/  LDC.64 R130, c[0x0][0x3a0] ;  /* 0x0000e800ff827b82 */ /* 0x002e620000000a00 */
[----:B------:R-:W-:-:S07]  /*09d0*/  IMAD R127, R67, 0x780, RZ ;  /* 0x00000780437f7824 */ /* 0x000fce00078e02ff */
        /* <DEDUP_REMOVED lines=9> */
[C---:B------:R-:W-:Y:S01]  /*0a70*/  IADD3 R141, PT, PT, R127.reuse, 0x180, RZ ;  /* 0x000001807f8d7810 */ /* 0x040fe20007ffe0ff */
[--C-:B-1----:R-:W-:Y:S01]  /*0a80*/  IMAD.WIDE.U32 R130, R142, 0x4, R146.reuse ;  /* 0x000000048e827825 */ /* 0x102fe200078e0092 */
[C---:B------:R-:W-:Y:S01]  /*0a90*/  IADD3 R137, PT, PT, R127.reuse, 0x200, RZ ;  /* 0x000002007f897810 */ /* 0x040fe20007ffe0ff */
[----:B------:R0:W2:Y:S01]  /*0aa0*/  LDG.E R144, desc[UR6][R132.64] ;  /* 0x0000000684907981 */ /* 0x0000a2000c1e1900 */
[----:B------:R-:W-:Y:S01]  /*0ab0*/  IADD3 R136, PT, PT, R127, 0x280, RZ ;  /* 0x000002807f887810 */ /* 0x000fe20007ffe0ff */
[----:B------:R-:W-:Y:S01]  /*0ac0*/  IMAD.WIDE.U32 R134, R129, 0x4, R146 ;  /* 0x0000000481867825 */ /* 0x000fe200078e0092 */
[----:B------:R-:W-:-:S03]  /*0ad0*/  IADD3 R140, PT, PT, R127, 0x300, RZ ;  /* 0x000003007f8c7810 */ /* 0x000fc60007ffe0ff */
[----:B---3--:R-:W-:Y:S01]  /*0ae0*/  IMAD.WIDE.U32 R74, R142, 0x8, R98 ;  /* 0x000000088e4a7825 */ /* 0x008fe200078e0062 */
[----:B------:R-:W-:Y:S01]  /*0af0*/  IADD3 R139, PT, PT, R127, 0x380, RZ ;  /* 0x000003807f8b7810 */ /* 0x000fe20007ffe0ff */
[----:B------:R1:W3:Y:S02]  /*0b00*/  LDG.E R142, desc[UR6][R130.64] ;  /* 0x00000006828e7981 */ /* 0x0002e4000c1e1900 */
[----:B----4-:R-:W-:Y:S01]  /*0b10*/  IMAD.WIDE R40, R67, 0x4, R40 ;  /* 0x0000000443287825 */ /* 0x010fe200078e0228 */
[----:B------:R-:W-:Y:S01]  /*0b20*/  IADD3 R138, PT, PT, R127, 0x400, RZ ;  /* 0x000004007f8a7810 */ /* 0x000fe20007ffe0ff */
[----:B------:R4:W3:Y:S02]  /*0b30*/  LDG.E R143, desc[UR6][R134.64] ;  /* 0x00000006868f7981 */ /* 0x0008e4000c1e1900 */
[--C-:B0-----:R-:W-:Y:S01]  /*0b40*/  IMAD.WIDE.U32 R132, R141, 0x4, R146.reuse ;  /* 0x000000048d847825 */ /* 0x101fe200078e0092 */
[C---:B------:R-:W-:Y:S01]  /*0b50*/  IADD3 R128, PT, PT, R127.reuse, 0x680, RZ ;  /* 0x000006807f807810 */ /* 0x040fe20007ffe0ff */
[----:B------:R0:W5:Y:S01]  /*0b60*/  LDG.E R0, desc[UR6][R40.64] ;  /* 0x0000000628007981 */ /* 0x000162000c1e1900 */
[----:B------:R-:W-:Y:S01]  /*0b70*/  IADD3 R148, PT, PT, R127, 0x600, RZ ;  /* 0x000006007f947810 */ /* 0x000fe20007ffe0ff */
[----:B-1----:R-:W-:Y:S01]  /*0b80*/  IMAD.WIDE.U32 R130, R137, 0x4, R146 ;  /* 0x0000000489827825 */ /* 0x002fe200078e0092 */
[C---:B------:R-:W-:Y:S01]  /*0b90*/  IADD3 R150, PT, PT, R127.reuse, 0x480, RZ ;  /* 0x000004807f967810 */ /* 0x040fe20007ffe0ff */
[----:B------:R-:W5:Y:S01]  /*0ba0*/  LDG.E.64 R74, desc[UR6][R74.64] ;  /* 0x000000064a4a7981 */ /* 0x000f62000c1e1b00 */
[----:B------:R-:W-:Y:S01]  /*0bb0*/  IADD3 R149, PT, PT, R127, 0x500, RZ ;  /* 0x000005007f957810 */ /* 0x000fe20007ffe0ff */
[--C-:B------:R-:W-:Y:S01]  /*0bc0*/  IMAD.WIDE.U32 R76, R141, 0x8, R98.reuse ;  /* 0x000000088d4c7825 */ /* 0x100fe200078e0062 */
[C---:B------:R-:W-:Y:S01]  /*0bd0*/  IADD3 R145, PT, PT, R127.reuse, 0x580, RZ ;  /* 0x000005807f917810 */ /* 0x040fe20007ffe0ff */
[----:B------:R1:W3:Y:S01]  /*0be0*/  LDG.E R141, desc[UR6][R132.64] ;  /* 0x00000006848d7981 */ /* 0x0002e2000c1e1900 */
[----:B------:R-:W-:Y:S01]  /*0bf0*/  IADD3 R126, PT, PT, R127, 0x700, RZ ;  /* 0x000007007f7e7810 */ /* 0x000fe20007ffe0ff */
[----:B------:R-:W-:-:S02]  /*0c00*/  IMAD.WIDE.U32 R78, R137, 0x8, R98 ;  /* 0x00000008894e7825 */ /* 0x000fc400078e0062 */
[----:B------:R-:W3:Y:S02]  /*0c10*/  LDG.E.64 R76, desc[UR6][R76.64] ;  /* 0x000000064c4c7981 */ /* 0x000ee4000c1e1b00 */
[----:B------:R-:W-:Y:S02]  /*0c20*/  IMAD.WIDE.U32 R80, R136, 0x8, R98 ;  /* 0x0000000888507825 */ /* 0x000fe400078e0062 */
[----:B------:R-:W3:Y:S02]  /*0c30*/  LDG.E.64 R78, desc[UR6][R78.64] ;  /* 0x000000064e4e7981 */ /* 0x000ee4000c1e1b00 */
[C---:B----4-:R-:W-:Y:S02]  /*0c40*/  IMAD.WIDE.U32 R134, R140.reuse, 0x4, R146 ;  /* 0x000000048c867825 */ /* 0x050fe400078e0092 */
[----:B------:R-:W4:Y:S02]  /*0c50*/  LDG.E.64 R80, desc[UR6][R80.64] ;  /* 0x0000000650507981 */ /* 0x000f24000c1e1b00 */
[----:B------:R-:W-:-:S02]  /*0c60*/  IMAD.WIDE.U32 R82, R140, 0x8, R98 ;  /* 0x000000088c527825 */ /* 0x000fc400078e0062 */
[----:B------:R1:W4:Y:S02]  /*0c70*/  LDG.E R140, desc[UR6][R130.64] ;  /* 0x00000006828c7981 */ /* 0x000324000c1e1900 */
[----:B------:R-:W-:Y:S02]  /*0c80*/  IMAD.WIDE.U32 R136, R136, 0x4, R146 ;  /* 0x0000000488887825 */ /* 0x000fe400078e0092 */
[----:B------:R-:W4:Y:S02]  /*0c90*/  LDG.E.64 R82, desc[UR6][R82.64] ;  /* 0x0000000652527981 */ /* 0x000f24000c1e1b00 */
[----:B0-----:R-:W-:-:S04]  /*0ca0*/  IMAD.WIDE.U32 R40, R127, 0x8, R98 ;  /* 0x000000087f287825 */ /* 0x001fc800078e0062 */
[----:B-1----:R-:W-:Y:S02]  /*0cb0*/  IMAD.WIDE.U32 R132, R139, 0x4, R146 ;  /* 0x000000048b847825 */ /* 0x002fe400078e0092 */
[----:B------:R-:W4:Y:S02]  /*0cc0*/  LDG.E.64 R40, desc[UR6][R40.64] ;  /* 0x0000000628287981 */ /* 0x000f24000c1e1b00 */
[----:B------:R-:W-:-:S04]  /*0cd0*/  IMAD.WIDE.U32 R96, R128, 0x8, R98 ;  /* 0x0000000880607825 */ /* 0x000fc800078e0062 */
[C---:B------:R-:W-:Y:S02]  /*0ce0*/  IMAD.WIDE.U32 R130, R138.reuse, 0x4, R146 ;  /* 0x000000048a827825 */ /* 0x040fe400078e0092 */
[----:B------:R-:W4:Y:S02]  /*0cf0*/  LDG.E.64 R96, desc[UR6][R96.64] ;  /* 0x0000000660607981 */ /* 0x000f24000c1e1b00 */
[--C-:B------:R-:W-:Y:S02]  /*0d00*/  IMAD.WIDE.U32 R86, R138, 0x8, R98.reuse ;  /* 0x000000088a567825 */ /* 0x100fe400078e0062 */
[----:B------:R0:W4:Y:S02]  /*0d10*/  LDG.E R138, desc[UR6][R134.64] ;  /* 0x00000006868a7981 */ /* 0x000124000c1e1900 */
[--C-:B------:R-:W-:Y:S02]  /*0d20*/  IMAD.WIDE.U32 R84, R139, 0x8, R98.reuse ;  /* 0x000000088b547825 */ /* 0x100fe400078e0062 */
[----:B------:R-:W4:Y:S02]  /*0d30*/  LDG.E R139, desc[UR6][R136.64] ;  /* 0x00000006888b7981 */ /* 0x000f24000c1e1900 */
[----:B------:R-:W-:-:S02]  /*0d40*/  IMAD.WIDE.U32 R94, R148, 0x8, R98 ;  /* 0x00000008945e7825 */ /* 0x000fc400078e0062 */
[----:B------:R-:W4:Y:S02]  /*0d50*/  LDG.E.64 R84, desc[UR6][R84.64] ;  /* 0x0000000654547981 */ /* 0x000f24000c1e1b00 */
[--C-:B------:R-:W-:Y:S02]  /*0d60*/  IMAD.WIDE.U32 R42, R129, 0x8, R98.reuse ;  /* 0x00000008812a7825 */ /* 0x100fe400078e0062 */
[----:B------:R-:W4:Y:S02]  /*0d70*/  LDG.E.64 R94, desc[UR6][R94.64] ;  /* 0x000000065e5e7981 */ /* 0x000f24000c1e1b00 */
[--C-:B------:R-:W-:Y:S02]  /*0d80*/  IMAD.WIDE.U32 R88, R150, 0x8, R98.reuse ;  /* 0x0000000896587825 */ /* 0x100fe400078e0062 */
[----:B------:R1:W4:Y:S02]  /*0d90*/  LDG.E R137, desc[UR6][R132.64] ;  /* 0x0000000684897981 */ /* 0x000324000c1e1900 */
[----:B------:R-:W-:-:S02]  /*0da0*/  IMAD.WIDE.U32 R90, R149, 0x8, R98 ;  /* 0x00000008955a7825 */ /* 0x000fc400078e0062 */
[----:B------:R1:W4:Y:S02]  /*0db0*/  LDG.E R136, desc[UR6][R130.64] ;  /* 0x0000000682887981 */ /* 0x000324000c1e1900 */
[----:B------:R-:W-:Y:S02]  /*0dc0*/  IMAD.WIDE.U32 R92, R145, 0x8, R98 ;  /* 0x00000008915c7825 */ /* 0x000fe400078e0062 */
[----:B------:R-:W4:Y:S02]  /*0dd0*/  LDG.E.64 R42, desc[UR6][R42.64] ;  /* 0x000000062a2a7981 */ /* 0x000f24000c1e1b00 */
[----:B0-----:R-:W-:Y:S02]  /*0de0*/  IMAD.WIDE.U32 R134, R150, 0x4, R146 ;  /* 0x0000000496867825 */ /* 0x001fe400078e0092 */
[----:B------:R-:W4:Y:S02]  /*0df0*/  LDG.E.64 R86, desc[UR6][R86.64] ;  /* 0x0000000656567981 */ /* 0x000f24000c1e1b00 */
[----:B------:R-:W-:-:S02]  /*0e00*/  IMAD.WIDE.U32 R98, R126, 0x8, R98 ;  /* 0x000000087e627825 */ /* 0x000fc400078e0062 */
[----:B------:R-:W4:Y:S02]  /*0e10*/  LDG.E R135, desc[UR6][R134.64] ;  /* 0x0000000686877981 */ /* 0x000f24000c1e1900 */
[--C-:B-1----:R-:W-:Y:S02]  /*0e20*/  IMAD.WIDE.U32 R132, R149, 0x4, R146.reuse ;  /* 0x0000000495847825 */ /* 0x102fe400078e0092 */
[----:B------:R-:W4:Y:S02]  /*0e30*/  LDG.E.64 R88, desc[UR6][R88.64] ;  /* 0x0000000658587981 */ /* 0x000f24000c1e1b00 */
[--C-:B------:R-:W-:Y:S02]  /*0e40*/  IMAD.WIDE.U32 R130, R145, 0x4, R146.reuse ;  /* 0x0000000491827825 */ /* 0x100fe400078e0092 */
[----:B------:R-:W4:Y:S02]  /*0e50*/  LDG.E.64 R90, desc[UR6][R90.64] ;  /* 0x000000065a5a7981 */ /* 0x000f24000c1e1b00 */
[----:B------:R-:W-:-:S02]  /*0e60*/  IMAD.WIDE.U32 R148, R148, 0x4, R146 ;  /* 0x0000000494947825 */ /* 0x000fc400078e0092 */
[----:B------:R-:W4:Y:S04]  /*0e70*/  LDG.E.64 R92, desc[UR6][R92.64] ;  /* 0x000000065c5c7981 */ /* 0x000f28000c1e1b00 */
[----:B------:R-:W4:Y:S04]  /*0e80*/  LDG.E.64 R98, desc[UR6][R98.64] ;  /* 0x0000000662627981 */ /* 0x000f28000c1e1b00 */
[----:B------:R-:W4:Y:S04]  /*0e90*/  LDG.E R134, desc[UR6][R132.64] ;  /* 0x0000000684867981 */ /* 0x000f28000c1e1900 */
[----:B------:R0:W4:Y:S04]  /*0ea0*/  LDG.E R133, desc[UR6][R130.64] ;  /* 0x0000000682857981 */ /* 0x000128000c1e1900 */
[----:B------:R2:W4:Y:S01]  /*0eb0*/  LDG.E R132, desc[UR6][R148.64] ;  /* 0x0000000694847981 */ /* 0x000522000c1e1900 */
[----:B0-----:R-:W-:-:S06]  /*0ec0*/  IMAD.WIDE.U32 R130, R128, 0x4, R146 ;  /* 0x0000000480827825 */ /* 0x001fcc00078e0092 */
[----:B------:R-:W4:Y:S01]  /*0ed0*/  LDG.E R131, desc[UR6][R130.64] ;  /* 0x0000000682837981 */ /* 0x000f22000c1e1900 */
[----:B------:R-:W-:-:S05]  /*0ee0*/  IMAD.WIDE.U32 R146, R126, 0x4, R146 ;  /* 0x000000047e927825 */ /* 0x000fca00078e0092 */
[----:B------:R0:W4:Y:S01]  /*0ef0*/  LDG.E R130, desc[UR6][R146.64] ;  /* 0x0000000692827981 */ /* 0x000122000c1e1900 */
[----:B--2---:R-:W-:Y:S02]  /*0f00*/  HADD2.F32 R149, -RZ, R144.H1_H1 ;  /* 0x30000090ff957230 */ /* 0x004fe40000004100 */
[C---:B-----5:R-:W-:Y:S01]  /*0f10*/  FADD R74, -R0.reuse, R74 ;  /* 0x0000004a004a7221 */ /* 0x060fe20000000100 */
[----:B------:R-:W-:-:S03]  /*0f20*/  FADD R75, -R0, R75 ;  /* 0x0000004b004b7221 */ /* 0x000fc60000000100 */
[----:B------:R-:W-:Y:S01]  /*0f30*/  FMUL R74, R125, R74 ;  /* 0x0000004a7d4a7220 */ /* 0x000fe20000400000 */
[C---:B---3--:R-:W-:Y:S01]  /*0f40*/  FADD R76, -R0.reuse, R76 ;  /* 0x0000004c004c7221 */ /* 0x048fe20000000100 */
[C---:B------:R-:W-:Y:S01]  /*0f50*/  FADD R77, -R0.reuse, R77 ;  /* 0x0000004d004d7221 */ /* 0x040fe20000000100 */
[C---:B------:R-:W-:Y:S01]  /*0f60*/  FADD R78, -R0.reuse, R78 ;  /* 0x0000004e004e7221 */ /* 0x040fe20000000100 */
[C---:B------:R-:W-:Y:S01]  /*0f70*/  FADD R79, -R0.reuse, R79 ;  /* 0x0000004f004f7221 */ /* 0x040fe20000000100 */
[C---:B----4-:R-:W-:Y:S01]  /*0f80*/  FADD R80, -R0.reuse, R80 ;  /* 0x0000005000507221 */ /* 0x050fe20000000100 */
[C---:B------:R-:W-:Y:S01]  /*0f90*/  FADD R81, -R0.reuse, R81 ;  /* 0x0000005100517221 */ /* 0x040fe20000000100 */
[C---:B------:R-:W-:Y:S01]  /*0fa0*/  FADD R82, -R0.reuse, R82 ;  /* 0x0000005200527221 */ /* 0x040fe20000000100 */
[C---:B------:R-:W-:Y:S01]  /*0fb0*/  FADD R83, -R0.reuse, R83 ;  /* 0x0000005300537221 */ /* 0x040fe20000000100 */
[C---:B------:R-:W-:Y:S01]  /*0fc0*/  FADD R41, -R0.reuse, R41 ;  /* 0x0000002900297221 */ /* 0x040fe20000000100 */
[C---:B------:R-:W-:Y:S01]  /*0fd0*/  FADD R40, -R0.reuse, R40 ;  /* 0x0000002800287221 */ /* 0x040fe20000000100 */
[----:B0-----:R-:W-:Y:S01]  /*0fe0*/  FADD R147, -R0, R96 ;  /* 0x0000006000937221 */ /* 0x001fe20000000100 */
[----:B------:R-:W-:-:S02]  /*0ff0*/  HADD2.F32 R96, -RZ, R144.H0_H0 ;  /* 0x20000090ff607230 */ /* 0x000fc40000004100 */
[----:B------:R-:W-:-:S03]  /*1000*/  FADD R97, -R0, R97 ;  /* 0x0000006100617221 */ /* 0x000fc60000000100 */
[----:B------:R-:W-:Y:S01]  /*1010*/  FADD R33, R96, R33 ;  /* 0x0000002160217221 */ /* 0x000fe20000000000 */
[C---:B------:R-:W-:Y:S01]  /*1020*/  FADD R84, -R0.reuse, R84 ;  /* 0x0000005400547221 */ /* 0x040fe20000000100 */
[C---:B------:R-:W-:Y:S01]  /*1030*/  FADD R85, -R0.reuse, R85 ;  /* 0x0000005500557221 */ /* 0x040fe20000000100 */
[C---:B------:R-:W-:Y:S01]  /*1040*/  FADD R145, -R0.reuse, R94 ;  /* 0x0000005e00917221 */ /* 0x040fe20000000100 */
[----:B------:R-:W-:Y:S01]  /*1050*/  FMUL R94, R125, R41 ;  /* 0x000000297d5e7220 */ /* 0x000fe20000400000 */
[C---:B------:R-:W-:Y:S01]  /*1060*/  FADD R146, -R0.reuse, R95 ;  /* 0x0000005f00927221 */ /* 0x040fe20000000100 */
[----:B------:R-:W-:Y:S02]  /*1070*/  HADD2.F32 R41, -RZ, R142.H0_H0 ;  /* 0x2000008eff297230 */ /* 0x000fe40000004100 */
        /* <DEDUP_REMOVED lines=16> */
[----:B------:R-:W-:-:S02]  /*1180*/  HADD2.F32 R40, -RZ, R143.H0_H0 ;  /* 0x2000008fff287230 */ /* 0x000fc40000004100 */
[--C-:B------:R-:W-:Y:S02]  /*1190*/  HADD2.F32 R154, -RZ, R134.reuse.H0_H0 ;  /* 0x20000086ff9a7230 */ /* 0x100fe40000004100 */
[----:B------:R-:W-:Y:S01]  /*11a0*/  FFMA R3, R0, R96, R3 ;  /* 0x0000006000037223 */ /* 0x000fe20000000003 */
[----:B------:R-:W-:Y:S02]  /*11b0*/  HADD2.F32 R155, -RZ, R134.H1_H1 ;  /* 0x30000086ff9b7230 */ /* 0x000fe40000004100 */
[----:B------:R-:W-:Y:S01]  /*11c0*/  FMUL R134, R119, R41 ;  /* 0x0000002977867220 */ /* 0x000fe20000400000 */
[----:B------:R-:W-:Y:S01]  /*11d0*/  FMUL R96, R122, R149 ;  /* 0x000000957a607220 */ /* 0x000fe20000400000 */
[----:B------:R-:W-:Y:S01]  /*11e0*/  FADD R41, RZ, R95 ;  /* 0x0000005fff297221 */ /* 0x000fe20000000000 */
[----:B------:R-:W-:Y:S02]  /*11f0*/  HADD2.F32 R143, -RZ, R143.H1_H1 ;  /* 0x3000008fff8f7230 */ /* 0x000fe40000004100 */
[----:B------:R-:W-:Y:S01]  /*1200*/  FADD R35, R40, R35 ;  /* 0x0000002328237221 */ /* 0x000fe20000000000 */
[----:B------:R-:W-:-:S02]  /*1210*/  HADD2.F32 R156, -RZ, R133.H0_H0 ;  /* 0x20000085ff9c7230 */ /* 0x000fc40000004100 */
[--C-:B------:R-:W-:Y:S02]  /*1220*/  HADD2.F32 R157, -RZ, R132.reuse.H0_H0 ;  /* 0x20000084ff9d7230 */ /* 0x100fe40000004100 */
[----:B------:R-:W-:Y:S02]  /*1230*/  HADD2.F32 R159, -RZ, R132.H1_H1 ;  /* 0x30000084ff9f7230 */ /* 0x000fe40000004100 */
[----:B------:R-:W-:Y:S01]  /*1240*/  FMUL R132, R125, R42 ;  /* 0x0000002a7d847220 */ /* 0x000fe20000400000 */
[----:B------:R-:W-:Y:S02]  /*1250*/  HADD2.F32 R158, -RZ, R133.H1_H1 ;  /* 0x30000085ff9e7230 */ /* 0x000fe40000004100 */
[-C--:B------:R-:W-:Y:S01]  /*1260*/  FMUL R133, R121, R40.reuse ;  /* 0x0000002879857220 */ /* 0x080fe20000400000 */
[----:B------:R-:W-:Y:S01]  /*1270*/  FFMA R5, R132, R40, R5 ;  /* 0x0000002884057223 */ /* 0x000fe20000000005 */
[----:B------:R-:W-:Y:S01]  /*1280*/  FADD R40, R41, R96 ;  /* 0x0000006029287221 */ /* 0x000fe20000000000 */
[----:B------:R-:W-:-:S02]  /*1290*/  HADD2.F32 R42, -RZ, R131.H0_H0 ;  /* 0x20000083ff2a7230 */ /* 0x000fc40000004100 */
[----:B------:R-:W-:Y:S02]  /*12a0*/  HADD2.F32 R160, -RZ, R131.H1_H1 ;  /* 0x30000083ffa07230 */ /* 0x000fe40000004100 */
[----:B------:R-:W-:Y:S01]  /*12b0*/  FMUL R131, R125, R43 ;  /* 0x0000002b7d837220 */ /* 0x000fe20000400000 */
[----:B------:R-:W-:Y:S01]  /*12c0*/  FADD R36, R143, R36 ;  /* 0x000000248f247221 */ /* 0x000fe20000000000 */
[----:B------:R-:W-:Y:S02]  /*12d0*/  FADD R40, R40, R133 ;  /* 0x0000008528287221 */ /* 0x000fe40000000000 */
[-C--:B------:R-:W-:Y:S01]  /*12e0*/  FFMA R6, R131, R143.reuse, R6 ;  /* 0x0000008f83067223 */ /* 0x080fe20000000006 */
[----:B------:R-:W-:Y:S01]  /*12f0*/  FMUL R143, R120, R143 ;  /* 0x0000008f788f7220 */ /* 0x000fe20000400000 */
[----:B------:R-:W-:Y:S02]  /*1300*/  HADD2.F32 R144, -RZ, R142.H1_H1 ;  /* 0x3000008eff907230 */ /* 0x000fe40000004100 */
[----:B------:R-:W-:Y:S01]  /*1310*/  FMUL R75, R125, R75 ;  /* 0x0000004b7d4b7220 */ /* 0x000fe20000400000 */
[----:B------:R-:W-:Y:S01]  /*1320*/  FADD R41, R40, R143 ;  /* 0x0000008f28297221 */ /* 0x000fe20000000000 */
[----:B------:R-:W-:-:S02]  /*1330*/  HADD2.F32 R142, -RZ, R141.H0_H0 ;  /* 0x2000008dff8e7230 */ /* 0x000fc40000004100 */
[----:B------:R-:W-:Y:S01]  /*1340*/  FADD R38, R144, R38 ;  /* 0x0000002690267221 */ /* 0x000fe20000000000 */
[----:B------:R-:W-:Y:S01]  /*1350*/  FMUL R76, R125, R76 ;  /* 0x0000004c7d4c7220 */ /* 0x000fe20000400000 */
[-C--:B------:R-:W-:Y:S01]  /*1360*/  FFMA R8, R75, R144.reuse, R8 ;  /* 0x000000904b087223 */ /* 0x080fe20000000008 */
[----:B------:R-:W-:Y:S01]  /*1370*/  FMUL R144, R118, R144 ;  /* 0x0000009076907220 */ /* 0x000fe20000400000 */
[----:B------:R-:W-:Y:S01]  /*1380*/  FADD R41, R41, R134 ;  /* 0x0000008629297221 */ /* 0x000fe20000000000 */
[----:B------:R-:W-:Y:S02]  /*1390*/  HADD2.F32 R148, -RZ, R141.H1_H1 ;  /* 0x3000008dff947230 */ /* 0x000fe40000004100 */
[----:B------:R-:W-:Y:S01]  /*13a0*/  FADD R39, R142, R39 ;  /* 0x000000278e277221 */ /* 0x000fe20000000000 */
[----:B------:R-:W-:Y:S01]  /*13b0*/  FMUL R77, R125, R77 ;  /* 0x0000004d7d4d7220 */ /* 0x000fe20000400000 */
[-C--:B------:R-:W-:Y:S01]  /*13c0*/  FFMA R9, R76, R142.reuse, R9 ;  /* 0x0000008e4c097223 */ /* 0x080fe20000000009 */
[----:B------:R-:W-:Y:S01]  /*13d0*/  FMUL R142, R117, R142 ;  /* 0x0000008e758e7220 */ /* 0x000fe20000400000 */
[----:B------:R-:W-:Y:S01]  /*13e0*/  FADD R41, R41, R144 ;  /* 0x0000009029297221 */ /* 0x000fe20000000000 */
[----:B------:R-:W-:-:S02]  /*13f0*/  HADD2.F32 R141, -RZ, R140.H0_H0 ;  /* 0x2000008cff8d7230 */ /* 0x000fc40000004100 */
[----:B------:R-:W-:Y:S01]  /*1400*/  FADD R44, R148, R44 ;  /* 0x0000002c942c7221 */ /* 0x000fe20000000000 */
[----:B------:R-:W-:Y:S01]  /*1410*/  FFMA R10, R77, R148, R10 ;  /* 0x000000944d0a7223 */ /* 0x000fe2000000000a */
[----:B------:R-:W-:Y:S01]  /*1420*/  FMUL R78, R125, R78 ;  /* 0x0000004e7d4e7220 */ /* 0x000fe20000400000 */
        /* <DEDUP_REMOVED lines=8> */
[----:B------:R-:W-:Y:S01]  /*14b0*/  FADD R34, R149, R34 ;  /* 0x0000002295227221 */ /* 0x000fe20000000000 */
[----:B------:R-:W-:Y:S01]  /*14c0*/  FFMA R4, R94, R149, R4 ;  /* 0x000000955e047223 */ /* 0x000fe20000000004 */
        /* <DEDUP_REMOVED lines=38> */
[-C--:B------:R-:W-:Y:S01]  /*1730*/  FFMA R18, R85, R137.reuse, R18 ;  /* 0x0000008955127223 */ /* 0x080fe20000000012 */
[C---:B------:R-:W-:Y:S01]  /*1740*/  FMUL R86, R125.reuse, R86 ;  /* 0x000000567d567220 */ /* 0x040fe20000400000 */
        /* <DEDUP_REMOVED lines=21> */
[-C--:B------:R-:W-:Y:S01]  /*18a0*/  FFMA R22, R89, R135.reuse, R22 ;  /* 0x0000008759167223 */ /* 0x080fe20000000016 */
[----:B------:R-:W-:Y:S01]  /*18b0*/  FMUL R90, R125, R90 ;  /* 0x0000005a7d5a7220 */ /* 0x000fe20000400000 */
[----:B------:R-:W-:Y:S01]  /*18c0*/  FMUL R135, R104, R135 ;  /* 0x0000008768877220 */ /* 0x000fe20000400000 */
[----:B------:R-:W-:Y:S01]  /*18d0*/  FADD R40, R41, R136 ;  /* 0x0000008829287221 */ /* 0x000fe20000000000 */
        /* <DEDUP_REMOVED lines=18> */
[----:B------:R-:W-:Y:S01]  /*1a00*/  FADD R41, R41, R156 ;  /* 0x0000009c29297221 */ /* 0x000fe20000000000 */
[----:B------:R-:W-:-:S03]  /*1a10*/  FMUL R99, R125, R99 ;  /* 0x000000637d637220 */ /* 0x000fc60000400000 */
[----:B------:R-:W-:Y:S01]  /*1a20*/  FADD R40, R41, R158 ;  /* 0x0000009e29287221 */ /* 0x000fe20000000000 */
[----:B------:R-:W-:Y:S02]  /*1a30*/  HADD2.F32 R41, -RZ, R130.H1_H1 ;  /* 0x30000082ff297230 */ /* 0x000fe40000004100 */
[----:B------:R-:W-:-:S03]  /*1a40*/  FMUL R162, R125, R98 ;  /* 0x000000627da27220 */ /* 0x000fc60000400000 */
[-C--:B------:R-:W-:Y:S01]  /*1a50*/  FMUL R98, R68, R41.reuse ;  /* 0x0000002944627220 */ /* 0x080fe20000400000 */
[----:B------:R-:W-:Y:S01]  /*1a60*/  FADD R66, R41, R66 ;  /* 0x0000004229427221 */ /* 0x000fe20000000000 */
[----:B------:R-:W-:Y:S01]  /*1a70*/  FFMA R32, R99, R41, R32 ;  /* 0x0000002963207223 */ /* 0x000fe20000000020 */
[----:B------:R-:W-:Y:S01]  /*1a80*/  FFMA R41, R0, R95, RZ ;  /* 0x0000005f00297223 */ /* 0x000fe200000000ff */
[C---:B------:R-:W-:Y:S01]  /*1a90*/  FMUL R147, R125.reuse, R147 ;  /* 0x000000937d937220 */ /* 0x040fe20000400000 */
[----:B------:R-:W-:Y:S02]  /*1aa0*/  FMUL R161, R125, R97 ;  /* 0x000000617da17220 */ /* 0x000fe40000400000 */
[----:B------:R-:W-:Y:S01]  /*1ab0*/  FFMA R41, R94, R96, R41 ;  /* 0x000000605e297223 */ /* 0x000fe20000000029 */
[----:B------:R-:W-:Y:S01]  /*1ac0*/  FADD R63, R42, R63 ;  /* 0x0000003f2a3f7221 */ /* 0x000fe20000000000 */
[-C--:B------:R-:W-:Y:S01]  /*1ad0*/  FFMA R29, R147, R42.reuse, R29 ;  /* 0x0000002a931d7223 */ /* 0x080fe2000000001d */
[----:B------:R-:W-:Y:S01]  /*1ae0*/  FMUL R97, R71, R42 ;  /* 0x0000002a47617220 */ /* 0x000fe20000400000 */
        /* <DEDUP_REMOVED lines=13> */
[----:B------:R-:W-:-:S03]  /*1bc0*/  FMUL R145, R125, R145 ;  /* 0x000000917d917220 */ /* 0x000fc60000400000 */
[----:B------:R-:W-:Y:S01]  /*1bd0*/  FFMA R41, R85, R137, R42 ;  /* 0x0000008955297223 */ /* 0x000fe2000000002a */
[----:B------:R-:W-:Y:S01]  /*1be0*/  FADD R61, R157, R61 ;  /* 0x0000003d9d3d7221 */ /* 0x000fe20000000000 */
[----:B------:R-:W-:Y:S01]  /*1bf0*/  FMUL R146, R125, R146 ;  /* 0x000000927d927220 */ /* 0x000fe20000400000 */
[-C--:B------:R-:W-:Y:S01]  /*1c00*/  FFMA R27, R145, R157.reuse, R27 ;  /* 0x0000009d911b7223 */ /* 0x080fe2000000001b */
[----:B------:R-:W-:Y:S01]  /*1c10*/  FFMA R42, R86, R152, R41 ;  /* 0x00000098562a7223 */ /* 0x000fe20000000029 */
[----:B------:R-:W-:Y:S01]  /*1c20*/  FMUL R157, R73, R157 ;  /* 0x0000009d499d7220 */ /* 0x000fe20000400000 */
[----:B------:R-:W-:Y:S01]  /*1c30*/  FADD R62, R159, R62 ;  /* 0x0000003e9f3e7221 */ /* 0x000fe20000000000 */
[----:B------:R-:W-:Y:S01]  /*1c40*/  FFMA R28, R146, R159, R28 ;  /* 0x0000009f921c7223 */ /* 0x000fe2000000001c */
[----:B------:R-:W-:Y:S01]  /*1c50*/  FFMA R41, R87, R153, R42 ;  /* 0x0000009957297223 */ /* 0x000fe2000000002a */
[----:B------:R-:W-:Y:S01]  /*1c60*/  FMUL R159, R72, R159 ;  /* 0x0000009f489f7220 */ /* 0x000fe20000400000 */
[----:B------:R-:W-:-:S02]  /*1c70*/  FADD R40, R40, R157 ;  /* 0x0000009d28287221 */ /* 0x000fc40000000000 */
[----:B------:R-:W-:Y:S02]  /*1c80*/  FFMA R42, R88, R136, R41 ;  /* 0x00000088582a7223 */ /* 0x000fe40000000029 */
[----:B------:R-:W-:Y:S02]  /*1c90*/  FADD R40, R40, R159 ;  /* 0x0000009f28287221 */ /* 0x000fe40000000000 */
[----:B------:R-:W-:Y:S01]  /*1ca0*/  FFMA R41, R89, R135, R42 ;  /* 0x0000008759297223 */ /* 0x000fe2000000002a */
[----:B------:R-:W-:Y:S01]  /*1cb0*/  FADD R64, R160, R64 ;  /* 0x00000040a0407221 */ /* 0x000fe20000000000 */
[----:B------:R-:W-:Y:S01]  /*1cc0*/  FADD R43, R40, R97 ;  /* 0x00000061282b7221 */ /* 0x000fe20000000000 */
[-C--:B------:R-:W-:Y:S01]  /*1cd0*/  FFMA R30, R161, R160.reuse, R30 ;  /* 0x000000a0a11e7223 */ /* 0x080fe2000000001e */
[----:B------:R-:W-:Y:S02]  /*1ce0*/  HADD2.F32 R40, -RZ, R130.H0_H0 ;  /* 0x20000082ff287230 */ /* 0x000fe40000004100 */
[----:B------:R-:W-:Y:S01]  /*1cf0*/  FMUL R160, R70, R160 ;  /* 0x000000a046a07220 */ /* 0x000fe20000400000 */
[----:B------:R-:W-:-:S03]  /*1d00*/  FFMA R42, R90, R154, R41 ;  /* 0x0000009a5a2a7223 */ /* 0x000fc60000000029 */
[----:B------:R-:W-:Y:S01]  /*1d10*/  FADD R43, R43, R160 ;  /* 0x000000a02b2b7221 */ /* 0x000fe20000000000 */
[----:B------:R-:W-:Y:S01]  /*1d20*/  FMUL R130, R69, R40 ;  /* 0x0000002845827220 */ /* 0x000fe20000400000 */
[----:B------:R-:W-:-:S03]  /*1d30*/  FFMA R41, R91, R155, R42 ;  /* 0x0000009b5b297223 */ /* 0x000fc6000000002a */
[----:B------:R-:W-:Y:S01]  /*1d40*/  FADD R43, R43, R130 ;  /* 0x000000822b2b7221 */ /* 0x000fe20000000000 */
[----:B------:R-:W-:-:S03]  /*1d50*/  FFMA R42, R92, R156, R41 ;  /* 0x0000009c5c2a7223 */ /* 0x000fc60000000029 */
[----:B------:R-:W-:Y:S01]  /*1d60*/  FADD R43, R43, R98 ;  /* 0x000000622b2b7221 */ /* 0x000fe20000000000 */
[----:B------:R-:W-:Y:S01]  /*1d70*/  FFMA R42, R93, R158, R42 ;  /* 0x0000009e5d2a7223 */ /* 0x000fe2000000002a */
[----:B------:R-:W-:Y:S01]  /*1d80*/  FADD R65, R40, R65 ;  /* 0x0000004128417221 */ /* 0x000fe20000000000 */
[----:B------:R-:W-:Y:S02]  /*1d90*/  FFMA R31, R162, R40, R31 ;  /* 0x00000028a21f7223 */ /* 0x000fe4000000001f */
        /* <DEDUP_REMOVED lines=39> */
.L_x_4146:
[----:B------:R-:W-:Y:S05]  /*2010*/  BSYNC.RECONVERGENT B0 ;  /* 0x0000000000007941 */ /* 0x000fea0003800200 */
.L_x_4145:
        /* <DEDUP_REMOVED lines=52> */
[C---:B------:R-:W-:Y:S01]  /*2360*/  FMUL R40, R125.reuse, R0 ;  /* 0x000000007d287220 */ /* 0x040fe20000400000 */
[----:B------:R-:W-:Y:S01]  /*2370*/  FMUL R41, R125, R41 ;  /* 0x000000297d297220 */ /* 0x000fe20000400000 */
[----:B------:R-:W-:Y:S01]  /*2380*/  FADD R131, R143, -R131 ;  /* 0x800000838f837221 */ /* 0x000fe20000000000 */
[----:B------:R-:W-:Y:S01]  /*2390*/  FADD R78, R141, -R78 ;  /* 0x8000004e8d4e7221 */ /* 0x000fe20000000000 */
[C---:B------:R-:W-:Y:S01]  /*23a0*/  IADD3 R143, PT, PT, R127.reuse, 0x100, RZ ;  /* 0x000001007f8f7810 */ /* 0x040fe20007ffe0ff */
[----:B------:R-:W-:Y:S01]  /*23b0*/  FADD R74, R134, -R74 ;  /* 0x8000004a864a7221 */ /* 0x000fe20000000000 */
        /* <DEDUP_REMOVED lines=8> */
[----:B------:R-:W-:Y:S01]  /*2440*/  IADD3 R137, PT, PT, R127, 0x200, RZ ;  /* 0x000002007f897810 */ /* 0x000fe20007ffe0ff */
        /* <DEDUP_REMOVED lines=8> */
[----:B0-----:R-:W-:-:S04]  /*24d0*/  IMAD.WIDE.U32 R42, R127, 0x8, R94 ;  /* 0x000000087f2a7825 */ /* 0x001fc800078e005e */
[----:B------:R-:W-:Y:S01]  /*24e0*/  FADD R147, R97, -R147 ;  /* 0x8000009361937221 */ /* 0x000fe20000000000 */
[----:B------:R-:W-:Y:S01]  /*24f0*/  IADD3 R99, PT, PT, R127, 0x400, RZ ;  /* 0x000004007f637810 */ /* 0x000fe20007ffe0ff */
[----:B------:R-:W-:Y:S01]  /*2500*/  FADD R86, R152, -R86 ;  /* 0x8000005698567221 */ /* 0x000fe20000000000 */
[----:B------:R-:W-:Y:S01]  /*2510*/  IMAD.WIDE.U32 R142, R143, 0x8, R94 ;  /* 0x000000088f8e7825 */ /* 0x000fe200078e005e */
[----:B------:R0:W-:Y:S03]  /*2520*/  STG.E.64 desc[UR6][R42.64], R40 ;  /* 0x000000282a007986 */ /* 0x0001e6000c101b06 */
[----:B------:R-:W-:Y:S01]  /*2530*/  FADD R87, R153, -R87 ;  /* 0x8000005799577221 */ /* 0x000fe20000000000 */
[----:B------:R-:W-:Y:S01]  /*2540*/  IADD3 R97, PT, PT, R127, 0x480, RZ ;  /* 0x000004807f617810 */ /* 0x000fe20007ffe0ff */
[----:B------:R-:W-:-:S04]  /*2550*/  IMAD.WIDE.U32 R140, R141, 0x8, R94 ;  /* 0x000000088d8c7825 */ /* 0x000fc800078e005e */
[----:B------:R-:W-:Y:S01]  /*2560*/  FADD R158, R158, -R93 ;  /* 0x8000005d9e9e7221 */ /* 0x000fe20000000000 */
        /* <DEDUP_REMOVED lines=8> */
[----:B------:R-:W-:Y:S01]  /*25f0*/  IADD3 R81, PT, PT, R127, 0x600, RZ ;  /* 0x000006007f517810 */ /* 0x000fe20007ffe0ff */
[----:B0-----:R-:W-:Y:S01]  /*2600*/  FMUL R40, R125, R132 ;  /* 0x000000847d287220 */ /* 0x001fe20000400000 */
[----:B------:R-:W-:-:S04]  /*2610*/  IMAD.WIDE.U32 R42, R129, 0x8, R94 ;  /* 0x00000008812a7825 */ /* 0x000fc800078e005e */
[----:B------:R-:W-:Y:S01]  /*2620*/  FMUL R41, R125, R131 ;  /* 0x000000837d297220 */ /* 0x000fe20000400000 */
[----:B------:R-:W-:Y:S01]  /*2630*/  IADD3 R131, PT, PT, R127, 0x380, RZ ;  /* 0x000003807f837810 */ /* 0x000fe20007ffe0ff */
[----:B------:R-:W-:Y:S01]  /*2640*/  FADD R145, R157, -R145 ;  /* 0x800000919d917221 */ /* 0x000fe20000000000 */
[----:B------:R-:W-:-:S04]  /*2650*/  IMAD.WIDE.U32 R132, R133, 0x8, R94 ;  /* 0x0000000885847825 */ /* 0x000fc800078e005e */
[----:B------:R-:W-:Y:S01]  /*2660*/  FADD R146, R159, -R146 ;  /* 0x800000929f927221 */ /* 0x000fe20000000000 */
[----:B------:R0:W-:Y:S01]  /*2670*/  STG.E.64 desc[UR6][R42.64], R40 ;  /* 0x000000282a007986 */ /* 0x0001e2000c101b06 */
[----:B------:R-:W-:Y:S01]  /*2680*/  FADD R161, R160, -R161 ;  /* 0x800000a1a0a17221 */ /* 0x000fe20000000000 */
[----:B------:R-:W-:-:S04]  /*2690*/  IMAD.WIDE.U32 R130, R131, 0x8, R94 ;  /* 0x0000000883827825 */ /* 0x000fc800078e005e */
[----:B------:R-:W-:-:S04]  /*26a0*/  IMAD.WIDE.U32 R98, R99, 0x8, R94 ;  /* 0x0000000863627825 */ /* 0x000fc800078e005e */
[----:B------:R-:W-:-:S04]  /*26b0*/  IMAD.WIDE.U32 R96, R97, 0x8, R94 ;  /* 0x0000000861607825 */ /* 0x000fc800078e005e */
[C---:B0-----:R-:W-:Y:S01]  /*26c0*/  FMUL R40, R125.reuse, R74 ;  /* 0x0000004a7d287220 */ /* 0x041fe20000400000 */
[C---:B------:R-:W-:Y:S01]  /*26d0*/  FMUL R41, R125.reuse, R75 ;  /* 0x0000004b7d297220 */ /* 0x040fe20000400000 */
[C---:B------:R-:W-:Y:S01]  /*26e0*/  FMUL R42, R125.reuse, R76 ;  /* 0x0000004c7d2a7220 */ /* 0x040fe20000400000 */
[C---:B------:R-:W-:Y:S01]  /*26f0*/  FMUL R43, R125.reuse, R77 ;  /* 0x0000004d7d2b7220 */ /* 0x040fe20000400000 */
[C---:B------:R-:W-:Y:S01]  /*2700*/  FMUL R74, R125.reuse, R78 ;  /* 0x0000004e7d4a7220 */ /* 0x040fe20000400000 */
[C---:B------:R-:W-:Y:S01]  /*2710*/  FMUL R75, R125.reuse, R79 ;  /* 0x0000004f7d4b7220 */ /* 0x040fe20000400000 */
[----:B------:R0:W-:Y:S01]  /*2720*/  STG.E.64 desc[UR6][R142.64], R40 ;  /* 0x000000288e007986 */ /* 0x0001e2000c101b06 */
[C---:B------:R-:W-:Y:S01]  /*2730*/  FMUL R76, R125.reuse, R149 ;  /* 0x000000957d4c7220 */ /* 0x040fe20000400000 */
[----:B------:R-:W-:Y:S01]  /*2740*/  FMUL R77, R125, R150 ;  /* 0x000000967d4d7220 */ /* 0x000fe20000400000 */
[--C-:B------:R-:W-:Y:S01]  /*2750*/  IMAD.WIDE.U32 R92, R93, 0x8, R94.reuse ;  /* 0x000000085d5c7825 */ /* 0x100fe200078e005e */
[----:B------:R1:W-:Y:S03]  /*2760*/  STG.E.64 desc[UR6][R140.64], R42 ;  /* 0x0000002a8c007986 */ /* 0x0003e6000c101b06 */
[C---:B------:R-:W-:Y:S01]  /*2770*/  FMUL R78, R125.reuse, R162 ;  /* 0x000000a27d4e7220 */ /* 0x040fe20000400000 */
[----:B------:R-:W-:Y:S01]  /*2780*/  FMUL R79, R125, R0 ;  /* 0x000000007d4f7220 */ /* 0x000fe20000400000 */
[--C-:B------:R-:W-:Y:S01]  /*2790*/  IMAD.WIDE.U32 R82, R83, 0x8, R94.reuse ;  /* 0x0000000853527825 */ /* 0x100fe200078e005e */
[----:B------:R2:W-:Y:S03]  /*27a0*/  STG.E.64 desc[UR6][R136.64], R74 ;  /* 0x0000004a88007986 */ /* 0x0005e6000c101b06 */
[--C-:B------:R-:W-:Y:S01]  /*27b0*/  IMAD.WIDE.U32 R80, R81, 0x8, R94.reuse ;  /* 0x0000000851507825 */ /* 0x100fe200078e005e */
[----:B------:R3:W-:Y:S03]  /*27c0*/  STG.E.64 desc[UR6][R134.64], R76 ;  /* 0x0000004c86007986 */ /* 0x0007e6000c101b06 */
[C---:B0-----:R-:W-:Y:S01]  /*27d0*/  FMUL R40, R125.reuse, R139 ;  /* 0x0000008b7d287220 */ /* 0x041fe20000400000 */
[----:B------:R-:W-:Y:S01]  /*27e0*/  FMUL R41, R125, R138 ;  /* 0x0000008a7d297220 */ /* 0x000fe20000400000 */
[----:B------:R-:W-:-:S04]  /*27f0*/  IMAD.WIDE.U32 R128, R128, 0x8, R94 ;  /* 0x0000000880807825 */ /* 0x000fc800078e005e */
[C---:B-1----:R-:W-:Y:S01]  /*2800*/  FMUL R42, R125.reuse, R84 ;  /* 0x000000547d2a7220 */ /* 0x042fe20000400000 */
[C---:B------:R-:W-:Y:S01]  /*2810*/  FMUL R43, R125.reuse, R85 ;  /* 0x000000557d2b7220 */ /* 0x040fe20000400000 */
[----:B------:R-:W0:Y:S01]  /*2820*/  LDC R84, c[0x0][0x380] ;  /* 0x0000e000ff547b82 */ /* 0x000e220000000800 */
[----:B------:R1:W-:Y:S01]  /*2830*/  STG.E.64 desc[UR6][R132.64], R40 ;  /* 0x0000002884007986 */ /* 0x0003e2000c101b06 */
[C---:B--2---:R-:W-:Y:S01]  /*2840*/  FMUL R74, R125.reuse, R86 ;  /* 0x000000567d4a7220 */ /* 0x044fe20000400000 */
[C---:B------:R-:W-:Y:S01]  /*2850*/  FMUL R75, R125.reuse, R87 ;  /* 0x000000577d4b7220 */ /* 0x040fe20000400000 */
[----:B------:R-:W-:Y:S01]  /*2860*/  IMAD.WIDE.U32 R94, R126, 0x8, R94 ;  /* 0x000000087e5e7825 */ /* 0x000fe200078e005e */
[----:B------:R2:W-:Y:S03]  /*2870*/  STG.E.64 desc[UR6][R130.64], R42 ;  /* 0x0000002a82007986 */ /* 0x0005e6000c101b06 */
[C---:B---3--:R-:W-:Y:S01]  /*2880*/  FMUL R76, R125.reuse, R88 ;  /* 0x000000587d4c7220 */ /* 0x048fe20000400000 */
[C---:B------:R-:W-:Y:S01]  /*2890*/  FMUL R77, R125.reuse, R89 ;  /* 0x000000597d4d7220 */ /* 0x040fe20000400000 */
[----:B------:R3:W-:Y:S04]  /*28a0*/  STG.E.64 desc[UR6][R98.64], R74 ;  /* 0x0000004a62007986 */ /* 0x0007e8000c101b06 */
[----:B------:R4:W-:Y:S01]  /*28b0*/  STG.E.64 desc[UR6][R96.64], R76 ;  /* 0x0000004c60007986 */ /* 0x0009e2000c101b06 */
[C---:B-1----:R-:W-:Y:S01]  /*28c0*/  FMUL R40, R125.reuse, R90 ;  /* 0x0000005a7d287220 */ /* 0x042fe20000400000 */
[C---:B------:R-:W-:Y:S01]  /*28d0*/  FMUL R41, R125.reuse, R91 ;  /* 0x0000005b7d297220 */ /* 0x040fe20000400000 */
[C---:B--2---:R-:W-:Y:S01]  /*28e0*/  FMUL R42, R125.reuse, R156 ;  /* 0x0000009c7d2a7220 */ /* 0x044fe20000400000 */
[----:B------:R-:W-:-:S03]  /*28f0*/  FMUL R43, R125, R158 ;  /* 0x0000009e7d2b7220 */ /* 0x000fc60000400000 */
[----:B------:R1:W-:Y:S01]  /*2900*/  STG.E.64 desc[UR6][R92.64], R40 ;  /* 0x000000285c007986 */ /* 0x0003e2000c101b06 */
[C---:B---3--:R-:W-:Y:S01]  /*2910*/  FMUL R74, R125.reuse, R145 ;  /* 0x000000917d4a7220 */ /* 0x048fe20000400000 */
[----:B------:R-:W-:Y:S02]  /*2920*/  FMUL R75, R125, R146 ;  /* 0x000000927d4b7220 */ /* 0x000fe40000400000 */
[----:B------:R1:W-:Y:S01]  /*2930*/  STG.E.64 desc[UR6][R82.64], R42 ;  /* 0x0000002a52007986 */ /* 0x0003e2000c101b06 */
[----:B0-----:R-:W-:Y:S01]  /*2940*/  IADD3 R67, PT, PT, R67, R84, RZ ;  /* 0x0000005443437210 */ /* 0x001fe20007ffe0ff */
[C---:B----4-:R-:W-:Y:S01]  /*2950*/  FMUL R76, R125.reuse, R147 ;  /* 0x000000937d4c7220 */ /* 0x050fe20000400000 */
[----:B------:R-:W-:Y:S01]  /*2960*/  FMUL R77, R125, R161 ;  /* 0x000000a17d4d7220 */ /* 0x000fe20000400000 */
[----:B------:R1:W-:Y:S01]  /*2970*/  STG.E.64 desc[UR6][R80.64], R74 ;  /* 0x0000004a50007986 */ /* 0x0003e2000c101b06 */
[----:B------:R-:W-:-:S03]  /*2980*/  ISETP.GE.AND P1, PT, R67, UR9, PT ;  /* 0x0000000943007c0c */ /* 0x000fc6000bf26270 */
[----:B------:R1:W-:Y:S04]  /*2990*/  STG.E.64 desc[UR6][R128.64], R76 ;  /* 0x0000004c80007986 */ /* 0x0003e8000c101b06 */
[----:B------:R1:W-:Y:S06]  /*29a0*/  STG.E.64 desc[UR6][R94.64], R78 ;  /* 0x0000004e5e007986 */ /* 0x0003ec000c101b06 */
        /* <DEDUP_REMOVED lines=61> */
.L_x_4144:
        /* <DEDUP_REMOVED lines=80> */
.L_x_4148:
        /* <DEDUP_REMOVED lines=16> */
.L_x_4999:


//--------------------- .text._ZN18transformer_engine13normalization28ln_bwd_finalize_tuned_kernelINS0_22Kernel_traits_finalizeILj3840E6__halfS3_S3_fjLj1024ELj4ENS0_18Kernel_traits_baseILj3840ES3_S3_S3_fjLj1024EEEEEEEvNS0_20BackwardKernelParamsE --------------------------
	.section	.text._ZN18transformer_engine13normalization28ln_bwd_finalize_tuned_kernelINS0_22Kernel_traits_finalizeILj3840E6__halfS3_S3_fjLj1024ELj4ENS0_18Kernel_traits_baseILj3840ES3_S3_S3_fjLj1024EEEEEEEvNS0_20BackwardKernelParamsE,"ax",@progbits
	.align	128
        .global         _ZN18transformer_engine13normalization28ln_bwd_finalize_tuned_kernelINS0_22Kernel_traits_finalizeILj3840E6__halfS3_S3_fjLj1024ELj4ENS0_18Kernel_traits_baseILj3840ES3_S3_S3_fjLj1024EEEEEEEvNS0_20BackwardKernelParamsE
        .type           _ZN18transformer_engine13normalization28ln_bwd_finalize_tuned_kernelINS0_22Kernel_traits_finalizeILj3840E6__halfS3_S3_fjLj1024ELj4ENS0_18Kernel_traits_baseILj3840ES3_S3_S3_fjLj1024EEEEEEEvNS0_20BackwardKernelParamsE,@function
        .size           _ZN18transformer_engine13normalization28ln_bwd_finalize_tuned_kernelINS0_22Kernel_traits_finalizeILj3840E6__halfS3_S3_fjLj1024ELj4ENS0_18Kernel_traits_baseILj3840ES3_S3_S3_fjLj1024EEEEEEEvNS0_20BackwardKernelParamsE,(.L_x_5000 - _ZN18transformer_engine13normalization28ln_bwd_finalize_tuned_kernelINS0_22Kernel_traits_finalizeILj3840E6__halfS3_S3_fjLj1024ELj4ENS0_18Kernel_traits_baseILj3840ES3_S3_S3_fjLj1024EEEEEEEvNS0_20BackwardKernelParamsE)
        .other          _ZN18transformer_engine13normalization28ln_bwd_finalize_tuned_kernelINS0_22Kernel_traits_finalizeILj3840E6__halfS3_S3_fjLj1024ELj4ENS0_18Kernel_traits_baseILj3840ES3_S3_S3_fjLj1024EEEEEEEvNS0_20BackwardKernelParamsE,@"STO_CUDA_ENTRY STV_DEFAULT"
_ZN18transformer_engine13normalization28ln_bwd_finalize_tuned_kernelINS0_22Kernel_traits_finalizeILj3840E6__halfS3_S3_fjLj1024ELj4ENS0_18Kernel_traits_baseILj3840ES3_S3_S3_fjLj1024EEEEEEEvNS0_20BackwardKernelParamsE:
.text._ZN18transformer_engine13normalization28ln_bwd_finalize_tuned_kernelINS0_22Kernel_traits_finalizeILj3840E6__halfS3_S3_fjLj1024ELj4ENS0_18Kernel_traits_baseILj3840ES3_S3_S3_fjLj1024EEEEEEEvNS0_20BackwardKernelParamsE:
        /* <DEDUP_REMOVED lines=35> */
.L_x_4153:
        /* <DEDUP_REMOVED lines=118> */
.L_x_4152:
[----:B------:R-:W-:Y:S05]  /*0990*/  BSYNC.RECONVERGENT B1 ;  /* 0x0000000000017941 */ /* 0x000fea0003800200 */
.L_x_4151:
        /* <DEDUP_REMOVED lines=65> */
.L_x_4155:
[----:B------:R-:W-:Y:S05]  /*0db0*/  BSYNC.RECONVERGENT B1 ;  /* 0x0000000000017941 */ /* 0x000fea0003800200 */
.L_x_4154:
        /* <DEDUP_REMOVED lines=37> */
.L_x_4157:
[----:B------:R-:W-:Y:S05]  /*1010*/  BSYNC.RECONVERGENT B1 ;  /* 0x0000000000017941 */ /* 0x000fea0003800200 */
.L_x_4156:
[----:B------:R-:W-:Y:S05]  /*1020*/  @!P1 BRA `(.L_x_4150) ;  /* 0x00000000003c9947 */ /* 0x000fea0003800000 */
[----:B------:R-:W0:Y:S01]  /*1030*/  LDC.64 R6, c[0x0][0x3d8] ;  /* 0x0000f600ff067b82 */ /* 0x000e220000000a00 */
[----:B------:R-:W-:Y:S01]  /*1040*/  IMAD R2, R15, 0xf00, R11 ;  /* 0x00000f000f027824 */ /* 0x000fe200078e020b */
[----:B------:R-:W-:-:S04]  /*1050*/  IADD3 R24, PT, PT, -R24, RZ, RZ ;  /* 0x000000ff18187210 */ /* 0x000fc80007ffe1ff */
[----:B------:R-:W-:Y:S02]  /*1060*/  IADD3 R11, PT, PT, R13, R2, RZ ;  /* 0x000000020d0b7210 */ /* 0x000fe40007ffe0ff */
[----:B------:R-:W1:Y:S05]  /*1070*/  LDC.64 R8, c[0x0][0x3e0] ;  /* 0x0000f800ff087b82 */ /* 0x000e6a0000000a00 */
.L_x_4158:
        /* <DEDUP_REMOVED lines=10> */
.L_x_4150:
[----:B------:R-:W-:Y:S05]  /*1120*/  BSYNC.RECONVERGENT B0 ;  /* 0x0000000000007941 */ /* 0x000fea0003800200 */
.L_x_4149:
        /* <DEDUP_REMOVED lines=55> */
.L_x_4159:
        /* <DEDUP_REMOVED lines=14> */
.L_x_5000:


//--------------------- .text._ZN18transformer_engine13normalization19ln_bwd_tuned_kernelINS0_13Kernel_traitsI6__halfS3_S3_fjLj3840ELj1ELj1ELj4ELj4ENS0_18Kernel_traits_baseILj3840ES3_S3_S3_fjLj128EEEEEEEvNS0_20BackwardKernelParamsE --------------------------
	.section	.text._ZN18transformer_engine13normalization19ln_bwd_tuned_kernelINS0_13Kernel_traitsI6__halfS3_S3_fjLj3840ELj1ELj1ELj4ELj4ENS0_18Kernel_traits_baseILj3840ES3_S3_S3_fjLj128EEEEEEEvNS0_20BackwardKernelParamsE,"ax",@progbits
	.align	128
        .global         _ZN18transformer_engine13normalization19ln_bwd_tuned_kernelINS0_13Kernel_traitsI6__halfS3_S3_fjLj3840ELj1ELj1ELj4ELj4ENS0_18Kernel_traits_baseILj3840ES3_S3_S3_fjLj128EEEEEEEvNS0_20BackwardKernelParamsE
        .type           _ZN18transformer_engine13normalization19ln_bwd_tuned_kernelINS0_13Kernel_traitsI6__halfS3_S3_fjLj3840ELj1ELj1ELj4ELj4ENS0_18Kernel_traits_baseILj3840ES3_S3_S3_fjLj128EEEEEEEvNS0_20BackwardKernelParamsE,@function
        .size           _ZN18transformer_engine13normalization19ln_bwd_tuned_kernelINS0_13Kernel_traitsI6__halfS3_S3_fjLj3840ELj1ELj1ELj4ELj4ENS0_18Kernel_traits_baseILj3840ES3_S3_S3_fjLj128EEEEEEEvNS0_20BackwardKernelParamsE,(.L_x_5001 - _ZN18transformer_engine13normalization19ln_bwd_tuned_kernelINS0_13Kernel_traitsI6__halfS3_S3_fjLj3840ELj1ELj1ELj4ELj4ENS0_18Kernel_traits_baseILj3840ES3_S3_S3_fjLj128EEEEEEEvNS0_20BackwardKernelParamsE)
        .other          _ZN18transformer_engine13normalization19ln_bwd_tuned_kernelINS0_13Kernel_traitsI6__halfS3_S3_fjLj3840ELj1ELj1ELj4ELj4ENS0_18Kernel_traits_baseILj3840ES3_S3_S3_fjLj128EEEEEEEvNS0_20BackwardKernelParamsE,@"STO_CUDA_ENTRY STV_DEFAULT"
_ZN18transformer_engine13normalization19ln_bwd_tuned_kernelINS0_13Kernel_traitsI6__halfS3_S3_fjLj3840ELj1ELj1ELj4ELj4ENS0_18Kernel_traits_baseILj3840ES3_S3_S3_fjLj128EEEEEEEvNS0_20BackwardKernelParamsE:
.text._ZN18transformer_engine13normalization19ln_bwd_tuned_kernelINS0_13Kernel_traitsI6__halfS3_S3_fjLj3840ELj1ELj1ELj4ELj4ENS0_18Kernel_traits_baseILj3840ES3_S3_S3_fjLj128EEEEEEEvNS0_20BackwardKernelParamsE:
        /* <DEDUP_REMOVED lines=58> */
[----:B------:R-:W-:-:S03]  /*03a0*/  UMOV UR4, 0x400 ;  /* 0x0000040000047882 */ /* 0x000fc60000000000 */
[----:B------:R-:W-:Y:S02]  /*03b0*/  FSEL R30, RZ, 1, !P0 ;  /* 0x3f800000ff1e7808 */ /* 0x000fe40004000000 */
[----:B------:R-:W-:Y:S02]  /*03c0*/  CS2R R60, SRZ ;  /* 0x00000000003c7805 */ /* 0x000fe4000001ff00 */
[----:B------:R-:W-:Y:S02]  /*03d0*/  PLOP3.LUT P0, PT, PT, PT, PT, 0x8, 0x80 ;  /* 0x000000000080781c */ /* 0x000fe40003f0e170 */
[----:B------:R-:W-:Y:S02]  /*03e0*/  CS2R R62, SRZ ;  /* 0x00000000003e7805 */ /* 0x000fe4000001ff00 */
[----:B------:R-:W-:Y:S02]  /*03f0*/  MOV R162, UR8 ;  /* 0x0000000800a27c02 */ /* 0x000fe40008000f00 */
        /* <DEDUP_REMOVED lines=9> */
[----:B0-----:R-:W-:Y:S01]  /*0490*/  ULEA UR4, UR5, UR4, 0x18 ;  /* 0x0000000405047291 */ /* 0x001fe2000f8ec0ff */
[----:B------:R-:W-:Y:S02]  /*04a0*/  CS2R R82, SRZ ;  /* 0x0000000000527805 */ /* 0x000fe4000001ff00 */
[----:B------:R-:W-:Y:S02]  /*04b0*/  CS2R R84, SRZ ;  /* 0x0000000000547805 */ /* 0x000fe4000001ff00 */
[----:B------:R-:W-:Y:S02]  /*04c0*/  CS2R R86, SRZ ;  /* 0x0000000000567805 */ /* 0x000fe4000001ff00 */
[----:B------:R-:W-:-:S02]  /*04d0*/  CS2R R88, SRZ ;  /* 0x0000000000587805 */ /* 0x000fc4000001ff00 */
[----:B------:R-:W-:Y:S02]  /*04e0*/  CS2R R90, SRZ ;  /* 0x00000000005a7805 */ /* 0x000fe4000001ff00 */
[----:B------:R-:W-:Y:S02]  /*04f0*/  CS2R R92, SRZ ;  /* 0x00000000005c7805 */ /* 0x000fe4000001ff00 */
[----:B------:R-:W-:Y:S02]  /*0500*/  MOV R95, RZ ;  /* 0x000000ff005f7202 */ /* 0x000fe40000000f00 */
[----:B------:R-:W-:Y:S01]  /*0510*/  MOV R94, UR4 ;  /* 0x00000004005e7c02 */ /* 0x000fe20008000f00 */
[--C-:B----4-:R-:W-:Y:S02]  /*0520*/  HADD2.F32 R5, -RZ, R4.reuse.H0_H0 ;  /* 0x20000004ff057230 */ /* 0x110fe40000004100 */
[----:B------:R-:W-:Y:S02]  /*0530*/  HADD2.F32 R7, -RZ, R4.H1_H1 ;  /* 0x30000004ff077230 */ /* 0x000fe40000004100 */
[----:B-----5:R-:W-:-:S02]  /*0540*/  HADD2.F32 R9, -RZ, R6.H0_H0 ;  /* 0x20000006ff097230 */ /* 0x020fc40000004100 */
[----:B------:R-:W-:Y:S02]  /*0550*/  HADD2.F32 R11, -RZ, R6.H1_H1 ;  /* 0x30000006ff0b7230 */ /* 0x000fe40000004100 */
[--C-:B---3--:R-:W-:Y:S02]  /*0560*/  HADD2.F32 R13, -RZ, R8.reuse.H0_H0 ;  /* 0x20000008ff0d7230 */ /* 0x108fe40000004100 */
        /* <DEDUP_REMOVED lines=68> */
.L_x_4163:
[----:B------:R-:W0:Y:S01]  /*09b0*/  S2R R2, SR_TID.X ;  /* 0x0000000000027919 */ /* 0x000e220000002100 */
[----:B-1----:R-:W1:Y:S01]  /*09c0*/  LDC.64 R140, c[0x0][0x390] ;  /* 0x0000e400ff8c7b82 */ /* 0x002e620000000a00 */
        /* <DEDUP_REMOVED lines=9> */
[----:B------:R-:W3:Y:S01]  /*0a60*/  LDG.E R137, desc[UR6][R100.64] ;  /* 0x0000000664897981 */ /* 0x000ee2000c1e1900 */
[C---:B------:R-:W-:Y:S01]  /*0a70*/  IADD3 R111, PT, PT, R96.reuse, 0x300, RZ ;  /* 0x00000300606f7810 */ /* 0x040fe20007ffe0ff */
[----:B------:R-:W-:Y:S01]  /*0a80*/  IMAD.WIDE.U32 R42, R149, 0x4, R140 ;  /* 0x00000004952a7825 */ /* 0x000fe200078e008c */
[C---:B------:R-:W-:Y:S01]  /*0a90*/  IADD3 R113, PT, PT, R96.reuse, 0x180, RZ ;  /* 0x0000018060717810 */ /* 0x040fe20007ffe0ff */
[----:B------:R0:W4:Y:S01]  /*0aa0*/  LDG.E R129, desc[UR6][R40.64] ;  /* 0x0000000628817981 */ /* 0x000122000c1e1900 */
[----:B------:R-:W-:-:S02]  /*0ab0*/  IADD3 R97, PT, PT, R96, 0x80, RZ ;  /* 0x0000008060617810 */ /* 0x000fc40007ffe0ff */
[C---:B------:R-:W-:Y:S01]  /*0ac0*/  IADD3 R145, PT, PT, R96.reuse, 0x580, RZ ;  /* 0x0000058060917810 */ /* 0x040fe20007ffe0ff */
[----:B------:R1:W5:Y:S01]  /*0ad0*/  LDG.E R130, desc[UR6][R42.64] ;  /* 0x000000062a827981 */ /* 0x000362000c1e1900 */
[--C-:B------:R-:W-:Y:S01]  /*0ae0*/  IMAD.WIDE.U32 R98, R111, 0x4, R140.reuse ;  /* 0x000000046f627825 */ /* 0x100fe200078e008c */
[C---:B------:R-:W-:Y:S02]  /*0af0*/  IADD3 R143, PT, PT, R96.reuse, 0x600, RZ ;  /* 0x00000600608f7810 */ /* 0x040fe40007ffe0ff */
[C---:B------:R-:W-:Y:S01]  /*0b00*/  IADD3 R121, PT, PT, R96.reuse, 0x100, RZ ;  /* 0x0000010060797810 */ /* 0x040fe20007ffe0ff */
[--C-:B------:R-:W-:Y:S01]  /*0b10*/  IMAD.WIDE.U32 R132, R113, 0x4, R140.reuse ;  /* 0x0000000471847825 */ /* 0x100fe200078e008c */
[C---:B------:R-:W-:Y:S01]  /*0b20*/  IADD3 R117, PT, PT, R96.reuse, 0x400, RZ ;  /* 0x0000040060757810 */ /* 0x040fe20007ffe0ff */
[----:B------:R2:W5:Y:S02]  /*0b30*/  LDG.E R128, desc[UR6][R98.64] ;  /* 0x0000000662807981 */ /* 0x000564000c1e1900 */
[--C-:B0-----:R-:W-:Y:S01]  /*0b40*/  IMAD.WIDE.U32 R40, R131, 0x4, R140.reuse ;  /* 0x0000000483287825 */ /* 0x101fe200078e008c */
[----:B------:R-:W-:Y:S01]  /*0b50*/  IADD3 R109, PT, PT, R96, 0x380, RZ ;  /* 0x00000380606d7810 */ /* 0x000fe20007ffe0ff */
[----:B------:R-:W5:Y:S02]  /*0b60*/  LDG.E R132, desc[UR6][R132.64] ;  /* 0x0000000684847981 */ /* 0x000f64000c1e1900 */
[----:B-1----:R-:W-:-:S02]  /*0b70*/  IMAD.WIDE.U32 R42, R107, 0x4, R140 ;  /* 0x000000046b2a7825 */ /* 0x002fc400078e008c */
[----:B------:R0:W5:Y:S02]  /*0b80*/  LDG.E R124, desc[UR6][R40.64] ;  /* 0x00000006287c7981 */ /* 0x000164000c1e1900 */
[--C-:B------:R-:W-:Y:S02]  /*0b90*/  IMAD.WIDE.U32 R100, R97, 0x4, R140.reuse ;  /* 0x0000000461647825 */ /* 0x100fe400078e008c */
[----:B------:R1:W5:Y:S02]  /*0ba0*/  LDG.E R125, desc[UR6][R42.64] ;  /* 0x000000062a7d7981 */ /* 0x000364000c1e1900 */
[--C-:B------:R-:W-:Y:S01]  /*0bb0*/  IMAD.WIDE.U32 R102, R145, 0x4, R140.reuse ;  /* 0x0000000491667825 */ /* 0x100fe200078e008c */
[C---:B--2---:R-:W-:Y:S01]  /*0bc0*/  IADD3 R98, PT, PT, R96.reuse, 0x680, RZ ;  /* 0x0000068060627810 */ /* 0x044fe20007ffe0ff */
[----:B------:R2:W5:Y:S01]  /*0bd0*/  LDG.E R133, desc[UR6][R100.64] ;  /* 0x0000000664857981 */ /* 0x000562000c1e1900 */
[----:B0-----:R-:W2:Y:S01]  /*0be0*/  LDC.64 R40, c[0x0][0x3c8] ;  /* 0x0000f200ff287b82 */ /* 0x001ea20000000a00 */
[----:B------:R-:W-:Y:S01]  /*0bf0*/  IMAD.WIDE.U32 R122, R143, 0x4, R140 ;  /* 0x000000048f7a7825 */ /* 0x000fe200078e008c */
[----:B------:R-:W-:Y:S01]  /*0c00*/  IADD3 R99, PT, PT, R96, 0x700, RZ ;  /* 0x0000070060637810 */ /* 0x000fe20007ffe0ff */
[----:B------:R0:W5:Y:S02]  /*0c10*/  LDG.E R136, desc[UR6][R102.64] ;  /* 0x0000000666887981 */ /* 0x000164000c1e1900 */
[----:B------:R-:W-:-:S02]  /*0c20*/  IMAD.WIDE R114, R162, 0x4, R114 ;  /* 0x00000004a2727825 */ /* 0x000fc400078e0272 */
[----:B------:R-:W5:Y:S01]  /*0c30*/  LDG.E R122, desc[UR6][R122.64] ;  /* 0x000000067a7a7981 */ /* 0x000f62000c1e1900 */
[----:B-1----:R-:W1:Y:S01]  /*0c40*/  LDC.64 R42, c[0x0][0x3a0] ;  /* 0x0000e800ff2a7b82 */ /* 0x002e620000000a00 */
[--C-:B------:R-:W-:Y:S02]  /*0c50*/  IMAD.WIDE.U32 R138, R121, 0x4, R140.reuse ;  /* 0x00000004798a7825 */ /* 0x100fe400078e008c */
[----:B------:R-:W5:Y:S02]  /*0c60*/  LDG.E R114, desc[UR6][R114.64] ;  /* 0x0000000672727981 */ /* 0x000f64000c1e1900 */
[--C-:B------:R-:W-:Y:S02]  /*0c70*/  IMAD.WIDE.U32 R134, R117, 0x4, R140.reuse ;  /* 0x0000000475867825 */ /* 0x100fe400078e008c */
[----:B------:R-:W5:Y:S02]  /*0c80*/  LDG.E R138, desc[UR6][R138.64] ;  /* 0x000000068a8a7981 */ /* 0x000f64000c1e1900 */
[----:B------:R-:W-:-:S02]  /*0c90*/  IMAD.WIDE.U32 R126, R109, 0x4, R140 ;  /* 0x000000046d7e7825 */ /* 0x000fc400078e008c */
[----:B------:R-:W5:Y:S02]  /*0ca0*/  LDG.E R134, desc[UR6][R134.64] ;  /* 0x0000000686867981 */ /* 0x000f64000c1e1900 */
[----:B------:R-:W-:Y:S02]  /*0cb0*/  IMAD.WIDE.U32 R104, R98, 0x4, R140 ;  /* 0x0000000462687825 */ /* 0x000fe400078e008c */
[----:B------:R-:W5:Y:S02]  /*0cc0*/  LDG.E R126, desc[UR6][R126.64] ;  /* 0x000000067e7e7981 */ /* 0x000f64000c1e1900 */
[--C-:B--2---:R-:W-:Y:S02]  /*0cd0*/  IMAD.WIDE.U32 R100, R147, 0x4, R40.reuse ;  /* 0x0000000493647825 */ /* 0x104fe400078e0028 */
[----:B------:R-:W2:Y:S02]  /*0ce0*/  LDG.E R139, desc[UR6][R104.64] ;  /* 0x00000006688b7981 */ /* 0x000ea4000c1e1900 */
[----:B0-----:R-:W-:-:S02]  /*0cf0*/  IMAD.WIDE.U32 R102, R149, 0x4, R40 ;  /* 0x0000000495667825 */ /* 0x001fc400078e0028 */
[----:B------:R1:W2:Y:S02]  /*0d00*/  LDG.E R123, desc[UR6][R100.64] ;  /* 0x00000006647b7981 */ /* 0x0002a4000c1e1900 */
[----:B------:R-:W-:Y:S02]  /*0d10*/  IMAD.WIDE.U32 R140, R99, 0x4, R140 ;  /* 0x00000004638c7825 */ /* 0x000fe400078e008c */
[----:B------:R0:W2:Y:S02]  /*0d20*/  LDG.E R115, desc[UR6][R102.64] ;  /* 0x0000000666737981 */ /* 0x0000a4000c1e1900 */
[--C-:B------:R-:W-:Y:S02]  /*0d30*/  IMAD.WIDE.U32 R118, R96, 0x4, R40.reuse ;  /* 0x0000000460767825 */ /* 0x100fe400078e0028 */
[----:B------:R-:W2:Y:S02]  /*0d40*/  LDG.E R140, desc[UR6][R140.64] ;  /* 0x000000068c8c7981 */ /* 0x000ea4000c1e1900 */
[----:B------:R-:W-:-:S02]  /*0d50*/  IMAD.WIDE.U32 R120, R121, 0x4, R40 ;  /* 0x0000000479787825 */ /* 0x000fc400078e0028 */
[----:B------:R-:W2:Y:S02]  /*0d60*/  LDG.E R118, desc[UR6][R118.64] ;  /* 0x0000000676767981 */ /* 0x000ea4000c1e1900 */
[----:B-1----:R-:W-:Y:S02]  /*0d70*/  IMAD.WIDE R100, R162, 0x4, R42 ;  /* 0x00000004a2647825 */ /* 0x002fe400078e022a */
[----:B------:R-:W2:Y:S02]  /*0d80*/  LDG.E R0, desc[UR6][R120.64] ;  /* 0x0000000678007981 */ /* 0x000ea4000c1e1900 */
[--C-:B------:R-:W-:Y:S02]  /*0d90*/  IMAD.WIDE.U32 R108, R109, 0x4, R40.reuse ;  /* 0x000000046d6c7825 */ /* 0x100fe400078e0028 */
[----:B------:R-:W2:Y:S02]  /*0da0*/  LDG.E R100, desc[UR6][R100.64] ;  /* 0x0000000664647981 */ /* 0x000ea4000c1e1900 */
[----:B0-----:R-:W-:-:S04]  /*0db0*/  IMAD.WIDE.U32 R102, R145, 0x4, R40 ;  /* 0x0000000491667825 */ /* 0x001fc800078e0028 */
[--C-:B------:R-:W-:Y:S02]  /*0dc0*/  IMAD.WIDE.U32 R110, R111, 0x4, R40.reuse ;  /* 0x000000046f6e7825 */ /* 0x100fe400078e0028 */
[----:B------:R-:W2:Y:S02]  /*0dd0*/  LDG.E R102, desc[UR6][R102.64] ;  /* 0x0000000666667981 */ /* 0x000ea4000c1e1900 */
[--C-:B------:R-:W-:Y:S02]  /*0de0*/  IMAD.WIDE.U32 R104, R131, 0x4, R40.reuse ;  /* 0x0000000483687825 */ /* 0x100fe400078e0028 */
[----:B------:R0:W2:Y:S04]  /*0df0*/  LDG.E R131, desc[UR6][R108.64] ;  /* 0x000000066c837981 */ /* 0x0000a8000c1e1900 */
[----:B------:R1:W2:Y:S04]  /*0e00*/  LDG.E R127, desc[UR6][R110.64] ;  /* 0x000000066e7f7981 */ /* 0x0002a8000c1e1900 */
[----:B------:R3:W2:Y:S01]  /*0e10*/  LDG.E R104, desc[UR6][R104.64] ;  /* 0x0000000668687981 */ /* 0x0006a2000c1e1900 */
[----:B0-----:R-:W-:-:S04]  /*0e20*/  IMAD.WIDE.U32 R108, R98, 0x4, R40 ;  /* 0x00000004626c7825 */ /* 0x001fc800078e0028 */
[--C-:B-1----:R-:W-:Y:S02]  /*0e30*/  IMAD.WIDE.U32 R110, R97, 0x4, R40.reuse ;  /* 0x00000004616e7825 */ /* 0x102fe400078e0028 */
[----:B------:R-:W2:Y:S04]  /*0e40*/  LDG.E R109, desc[UR6][R108.64] ;  /* 0x000000066c6d7981 */ /* 0x000ea8000c1e1900 */
[----:B------:R-:W2:Y:S01]  /*0e50*/  LDG.E R119, desc[UR6][R110.64] ;  /* 0x000000066e777981 */ /* 0x000ea2000c1e1900 */
[----:B------:R-:W-:-:S04]  /*0e60*/  IMAD.WIDE.U32 R106, R107, 0x4, R40 ;  /* 0x000000046b6a7825 */ /* 0x000fc800078e0028 */
[--C-:B------:R-:W-:Y:S02]  /*0e70*/  IMAD.WIDE.U32 R112, R113, 0x4, R40.reuse ;  /* 0x0000000471707825 */ /* 0x100fe400078e0028 */
[----:B------:R-:W2:Y:S04]  /*0e80*/  LDG.E R106, desc[UR6][R106.64] ;  /* 0x000000066a6a7981 */ /* 0x000ea8000c1e1900 */
[----:B------:R-:W2:Y:S01]  /*0e90*/  LDG.E R113, desc[UR6][R112.64] ;  /* 0x0000000670717981 */ /* 0x000ea2000c1e1900 */
[----:B------:R-:W-:-:S05]  /*0ea0*/  IMAD.WIDE.U32 R116, R117, 0x4, R40 ;  /* 0x0000000475747825 */ /* 0x000fca00078e0028 */
[----:B------:R-:W2:Y:S01]  /*0eb0*/  LDG.E R135, desc[UR6][R116.64] ;  /* 0x0000000674877981 */ /* 0x000ea2000c1e1900 */
[----:B------:R-:W-:-:S05]  /*0ec0*/  IMAD.WIDE.U32 R42, R143, 0x4, R40 ;  /* 0x000000048f2a7825 */ /* 0x000fca00078e0028 */
[----:B------:R5:W2:Y:S01]  /*0ed0*/  LDG.E R151, desc[UR6][R42.64] ;  /* 0x000000062a977981 */ /* 0x000aa2000c1e1900 */
[----:B------:R-:W-:-:S06]  /*0ee0*/  IMAD.WIDE.U32 R40, R99, 0x4, R40 ;  /* 0x0000000463287825 */ /* 0x000fcc00078e0028 */
[----:B------:R0:W2:Y:S01]  /*0ef0*/  LDG.E R40, desc[UR6][R40.64] ;  /* 0x0000000628287981 */ /* 0x0000a2000c1e1900 */
[--C-:B---3--:R-:W-:Y:S02]  /*0f00*/  HADD2.F32 R155, -RZ, R137.reuse.H0_H0 ;  /* 0x20000089ff9b7230 */ /* 0x108fe40000004100 */
[----:B------:R-:W-:Y:S02]  /*0f10*/  HADD2.F32 R105, -RZ, R137.H1_H1 ;  /* 0x30000089ff697230 */ /* 0x000fe40000004100 */
[--C-:B----4-:R-:W-:Y:S02]  /*0f20*/  HADD2.F32 R144, -RZ, R129.reuse.H1_H1 ;  /* 0x30000081ff907230 */ /* 0x110fe40000004100 */
[----:B------:R-:W-:Y:S02]  /*0f30*/  HADD2.F32 R142, -RZ, R129.H0_H0 ;  /* 0x20000081ff8e7230 */ /* 0x000fe40000004100 */
[----:B-----5:R-:W-:Y:S02]  /*0f40*/  HADD2.F32 R42, -RZ, R128.H0_H0 ;  /* 0x20000080ff2a7230 */ /* 0x020fe40000004100 */
[----:B------:R-:W-:-:S02]  /*0f50*/  HADD2.F32 R120, -RZ, R132.H1_H1 ;  /* 0x30000084ff787230 */ /* 0x000fc40000004100 */
[----:B------:R-:W-:Y:S02]  /*0f60*/  HADD2.F32 R101, -RZ, R124.H1_H1 ;  /* 0x3000007cff657230 */ /* 0x000fe40000004100 */
[----:B------:R-:W-:Y:S02]  /*0f70*/  HADD2.F32 R137, -RZ, R125.H0_H0 ;  /* 0x2000007dff897230 */ /* 0x000fe40000004100 */
[--C-:B------:R-:W-:Y:S02]  /*0f80*/  HADD2.F32 R117, -RZ, R133.reuse.H0_H0 ;  /* 0x20000085ff757230 */ /* 0x100fe40000004100 */
[----:B------:R-:W-:Y:S02]  /*0f90*/  HADD2.F32 R133, -RZ, R133.H1_H1 ;  /* 0x30000085ff857230 */ /* 0x000fe40000004100 */
[----:B------:R-:W-:Y:S02]  /*0fa0*/  HADD2.F32 R143, -RZ, R125.H1_H1 ;  /* 0x3000007dff8f7230 */ /* 0x000fe40000004100 */
[----:B------:R-:W-:-:S02]  /*0fb0*/  HADD2.F32 R145, -RZ, R136.H0_H0 ;  /* 0x20000088ff917230 */ /* 0x000fc40000004100 */
[----:B------:R-:W-:Y:S02]  /*0fc0*/  HADD2.F32 R165, -RZ, R136.H1_H1 ;  /* 0x30000088ffa57230 */ /* 0x000fe40000004100 */
[C---:B------:R-:W-:Y:S01]  /*0fd0*/  FADD R155, -R114.reuse, R155 ;  /* 0x0000009b729b7221 */ /* 0x040fe20000000100 */
[C---:B------:R-:W-:Y:S01]  /*0fe0*/  FADD R108, -R114.reuse, R120 ;  /* 0x00000078726c7221 */ /* 0x040fe20000000100 */
[----:B------:R-:W-:Y:S02]  /*0ff0*/  HADD2.F32 R121, -RZ, R138.H1_H1 ;  /* 0x3000008aff797230 */ /* 0x000fe40000004100 */
[C---:B------:R-:W-:Y:S01]  /*1000*/  FADD R103, -R114.reuse, R105 ;  /* 0x0000006972677221 */ /* 0x040fe20000000100 */
[----:B------:R-:W-:Y:S02]  /*1010*/  HADD2.F32 R147, -RZ, R134.H0_H0 ;  /* 0x20000086ff937230 */ /* 0x000fe40000004100 */
        /* <DEDUP_REMOVED lines=8> */
[----:B--2---:R-:W-:-:S02]  /*10a0*/  HADD2.F32 R157, -RZ, R140.H0_H0 ;  /* 0x2000008cff9d7230 */ /* 0x004fc40000004100 */
[----:B0-----:R-:W-:Y:S02]  /*10b0*/  HADD2.F32 R41, -RZ, R140.H1_H1 ;  /* 0x3000008cff297230 */ /* 0x001fe40000004100 */
[----:B------:R-:W-:Y:S01]  /*10c0*/  FADD R140, -R114, R101 ;  /* 0x00000065728c7221 */ /* 0x000fe20000000100 */
[--C-:B------:R-:W-:Y:S02]  /*10d0*/  HADD2.F32 R101, -RZ, R118.reuse.H0_H0 ;  /* 0x20000076ff657230 */ /* 0x100fe40000004100 */
[----:B------:R-:W-:Y:S02]  /*10e0*/  HADD2.F32 R118, -RZ, R118.H1_H1 ;  /* 0x30000076ff767230 */ /* 0x000fe40000004100 */
[--C-:B------:R-:W-:Y:S02]  /*10f0*/  HADD2.F32 R144, -RZ, R0.reuse.H0_H0 ;  /* 0x20000000ff907230 */ /* 0x100fe40000004100 */
[----:B------:R-:W-:Y:S02]  /*1100*/  HADD2.F32 R42, -RZ, R0.H1_H1 ;  /* 0x30000000ff2a7230 */ /* 0x000fe40000004100 */
[----:B------:R-:W-:Y:S01]  /*1110*/  FMUL R0, R100, R155 ;  /* 0x0000009b64007220 */ /* 0x000fe20000400000 */
[----:B------:R-:W-:Y:S01]  /*1120*/  FADD R64, R101, R64 ;  /* 0x0000004065407221 */ /* 0x000fe20000000000 */
[----:B------:R-:W-:-:S02]  /*1130*/  FADD R63, R118, R63 ;  /* 0x0000003f763f7221 */ /* 0x000fc40000000000 */
[----:B------:R-:W-:Y:S01]  /*1140*/  FFMA R95, R0, R101, R95 ;  /* 0x00000065005f7223 */ /* 0x000fe2000000005f */
[--C-:B------:R-:W-:Y:S02]  /*1150*/  HADD2.F32 R146, -RZ, R102.reuse.H0_H0 ;  /* 0x20000066ff927230 */ /* 0x100fe40000004100 */
[----:B------:R-:W-:Y:S02]  /*1160*/  HADD2.F32 R147, -RZ, R102.H1_H1 ;  /* 0x30000066ff937230 */ /* 0x000fe40000004100 */
[----:B------:R-:W-:Y:S01]  /*1170*/  FMUL R102, R100, R103 ;  /* 0x0000006764667220 */ /* 0x000fe20000400000 */
[----:B------:R-:W-:Y:S01]  /*1180*/  FMUL R101, R161, R101 ;  /* 0x00000065a1657220 */ /* 0x000fe20000400000 */
[-C--:B------:R-:W-:Y:S02]  /*1190*/  FMUL R103, R159, R118.reuse ;  /* 0x000000769f677220 */ /* 0x080fe40000400000 */
[----:B------:R-:W-:Y:S01]  /*11a0*/  FFMA R93, R102, R118, R93 ;  /* 0x00000076665d7223 */ /* 0x000fe2000000005d */
[----:B------:R-:W-:-:S02]  /*11b0*/  HADD2.F32 R142, -RZ, R104.H0_H0 ;  /* 0x20000068ff8e7230 */ /* 0x000fc40000004100 */
[----:B------:R-:W-:Y:S02]  /*11c0*/  HADD2.F32 R143, -RZ, R104.H1_H1 ;  /* 0x30000068ff8f7230 */ /* 0x000fe40000004100 */
[----:B------:R-:W-:Y:S01]  /*11d0*/  FMUL R104, R100, R148 ;  /* 0x0000009464687220 */ /* 0x000fe20000400000 */
[----:B------:R-:W-:Y:S01]  /*11e0*/  FADD R59, R42, R59 ;  /* 0x0000003b2a3b7221 */ /* 0x000fe20000000000 */
[----:B------:R-:W-:Y:S02]  /*11f0*/  FMUL R117, R100, R117 ;  /* 0x0000007564757220 */ /* 0x000fe40000400000 */
[-C--:B------:R-:W-:Y:S01]  /*1200*/  FFMA R89, R104, R42.reuse, R89 ;  /* 0x0000002a68597223 */ /* 0x080fe20000000059 */
[--C-:B------:R-:W-:Y:S02]  /*1210*/  HADD2.F32 R154, -RZ, R109.reuse.H0_H0 ;  /* 0x2000006dff9a7230 */ /* 0x100fe40000004100 */
[----:B------:R-:W-:Y:S02]  /*1220*/  HADD2.F32 R155, -RZ, R109.H1_H1 ;  /* 0x3000006dff9b7230 */ /* 0x000fe40000004100 */
[----:B------:R-:W-:Y:S01]  /*1230*/  FMUL R109, R6, R42 ;  /* 0x0000002a066d7220 */ /* 0x000fe20000400000 */
[----:B------:R-:W-:-:S02]  /*1240*/  HADD2.F32 R118, -RZ, R119.H0_H0 ;  /* 0x20000077ff767230 */ /* 0x000fc40000004100 */
[----:B------:R-:W-:Y:S01]  /*1250*/  FADD R42, RZ, R101 ;  /* 0x00000065ff2a7221 */ /* 0x000fe20000000000 */
[----:B------:R-:W-:Y:S02]  /*1260*/  HADD2.F32 R119, -RZ, R119.H1_H1 ;  /* 0x30000077ff777230 */ /* 0x000fe40000004100 */
[----:B------:R-:W-:Y:S01]  /*1270*/  FMUL R116, R100, R116 ;  /* 0x0000007464747220 */ /* 0x000fe20000400000 */
[----:B------:R-:W-:Y:S02]  /*1280*/  HADD2.F32 R107, -RZ, R138.H0_H0 ;  /* 0x2000008aff6b7230 */ /* 0x000fe40000004100 */
[----:B------:R-:W-:Y:S01]  /*1290*/  FADD R62, R118, R62 ;  /* 0x0000003e763e7221 */ /* 0x000fe20000000000 */
[-C--:B------:R-:W-:Y:S01]  /*12a0*/  FFMA R92, R117, R118.reuse, R92 ;  /* 0x00000076755c7223 */ /* 0x080fe2000000005c */
[----:B------:R-:W-:Y:S01]  /*12b0*/  FMUL R118, R3, R118 ;  /* 0x0000007603767220 */ /* 0x000fe20000400000 */
[----:B------:R-:W-:Y:S01]  /*12c0*/  FADD R42, R42, R103 ;  /* 0x000000672a2a7221 */ /* 0x000fe20000000000 */
[----:B------:R-:W-:-:S02]  /*12d0*/  HADD2.F32 R138, -RZ, R130.H0_H0 ;  /* 0x20000082ff8a7230 */ /* 0x000fc40000004100 */
[----:B------:R-:W-:Y:S01]  /*12e0*/  FADD R61, R119, R61 ;  /* 0x0000003d773d7221 */ /* 0x000fe20000000000 */
[----:B------:R-:W-:Y:S02]  /*12f0*/  HADD2.F32 R112, -RZ, R132.H0_H0 ;  /* 0x20000084ff707230 */ /* 0x000fe40000004100 */
[-C--:B------:R-:W-:Y:S01]  /*1300*/  FFMA R91, R116, R119.reuse, R91 ;  /* 0x00000077745b7223 */ /* 0x080fe2000000005b */
[----:B------:R-:W-:Y:S02]  /*1310*/  HADD2.F32 R110, -RZ, R128.H1_H1 ;  /* 0x30000080ff6e7230 */ /* 0x000fe40000004100 */
[----:B------:R-:W-:Y:S01]  /*1320*/  FMUL R119, R4, R119 ;  /* 0x0000007704777220 */ /* 0x000fe20000400000 */
[----:B------:R-:W-:Y:S01]  /*1330*/  FADD R42, R42, R118 ;  /* 0x000000762a2a7221 */ /* 0x000fe20000000000 */
[--C-:B------:R-:W-:Y:S02]  /*1340*/  HADD2.F32 R153, -RZ, R139.reuse.H0_H0 ;  /* 0x2000008bff997230 */ /* 0x100fe40000004100 */
[----:B------:R-:W-:Y:S01]  /*1350*/  FADD R105, -R114, R107 ;  /* 0x0000006b72697221 */ /* 0x000fe20000000100 */
[----:B------:R-:W-:-:S02]  /*1360*/  HADD2.F32 R43, -RZ, R139.H1_H1 ;  /* 0x3000008bff2b7230 */ /* 0x000fc40000004100 */
[C---:B------:R-:W-:Y:S01]  /*1370*/  FADD R111, -R114.reuse, R138 ;  /* 0x0000008a726f7221 */ /* 0x040fe20000000100 */
[----:B------:R-:W-:Y:S01]  /*1380*/  FADD R107, -R114, R112 ;  /* 0x00000070726b7221 */ /* 0x000fe20000000100 */
[--C-:B------:R-:W-:Y:S02]  /*1390*/  HADD2.F32 R138, -RZ, R106.reuse.H0_H0 ;  /* 0x2000006aff8a7230 */ /* 0x100fe40000004100 */
[----:B------:R-:W-:Y:S01]  /*13a0*/  FADD R42, R42, R119 ;  /* 0x000000772a2a7221 */ /* 0x000fe20000000000 */
[----:B------:R-:W-:Y:S02]  /*13b0*/  HADD2.F32 R139, -RZ, R106.H1_H1 ;  /* 0x3000006aff8b7230 */ /* 0x000fe40000004100 */
[----:B------:R-:W-:Y:S01]  /*13c0*/  FMUL R106, R5, R144 ;  /* 0x00000090056a7220 */ /* 0x000fe20000400000 */
[----:B------:R-:W-:Y:S02]  /*13d0*/  HADD2.F32 R141, -RZ, R124.H0_H0 ;  /* 0x2000007cff8d7230 */ /* 0x000fe40000004100 */
[----:B------:R-:W-:Y:S01]  /*13e0*/  FADD R124, -R114, R110 ;  /* 0x0000006e727c7221 */ /* 0x000fe20000000100 */
[----:B------:R-:W-:-:S02]  /*13f0*/  HADD2.F32 R110, -RZ, R113.H0_H0 ;  /* 0x20000071ff6e7230 */ /* 0x000fc40000004100 */
[----:B------:R-:W-:Y:S01]  /*1400*/  FMUL R107, R100, R107 ;  /* 0x0000006b646b7220 */ /* 0x000fe20000400000 */
[----:B------:R-:W-:Y:S02]  /*1410*/  HADD2.F32 R130, -RZ, R130.H1_H1 ;  /* 0x30000082ff827230 */ /* 0x000fe40000004100 */
[----:B------:R-:W-:Y:S01]  /*1420*/  FADD R42, R42, R106 ;  /* 0x0000006a2a2a7221 */ /* 0x000fe20000000000 */
[--C-:B------:R-:W-:Y:S02]  /*1430*/  HADD2.F32 R129, -RZ, R126.reuse.H0_H0 ;  /* 0x2000007eff817230 */ /* 0x100fe40000004100 */
[----:B------:R-:W-:Y:S02]  /*1440*/  HADD2.F32 R128, -RZ, R126.H1_H1 ;  /* 0x3000007eff807230 */ /* 0x000fe40000004100 */
[----:B------:R-:W-:Y:S02]  /*1450*/  HADD2.F32 R132, -RZ, R134.H1_H1 ;  /* 0x30000086ff847230 */ /* 0x000fe40000004100 */
[----:B------:R-:W-:-:S02]  /*1460*/  HADD2.F32 R149, -RZ, R122.H0_H0 ;  /* 0x2000007aff957230 */ /* 0x000fc40000004100 */
[----:B------:R-:W-:Y:S02]  /*1470*/  HADD2.F32 R163, -RZ, R122.H1_H1 ;  /* 0x3000007affa37230 */ /* 0x000fe40000004100 */
[----:B------:R-:W-:Y:S01]  /*1480*/  FADD R58, R110, R58 ;  /* 0x0000003a6e3a7221 */ /* 0x000fe20000000000 */
[----:B------:R-:W-:Y:S02]  /*1490*/  HADD2.F32 R113, -RZ, R113.H1_H1 ;  /* 0x30000071ff717230 */ /* 0x000fe40000004100 */
[----:B------:R-:W-:Y:S01]  /*14a0*/  FMUL R108, R100, R108 ;  /* 0x0000006c646c7220 */ /* 0x000fe20000400000 */
[-C--:B------:R-:W-:Y:S01]  /*14b0*/  FFMA R88, R107, R110.reuse, R88 ;  /* 0x0000006e6b587223 */ /* 0x080fe20000000058 */
        /* <DEDUP_REMOVED lines=86> */
[----:B------:R-:W-:Y:S01]  /*1a20*/  FMUL R105, R100, R105 ;  /* 0x0000006964697220 */ /* 0x000fe20000400000 */
[----:B------:R-:W-:Y:S01]  /*1a30*/  FADD R45, R139, R45 ;  /* 0x0000002d8b2d7221 */ /* 0x000fe20000000000 */
[----:B------:R-:W-:Y:S01]  /*1a40*/  FFMA R75, R136, R139, R75 ;  /* 0x0000008b884b7223 */ /* 0x000fe2000000004b */
[----:B------:R-:W-:Y:S01]  /*1a50*/  FMUL R141, R100, R141 ;  /* 0x0000008d648d7220 */ /* 0x000fe20000400000 */
[----:B------:R-:W-:Y:S01]  /*1a60*/  FMUL R139, R20, R139 ;  /* 0x0000008b148b7220 */ /* 0x000fe20000400000 */
[----:B------:R-:W-:Y:S01]  /*1a70*/  FADD R42, R42, R138 ;  /* 0x0000008a2a2a7221 */ /* 0x000fe20000000000 */
[----:B------:R-:W-:Y:S01]  /*1a80*/  FADD R60, R144, R60 ;  /* 0x0000003c903c7221 */ /* 0x000fe20000000000 */
[----:B------:R-:W-:Y:S01]  /*1a90*/  FFMA R90, R105, R144, R90 ;  /* 0x00000090695a7223 */ /* 0x000fe2000000005a */
[----:B------:R-:W-:Y:S01]  /*1aa0*/  FADD R44, R142, R44 ;  /* 0x0000002c8e2c7221 */ /* 0x000fe20000000000 */
[C---:B------:R-:W-:Y:S01]  /*1ab0*/  FMUL R140, R100.reuse, R140 ;  /* 0x0000008c648c7220 */ /* 0x040fe20000400000 */
[-C--:B------:R-:W-:Y:S01]  /*1ac0*/  FFMA R74, R141, R142.reuse, R74 ;  /* 0x0000008e8d4a7223 */ /* 0x080fe2000000004a */
[----:B------:R-:W-:Y:S01]  /*1ad0*/  FMUL R144, R100, R165 ;  /* 0x000000a564907220 */ /* 0x000fe20000400000 */
        /* <DEDUP_REMOVED lines=37> */
[----:B------:R-:W-:Y:S01]  /*1d30*/  FMUL R160, R100, R41 ;  /* 0x0000002964a07220 */ /* 0x000fe20000400000 */
[----:B------:R-:W-:-:S02]  /*1d40*/  FFMA R41, R0, R101, RZ ;  /* 0x0000006500297223 */ /* 0x000fc400000000ff */
[----:B------:R-:W-:Y:S02]  /*1d50*/  FADD R43, R42, R155 ;  /* 0x0000009b2a2b7221 */ /* 0x000fe40000000000 */
        /* <DEDUP_REMOVED lines=18> */
[----:B------:R-:W-:-:S03]  /*1e80*/  HADD2.F32 R158, -RZ, R40.H0_H0 ;  /* 0x20000028ff9e7230 */ /* 0x000fc60000004100 */
[----:B------:R-:W-:Y:S01]  /*1e90*/  FFMA R42, R136, R139, R41 ;  /* 0x0000008b882a7223 */ /* 0x000fe20000000029 */
[----:B------:R-:W-:Y:S02]  /*1ea0*/  HADD2.F32 R40, -RZ, R40.H1_H1 ;  /* 0x30000028ff287230 */ /* 0x000fe40000004100 */
[----:B------:R-:W-:Y:S01]  /*1eb0*/  FMUL R157, R100, R157 ;  /* 0x0000009d649d7220 */ /* 0x000fe20000400000 */
[----:B------:R-:W-:Y:S01]  /*1ec0*/  FFMA R41, R141, R142, R42 ;  /* 0x0000008e8d297223 */ /* 0x000fe2000000002a */
[-C--:B------:R-:W-:Y:S01]  /*1ed0*/  FMUL R156, R29, R158.reuse ;  /* 0x0000009e1d9c7220 */ /* 0x080fe20000400000 */
[----:B------:R-:W-:Y:S02]  /*1ee0*/  FADD R32, R158, R32 ;  /* 0x000000209e207221 */ /* 0x000fe40000000000 */
[----:B------:R-:W-:Y:S01]  /*1ef0*/  FFMA R42, R140, R143, R41 ;  /* 0x0000008f8c2a7223 */ /* 0x000fe20000000029 */
[----:B------:R-:W-:Y:S01]  /*1f00*/  FFMA R66, R157, R158, R66 ;  /* 0x0000009e9d427223 */ /* 0x000fe20000000042 */
[----:B------:R-:W-:Y:S01]  /*1f10*/  FADD R43, R43, R156 ;  /* 0x0000009c2b2b7221 */ /* 0x000fe20000000000 */
[----:B------:R-:W-:Y:S01]  /*1f20*/  FMUL R158, R30, R40 ;  /* 0x000000281e9e7220 */ /* 0x000fe20000400000 */
        /* <DEDUP_REMOVED lines=44> */
.L_x_4162:
[----:B------:R-:W-:Y:S05]  /*21f0*/  BSYNC.RECONVERGENT B0 ;  /* 0x0000000000007941 */ /* 0x000fea0003800200 */
.L_x_4161:
        /* <DEDUP_REMOVED lines=109> */
[----:B------:R-:W0:Y:S01]  /*28d0*/  LDC R151, c[0x0][0x380] ;  /* 0x0000e000ff977b82 */ /* 0x000e220000000800 */
[----:B------:R-:W-:-:S02]  /*28e0*/  IADD3 R119, PT, PT, R96, 0x100, RZ ;  /* 0x0000010060777810 */ /* 0x000fc40007ffe0ff */
[----:B------:R-:W-:Y:S02]  /*28f0*/  F2FP.F16.F32.PACK_AB R147, R118, R115 ;  /* 0x000000737693723e */ /* 0x000fe400000000ff */
[----:B------:R-:W-:Y:S02]  /*2900*/  IADD3 R117, PT, PT, R96, 0x180, RZ ;  /* 0x0000018060757810 */ /* 0x000fe40007ffe0ff */
[----:B------:R-:W-:Y:S01]  /*2910*/  F2FP.F16.F32.PACK_AB R129, R42, R105 ;  /* 0x000000692a81723e */ /* 0x000fe200000000ff */
[----:B------:R-:W1:Y:S01]  /*2920*/  LDC.64 R40, c[0x0][0x3e8] ;  /* 0x0000fa00ff287b82 */ /* 0x000e620000000a00 */
[----:B------:R-:W-:Y:S02]  /*2930*/  F2FP.F16.F32.PACK_AB R137, R108, R43 ;  /* 0x0000002b6c89723e */ /* 0x000fe400000000ff */
[----:B------:R-:W-:Y:S02]  /*2940*/  F2FP.F16.F32.PACK_AB R145, R116, R113 ;  /* 0x000000717491723e */ /* 0x000fe400000000ff */
[----:B------:R-:W-:-:S02]  /*2950*/  IADD3 R115, PT, PT, R96, 0x200, RZ ;  /* 0x0000020060737810 */ /* 0x000fc40007ffe0ff */
[----:B------:R-:W-:Y:S02]  /*2960*/  F2FP.F16.F32.PACK_AB R125, R0, R101 ;  /* 0x00000065007d723e */ /* 0x000fe400000000ff */
[----:B------:R-:W-:Y:S02]  /*2970*/  F2FP.F16.F32.PACK_AB R133, R104, R111 ;  /* 0x0000006f6885723e */ /* 0x000fe400000000ff */
[----:B------:R-:W-:Y:S02]  /*2980*/  F2FP.F16.F32.PACK_AB R135, R106, R121 ;  /* 0x000000796a87723e */ /* 0x000fe400000000ff */
[----:B------:R-:W-:Y:S02]  /*2990*/  F2FP.F16.F32.PACK_AB R149, R120, R149 ;  /* 0x000000957895723e */ /* 0x000fe400000000ff */
[----:B------:R-:W-:Y:S02]  /*29a0*/  IADD3 R113, PT, PT, R96, 0x280, RZ ;  /* 0x0000028060717810 */ /* 0x000fe40007ffe0ff */
[----:B------:R-:W-:-:S02]  /*29b0*/  F2FP.F16.F32.PACK_AB R141, R112, R109 ;  /* 0x0000006d708d723e */ /* 0x000fc400000000ff */
[----:B------:R-:W-:Y:S02]  /*29c0*/  IADD3 R111, PT, PT, R96, 0x300, RZ ;  /* 0x00000300606f7810 */ /* 0x000fe40007ffe0ff */
[----:B------:R-:W-:Y:S02]  /*29d0*/  F2FP.F16.F32.PACK_AB R131, R102, R107 ;  /* 0x0000006b6683723e */ /* 0x000fe400000000ff */
[C---:B------:R-:W-:Y:S01]  /*29e0*/  IADD3 R109, PT, PT, R96.reuse, 0x380, RZ ;  /* 0x00000380606d7810 */ /* 0x040fe20007ffe0ff */
[--C-:B-1----:R-:W-:Y:S01]  /*29f0*/  IMAD.WIDE.U32 R42, R96, 0x4, R40.reuse ;  /* 0x00000004602a7825 */ /* 0x102fe200078e0028 */
[----:B------:R-:W-:Y:S02]  /*2a00*/  F2FP.F16.F32.PACK_AB R143, R114, R143 ;  /* 0x0000008f728f723e */ /* 0x000fe400000000ff */
[----:B------:R-:W-:Y:S01]  /*2a10*/  IADD3 R107, PT, PT, R96, 0x400, RZ ;  /* 0x00000400606b7810 */ /* 0x000fe20007ffe0ff */
[--C-:B------:R-:W-:Y:S01]  /*2a20*/  IMAD.WIDE.U32 R120, R97, 0x4, R40.reuse ;  /* 0x0000000461787825 */ /* 0x100fe200078e0028 */
[----:B------:R-:W-:Y:S01]  /*2a30*/  F2FP.F16.F32.PACK_AB R139, R110, R103 ;  /* 0x000000676e8b723e */ /* 0x000fe200000000ff */
        /* <DEDUP_REMOVED lines=9> */
[----:B------:R-:W-:Y:S01]  /*2ad0*/  F2FP.F16.F32.PACK_AB R157, R100, R157 ;  /* 0x0000009d649d723e */ /* 0x000fe200000000ff */
[--C-:B------:R-:W-:Y:S01]  /*2ae0*/  IMAD.WIDE.U32 R114, R115, 0x4, R40.reuse ;  /* 0x0000000473727825 */ /* 0x100fe200078e0028 */
[----:B------:R-:W-:Y:S01]  /*2af0*/  F2FP.F16.F32.PACK_AB R153, R122, R153 ;  /* 0x000000997a99723e */ /* 0x000fe200000000ff */
[----:B------:R1:W-:Y:S01]  /*2b00*/  STG.E desc[UR6][R116.64], R131 ;  /* 0x0000008374007986 */ /* 0x0003e2000c101906 */
[----:B0-----:R-:W-:Y:S01]  /*2b10*/  IADD3 R162, PT, PT, R162, R151, RZ ;  /* 0x00000097a2a27210 */ /* 0x001fe20007ffe0ff */
        /* <DEDUP_REMOVED lines=53> */
[----:B-1----:R-:W-:Y:S02]  /*2e70*/  MOV R116, R66 ;  /* 0x0000004200747202 */ /* 0x002fe40000000f00 */
[----:B------:R-:W-:Y:S02]  /*2e80*/  MOV R114, R32 ;  /* 0x0000002000727202 */ /* 0x000fe40000000f00 */
[----:B------:R-:W-:Y:S02]  /*2e90*/  MOV R117, R65 ;  /* 0x0000004100757202 */ /* 0x000fe40000000f00 */
[----:B------:R-:W-:-:S07]  /*2ea0*/  MOV R115, R31 ;  /* 0x0000001f00737202 */ /* 0x000fce0000000f00 */
.L_x_4160:
        /* <DEDUP_REMOVED lines=80> */
.L_x_4164:
        /* <DEDUP_REMOVED lines=13> */
.L_x_5001:


//--------------------- .text._ZN18transformer_engine13normalization28ln_bwd_finalize_tuned_kernelINS0_22Kernel_traits_finalizeILj3840EffffjLj1024ELj4ENS0_18Kernel_traits_baseILj3840EffffjLj1024EEEEEEEvNS0_20BackwardKernelParamsE --------------------------
	.section	.text._ZN18transformer_engine13normalization28ln_bwd_finalize_tuned_kernelINS0_22Kernel_traits_finalizeILj3840EffffjLj1024ELj4ENS0_18Kernel_traits_baseILj3840EffffjLj1024EEEEEEEvNS0_20BackwardKernelParamsE,"ax",@progbits
	.align	128
        .global         _ZN18transformer_engine13normalization28ln_bwd_finalize_tuned_kernelINS0_22Kernel_traits_finalizeILj3840EffffjLj1024ELj4ENS0_18Kernel_traits_baseILj3840EffffjLj1024EEEEEEEvNS0_20BackwardKernelParamsE
        .type           _ZN18transformer_engine13normalization28ln_bwd_finalize_tuned_kernelINS0_22Kernel_traits_finalizeILj3840EffffjLj1024ELj4ENS0_18Kernel_traits_baseILj3840EffffjLj1024EEEEEEEvNS0_20BackwardKernelParamsE,@function
        .size           _ZN18transformer_engine13normalization28ln_bwd_finalize_tuned_kernelINS0_22Kernel_traits_finalizeILj3840EffffjLj1024ELj4ENS0_18Kernel_traits_baseILj3840EffffjLj1024EEEEEEEvNS0_20BackwardKernelParamsE,(.L_x_5002 - _ZN18transformer_engine13normalization28ln_bwd_finalize_tuned_kernelINS0_22Kernel_traits_finalizeILj3840EffffjLj1024ELj4ENS0_18Kernel_traits_baseILj3840EffffjLj1024EEEEEEEvNS0_20BackwardKernelParamsE)
        .other          _ZN18transformer_engine13normalization28ln_bwd_finalize_tuned_kernelINS0_22Kernel_traits_finalizeILj3840EffffjLj1024ELj4ENS0_18Kernel_traits_baseILj3840EffffjLj1024EEEEEEEvNS0_20BackwardKernelParamsE,@"STO_CUDA_ENTRY STV_DEFAULT"
_ZN18transformer_engine13normalization28ln_bwd_finalize_tuned_kernelINS0_22Kernel_traits_finalizeILj3840EffffjLj1024ELj4ENS0_18Kernel_traits_baseILj3840EffffjLj1024EEEEEEEvNS0_20BackwardKernelParamsE:
.text._ZN18transformer_engine13normalization28ln_bwd_finalize_tuned_kernelINS0_22Kernel_traits_finalizeILj3840EffffjLj1024ELj4ENS0_18Kernel_traits_baseILj3840EffffjLj1024EEEEEEEvNS0_20BackwardKernelParamsE:
        /* <DEDUP_REMOVED lines=35> */
.L_x_4169:
        /* <DEDUP_REMOVED lines=118> */
.L_x_4168:
[----:B------:R-:W-:Y:S05]  /*0990*/  BSYNC.RECONVERGENT B1 ;  /* 0x0000000000017941 */ /* 0x000fea0003800200 */
.L_x_4167:
        /* <DEDUP_REMOVED lines=65> */
.L_x_4171:
[----:B------:R-:W-:Y:S05]  /*0db0*/  BSYNC.RECONVERGENT B1 ;  /* 0x0000000000017941 */ /* 0x000fea0003800200 */
.L_x_4170:
        /* <DEDUP_REMOVED lines=37> */
.L_x_4173:
[----:B------:R-:W-:Y:S05]  /*1010*/  BSYNC.RECONVERGENT B1 ;  /* 0x0000000000017941 */ /* 0x000fea0003800200 */
.L_x_4172:
[----:B------:R-:W-:Y:S05]  /*1020*/  @!P1 BRA `(.L_x_4166) ;  /* 0x00000000003c9947 */ /* 0x000fea0003800000 */
[----:B------:R-:W0:Y:S01]  /*1030*/  LDC.64 R6, c[0x0][0x3d8] ;  /* 0x0000f600ff067b82 */ /* 0x000e220000000a00 */
[----:B------:R-:W-:Y:S01]  /*1040*/  IMAD R2, R15, 0xf00, R11 ;  /* 0x00000f000f027824 */ /* 0x000fe200078e020b */
[----:B------:R-:W-:-:S04]  /*1050*/  IADD3 R24, PT, PT, -R24, RZ, RZ ;  /* 0x000000ff18187210 */ /* 0x000fc80007ffe1ff */
[----:B------:R-:W-:Y:S02]  /*1060*/  IADD3 R11, PT, PT, R13, R2, RZ ;  /* 0x000000020d0b7210 */ /* 0x000fe40007ffe0ff */
[----:B------:R-:W1:Y:S05]  /*1070*/  LDC.64 R8, c[0x0][0x3e0] ;  /* 0x0000f800ff087b82 */ /* 0x000e6a0000000a00 */
.L_x_4174:
        /* <DEDUP_REMOVED lines=10> */
.L_x_4166:
[----:B------:R-:W-:Y:S05]  /*1120*/  BSYNC.RECONVERGENT B0 ;  /* 0x0000000000007941 */ /* 0x000fea0003800200 */
.L_x_4165:
        /* <DEDUP_REMOVED lines=53> */
.L_x_4175:
        /* <DEDUP_REMOVED lines=16> */
.L_x_5002:


//--------------------- .text._ZN18transformer_engine13normalization19ln_bwd_tuned_kernelINS0_13Kernel_traitsIffffjLj3840ELj1ELj1ELj4ELj8ENS0_18Kernel_traits_baseILj3840EffffjLj128EEEEEEEvNS0_20BackwardKernelParamsE --------------------------
	.section	.text._ZN18transformer_engine13normalization19ln_bwd_tuned_kernelINS0_13Kernel_traitsIffffjLj3840ELj1ELj1ELj4ELj8ENS0_18Kernel_traits_baseILj3840EffffjLj128EEEEEEEvNS0_20BackwardKernelParamsE,"ax",@progbits
	.align	128
        .global         _ZN18transformer_engine13normalization19ln_bwd_tuned_kernelINS0_13Kernel_traitsIffffjLj3840ELj1ELj1ELj4ELj8ENS0_18Kernel_traits_baseILj3840EffffjLj128EEEEEEEvNS0_20BackwardKernelParamsE
        .type           _ZN18transformer_engine13normalization19ln_bwd_tuned_kernelINS0_13Kernel_traitsIffffjLj3840ELj1ELj1ELj4ELj8ENS0_18Kernel_traits_baseILj3840EffffjLj128EEEEEEEvNS0_20BackwardKernelParamsE,@function
        .size           _ZN18transformer_engine13normalization19ln_bwd_tuned_kernelINS0_13Kernel_traitsIffffjLj3840ELj1ELj1ELj4ELj8ENS0_18Kernel_traits_baseILj3840EffffjLj128EEEEEEEvNS0_20BackwardKernelParamsE,(.L_x_5003 - _ZN18transformer_engine13normalization19ln_bwd_tuned_kernelINS0_13Kernel_traitsIffffjLj3840ELj1ELj1ELj4ELj8ENS0_18Kernel_traits_baseILj3840EffffjLj128EEEEEEEvNS0_20BackwardKernelParamsE)
        .other          _ZN18transformer_engine13normalization19ln_bwd_tuned_kernelINS0_13Kernel_traitsIffffjLj3840ELj1ELj1ELj4ELj8ENS0_18Kernel_traits_baseILj3840EffffjLj128EEEEEEEvNS0_20BackwardKernelParamsE,@"STO_CUDA_ENTRY STV_DEFAULT"
_ZN18transformer_engine13normalization19ln_bwd_tuned_kernelINS0_13Kernel_traitsIffffjLj3840ELj1ELj1ELj4ELj8ENS0_18Kernel_traits_baseILj3840EffffjLj128EEEEEEEvNS0_20BackwardKernelParamsE:
.text._ZN18transformer_engine13normalization19ln_bwd_tuned_kernelINS0_13Kernel_traitsIffffjLj3840ELj1ELj1ELj4ELj8ENS0_18Kernel_traits_baseILj3840EffffjLj128EEEEEEEvNS0_20BackwardKernelParamsE:
        /* <DEDUP_REMOVED lines=92> */
[--C-:B----4-:R-:W-:Y:S01]  /*05c0*/  FADD R152, R150, R0.reuse ;  /* 0x0000000096987221 */ /* 0x110fe20000000000 */
[--C-:B-----5:R-:W-:Y:S01]  /*05d0*/  FADD R150, R148, R0.reuse ;  /* 0x0000000094967221 */ /* 0x120fe20000000000 */
[--C-:B---3--:R-:W-:Y:S01]  /*05e0*/  FADD R148, R146, R0.reuse ;  /* 0x0000000092947221 */ /* 0x108fe20000000000 */
[--C-:B------:R-:W-:Y:S01]  /*05f0*/  FADD R146, R144, R0.reuse ;  /* 0x0000000090927221 */ /* 0x100fe20000000000 */
[--C-:B------:R-:W-:Y:S01]  /*0600*/  FADD R151, R151, R0.reuse ;  /* 0x0000000097977221 */ /* 0x100fe20000000000 */
[--C-:B------:R-:W-:Y:S01]  /*0610*/  FADD R144, R142, R0.reuse ;  /* 0x000000008e907221 */ /* 0x100fe20000000000 */
[--C-:B------:R-:W-:Y:S01]  /*0620*/  FADD R149, R149, R0.reuse ;  /* 0x0000000095957221 */ /* 0x100fe20000000000 */
[----:B0-----:R-:W-:Y:S01]  /*0630*/  FADD R3, R19, R0 ;  /* 0x0000000013037221 */ /* 0x001fe20000000000 */
[----:B------:R-:W-:-:S02]  /*0640*/  HFMA2 R19, -RZ, RZ, 0, 0 ;  /* 0x00000000ff137431 */ /* 0x000fc400000001ff */
        /* <DEDUP_REMOVED lines=8> */
[----:B------:R-:W-:Y:S01]  /*06d0*/  MOV R138, RZ ;  /* 0x000000ff008a7202 */ /* 0x000fe20000000f00 */
[--C-:B------:R-:W-:Y:S01]  /*06e0*/  FADD R4, R4, R0.reuse ;  /* 0x0000000004047221 */ /* 0x100fe20000000000 */
[--C-:B------:R-:W-:Y:S01]  /*06f0*/  FADD R5, R5, R0.reuse ;  /* 0x0000000005057221 */ /* 0x100fe20000000000 */
[----:B------:R-:W-:Y:S01]  /*0700*/  MOV R18, UR4 ;  /* 0x0000000400127c02 */ /* 0x000fe20008000f00 */
        /* <DEDUP_REMOVED lines=12> */
.L_x_4179:
        /* <DEDUP_REMOVED lines=9> */
[C---:B------:R-:W-:Y:S02]  /*0860*/  IADD3 R158, PT, PT, R157.reuse, 0x80, RZ ;  /* 0x000000809d9e7810 */ /* 0x040fe40007ffe0ff */
[C---:B------:R-:W-:Y:S02]  /*0870*/  IADD3 R84, PT, PT, R157.reuse, 0x100, RZ ;  /* 0x000001009d547810 */ /* 0x040fe40007ffe0ff */
[C---:B------:R-:W-:Y:S02]  /*0880*/  IADD3 R89, PT, PT, R157.reuse, 0x180, RZ ;  /* 0x000001809d597810 */ /* 0x040fe40007ffe0ff */
[C---:B------:R-:W-:Y:S02]  /*0890*/  IADD3 R88, PT, PT, R157.reuse, 0x200, RZ ;  /* 0x000002009d587810 */ /* 0x040fe40007ffe0ff */
[C---:B------:R-:W-:Y:S02]  /*08a0*/  IADD3 R94, PT, PT, R157.reuse, 0x280, RZ ;  /* 0x000002809d5e7810 */ /* 0x040fe40007ffe0ff */
[----:B------:R-:W-:-:S02]  /*08b0*/  IADD3 R96, PT, PT, R157, 0x300, RZ ;  /* 0x000003009d607810 */ /* 0x000fc40007ffe0ff */
[C---:B------:R-:W-:Y:S02]  /*08c0*/  IADD3 R98, PT, PT, R157.reuse, 0x380, RZ ;  /* 0x000003809d627810 */ /* 0x040fe40007ffe0ff */
[C---:B------:R-:W-:Y:S02]  /*08d0*/  IADD3 R100, PT, PT, R157.reuse, 0x400, RZ ;  /* 0x000004009d647810 */ /* 0x040fe40007ffe0ff */
[C---:B------:R-:W-:Y:S02]  /*08e0*/  IADD3 R102, PT, PT, R157.reuse, 0x480, RZ ;  /* 0x000004809d667810 */ /* 0x040fe40007ffe0ff */
[C---:B------:R-:W-:Y:S02]  /*08f0*/  IADD3 R104, PT, PT, R157.reuse, 0x500, RZ ;  /* 0x000005009d687810 */ /* 0x040fe40007ffe0ff */
[C---:B------:R-:W-:Y:S02]  /*0900*/  IADD3 R106, PT, PT, R157.reuse, 0x580, RZ ;  /* 0x000005809d6a7810 */ /* 0x040fe40007ffe0ff */
[----:B------:R-:W-:-:S02]  /*0910*/  IADD3 R108, PT, PT, R157, 0x600, RZ ;  /* 0x000006009d6c7810 */ /* 0x000fc40007ffe0ff */
[C---:B------:R-:W-:Y:S02]  /*0920*/  IADD3 R156, PT, PT, R157.reuse, 0x680, RZ ;  /* 0x000006809d9c7810 */ /* 0x040fe40007ffe0ff */
[C---:B------:R-:W-:Y:S01]  /*0930*/  IADD3 R155, PT, PT, R157.reuse, 0x700, RZ ;  /* 0x000007009d9b7810 */ /* 0x040fe20007ffe0ff */
[----:B--2---:R-:W-:-:S04]  /*0940*/  IMAD.WIDE.U32 R40, R157, 0x8, R82 ;  /* 0x000000089d287825 */ /* 0x004fc800078e0052 */
[--C-:B------:R-:W-:Y:S02]  /*0950*/  IMAD.WIDE.U32 R42, R158, 0x8, R82.reuse ;  /* 0x000000089e2a7825 */ /* 0x100fe400078e0052 */
[----:B------:R-:W5:Y:S02]  /*0960*/  LDG.E.64 R40, desc[UR6][R40.64] ;  /* 0x0000000628287981 */ /* 0x000f64000c1e1b00 */
[--C-:B------:R-:W-:Y:S02]  /*0970*/  IMAD.WIDE.U32 R58, R84, 0x8, R82.reuse ;  /* 0x00000008543a7825 */ /* 0x100fe400078e0052 */
[----:B------:R-:W2:Y:S02]  /*0980*/  LDG.E.64 R42, desc[UR6][R42.64] ;  /* 0x000000062a2a7981 */ /* 0x000ea4000c1e1b00 */
[--C-:B------:R-:W-:Y:S02]  /*0990*/  IMAD.WIDE.U32 R60, R89, 0x8, R82.reuse ;  /* 0x00000008593c7825 */ /* 0x100fe400078e0052 */
[----:B------:R-:W2:Y:S02]  /*09a0*/  LDG.E.64 R58, desc[UR6][R58.64] ;  /* 0x000000063a3a7981 */ /* 0x000ea4000c1e1b00 */
[----:B------:R-:W-:-:S02]  /*09b0*/  IMAD.WIDE.U32 R62, R88, 0x8, R82 ;  /* 0x00000008583e7825 */ /* 0x000fc400078e0052 */
[----:B------:R-:W2:Y:S02]  /*09c0*/  LDG.E.64 R60, desc[UR6][R60.64] ;  /* 0x000000063c3c7981 */ /* 0x000ea4000c1e1b00 */
        /* <DEDUP_REMOVED lines=18> */
[----:B------:R-:W-:Y:S02]  /*0af0*/  IMAD.WIDE.U32 R82, R155, 0x8, R82 ;  /* 0x000000089b527825 */ /* 0x000fe400078e0052 */
[----:B------:R-:W2:Y:S02]  /*0b00*/  LDG.E.64 R80, desc[UR6][R80.64] ;  /* 0x0000000650507981 */ /* 0x000ea4000c1e1b00 */
[----:B---3--:R-:W-:Y:S02]  /*0b10*/  IMAD.WIDE R86, R153, 0x4, R86 ;  /* 0x0000000499567825 */ /* 0x008fe400078e0256 */
[----:B------:R-:W3:Y:S02]  /*0b20*/  LDG.E.64 R82, desc[UR6][R82.64] ;  /* 0x0000000652527981 */ /* 0x000ee4000c1e1b00 */
[----:B----4-:R-:W-:-:S02]  /*0b30*/  IMAD.WIDE.U32 R90, R157, 0x8, R112 ;  /* 0x000000089d5a7825 */ /* 0x010fc400078e0070 */
[----:B------:R0:W4:Y:S02]  /*0b40*/  LDG.E R154, desc[UR6][R86.64] ;  /* 0x00000006569a7981 */ /* 0x000124000c1e1900 */
[--C-:B------:R-:W-:Y:S02]  /*0b50*/  IMAD.WIDE.U32 R92, R158, 0x8, R112.reuse ;  /* 0x000000089e5c7825 */ /* 0x100fe400078e0070 */
[----:B------:R-:W4:Y:S02]  /*0b60*/  LDG.E.64 R90, desc[UR6][R90.64] ;  /* 0x000000065a5a7981 */ /* 0x000f24000c1e1b00 */
[--C-:B------:R-:W-:Y:S02]  /*0b70*/  IMAD.WIDE.U32 R84, R84, 0x8, R112.reuse ;  /* 0x0000000854547825 */ /* 0x100fe400078e0070 */
[----:B------:R-:W4:Y:S02]  /*0b80*/  LDG.E.64 R92, desc[UR6][R92.64] ;  /* 0x000000065c5c7981 */ /* 0x000f24000c1e1b00 */
[----:B0-----:R-:W-:-:S02]  /*0b90*/  IMAD.WIDE.U32 R86, R89, 0x8, R112 ;  /* 0x0000000859567825 */ /* 0x001fc400078e0070 */
[----:B------:R-:W4:Y:S02]  /*0ba0*/  LDG.E.64 R84, desc[UR6][R84.64] ;  /* 0x0000000654547981 */ /* 0x000f24000c1e1b00 */
[--C-:B------:R-:W-:Y:S02]  /*0bb0*/  IMAD.WIDE.U32 R88, R88, 0x8, R112.reuse ;  /* 0x0000000858587825 */ /* 0x100fe400078e0070 */
[----:B------:R-:W4:Y:S02]  /*0bc0*/  LDG.E.64 R86, desc[UR6][R86.64] ;  /* 0x0000000656567981 */ /* 0x000f24000c1e1b00 */
[--C-:B------:R-:W-:Y:S02]  /*0bd0*/  IMAD.WIDE.U32 R94, R94, 0x8, R112.reuse ;  /* 0x000000085e5e7825 */ /* 0x100fe400078e0070 */
[----:B------:R-:W4:Y:S02]  /*0be0*/  LDG.E.64 R88, desc[UR6][R88.64] ;  /* 0x0000000658587981 */ /* 0x000f24000c1e1b00 */
[----:B------:R-:W-:-:S02]  /*0bf0*/  IMAD.WIDE.U32 R96, R96, 0x8, R112 ;  /* 0x0000000860607825 */ /* 0x000fc400078e0070 */
        /* <DEDUP_REMOVED lines=14> */
[----:B------:R-:W4:Y:S04]  /*0ce0*/  LDG.E.64 R108, desc[UR6][R108.64] ;  /* 0x000000066c6c7981 */ /* 0x000f28000c1e1b00 */
[----:B------:R-:W4:Y:S01]  /*0cf0*/  LDG.E.64 R110, desc[UR6][R110.64] ;  /* 0x000000066e6e7981 */ /* 0x000f22000c1e1b00 */
[----:B------:R-:W-:-:S06]  /*0d00*/  IMAD.WIDE.U32 R112, R155, 0x8, R112 ;  /* 0x000000089b707825 */ /* 0x000fcc00078e0070 */
[----:B------:R-:W4:Y:S01]  /*0d10*/  LDG.E.64 R112, desc[UR6][R112.64] ;  /* 0x0000000670707981 */ /* 0x000f22000c1e1b00 */
[C---:B-----5:R-:W-:Y:S01]  /*0d20*/  FADD R40, -R159.reuse, R40 ;  /* 0x000000289f287221 */ /* 0x060fe20000000100 */
        /* <DEDUP_REMOVED lines=28> */
[----:B------:R-:W-:Y:S01]  /*0ef0*/  FADD R159, -R159, R83 ;  /* 0x000000539f9f7221 */ /* 0x000fe20000000100 */
[C---:B----4-:R-:W-:Y:S01]  /*0f00*/  FMUL R83, R154.reuse, R40 ;  /* 0x000000289a537220 */ /* 0x050fe20000400000 */
[----:B------:R-:W-:Y:S01]  /*0f10*/  FMUL R160, R154, R41 ;  /* 0x000000299aa07220 */ /* 0x000fe20000400000 */
[----:B------:R-:W-:-:S02]  /*0f20*/  FADD R52, R90, R52 ;  /* 0x000000345a347221 */ /* 0x000fc40000000000 */
[----:B------:R-:W-:Y:S01]  /*0f30*/  FFMA R138, R90, R83, R138 ;  /* 0x000000535a8a7223 */ /* 0x000fe2000000008a */
[----:B------:R-:W-:Y:S01]  /*0f40*/  FMUL R90, R152, R90 ;  /* 0x0000005a985a7220 */ /* 0x000fe20000400000 */
[C---:B------:R-:W-:Y:S01]  /*0f50*/  FADD R51, R91.reuse, R51 ;  /* 0x000000335b337221 */ /* 0x040fe20000000000 */
[----:B------:R-:W-:Y:S01]  /*0f60*/  FFMA R137, R91, R160, R137 ;  /* 0x000000a05b897223 */ /* 0x000fe20000000089 */
[----:B------:R-:W-:Y:S01]  /*0f70*/  FMUL R161, R154, R42 ;  /* 0x0000002a9aa17220 */ /* 0x000fe20000400000 */
[----:B------:R-:W-:Y:S01]  /*0f80*/  FMUL R91, R151, R91 ;  /* 0x0000005b975b7220 */ /* 0x000fe20000400000 */
[----:B------:R-:W-:Y:S01]  /*0f90*/  FADD R40, RZ, R90 ;  /* 0x0000005aff287221 */ /* 0x000fe20000000000 */
        /* <DEDUP_REMOVED lines=8> */
[----:B------:R-:W-:Y:S01]  /*1020*/  FMUL R93, R149, R93 ;  /* 0x0000005d955d7220 */ /* 0x000fe20000400000 */
[----:B------:R-:W-:Y:S01]  /*1030*/  FADD R40, R41, R92 ;  /* 0x0000005c29287221 */ /* 0x000fe20000000000 */
[----:B------:R-:W-:Y:S01]  /*1040*/  FADD R48, R84, R48 ;  /* 0x0000003054307221 */ /* 0x000fe20000000000 */
[----:B------:R-:W-:Y:S01]  /*1050*/  FMUL R59, R154, R59 ;  /* 0x0000003b9a3b7220 */ /* 0x000fe20000400000 */
[----:B------:R-:W-:Y:S01]  /*1060*/  FFMA R134, R84, R58, R134 ;  /* 0x0000003a54867223 */ /* 0x000fe20000000086 */
[----:B------:R-:W-:Y:S01]  /*1070*/  FMUL R84, R148, R84 ;  /* 0x0000005494547220 */ /* 0x000fe20000400000 */
[----:B------:R-:W-:Y:S01]  /*1080*/  FADD R41, R40, R93 ;  /* 0x0000005d28297221 */ /* 0x000fe20000000000 */
[C---:B------:R-:W-:Y:S01]  /*1090*/  FADD R47, R85.reuse, R47 ;  /* 0x0000002f552f7221 */ /* 0x040fe20000000000 */
[----:B------:R-:W-:Y:S01]  /*10a0*/  FMUL R60, R154, R60 ;  /* 0x0000003c9a3c7220 */ /* 0x000fe20000400000 */
        /* <DEDUP_REMOVED lines=112> */
[----:B------:R-:W-:-:S03]  /*17b0*/  FMUL R80, R14, R112 ;  /* 0x000000700e507220 */ /* 0x000fc60000400000 */
[----:B------:R-:W-:-:S04]  /*17c0*/  FADD R41, R40, R111 ;  /* 0x0000006f28297221 */ /* 0x000fc80000000000 */
[----:B------:R-:W-:Y:S01]  /*17d0*/  FADD R40, R41, R80 ;  /* 0x0000005029287221 */ /* 0x000fe20000000000 */
[----:B------:R-:W-:-:S04]  /*17e0*/  FFMA R41, R83, R90, RZ ;  /* 0x0000005a53297223 */ /* 0x000fc800000000ff */
        /* <DEDUP_REMOVED lines=22> */
[----:B------:R-:W-:-:S03]  /*1950*/  FADD R43, R40, R81 ;  /* 0x00000051282b7221 */ /* 0x000fc60000000000 */
[----:B------:R-:W-:-:S04]  /*1960*/  FFMA R42, R76, R106, R41 ;  /* 0x0000006a4c2a7223 */ /* 0x000fc80000000029 */
[----:B------:R-:W-:Y:S01]  /*1970*/  FFMA R41, R77, R107, R42 ;  /* 0x0000006b4d297223 */ /* 0x000fe2000000002a */
[----:B------:R-:W0:Y:S03]  /*1980*/  SHFL.DOWN PT, R40, R43, 0x10, 0x1f ;  /* 0x0a001f002b287f89 */ /* 0x000e2600000e0000 */
[----:B------:R-:W-:-:S04]  /*1990*/  FFMA R42, R78, R108, R41 ;  /* 0x0000006c4e2a7223 */ /* 0x000fc80000000029 */
[----:B------:R-:W-:-:S04]  /*19a0*/  FFMA R42, R79, R109, R42 ;  /* 0x0000006d4f2a7223 */ /* 0x000fc8000000002a */
        /* <DEDUP_REMOVED lines=42> */
.L_x_4178:
[----:B------:R-:W-:Y:S05]  /*1c50*/  BSYNC.RECONVERGENT B0 ;  /* 0x0000000000007941 */ /* 0x000fea0003800200 */
.L_x_4177:
        /* <DEDUP_REMOVED lines=56> */
[----:B------:R-:W-:Y:S01]  /*1fe0*/  FADD R71, R101, -R71 ;  /* 0x8000004765477221 */ /* 0x000fe20000000000 */
[----:B------:R-:W-:Y:S01]  /*1ff0*/  IADD3 R103, PT, PT, R157, 0x100, RZ ;  /* 0x000001009d677810 */ /* 0x000fe20007ffe0ff */
        /* <DEDUP_REMOVED lines=15> */
[C---:B------:R-:W-:Y:S01]  /*20f0*/  IADD3 R89, PT, PT, R157.reuse, 0x300, RZ ;  /* 0x000003009d597810 */ /* 0x040fe20007ffe0ff */
[----:B------:R-:W-:Y:S01]  /*2100*/  FADD R96, R96, -R66 ;  /* 0x8000004260607221 */ /* 0x000fe20000000000 */
[----:B0-----:R-:W-:-:S04]  /*2110*/  IMAD.WIDE.U32 R42, R157, 0x8, R90 ;  /* 0x000000089d2a7825 */ /* 0x001fc800078e005a */
[----:B------:R-:W-:Y:S01]  /*2120*/  FADD R97, R97, -R67 ;  /* 0x8000004361617221 */ /* 0x000fe20000000000 */
[----:B------:R-:W-:Y:S01]  /*2130*/  IADD3 R87, PT, PT, R157, 0x380, RZ ;  /* 0x000003809d577810 */ /* 0x000fe20007ffe0ff */
[----:B------:R-:W-:Y:S01]  /*2140*/  FADD R159, R81, -R159 ;  /* 0x8000009f519f7221 */ /* 0x000fe20000000000 */
[----:B------:R-:W-:Y:S01]  /*2150*/  IMAD.WIDE.U32 R102, R103, 0x8, R90 ;  /* 0x0000000867667825 */ /* 0x000fe200078e005a */
[----:B------:R0:W-:Y:S01]  /*2160*/  STG.E.64 desc[UR6][R42.64], R40 ;  /* 0x000000282a007986 */ /* 0x0001e2000c101b06 */
[----:B------:R-:W-:Y:S02]  /*2170*/  IADD3 R83, PT, PT, R157, 0x400, RZ ;  /* 0x000004009d537810 */ /* 0x000fe40007ffe0ff */
[----:B------:R-:W-:Y:S01]  /*2180*/  FADD R107, R107, -R77 ;  /* 0x8000004d6b6b7221 */ /* 0x000fe20000000000 */
[----:B------:R-:W-:Y:S01]  /*2190*/  IMAD.WIDE.U32 R100, R101, 0x8, R90 ;  /* 0x0000000865647825 */ /* 0x000fe200078e005a */
[----:B------:R-:W-:-:S03]  /*21a0*/  IADD3 R81, PT, PT, R157, 0x480, RZ ;  /* 0x000004809d517810 */ /* 0x000fc60007ffe0ff */
        /* <DEDUP_REMOVED lines=12> */
[----:B------:R-:W-:Y:S01]  /*2270*/  FADD R78, R108, -R78 ;  /* 0x8000004e6c4e7221 */ /* 0x000fe20000000000 */
        /* <DEDUP_REMOVED lines=16> */
[C---:B------:R-:W-:Y:S01]  /*2380*/  FMUL R61, R154.reuse, R95 ;  /* 0x0000005f9a3d7220 */ /* 0x040fe20000400000 */
[--C-:B------:R-:W-:Y:S01]  /*2390*/  IMAD.WIDE.U32 R76, R77, 0x8, R90.reuse ;  /* 0x000000084d4c7825 */ /* 0x100fe200078e005a */
[----:B------:R1:W-:Y:S03]  /*23a0*/  STG.E.64 desc[UR6][R100.64], R42 ;  /* 0x0000002a64007986 */ /* 0x0003e6000c101b06 */
[C---:B------:R-:W-:Y:S01]  /*23b0*/  FMUL R62, R154.reuse, R84 ;  /* 0x000000549a3e7220 */ /* 0x040fe20000400000 */
[C---:B------:R-:W-:Y:S01]  /*23c0*/  FMUL R63, R154.reuse, R159 ;  /* 0x0000009f9a3f7220 */ /* 0x040fe20000400000 */
        /* <DEDUP_REMOVED lines=25> */
[C---:B------:R-:W-:Y:S02]  /*2560*/  FMUL R59, R154.reuse, R79 ;  /* 0x0000004f9a3b7220 */ /* 0x040fe40000400000 */
        /* <DEDUP_REMOVED lines=41> */
[----:B------:R-:W-:-:S07]  /*2800*/  MOV R89, R19 ;  /* 0x0000001300597202 */ /* 0x000fce0000000f00 */
.L_x_4176:
        /* <DEDUP_REMOVED lines=80> */
.L_x_4180:
        /* <DEDUP_REMOVED lines=15> */
.L_x_5003:


//--------------------- .text._ZN18transformer_engine13normalization28ln_bwd_finalize_tuned_kernelINS0_22Kernel_traits_finalizeILj3072E13__nv_bfloat16fS3_fjLj1024ELj4ENS0_18Kernel_traits_baseILj3072ES3_fS3_fjLj1024EEEEEEEvNS0_20BackwardKernelParamsE --------------------------
	.section	.text._ZN18transformer_engine13normalization28ln_bwd_finalize_tuned_kernelINS0_22Kernel_traits_finalizeILj3072E13__nv_bfloat16fS3_fjLj1024ELj4ENS0_18Kernel_traits_baseILj3072ES3_fS3_fjLj1024EEEEEEEvNS0_20BackwardKernelParamsE,"ax",@progbits
	.align	128
        .global         _ZN18transformer_engine13normalization28ln_bwd_finalize_tuned_kernelINS0_22Kernel_traits_finalizeILj3072E13__nv_bfloat16fS3_fjLj1024ELj4ENS0_18Kernel_traits_baseILj3072ES3_fS3_fjLj1024EEEEEEEvNS0_20BackwardKernelParamsE
        .type           _ZN18transformer_engine13normalization28ln_bwd_finalize_tuned_kernelINS0_22Kernel_traits_finalizeILj3072E13__nv_bfloat16fS3_fjLj1024ELj4ENS0_18Kernel_traits_baseILj3072ES3_fS3_fjLj1024EEEEEEEvNS0_20BackwardKernelParamsE,@function
        .size           _ZN18transformer_engine13normalization28ln_bwd_finalize_tuned_kernelINS0_22Kernel_traits_finalizeILj3072E13__nv_bfloat16fS3_fjLj1024ELj4ENS0_18Kernel_traits_baseILj3072ES3_fS3_fjLj1024EEEEEEEvNS0_20BackwardKernelParamsE,(.L_x_5004 - _ZN18transformer_engine13normalization28ln_bwd_finalize_tuned_kernelINS0_22Kernel_traits_finalizeILj3072E13__nv_bfloat16fS3_fjLj1024ELj4ENS0_18Kernel_traits_baseILj3072ES3_fS3_fjLj1024EEEEEEEvNS0_20BackwardKernelParamsE)
        .other          _ZN18transformer_engine13normalization28ln_bwd_finalize_tuned_kernelINS0_22Kernel_traits_finalizeILj3072E13__nv_bfloat16fS3_fjLj1024ELj4ENS0_18Kernel_traits_baseILj3072ES3_fS3_fjLj1024EEEEEEEvNS0_20BackwardKernelParamsE,@"STO_CUDA_ENTRY STV_DEFAULT"
_ZN18transformer_engine13normalization28ln_bwd_finalize_tuned_kernelINS0_22Kernel_traits_finalizeILj3072E13__nv_bfloat16fS3_fjLj1024ELj4ENS0_18Kernel_traits_baseILj3072ES3_fS3_fjLj1024EEEEEEEvNS0_20BackwardKernelParamsE:
.text._ZN18transformer_engine13normalization28ln_bwd_finalize_tuned_kernelINS0_22Kernel_traits_finalizeILj3072E13__nv_bfloat16fS3_fjLj1024ELj4ENS0_18Kernel_traits_baseILj3072ES3_fS3_fjLj1024EEEEEEEvNS0_20BackwardKernelParamsE:
        /* <DEDUP_REMOVED lines=35> */
.L_x_4185:
        /* <DEDUP_REMOVED lines=118> */
.L_x_4184:
[----:B------:R-:W-:Y:S05]  /*0990*/  BSYNC.RECONVERGENT B1 ;  /* 0x0000000000017941 */ /* 0x000fea0003800200 */
.L_x_4183:
        /* <DEDUP_REMOVED lines=65> */
.L_x_4187:
[----:B------:R-:W-:Y:S05]  /*0db0*/  BSYNC.RECONVERGENT B1 ;  /* 0x0000000000017941 */ /* 0x000fea0003800200 */
.L_x_4186:
        /* <DEDUP_REMOVED lines=37> */
.L_x_4189:
[----:B------:R-:W-:Y:S05]  /*1010*/  BSYNC.RECONVERGENT B1 ;  /* 0x0000000000017941 */ /* 0x000fea0003800200 */
.L_x_4188:
[----:B------:R-:W-:Y:S05]  /*1020*/  @!P1 BRA `(.L_x_4182) ;  /* 0x00000000003c9947 */ /* 0x000fea0003800000 */
[----:B------:R-:W0:Y:S01]  /*1030*/  LDC.64 R6, c[0x0][0x3d8] ;  /* 0x0000f600ff067b82 */ /* 0x000e220000000a00 */
[----:B------:R-:W-:Y:S01]  /*1040*/  IMAD R2, R15, 0xc00, R11 ;  /* 0x00000c000f027824 */ /* 0x000fe200078e020b */
[----:B------:R-:W-:-:S04]  /*1050*/  IADD3 R24, PT, PT, -R24, RZ, RZ ;  /* 0x000000ff18187210 */ /* 0x000fc80007ffe1ff */
[----:B------:R-:W-:Y:S02]  /*1060*/  IADD3 R11, PT, PT, R13, R2, RZ ;  /* 0x000000020d0b7210 */ /* 0x000fe40007ffe0ff */
[----:B------:R-:W1:Y:S05]  /*1070*/  LDC.64 R8, c[0x0][0x3e0] ;  /* 0x0000f800ff087b82 */ /* 0x000e6a0000000a00 */
.L_x_4190:
        /* <DEDUP_REMOVED lines=10> */
.L_x_4182:
[----:B------:R-:W-:Y:S05]  /*1120*/  BSYNC.RECONVERGENT B0 ;  /* 0x0000000000007941 */ /* 0x000fea0003800200 */
.L_x_4181:
        /* <DEDUP_REMOVED lines=55> */
.L_x_4191:
        /* <DEDUP_REMOVED lines=14> */
.L_x_5004:


//--------------------- .text._ZN18transformer_engine13normalization19ln_bwd_tuned_kernelINS0_13Kernel_traitsI13__nv_bfloat16fS3_fjLj3072ELj1ELj1ELj4ELj16ENS0_18Kernel_traits_baseILj3072ES3_fS3_fjLj128EEEEEEEvNS0_20BackwardKernelParamsE --------------------------
	.section	.text._ZN18transformer_engine13normalization19ln_bwd_tuned_kernelINS0_13Kernel_traitsI13__nv_bfloat16fS3_fjLj3072ELj1ELj1ELj4ELj16ENS0_18Kernel_traits_baseILj3072ES3_fS3_fjLj128EEEEEEEvNS0_20BackwardKernelParamsE,"ax",@progbits
	.align	128
        .global         _ZN18transformer_engine13normalization19ln_bwd_tuned_kernelINS0_13Kernel_traitsI13__nv_bfloat16fS3_fjLj3072ELj1ELj1ELj4ELj16ENS0_18Kernel_traits_baseILj3072ES3_fS3_fjLj128EEEEEEEvNS0_20BackwardKernelParamsE
        .type           _ZN18transformer_engine13normalization19ln_bwd_tuned_kernelINS0_13Kernel_traitsI13__nv_bfloat16fS3_fjLj3072ELj1ELj1ELj4ELj16ENS0_18Kernel_traits_baseILj3072ES3_fS3_fjLj128EEEEEEEvNS0_20BackwardKernelParamsE,@function
        .size           _ZN18transformer_engine13normalization19ln_bwd_tuned_kernelINS0_13Kernel_traitsI13__nv_bfloat16fS3_fjLj3072ELj1ELj1ELj4ELj16ENS0_18Kernel_traits_baseILj3072ES3_fS3_fjLj128EEEEEEEvNS0_20BackwardKernelParamsE,(.L_x_5005 - _ZN18transformer_engine13normalization19ln_bwd_tuned_kernelINS0_13Kernel_traitsI13__nv_bfloat16fS3_fjLj3072ELj1ELj1ELj4ELj16ENS0_18Kernel_traits_baseILj3072ES3_fS3_fjLj128EEEEEEEvNS0_20BackwardKernelParamsE)
        .other          _ZN18transformer_engine13normalization19ln_bwd_tuned_kernelINS0_13Kernel_traitsI13__nv_bfloat16fS3_fjLj3072ELj1ELj1ELj4ELj16ENS0_18Kernel_traits_baseILj3072ES3_fS3_fjLj128EEEEEEEvNS0_20BackwardKernelParamsE,@"STO_CUDA_ENTRY STV_DEFAULT"
_ZN18transformer_engine13normalization19ln_bwd_tuned_kernelINS0_13Kernel_traitsI13__nv_bfloat16fS3_fjLj3072ELj1ELj1ELj4ELj16ENS0_18Kernel_traits_baseILj3072ES3_fS3_fjLj128EEEEEEEvNS0_20BackwardKernelParamsE:
.text._ZN18transformer_engine13normalization19ln_bwd_tuned_kernelINS0_13Kernel_traitsI13__nv_bfloat16fS3_fjLj3072ELj1ELj1ELj4ELj16ENS0_18Kernel_traits_baseILj3072ES3_fS3_fjLj128EEEEEEEvNS0_20BackwardKernelParamsE:
        /* <DEDUP_REMOVED lines=40> */
[----:B------:R-:W3:Y:S01]  /*0280*/  LDG.E.64 R20, desc[UR6][R2.64] ;  /* 0x0000000602147981 */ /* 0x000ee2000c1e1b00 */
        /* <DEDUP_REMOVED lines=21> */
[----:B0-----:R-:W-:-:S06]  /*03e0*/  ULEA UR4, UR5, UR4, 0x18 ;  /* 0x0000000405047291 */ /* 0x001fcc000f8ec0ff */
[----:B------:R-:W-:Y:S02]  /*03f0*/  MOV R111, UR4 ;  /* 0x00000004006f7c02 */ /* 0x000fe40008000f00 */
[C---:B----4-:R-:W-:Y:S02]  /*0400*/  SHF.L.U32 R73, R4.reuse, 0x10, RZ ;  /* 0x0000001004497819 */ /* 0x050fe400000006ff */
[----:B------:R-:W-:Y:S02]  /*0410*/  SHF.R.U64 R85, R4, 0x10, R5 ;  /* 0x0000001004557819 */ /* 0x000fe40000001205 */
[----:B------:R-:W-:Y:S01]  /*0420*/  SHF.L.U32 R13, R5, 0x10, RZ ;  /* 0x00000010050d7819 */ /* 0x000fe200000006ff */
[----:B------:R-:W-:Y:S01]  /*0430*/  FADD R73, R110, R73 ;  /* 0x000000496e497221 */ /* 0x000fe20000000000 */
[----:B------:R-:W-:Y:S02]  /*0440*/  SHF.R.U32.HI R0, RZ, 0x10, R5 ;  /* 0x00000010ff007819 */ /* 0x000fe40000011605 */
[----:B-----5:R-:W-:Y:S01]  /*0450*/  SHF.R.U64 R87, R6, 0x10, R7 ;  /* 0x0000001006577819 */ /* 0x020fe20000001207 */
[----:B------:R-:W-:Y:S01]  /*0460*/  FADD R74, R110, R13 ;  /* 0x0000000d6e4a7221 */ /* 0x000fe20000000000 */
[----:B------:R-:W-:-:S02]  /*0470*/  SHF.L.U32 R11, R7, 0x10, RZ ;  /* 0x00000010070b7819 */ /* 0x000fc400000006ff */
[----:B------:R-:W-:Y:S02]  /*0480*/  SHF.R.U32.HI R4, RZ, 0x10, R7 ;  /* 0x00000010ff047819 */ /* 0x000fe40000011607 */
[----:B---3--:R-:W-:Y:S01]  /*0490*/  SHF.L.U32 R9, R15, 0x10, RZ ;  /* 0x000000100f097819 */ /* 0x008fe200000006ff */
        /* <DEDUP_REMOVED lines=19> */
[----:B------:R-:W-:Y:S02]  /*05d0*/  CS2R R14, SRZ ;  /* 0x00000000000e7805 */ /* 0x000fe4000001ff00 */
[----:B------:R-:W-:Y:S02]  /*05e0*/  SHF.L.U32 R79, R16, 0x10, RZ ;  /* 0x00000010104f7819 */ /* 0x000fe400000006ff */
[----:B------:R-:W-:Y:S02]  /*05f0*/  CS2R R16, SRZ ;  /* 0x0000000000107805 */ /* 0x000fe4000001ff00 */
        /* <DEDUP_REMOVED lines=37> */
[----:B------:R-:W-:-:S07]  /*0850*/  CS2R R4, SRZ ;  /* 0x0000000000047805 */ /* 0x000fce000001ff00 */
.L_x_4195:
[----:B------:R-:W0:Y:S01]  /*0860*/  S2R R0, SR_TID.X ;  /* 0x0000000000007919 */ /* 0x000e220000002100 */
[----:B--2---:R-:W1:Y:S01]  /*0870*/  LDC.64 R54, c[0x0][0x398] ;  /* 0x0000e600ff367b82 */ /* 0x004e620000000a00 */
[----:B------:R-:W-:-:S07]  /*0880*/  IMAD R125, R113, 0x300, RZ ;  /* 0x00000300717d7824 */ /* 0x000fce00078e02ff */
[----:B------:R-:W2:Y:S08]  /*0890*/  LDC.64 R56, c[0x0][0x390] ;  /* 0x0000e400ff387b82 */ /* 0x000eb00000000a00 */
[----:B------:R-:W3:Y:S08]  /*08a0*/  LDC.64 R88, c[0x0][0x3c8] ;  /* 0x0000f200ff587b82 */ /* 0x000ef00000000a00 */
[----:B------:R-:W4:Y:S01]  /*08b0*/  LDC.64 R100, c[0x0][0x3a0] ;  /* 0x0000e800ff647b82 */ /* 0x000f220000000a00 */
[----:B-1----:R-:W-:-:S05]  /*08c0*/  IMAD.WIDE R54, R113, 0x4, R54 ;  /* 0x0000000471367825 */ /* 0x002fca00078e0236 */
[----:B------:R-:W5:Y:S01]  /*08d0*/  LDG.E R116, desc[UR6][R54.64] ;  /* 0x0000000636747981 */ /* 0x000f62000c1e1900 */
[----:B0-----:R-:W-:-:S04]  /*08e0*/  LOP3.LUT R125, R125, R0, RZ, 0xfc, !PT ;  /* 0x000000007d7d7212 */ /* 0x001fc800078efcff */
[C---:B------:R-:W-:Y:S01]  /*08f0*/  IADD3 R123, PT, PT, R125.reuse, 0x100, RZ ;  /* 0x000001007d7b7810 */ /* 0x040fe20007ffe0ff */
[C---:B--2---:R-:W-:Y:S01]  /*0900*/  IMAD.WIDE.U32 R58, R125.reuse, 0x10, R56 ;  /* 0x000000107d3a7825 */ /* 0x044fe200078e0038 */
[----:B------:R-:W-:-:S03]  /*0910*/  IADD3 R117, PT, PT, R125, 0x180, RZ ;  /* 0x000001807d757810 */ /* 0x000fc60007ffe0ff */
[C---:B---3--:R-:W-:Y:S01]  /*0920*/  IMAD.WIDE.U32 R114, R125.reuse, 0x8, R88 ;  /* 0x000000087d727825 */ /* 0x048fe200078e0058 */
[C---:B------:R-:W-:Y:S01]  /*0930*/  IADD3 R119, PT, PT, R125.reuse, 0x200, RZ ;  /* 0x000002007d777810 */ /* 0x040fe20007ffe0ff */
[----:B------:R-:W5:Y:S01]  /*0940*/  LDG.E.128 R36, desc[UR6][R58.64] ;  /* 0x000000063a247981 */ /* 0x000f62000c1e1d00 */
[----:B------:R-:W-:Y:S01]  /*0950*/  IADD3 R121, PT, PT, R125, 0x280, RZ ;  /* 0x000002807d797810 */ /* 0x000fe20007ffe0ff */
[----:B------:R-:W-:Y:S02]  /*0960*/  IMAD.WIDE.U32 R44, R123, 0x10, R56 ;  /* 0x000000107b2c7825 */ /* 0x000fe400078e0038 */
[----:B------:R-:W2:Y:S02]  /*0970*/  LDG.E.64 R90, desc[UR6][R114.64] ;  /* 0x00000006725a7981 */ /* 0x000ea4000c1e1b00 */
[----:B----4-:R-:W-:Y:S02]  /*0980*/  IMAD.WIDE R100, R113, 0x4, R100 ;  /* 0x0000000471647825 */ /* 0x010fe400078e0264 */
[----:B------:R-:W3:Y:S02]  /*0990*/  LDG.E.128 R44, desc[UR6][R44.64] ;  /* 0x000000062c2c7981 */ /* 0x000ee4000c1e1d00 */
[----:B------:R-:W-:-:S02]  /*09a0*/  IMAD.WIDE.U32 R48, R117, 0x10, R56 ;  /* 0x0000001075307825 */ /* 0x000fc400078e0038 */
[----:B------:R-:W4:Y:S02]  /*09b0*/  LDG.E R100, desc[UR6][R100.64] ;  /* 0x0000000664647981 */ /* 0x000f24000c1e1900 */
[--C-:B------:R-:W-:Y:S02]  /*09c0*/  IMAD.WIDE.U32 R52, R119, 0x10, R56.reuse ;  /* 0x0000001077347825 */ /* 0x100fe400078e0038 */
[----:B------:R-:W4:Y:S02]  /*09d0*/  LDG.E.128 R40, desc[UR6][R58.64+0x800] ;  /* 0x000800063a287981 */ /* 0x000f24000c1e1d00 */
[----:B------:R-:W-:Y:S02]  /*09e0*/  IMAD.WIDE.U32 R56, R121, 0x10, R56 ;  /* 0x0000001079387825 */ /* 0x000fe400078e0038 */
[----:B------:R-:W4:Y:S04]  /*09f0*/  LDG.E.128 R52, desc[UR6][R52.64] ;  /* 0x0000000634347981 */ /* 0x000f28000c1e1d00 */
[----:B------:R-:W4:Y:S04]  /*0a00*/  LDG.E.128 R48, desc[UR6][R48.64] ;  /* 0x0000000630307981 */ /* 0x000f28000c1e1d00 */
[----:B------:R-:W4:Y:S04]  /*0a10*/  LDG.E.128 R56, desc[UR6][R56.64] ;  /* 0x0000000638387981 */ /* 0x000f28000c1e1d00 */
[----:B------:R0:W4:Y:S01]  /*0a20*/  LDG.E.64 R92, desc[UR6][R114.64+0x400] ;  /* 0x00040006725c7981 */ /* 0x000122000c1e1b00 */
[----:B------:R-:W-:-:S06]  /*0a30*/  IMAD.WIDE.U32 R94, R123, 0x8, R88 ;  /* 0x000000087b5e7825 */ /* 0x000fcc00078e0058 */
[----:B------:R-:W4:Y:S01]  /*0a40*/  LDG.E.64 R94, desc[UR6][R94.64] ;  /* 0x000000065e5e7981 */ /* 0x000f22000c1e1b00 */
[----:B------:R-:W-:-:S06]  /*0a50*/  IMAD.WIDE.U32 R96, R117, 0x8, R88 ;  /* 0x0000000875607825 */ /* 0x000fcc00078e0058 */
[----:B------:R-:W4:Y:S01]  /*0a60*/  LDG.E.64 R96, desc[UR6][R96.64] ;  /* 0x0000000660607981 */ /* 0x000f22000c1e1b00 */
[----:B------:R-:W-:-:S06]  /*0a70*/  IMAD.WIDE.U32 R98, R119, 0x8, R88 ;  /* 0x0000000877627825 */ /* 0x000fcc00078e0058 */
[----:B------:R-:W4:Y:S01]  /*0a80*/  LDG.E.64 R98, desc[UR6][R98.64] ;  /* 0x0000000662627981 */ /* 0x000f22000c1e1b00 */
[----:B------:R-:W-:-:S06]  /*0a90*/  IMAD.WIDE.U32 R88, R121, 0x8, R88 ;  /* 0x0000000879587825 */ /* 0x000fcc00078e0058 */
[----:B------:R-:W4:Y:S01]  /*0aa0*/  LDG.E.64 R88, desc[UR6][R88.64] ;  /* 0x0000000658587981 */ /* 0x000f22000c1e1b00 */
[----:B------:R-:W-:Y:S01]  /*0ab0*/  LOP3.LUT P1, RZ, R0, 0x1f, RZ, 0xc0, !PT ;  /* 0x0000001f00ff7812 */ /* 0x000fe2000782c0ff */
[C---:B-----5:R-:W-:Y:S01]  /*0ac0*/  FADD R155, -R116.reuse, R38 ;  /* 0x00000026749b7221 */ /* 0x060fe20000000100 */
[----:B------:R-:W-:Y:S01]  /*0ad0*/  FADD R135, -R116, R36 ;  /* 0x0000002474877221 */ /* 0x000fe20000000100 */
[C---:B--2---:R-:W-:Y:S02]  /*0ae0*/  SHF.L.U32 R38, R90.reuse, 0x10, RZ ;  /* 0x000000105a267819 */ /* 0x044fe400000006ff */
[----:B------:R-:W-:Y:S01]  /*0af0*/  SHF.R.U64 R138, R90, 0x10, R91 ;  /* 0x000000105a8a7819 */ /* 0x000fe2000000125b */
[C---:B------:R-:W-:Y:S01]  /*0b00*/  FADD R137, -R116.reuse, R37 ;  /* 0x0000002574897221 */ /* 0x040fe20000000100 */
[----:B------:R-:W-:Y:S01]  /*0b10*/  SHF.R.U32.HI R36, RZ, 0x10, R91 ;  /* 0x00000010ff247819 */ /* 0x000fe2000001165b */
[----:B---3--:R-:W-:Y:S01]  /*0b20*/  FADD R133, -R116, R45 ;  /* 0x0000002d74857221 */ /* 0x008fe20000000100 */
[----:B------:R-:W-:Y:S01]  /*0b30*/  SHF.L.U32 R138, R138, 0x10, RZ ;  /* 0x000000108a8a7819 */ /* 0x000fe200000006ff */
[----:B------:R-:W-:Y:S01]  /*0b40*/  FMUL R136, R83, R38 ;  /* 0x0000002653887220 */ /* 0x000fe20000400000 */
[----:B----4-:R-:W-:Y:S01]  /*0b50*/  FMUL R45, R100, R135 ;  /* 0x00000087642d7220 */ /* 0x010fe20000400000 */
[----:B------:R-:W-:Y:S01]  /*0b60*/  FADD R131, -R116, R47 ;  /* 0x0000002f74837221 */ /* 0x000fe20000000100 */
[----:B------:R-:W-:Y:S01]  /*0b70*/  FMUL R152, R100, R137 ;  /* 0x0000008964987220 */ /* 0x000fe20000400000 */
[----:B------:R-:W-:Y:S01]  /*0b80*/  FADD R157, -R116, R39 ;  /* 0x00000027749d7221 */ /* 0x000fe20000000100 */
[----:B------:R-:W-:-:S02]  /*0b90*/  SHF.L.U32 R47, R91, 0x10, RZ ;  /* 0x000000105b2f7819 */ /* 0x000fc400000006ff */
[----:B------:R-:W-:Y:S01]  /*0ba0*/  SHF.L.U32 R137, R36, 0x10, RZ ;  /* 0x0000001024897819 */ /* 0x000fe200000006ff */
[----:B------:R-:W-:Y:S01]  /*0bb0*/  FADD R36, RZ, R136 ;  /* 0x00000088ff247221 */ /* 0x000fe20000000000 */
[C---:B------:R-:W-:Y:S01]  /*0bc0*/  FADD R101, -R116.reuse, R55 ;  /* 0x0000003774657221 */ /* 0x040fe20000000100 */
[----:B------:R-:W-:Y:S01]  /*0bd0*/  FMUL R55, R109, R138 ;  /* 0x0000008a6d377220 */ /* 0x000fe20000400000 */
[----:B------:R-:W-:Y:S01]  /*0be0*/  FADD R161, -R116, R41 ;  /* 0x0000002974a17221 */ /* 0x000fe20000000100 */
[----:B------:R-:W-:Y:S01]  /*0bf0*/  FMUL R150, R100, R155 ;  /* 0x0000009b64967220 */ /* 0x000fe20000400000 */
[C---:B------:R-:W-:Y:S01]  /*0c00*/  FADD R39, -R116.reuse, R57 ;  /* 0x0000003974277221 */ /* 0x040fe20000000100 */
[----:B------:R-:W-:Y:S01]  /*0c10*/  FFMA R57, R45, R136, RZ ;  /* 0x000000882d397223 */ /* 0x000fe200000000ff */
[C---:B------:R-:W-:Y:S01]  /*0c20*/  FADD R41, -R116.reuse, R56 ;  /* 0x0000003874297221 */ /* 0x040fe20000000100 */
[----:B0-----:R-:W-:Y:S01]  /*0c30*/  FADD R115, -R116, R59 ;  /* 0x0000003b74737221 */ /* 0x001fe20000000100 */
[----:B------:R-:W-:Y:S01]  /*0c40*/  FMUL R56, R84, R47 ;  /* 0x0000002f54387220 */ /* 0x000fe20000400000 */
[----:B------:R-:W-:Y:S01]  /*0c50*/  FADD R59, R36, R55 ;  /* 0x00000037243b7221 */ /* 0x000fe20000000000 */
[----:B------:R-:W-:Y:S01]  /*0c60*/  FFMA R57, R152, R55, R57 ;  /* 0x0000003798397223 */ /* 0x000fe20000000039 */
[C---:B------:R-:W-:Y:S01]  /*0c70*/  FADD R151, -R116.reuse, R44 ;  /* 0x0000002c74977221 */ /* 0x040fe20000000100 */
[----:B------:R-:W-:Y:S01]  /*0c80*/  FADD R143, -R116, R50 ;  /* 0x00000032748f7221 */ /* 0x000fe20000000100 */
[----:B------:R-:W-:Y:S01]  /*0c90*/  SHF.L.U32 R44, R92, 0x10, RZ ;  /* 0x000000105c2c7819 */ /* 0x000fe200000006ff */
[----:B------:R-:W-:Y:S01]  /*0ca0*/  FMUL R50, R110, R137 ;  /* 0x000000896e327220 */ /* 0x000fe20000400000 */
[----:B------:R-:W-:Y:S01]  /*0cb0*/  SHF.R.U64 R90, R92, 0x10, R93 ;  /* 0x000000105c5a7819 */ /* 0x000fe2000000125d */
[----:B------:R-:W-:Y:S01]  /*0cc0*/  FADD R59, R59, R56 ;  /* 0x000000383b3b7221 */ /* 0x000fe20000000000 */
[----:B------:R-:W-:Y:S01]  /*0cd0*/  FADD R159, -R116, R40 ;  /* 0x00000028749f7221 */ /* 0x000fe20000000100 */
        /* <DEDUP_REMOVED lines=9> */
[C---:B------:R-:W-:Y:S01]  /*0d70*/  FADD R129, -R116.reuse, R49 ;  /* 0x0000003174817221 */ /* 0x040fe20000000100 */
[----:B------:R-:W-:Y:S01]  /*0d80*/  SHF.L.U32 R49, R93, 0x10, RZ ;  /* 0x000000105d317819 */ /* 0x000fe200000006ff */
[----:B------:R-:W-:Y:S01]  /*0d90*/  FMUL R135, R107, R90 ;  /* 0x0000005a6b877220 */ /* 0x000fe20000400000 */
[----:B------:R-:W-:Y:S01]  /*0da0*/  SHF.R.U32.HI R91, RZ, 0x10, R93 ;  /* 0x00000010ff5b7819 */ /* 0x000fe2000001165d */
[----:B------:R-:W-:Y:S01]  /*0db0*/  FADD R36, R59, R54 ;  /* 0x000000363b247221 */ /* 0x000fe20000000000 */
[----:B------:R-:W-:Y:S01]  /*0dc0*/  FADD R163, -R116, R42 ;  /* 0x0000002a74a37221 */ /* 0x000fe20000000100 */
        /* <DEDUP_REMOVED lines=11> */
[----:B------:R-:W-:Y:S01]  /*0e80*/  SHF.R.U64 R160, R94, 0x10, R95 ;  /* 0x000000105ea07819 */ /* 0x000fe2000000125f */
        /* <DEDUP_REMOVED lines=48> */
[----:B------:R-:W-:Y:S01]  /*1190*/  SHF.R.U64 R98, R98, 0x10, R99 ;  /* 0x0000001062627819 */ /* 0x000fe20000001263 */
[----:B------:R-:W-:Y:S01]  /*11a0*/  FADD R57, R36, R127 ;  /* 0x0000007f24397221 */ /* 0x000fe20000000000 */
[----:B------:R-:W-:Y:S01]  /*11b0*/  FFMA R59, R143, R127, R40 ;  /* 0x0000007f8f3b7223 */ /* 0x000fe20000000028 */
        /* <DEDUP_REMOVED lines=18> */
[----:B------:R-:W-:Y:S01]  /*12e0*/  SHF.R.U64 R118, R88, 0x10, R89 ;  /* 0x0000001058767819 */ /* 0x000fe20000001259 */
[----:B------:R-:W-:Y:S01]  /*12f0*/  FMUL R88, R102, R97 ;  /* 0x0000006166587220 */ /* 0x000fe20000400000 */
[----:B------:R-:W-:Y:S01]  /*1300*/  FMUL R99, R100, R101 ;  /* 0x0000006564637220 */ /* 0x000fe20000400000 */
[----:B------:R-:W-:Y:S01]  /*1310*/  FFMA R36, R114, R59, R43 ;  /* 0x0000003b72247223 */ /* 0x000fe2000000002b */
[----:B------:R-:W-:Y:S01]  /*1320*/  FMUL R116, R100, R41 ;  /* 0x0000002964747220 */ /* 0x000fe20000400000 */
[----:B------:R-:W-:Y:S01]  /*1330*/  SHF.L.U32 R118, R118, 0x10, RZ ;  /* 0x0000001076767819 */ /* 0x000fe200000006ff */
[----:B------:R-:W-:Y:S01]  /*1340*/  FADD R40, R57, R88 ;  /* 0x0000005839287221 */ /* 0x000fe20000000000 */
[----:B------:R-:W-:Y:S01]  /*1350*/  FFMA R41, R99, R88, R36 ;  /* 0x0000005863297223 */ /* 0x000fe20000000024 */
[----:B------:R-:W-:Y:S01]  /*1360*/  FMUL R57, R73, R96 ;  /* 0x0000006049397220 */ /* 0x000fe20000400000 */
        /* <DEDUP_REMOVED lines=49> */
.L_x_4194:
[----:B------:R-:W-:Y:S05]  /*1680*/  BSYNC.RECONVERGENT B0 ;  /* 0x0000000000007941 */ /* 0x000fea0003800200 */
.L_x_4193:
[----:B------:R-:W-:Y:S01]  /*1690*/  BAR.SYNC.DEFER_BLOCKING 0x0 ;  /* 0x0000000000007b1d */ /* 0x000fe20000010000 */
[C---:B0-----:R-:W-:Y:S01]  /*16a0*/  IADD3 R36, PT, PT, R111.reuse, 0x3020, RZ ;  /* 0x000030206f247810 */ /* 0x041fe20007ffe0ff */
[----:B------:R-:W-:Y:S01]  /*16b0*/  FADD R72, R38, R72 ;  /* 0x0000004826487221 */ /* 0x000fe20000000000 */
[----:B------:R-:W-:Y:S01]  /*16c0*/  @!P0 IADD3 R36, PT, PT, R111, 0x3000, RZ ;  /* 0x000030006f248810 */ /* 0x000fe20007ffe0ff */
[----:B------:R-:W-:Y:S01]  /*16d0*/  FFMA R112, R45, R38, R112 ;  /* 0x000000262d707223 */ /* 0x000fe20000000070 */
[----:B------:R-:W-:Y:S01]  /*16e0*/  IADD3 R40, PT, PT, R111, 0x3030, RZ ;  /* 0x000030306f287810 */ /* 0x000fe20007ffe0ff */
[----:B------:R-:W-:Y:S01]  /*16f0*/  FADD R68, R47, R68 ;  /* 0x000000442f447221 */ /* 0x000fe20000000000 */
[----:B------:R-:W-:Y:S01]  /*1700*/  @!P0 IADD3 R40, PT, PT, R111, 0x3010, RZ ;  /* 0x000030106f288810 */ /* 0x000fe20007ffe0ff */
[----:B------:R-:W-:Y:S01]  /*1710*/  FFMA R69, R150, R47, R69 ;  /* 0x0000002f96457223 */ /* 0x000fe20000000045 */
[----:B------:R-:W-:Y:S01]  /*1720*/  FFMA R63, R144, R90, R63 ;  /* 0x0000005a903f7223 */ /* 0x000fe2000000003f */
[----:B------:R-:W-:Y:S01]  /*1730*/  FADD R62, R90, R62 ;  /* 0x0000003e5a3e7221 */ /* 0x000fe20000000000 */
[----:B------:R-:W-:Y:S01]  /*1740*/  FFMA R35, R140, R91, R35 ;  /* 0x0000005b8c237223 */ /* 0x000fe20000000023 */
[----:B------:R-:W-:Y:S01]  /*1750*/  FADD R34, R91, R34 ;  /* 0x000000225b227221 */ /* 0x000fe20000000000 */
[----:B------:R-:W-:Y:S01]  /*1760*/  FADD R9, R58, R9 ;  /* 0x000000093a097221 */ /* 0x000fe20000000000 */
[----:B------:R-:W0:Y:S01]  /*1770*/  LDC.64 R90, c[0x0][0x3e8] ;  /* 0x0000fa00ff5a7b82 */ /* 0x000e220000000a00 */
[----:B------:R-:W-:Y:S01]  /*1780*/  FFMA R24, R139, R58, R24 ;  /* 0x0000003a8b187223 */ /* 0x000fe20000000018 */
[----:B------:R-:W-:Y:S01]  /*1790*/  FFMA R26, R143, R53, R26 ;  /* 0x000000358f1a7223 */ /* 0x000fe2000000001a */
[----:B------:R-:W-:Y:S01]  /*17a0*/  FFMA R71, R152, R138, R71 ;  /* 0x0000008a98477223 */ /* 0x000fe20000000047 */
[----:B------:R-:W-:Y:S01]  /*17b0*/  FADD R15, R51, R15 ;  /* 0x0000000f330f7221 */ /* 0x000fe20000000000 */
[----:B------:R-:W-:Y:S01]  /*17c0*/  FFMA R30, R149, R51, R30 ;  /* 0x00000033951e7223 */ /* 0x000fe2000000001e */
[----:B------:R-:W-:Y:S01]  /*17d0*/  FADD R70, R138, R70 ;  /* 0x000000468a467221 */ /* 0x000fe20000000000 */
[----:B------:R-:W-:Y:S01]  /*17e0*/  FFMA R67, R148, R137, R67 ;  /* 0x0000008994437223 */ /* 0x000fe20000000043 */
[----:B------:R-:W-:Y:S01]  /*17f0*/  FADD R66, R137, R66 ;  /* 0x0000004289427221 */ /* 0x000fe20000000000 */
[----:B------:R-:W-:Y:S01]  /*1800*/  FADD R60, R49, R60 ;  /* 0x0000003c313c7221 */ /* 0x000fe20000000000 */
[----:B------:R-:W1:Y:S01]  /*1810*/  LDS.128 R36, [R36] ;  /* 0x0000000024247984 */ /* 0x000e620000000c00 */
[----:B------:R-:W-:Y:S01]  /*1820*/  FFMA R61, R142, R49, R61 ;  /* 0x000000318e3d7223 */ /* 0x000fe2000000003d */
[----:B------:R-:W-:Y:S01]  /*1830*/  FADD R13, R48, R13 ;  /* 0x0000000d300d7221 */ /* 0x000fe20000000000 */
[----:B------:R-:W-:Y:S01]  /*1840*/  FFMA R28, R147, R48, R28 ;  /* 0x00000030931c7223 */ /* 0x000fe2000000001c */
[----:B------:R-:W2:Y:S01]  /*1850*/  LDS.128 R40, [R40] ;  /* 0x0000000028287984 */ /* 0x000ea20000000c00 */
[----:B------:R-:W-:Y:S01]  /*1860*/  FADD R11, R53, R11 ;  /* 0x0000000b350b7221 */ /* 0x000fe20000000000 */
        /* <DEDUP_REMOVED lines=27> */
[----:B-1----:R-:W-:Y:S01]  /*1a20*/  FADD R47, RZ, R36 ;  /* 0x00000024ff2f7221 */ /* 0x002fe20000000000 */
[----:B------:R-:W-:-:S03]  /*1a30*/  FADD R36, RZ, R37 ;  /* 0x00000025ff247221 */ /* 0x000fc60000000000 */
[----:B------:R-:W-:Y:S01]  /*1a40*/  FADD R47, R38, R47 ;  /* 0x0000002f262f7221 */ /* 0x000fe20000000000 */
[----:B------:R-:W-:-:S03]  /*1a50*/  FADD R36, R39, R36 ;  /* 0x0000002427247221 */ /* 0x000fc60000000000 */
[----:B--2---:R-:W-:Y:S01]  /*1a60*/  FADD R47, R47, R40 ;  /* 0x000000282f2f7221 */ /* 0x004fe20000000000 */
[----:B------:R-:W-:-:S03]  /*1a70*/  FADD R36, R36, R41 ;  /* 0x0000002924247221 */ /* 0x000fc60000000000 */
[----:B------:R-:W-:Y:S01]  /*1a80*/  FADD R42, R42, R47 ;  /* 0x0000002f2a2a7221 */ /* 0x000fe20000000000 */
[----:B------:R-:W-:-:S03]  /*1a90*/  FADD R36, R43, R36 ;  /* 0x000000242b247221 */ /* 0x000fc60000000000 */
[----:B------:R-:W-:Y:S01]  /*1aa0*/  FMUL R37, R42, 0.00032552084303461015224 ;  /* 0x39aaaaab2a257820 */ /* 0x000fe20000400000 */
[----:B------:R-:W-:-:S04]  /*1ab0*/  FMUL R42, R36, 0.00032552084303461015224 ;  /* 0x39aaaaab242a7820 */ /* 0x000fc80000400000 */
[-CC-:B------:R-:W-:Y:S01]  /*1ac0*/  FFMA R58, R143, R42.reuse, R37.reuse ;  /* 0x0000002a8f3a7223 */ /* 0x180fe20000000025 */
[-CC-:B------:R-:W-:Y:S01]  /*1ad0*/  FFMA R143, R154, R42.reuse, R37.reuse ;  /* 0x0000002a9a8f7223 */ /* 0x180fe20000000025 */
[-CC-:B------:R-:W-:Y:S01]  /*1ae0*/  FFMA R152, R152, R42.reuse, R37.reuse ;  /* 0x0000002a98987223 */ /* 0x180fe20000000025 */
[-CC-:B------:R-:W-:Y:S01]  /*1af0*/  FFMA R51, R150, R42.reuse, R37.reuse ;  /* 0x0000002a96337223 */ /* 0x180fe20000000025 */
[-C--:B------:R-:W-:Y:S01]  /*1b00*/  FFMA R45, R45, R42.reuse, R37 ;  /* 0x0000002a2d2d7223 */ /* 0x080fe20000000025 */
[----:B------:R-:W-:Y:S01]  /*1b10*/  FADD R143, R126, -R143 ;  /* 0x8000008f7e8f7221 */ /* 0x000fe20000000000 */
        /* <DEDUP_REMOVED lines=127> */
.L_x_4192:
        /* <DEDUP_REMOVED lines=32> */
.L_x_4196:
        /* <DEDUP_REMOVED lines=15> */
.L_x_5005:


//--------------------- .text._ZN18transformer_engine13normalization28ln_bwd_finalize_tuned_kernelINS0_22Kernel_traits_finalizeILj3072E13__nv_bfloat16S3_S3_fjLj1024ELj4ENS0_18Kernel_traits_baseILj3072ES3_S3_S3_fjLj1024EEEEEEEvNS0_20BackwardKernelParamsE --------------------------
	.section	.text._ZN18transformer_engine13normalization28ln_bwd_finalize_tuned_kernelINS0_22Kernel_traits_finalizeILj3072E13__nv_bfloat16S3_S3_fjLj1024ELj4ENS0_18Kernel_traits_baseILj3072ES3_S3_S3_fjLj1024EEEEEEEvNS0_20BackwardKernelParamsE,"ax",@progbits
	.align	128
        .global         _ZN18transformer_engine13normalization28ln_bwd_finalize_tuned_kernelINS0_22Kernel_traits_finalizeILj3072E13__nv_bfloat16S3_S3_fjLj1024ELj4ENS0_18Kernel_traits_baseILj3072ES3_S3_S3_fjLj1024EEEEEEEvNS0_20BackwardKernelParamsE
        .type           _ZN18transformer_engine13normalization28ln_bwd_finalize_tuned_kernelINS0_22Kernel_traits_finalizeILj3072E13__nv_bfloat16S3_S3_fjLj1024ELj4ENS0_18Kernel_traits_baseILj3072ES3_S3_S3_fjLj1024EEEEEEEvNS0_20BackwardKernelParamsE,@function
        .size           _ZN18transformer_engine13normalization28ln_bwd_finalize_tuned_kernelINS0_22Kernel_traits_finalizeILj3072E13__nv_bfloat16S3_S3_fjLj1024ELj4ENS0_18Kernel_traits_baseILj3072ES3_S3_S3_fjLj1024EEEEEEEvNS0_20BackwardKernelParamsE,(.L_x_5006 - _ZN18transformer_engine13normalization28ln_bwd_finalize_tuned_kernelINS0_22Kernel_traits_finalizeILj3072E13__nv_bfloat16S3_S3_fjLj1024ELj4ENS0_18Kernel_traits_baseILj3072ES3_S3_S3_fjLj1024EEEEEEEvNS0_20BackwardKernelParamsE)
        .other          _ZN18transformer_engine13normalization28ln_bwd_finalize_tuned_kernelINS0_22Kernel_traits_finalizeILj3072E13__nv_bfloat16S3_S3_fjLj1024ELj4ENS0_18Kernel_traits_baseILj3072ES3_S3_S3_fjLj1024EEEEEEEvNS0_20BackwardKernelParamsE,@"STO_CUDA_ENTRY STV_DEFAULT"
_ZN18transformer_engine13normalization28ln_bwd_finalize_tuned_kernelINS0_22Kernel_traits_finalizeILj3072E13__nv_bfloat16S3_S3_fjLj1024ELj4ENS0_18Kernel_traits_baseILj3072ES3_S3_S3_fjLj1024EEEEEEEvNS0_20BackwardKernelParamsE:
.text._ZN18transformer_engine13normalization28ln_bwd_finalize_tuned_kernelINS0_22Kernel_traits_finalizeILj3072E13__nv_bfloat16S3_S3_fjLj1024ELj4ENS0_18Kernel_traits_baseILj3072ES3_S3_S3_fjLj1024EEEEEEEvNS0_20BackwardKernelParamsE:
        /* <DEDUP_REMOVED lines=35> */
.L_x_4201:
        /* <DEDUP_REMOVED lines=118> */
.L_x_4200:
[----:B------:R-:W-:Y:S05]  /*0990*/  BSYNC.RECONVERGENT B1 ;  /* 0x0000000000017941 */ /* 0x000fea0003800200 */
.L_x_4199:
        /* <DEDUP_REMOVED lines=65> */
.L_x_4203:
[----:B------:R-:W-:Y:S05]  /*0db0*/  BSYNC.RECONVERGENT B1 ;  /* 0x0000000000017941 */ /* 0x000fea0003800200 */
.L_x_4202:
        /* <DEDUP_REMOVED lines=37> */
.L_x_4205:
[----:B------:R-:W-:Y:S05]  /*1010*/  BSYNC.RECONVERGENT B1 ;  /* 0x0000000000017941 */ /* 0x000fea0003800200 */
.L_x_4204:
[----:B------:R-:W-:Y:S05]  /*1020*/  @!P1 BRA `(.L_x_4198) ;  /* 0x00000000003c9947 */ /* 0x000fea0003800000 */
[----:B------:R-:W0:Y:S01]  /*1030*/  LDC.64 R6, c[0x0][0x3d8] ;  /* 0x0000f600ff067b82 */ /* 0x000e220000000a00 */
[----:B------:R-:W-:Y:S01]  /*1040*/  IMAD R2, R15, 0xc00, R11 ;  /* 0x00000c000f027824 */ /* 0x000fe200078e020b */
[----:B------:R-:W-:-:S04]  /*1050*/  IADD3 R24, PT, PT, -R24, RZ, RZ ;  /* 0x000000ff18187210 */ /* 0x000fc80007ffe1ff */
[----:B------:R-:W-:Y:S02]  /*1060*/  IADD3 R11, PT, PT, R13, R2, RZ ;  /* 0x000000020d0b7210 */ /* 0x000fe40007ffe0ff */
[----:B------:R-:W1:Y:S05]  /*1070*/  LDC.64 R8, c[0x0][0x3e0] ;  /* 0x0000f800ff087b82 */ /* 0x000e6a0000000a00 */
.L_x_4206:
        /* <DEDUP_REMOVED lines=10> */
.L_x_4198:
[----:B------:R-:W-:Y:S05]  /*1120*/  BSYNC.RECONVERGENT B0 ;  /* 0x0000000000007941 */ /* 0x000fea0003800200 */
.L_x_4197:
        /* <DEDUP_REMOVED lines=55> */
.L_x_4207:
        /* <DEDUP_REMOVED lines=14> */
.L_x_5006:


//--------------------- .text._ZN18transformer_engine13normalization19ln_bwd_tuned_kernelINS0_13Kernel_traitsI13__nv_bfloat16S3_S3_fjLj3072ELj1ELj1ELj4ELj16ENS0_18Kernel_traits_baseILj3072ES3_S3_S3_fjLj128EEEEEEEvNS0_20BackwardKernelParamsE --------------------------
	.section	.text._ZN18transformer_engine13normalization19ln_bwd_tuned_kernelINS0_13Kernel_traitsI13__nv_bfloat16S3_S3_fjLj3072ELj1ELj1ELj4ELj16ENS0_18Kernel_traits_baseILj3072ES3_S3_S3_fjLj128EEEEEEEvNS0_20BackwardKernelParamsE,"ax",@progbits
	.align	128
        .global         _ZN18transformer_engine13normalization19ln_bwd_tuned_kernelINS0_13Kernel_traitsI13__nv_bfloat16S3_S3_fjLj3072ELj1ELj1ELj4ELj16ENS0_18Kernel_traits_baseILj3072ES3_S3_S3_fjLj128EEEEEEEvNS0_20BackwardKernelParamsE
        .type           _ZN18transformer_engine13normalization19ln_bwd_tuned_kernelINS0_13Kernel_traitsI13__nv_bfloat16S3_S3_fjLj3072ELj1ELj1ELj4ELj16ENS0_18Kernel_traits_baseILj3072ES3_S3_S3_fjLj128EEEEEEEvNS0_20BackwardKernelParamsE,@function
        .size           _ZN18transformer_engine13normalization19ln_bwd_tuned_kernelINS0_13Kernel_traitsI13__nv_bfloat16S3_S3_fjLj3072ELj1ELj1ELj4ELj16ENS0_18Kernel_traits_baseILj3072ES3_S3_S3_fjLj128EEEEEEEvNS0_20BackwardKernelParamsE,(.L_x_5007 - _ZN18transformer_engine13normalization19ln_bwd_tuned_kernelINS0_13Kernel_traitsI13__nv_bfloat16S3_S3_fjLj3072ELj1ELj1ELj4ELj16ENS0_18Kernel_traits_baseILj3072ES3_S3_S3_fjLj128EEEEEEEvNS0_20BackwardKernelParamsE)
        .other          _ZN18transformer_engine13normalization19ln_bwd_tuned_kernelINS0_13Kernel_traitsI13__nv_bfloat16S3_S3_fjLj3072ELj1ELj1ELj4ELj16ENS0_18Kernel_traits_baseILj3072ES3_S3_S3_fjLj128EEEEEEEvNS0_20BackwardKernelParamsE,@"STO_CUDA_ENTRY STV_DEFAULT"
_ZN18transformer_engine13normalization19ln_bwd_tuned_kernelINS0_13Kernel_traitsI13__nv_bfloat16S3_S3_fjLj3072ELj1ELj1ELj4ELj16ENS0_18Kernel_traits_baseILj3072ES3_S3_S3_fjLj128EEEEEEEvNS0_20BackwardKernelParamsE:
.text._ZN18transformer_engine13normalization19ln_bwd_tuned_kernelINS0_13Kernel_traitsI13__nv_bfloat16S3_S3_fjLj3072ELj1ELj1ELj4ELj16ENS0_18Kernel_traits_baseILj3072ES3_S3_S3_fjLj128EEEEEEEvNS0_20BackwardKernelParamsE:
        /* <DEDUP_REMOVED lines=71> */
[C---:B----4-:R-:W-:Y:S02]  /*0470*/  PRMT R0, R12.reuse, 0x7632, R0 ;  /* 0x000076320c007816 */ /* 0x050fe40000000000 */
[----:B------:R-:W-:Y:S02]  /*0480*/  SHF.L.U32 R105, R12, 0x10, RZ ;  /* 0x000000100c697819 */ /* 0x000fe400000006ff */
[----:B-----5:R-:W-:-:S02]  /*0490*/  PRMT R16, R8, 0x7632, R16 ;  /* 0x0000763208107816 */ /* 0x020fc40000000010 */
[----:B------:R-:W-:Y:S01]  /*04a0*/  SHF.L.U32 R101, R8, 0x10, RZ ;  /* 0x0000001008657819 */ /* 0x000fe200000006ff */
[----:B------:R-:W-:Y:S01]  /*04b0*/  FADD R105, R80, R105 ;  /* 0x0000006950697221 */ /* 0x000fe20000000000 */
[C---:B------:R-:W-:Y:S02]  /*04c0*/  PRMT R17, R10.reuse, 0x7632, R17 ;  /* 0x000076320a117816 */ /* 0x040fe40000000011 */
[----:B------:R-:W-:Y:S01]  /*04d0*/  SHF.L.U32 R99, R10, 0x10, RZ ;  /* 0x000000100a637819 */ /* 0x000fe200000006ff */
[----:B------:R-:W-:Y:S01]  /*04e0*/  FADD R101, R80, R101 ;  /* 0x0000006550657221 */ /* 0x000fe20000000000 */
[----:B------:R-:W-:Y:S02]  /*04f0*/  PRMT R2, R13, 0x7632, R2 ;  /* 0x000076320d027816 */ /* 0x000fe40000000002 */
[----:B------:R-:W-:Y:S01]  /*0500*/  PRMT R12, R14, 0x7632, R12 ;  /* 0x000076320e0c7816 */ /* 0x000fe2000000000c */
[----:B------:R-:W-:Y:S01]  /*0510*/  FADD R99, R80, R99 ;  /* 0x0000006350637221 */ /* 0x000fe20000000000 */
[----:B------:R-:W-:-:S02]  /*0520*/  SHF.L.U32 R103, R14, 0x10, RZ ;  /* 0x000000100e677819 */ /* 0x000fc400000006ff */
[----:B------:R-:W-:Y:S02]  /*0530*/  PRMT R8, R9, 0x7632, R8 ;  /* 0x0000763209087816 */ /* 0x000fe40000000008 */
[----:B------:R-:W-:Y:S01]  /*0540*/  PRMT R10, R11, 0x7632, R10 ;  /* 0x000076320b0a7816 */ /* 0x000fe2000000000a */
[C---:B------:R-:W-:Y:S01]  /*0550*/  FADD R103, R80.reuse, R103 ;  /* 0x0000006750677221 */ /* 0x040fe20000000000 */
[----:B------:R-:W-:Y:S02]  /*0560*/  SHF.L.U32 R13, R13, 0x10, RZ ;  /* 0x000000100d0d7819 */ /* 0x000fe400000006ff */
[----:B------:R-:W-:Y:S02]  /*0570*/  PRMT R14, R15, 0x7632, R14 ;  /* 0x000076320f0e7816 */ /* 0x000fe4000000000e */
[----:B------:R-:W-:Y:S01]  /*0580*/  SHF.L.U32 R9, R9, 0x10, RZ ;  /* 0x0000001009097819 */ /* 0x000fe200000006ff */
[----:B------:R-:W-:Y:S01]  /*0590*/  FADD R104, R80, R13 ;  /* 0x0000000d50687221 */ /* 0x000fe20000000000 */
[----:B------:R-:W-:-:S02]  /*05a0*/  SHF.L.U32 R11, R11, 0x10, RZ ;  /* 0x000000100b0b7819 */ /* 0x000fc400000006ff */
[----:B------:R-:W-:Y:S01]  /*05b0*/  SHF.L.U32 R15, R15, 0x10, RZ ;  /* 0x000000100f0f7819 */ /* 0x000fe200000006ff */
[----:B------:R-:W-:Y:S01]  /*05c0*/  FADD R100, R80, R9 ;  /* 0x0000000950647221 */ /* 0x000fe20000000000 */
[----:B---3--:R-:W-:Y:S01]  /*05d0*/  PRMT R18, R4, 0x7632, R18 ;  /* 0x0000763204127816 */ /* 0x008fe20000000012 */
[----:B------:R-:W-:Y:S01]  /*05e0*/  FADD R98, R80, R11 ;  /* 0x0000000b50627221 */ /* 0x000fe20000000000 */
[----:B------:R-:W-:Y:S01]  /*05f0*/  SHF.L.U32 R97, R4, 0x10, RZ ;  /* 0x0000001004617819 */ /* 0x000fe200000006ff */
[----:B------:R-:W-:Y:S01]  /*0600*/  FADD R102, R80, R15 ;  /* 0x0000000f50667221 */ /* 0x000fe20000000000 */
[----:B------:R-:W-:Y:S02]  /*0610*/  PRMT R4, R5, 0x7632, R4 ;  /* 0x0000763205047816 */ /* 0x000fe40000000004 */
[----:B------:R-:W-:Y:S01]  /*0620*/  PRMT R20, R6, 0x7632, R20 ;  /* 0x0000763206147816 */ /* 0x000fe20000000014 */
[----:B------:R-:W-:Y:S01]  /*0630*/  FADD R97, R80, R97 ;  /* 0x0000006150617221 */ /* 0x000fe20000000000 */
[----:B------:R-:W-:-:S02]  /*0640*/  SHF.L.U32 R95, R6, 0x10, RZ ;  /* 0x00000010065f7819 */ /* 0x000fc400000006ff */
        /* <DEDUP_REMOVED lines=30> */
.L_x_4211:
[----:B0-----:R-:W0:Y:S01]  /*0830*/  S2R R64, SR_TID.X ;  /* 0x0000000000407919 */ /* 0x001e220000002100 */
[----:B------:R-:W1:Y:S01]  /*0840*/  LDC.64 R20, c[0x0][0x390] ;  /* 0x0000e400ff147b82 */ /* 0x000e620000000a00 */
[----:B------:R-:W-:-:S07]  /*0850*/  IMAD R111, R83, 0x180, RZ ;  /* 0x00000180536f7824 */ /* 0x000fce00078e02ff */
[----:B------:R-:W2:Y:S08]  /*0860*/  LDC.64 R2, c[0x0][0x3c8] ;  /* 0x0000f200ff027b82 */ /* 0x000eb00000000a00 */
[----:B------:R-:W3:Y:S08]  /*0870*/  LDC.64 R24, c[0x0][0x398] ;  /* 0x0000e600ff187b82 */ /* 0x000ef00000000a00 */
[----:B------:R-:W4:Y:S01]  /*0880*/  LDC.64 R28, c[0x0][0x3a0] ;  /* 0x0000e800ff1c7b82 */ /* 0x000f220000000a00 */
[----:B0-----:R-:W-:-:S05]  /*0890*/  LOP3.LUT R111, R111, R64, RZ, 0xfc, !PT ;  /* 0x000000406f6f7212 */ /* 0x001fca00078efcff */
[----:B-1----:R-:W-:-:S04]  /*08a0*/  IMAD.WIDE.U32 R4, R111, 0x10, R20 ;  /* 0x000000106f047825 */ /* 0x002fc800078e0014 */
[C---:B--2---:R-:W-:Y:S02]  /*08b0*/  IMAD.WIDE.U32 R8, R111.reuse, 0x10, R2 ;  /* 0x000000106f087825 */ /* 0x044fe400078e0002 */
[----:B------:R-:W2:Y:S01]  /*08c0*/  LDG.E.128 R4, desc[UR6][R4.64] ;  /* 0x0000000604047981 */ /* 0x000ea2000c1e1d00 */
[----:B------:R-:W-:Y:S01]  /*08d0*/  IADD3 R109, PT, PT, R111, 0x80, RZ ;  /* 0x000000806f6d7810 */ /* 0x000fe20007ffe0ff */
[C---:B---3--:R-:W-:Y:S02]  /*08e0*/  IMAD.WIDE R30, R83.reuse, 0x4, R24 ;  /* 0x00000004531e7825 */ /* 0x048fe400078e0218 */
[----:B------:R-:W3:Y:S02]  /*08f0*/  LDG.E.128 R8, desc[UR6][R8.64] ;  /* 0x0000000608087981 */ /* 0x000ee4000c1e1d00 */
[----:B----4-:R-:W-:Y:S02]  /*0900*/  IMAD.WIDE R28, R83, 0x4, R28 ;  /* 0x00000004531c7825 */ /* 0x010fe400078e021c */
[----:B------:R-:W4:Y:S02]  /*0910*/  LDG.E R30, desc[UR6][R30.64] ;  /* 0x000000061e1e7981 */ /* 0x000f24000c1e1900 */
[----:B------:R-:W-:-:S02]  /*0920*/  IMAD.WIDE.U32 R12, R109, 0x10, R20 ;  /* 0x000000106d0c7825 */ /* 0x000fc400078e0014 */
[----:B------:R-:W5:Y:S02]  /*0930*/  LDG.E R28, desc[UR6][R28.64] ;  /* 0x000000061c1c7981 */ /* 0x000f64000c1e1900 */
[----:B------:R-:W-:Y:S02]  /*0940*/  IMAD.WIDE.U32 R16, R109, 0x10, R2 ;  /* 0x000000106d107825 */ /* 0x000fe400078e0002 */
[----:B------:R-:W5:Y:S01]  /*0950*/  LDG.E.128 R12, desc[UR6][R12.64] ;  /* 0x000000060c0c7981 */ /* 0x000f62000c1e1d00 */
[----:B------:R-:W-:-:S03]  /*0960*/  IADD3 R107, PT, PT, R111, 0x100, RZ ;  /* 0x000001006f6b7810 */ /* 0x000fc60007ffe0ff */
[----:B------:R-:W5:Y:S02]  /*0970*/  LDG.E.128 R16, desc[UR6][R16.64] ;  /* 0x0000000610107981 */ /* 0x000f64000c1e1d00 */
[----:B------:R-:W-:-:S06]  /*0980*/  IMAD.WIDE.U32 R20, R107, 0x10, R20 ;  /* 0x000000106b147825 */ /* 0x000fcc00078e0014 */
[----:B------:R-:W5:Y:S01]  /*0990*/  LDG.E.128 R20, desc[UR6][R20.64] ;  /* 0x0000000614147981 */ /* 0x000f62000c1e1d00 */
[----:B------:R-:W-:-:S06]  /*09a0*/  IMAD.WIDE.U32 R24, R107, 0x10, R2 ;  /* 0x000000106b187825 */ /* 0x000fcc00078e0002 */
[----:B------:R-:W5:Y:S01]  /*09b0*/  LDG.E.128 R24, desc[UR6][R24.64] ;  /* 0x0000000618187981 */ /* 0x000f62000c1e1d00 */
[----:B------:R-:W-:Y:S01]  /*09c0*/  LOP3.LUT P1, RZ, R64, 0x1f, RZ, 0xc0, !PT ;  /* 0x0000001f40ff7812 */ /* 0x000fe2000782c0ff */
[----:B------:R-:W-:Y:S01]  /*09d0*/  BSSY.RECONVERGENT B0, `(.L_x_4209) ;  /* 0x00000e0000007945 */ /* 0x000fe20003800200 */
[C---:B--2---:R-:W-:Y:S02]  /*09e0*/  PRMT R0, R4.reuse, 0x7632, R0 ;  /* 0x0000763204007816 */ /* 0x044fe40000000000 */
[----:B------:R-:W-:Y:S02]  /*09f0*/  SHF.L.U32 R131, R4, 0x10, RZ ;  /* 0x0000001004837819 */ /* 0x000fe400000006ff */
[C---:B---3--:R-:W-:Y:S02]  /*0a00*/  PRMT R156, R8.reuse, 0x7632, R156 ;  /* 0x00007632089c7816 */ /* 0x048fe4000000009c */
[----:B------:R-:W-:Y:S02]  /*0a10*/  SHF.L.U32 R114, R8, 0x10, RZ ;  /* 0x0000001008727819 */ /* 0x000fe400000006ff */
[----:B------:R-:W-:Y:S01]  /*0a20*/  SHF.L.U32 R145, R0, 0x10, RZ ;  /* 0x0000001000917819 */ /* 0x000fe200000006ff */
[----:B----4-:R-:W-:Y:S01]  /*0a30*/  FADD R131, -R30, R131 ;  /* 0x000000831e837221 */ /* 0x010fe20000000100 */
[----:B------:R-:W-:Y:S01]  /*0a40*/  SHF.L.U32 R156, R156, 0x10, RZ ;  /* 0x000000109c9c7819 */ /* 0x000fe200000006ff */
[----:B------:R-:W-:Y:S01]  /*0a50*/  FMUL R153, R105, R114 ;  /* 0x0000007269997220 */ /* 0x000fe20000400000 */
[C---:B------:R-:W-:Y:S01]  /*0a60*/  PRMT R2, R5.reuse, 0x7632, R2 ;  /* 0x0000763205027816 */ /* 0x040fe20000000002 */
[----:B------:R-:W-:Y:S01]  /*0a70*/  FADD R145, -R30, R145 ;  /* 0x000000911e917221 */ /* 0x000fe20000000100 */
[----:B------:R-:W-:Y:S01]  /*0a80*/  SHF.L.U32 R151, R5, 0x10, RZ ;  /* 0x0000001005977819 */ /* 0x000fe200000006ff */
[----:B-----5:R-:W-:Y:S01]  /*0a90*/  FMUL R0, R28, R131 ;  /* 0x000000831c007220 */ /* 0x020fe20000400000 */
[----:B------:R-:W-:Y:S01]  /*0aa0*/  PRMT R154, R9, 0x7632, R154 ;  /* 0x00007632099a7816 */ /* 0x000fe2000000009a */
[----:B------:R-:W-:Y:S01]  /*0ab0*/  FMUL R142, R93, R156 ;  /* 0x0000009c5d8e7220 */ /* 0x000fe20000400000 */
[----:B------:R-:W-:Y:S01]  /*0ac0*/  SHF.L.U32 R117, R9, 0x10, RZ ;  /* 0x0000001009757819 */ /* 0x000fe200000006ff */
[----:B------:R-:W-:Y:S01]  /*0ad0*/  FADD R131, RZ, R153 ;  /* 0x00000099ff837221 */ /* 0x000fe20000000000 */
[----:B------:R-:W-:Y:S01]  /*0ae0*/  SHF.L.U32 R143, R2, 0x10, RZ ;  /* 0x00000010028f7819 */ /* 0x000fe200000006ff */
[----:B------:R-:W-:Y:S01]  /*0af0*/  FADD R151, -R30, R151 ;  /* 0x000000971e977221 */ /* 0x000fe20000000100 */
[----:B------:R-:W-:Y:S01]  /*0b00*/  FMUL R145, R28, R145 ;  /* 0x000000911c917220 */ /* 0x000fe20000400000 */
[----:B------:R-:W-:Y:S01]  /*0b10*/  FFMA R2, R0, R153, RZ ;  /* 0x0000009900027223 */ /* 0x000fe200000000ff */
[----:B------:R-:W-:Y:S01]  /*0b20*/  SHF.L.U32 R154, R154, 0x10, RZ ;  /* 0x000000109a9a7819 */ /* 0x000fe200000006ff */
[----:B------:R-:W-:Y:S01]  /*0b30*/  FMUL R148, R104, R117 ;  /* 0x0000007568947220 */ /* 0x000fe20000400000 */
[C---:B------:R-:W-:Y:S01]  /*0b40*/  PRMT R3, R6.reuse, 0x7632, R3 ;  /* 0x0000763206037816 */ /* 0x040fe20000000003 */
[----:B------:R-:W-:Y:S01]  /*0b50*/  FADD R131, R131, R142 ;  /* 0x0000008e83837221 */ /* 0x000fe20000000000 */
[----:B------:R-:W-:Y:S01]  /*0b60*/  SHF.L.U32 R149, R6, 0x10, RZ ;  /* 0x0000001006957819 */ /* 0x000fe200000006ff */
        /* <DEDUP_REMOVED lines=13> */
[----:B------:R-:W-:Y:S01]  /*0c40*/  PRMT R4, R7, 0x7632, R4 ;  /* 0x0000763207047816 */ /* 0x000fe20000000004 */
        /* <DEDUP_REMOVED lines=21> */
[----:B------:R-:W-:-:S02]  /*0da0*/  PRMT R6, R13, 0x7632, R6 ;  /* 0x000076320d067816 */ /* 0x000fc40000000006 */
[----:B------:R-:W-:Y:S01]  /*0db0*/  SHF.L.U32 R133, R13, 0x10, RZ ;  /* 0x000000100d857819 */ /* 0x000fe200000006ff */
[----:B------:R-:W-:Y:S01]  /*0dc0*/  FMUL R136, R90, R150 ;  /* 0x000000965a887220 */ /* 0x000fe20000400000 */
[C---:B------:R-:W-:Y:S01]  /*0dd0*/  PRMT R134, R16.reuse, 0x7632, R134 ;  /* 0x0000763210867816 */ /* 0x040fe20000000086 */
[----:B------:R-:W-:Y:S01]  /*0de0*/  FADD R131, R131, R144 ;  /* 0x0000009083837221 */ /* 0x000fe20000000000 */
[----:B------:R-:W-:Y:S02]  /*0df0*/  SHF.L.U32 R13, R16, 0x10, RZ ;  /* 0x00000010100d7819 */ /* 0x000fe400000006ff */
[----:B------:R-:W-:Y:S01]  /*0e00*/  SHF.L.U32 R5, R5, 0x10, RZ ;  /* 0x0000001005057819 */ /* 0x000fe200000006ff */
[----:B------:R-:W-:Y:S01]  /*0e10*/  FADD R137, -R30, R137 ;  /* 0x000000891e897221 */ /* 0x000fe20000000100 */
[----:B------:R-:W-:Y:S01]  /*0e20*/  FMUL R139, R28, R139 ;  /* 0x0000008b1c8b7220 */ /* 0x000fe20000400000 */
[----:B------:R-:W-:Y:S01]  /*0e30*/  FFMA R2, R147, R144, R2 ;  /* 0x0000009093027223 */ /* 0x000fe20000000002 */
[----:B------:R-:W-:Y:S01]  /*0e40*/  SHF.L.U32 R134, R134, 0x10, RZ ;  /* 0x0000001086867819 */ /* 0x000fe200000006ff */
[----:B------:R-:W-:Y:S01]  /*0e50*/  FADD R127, -R30, R5 ;  /* 0x000000051e7f7221 */ /* 0x000fe20000000100 */
[----:B------:R-:W-:Y:S01]  /*0e60*/  FMUL R126, R101, R13 ;  /* 0x0000000d657e7220 */ /* 0x000fe20000400000 */
[----:B------:R-:W-:Y:S01]  /*0e70*/  FADD R131, R131, R136 ;  /* 0x0000008883837221 */ /* 0x000fe20000000000 */
[C---:B------:R-:W-:Y:S01]  /*0e80*/  FMUL R137, R28.reuse, R137 ;  /* 0x000000891c897220 */ /* 0x040fe20000400000 */
[----:B------:R-:W-:Y:S01]  /*0e90*/  FFMA R2, R139, R136, R2 ;  /* 0x000000888b027223 */ /* 0x000fe20000000002 */
[----:B------:R-:W-:Y:S01]  /*0ea0*/  PRMT R132, R17, 0x7632, R132 ;  /* 0x0000763211847816 */ /* 0x000fe20000000084 */
[----:B------:R-:W-:Y:S01]  /*0eb0*/  FMUL R135, R89, R134 ;  /* 0x0000008659877220 */ /* 0x000fe20000400000 */
[----:B------:R-:W-:Y:S01]  /*0ec0*/  SHF.L.U32 R17, R17, 0x10, RZ ;  /* 0x0000001011117819 */ /* 0x000fe200000006ff */
[----:B------:R-:W-:Y:S01]  /*0ed0*/  FMUL R118, R28, R127 ;  /* 0x0000007f1c767220 */ /* 0x000fe20000400000 */
[----:B------:R-:W-:Y:S01]  /*0ee0*/  SHF.L.U32 R123, R6, 0x10, RZ ;  /* 0x00000010067b7819 */ /* 0x000fe200000006ff */
[----:B------:R-:W-:Y:S01]  /*0ef0*/  FADD R4, R131, R126 ;  /* 0x0000007e83047221 */ /* 0x000fe20000000000 */
[----:B------:R-:W-:Y:S01]  /*0f00*/  FADD R133, -R30, R133 ;  /* 0x000000851e857221 */ /* 0x000fe20000000100 */
[----:B------:R-:W-:Y:S01]  /*0f10*/  FFMA R127, R137, R126, R2 ;  /* 0x0000007e897f7223 */ /* 0x000fe20000000002 */
[----:B------:R-:W-:Y:S01]  /*0f20*/  PRMT R7, R14, 0x7632, R7 ;  /* 0x000076320e077816 */ /* 0x000fe20000000007 */
[----:B------:R-:W-:Y:S01]  /*0f30*/  FADD R123, -R30, R123 ;  /* 0x0000007b1e7b7221 */ /* 0x000fe20000000100 */
[----:B------:R-:W-:Y:S01]  /*0f40*/  SHF.L.U32 R132, R132, 0x10, RZ ;  /* 0x0000001084847819 */ /* 0x000fe200000006ff */
[----:B------:R-:W-:Y:S01]  /*0f50*/  FMUL R124, R100, R17 ;  /* 0x00000011647c7220 */ /* 0x000fe20000400000 */
[----:B------:R-:W-:Y:S01]  /*0f60*/  SHF.L.U32 R129, R14, 0x10, RZ ;  /* 0x000000100e817819 */ /* 0x000fe200000006ff */
[----:B------:R-:W-:Y:S01]  /*0f70*/  FADD R155, R4, R135 ;  /* 0x00000087049b7221 */ /* 0x000fe20000000000 */
[----:B------:R-:W-:Y:S01]  /*0f80*/  FMUL R133, R28, R133 ;  /* 0x000000851c857220 */ /* 0x000fe20000400000 */
[----:B------:R-:W-:Y:S01]  /*0f90*/  FFMA R2, R118, R135, R127 ;  /* 0x0000008776027223 */ /* 0x000fe2000000007f */
[----:B------:R-:W-:-:S02]  /*0fa0*/  PRMT R8, R15, 0x7632, R8 ;  /* 0x000076320f087816 */ /* 0x000fc40000000008 */
[----:B------:R-:W-:Y:S01]  /*0fb0*/  SHF.L.U32 R125, R15, 0x10, RZ ;  /* 0x000000100f7d7819 */ /* 0x000fe200000006ff */
[----:B------:R-:W-:Y:S01]  /*0fc0*/  FMUL R131, R88, R132 ;  /* 0x0000008458837220 */ /* 0x000fe20000400000 */
[C---:B------:R-:W-:Y:S01]  /*0fd0*/  PRMT R130, R18.reuse, 0x7632, R130 ;  /* 0x0000763212827816 */ /* 0x040fe20000000082 */
[----:B------:R-:W-:Y:S01]  /*0fe0*/  FADD R4, R155, R124 ;  /* 0x0000007c9b047221 */ /* 0x000fe20000000000 */
[----:B------:R-:W-:Y:S01]  /*0ff0*/  SHF.L.U32 R15, R18, 0x10, RZ ;  /* 0x00000010120f7819 */ /* 0x000fe200000006ff */
[----:B------:R-:W-:Y:S01]  /*1000*/  FMUL R18, R28, R123 ;  /* 0x0000007b1c127220 */ /* 0x000fe20000400000 */
[----:B------:R-:W-:Y:S01]  /*1010*/  SHF.L.U32 R7, R7, 0x10, RZ ;  /* 0x0000001007077819 */ /* 0x000fe200000006ff */
[----:B------:R-:W-:Y:S01]  /*1020*/  FADD R129, -R30, R129 ;  /* 0x000000811e817221 */ /* 0x000fe20000000100 */
[----:B------:R-:W-:Y:S01]  /*1030*/  FFMA R123, R133, R124, R2 ;  /* 0x0000007c857b7223 */ /* 0x000fe20000000002 */
[----:B------:R-:W-:Y:S01]  /*1040*/  SHF.L.U32 R130, R130, 0x10, RZ ;  /* 0x0000001082827819 */ /* 0x000fe200000006ff */
[----:B------:R-:W-:Y:S01]  /*1050*/  FMUL R122, R99, R15 ;  /* 0x0000000f637a7220 */ /* 0x000fe20000400000 */
[----:B------:R-:W-:Y:S01]  /*1060*/  FADD R121, -R30, R7 ;  /* 0x000000071e797221 */ /* 0x000fe20000000100 */
[----:B------:R-:W-:Y:S01]  /*1070*/  FADD R155, R4, R131 ;  /* 0x00000083049b7221 */ /* 0x000fe20000000000 */
[----:B------:R-:W-:Y:S01]  /*1080*/  PRMT R12, R22, 0x7632, R12 ;  /* 0x00007632160c7816 */ /* 0x000fe2000000000c */
[----:B------:R-:W-:Y:S01]  /*1090*/  FMUL R129, R28, R129 ;  /* 0x000000811c817220 */ /* 0x000fe20000400000 */
[----:B------:R-:W-:Y:S01]  /*10a0*/  FFMA R2, R18, R131, R123 ;  /* 0x0000008312027223 */ /* 0x000fe2000000007b */
[----:B------:R-:W-:Y:S01]  /*10b0*/  PRMT R128, R19, 0x7632, R128 ;  /* 0x0000763213807816 */ /* 0x000fe20000000080 */
[----:B------:R-:W-:Y:S01]  /*10c0*/  FMUL R127, R87, R130 ;  /* 0x00000082577f7220 */ /* 0x000fe20000400000 */
[----:B------:R-:W-:Y:S01]  /*10d0*/  SHF.L.U32 R19, R19, 0x10, RZ ;  /* 0x0000001013137819 */ /* 0x000fe200000006ff */
[----:B------:R-:W-:Y:S01]  /*10e0*/  FMUL R16, R28, R121 ;  /* 0x000000791c107220 */ /* 0x000fe20000400000 */
[----:B------:R-:W-:Y:S01]  /*10f0*/  SHF.L.U32 R11, R8, 0x10, RZ ;  /* 0x00000010080b7819 */ /* 0x000fe200000006ff */
[----:B------:R-:W-:Y:S01]  /*1100*/  FADD R4, R155, R122 ;  /* 0x0000007a9b047221 */ /* 0x000fe20000000000 */
[C---:B------:R-:W-:Y:S01]  /*1110*/  PRMT R10, R21.reuse, 0x7632, R10 ;  /* 0x00007632150a7816 */ /* 0x040fe2000000000a */
[----:B------:R-:W-:Y:S01]  /*1120*/  FADD R125, -R30, R125 ;  /* 0x0000007d1e7d7221 */ /* 0x000fe20000000100 */
[----:B------:R-:W-:Y:S01]  /*1130*/  SHF.L.U32 R31, R21, 0x10, RZ ;  /* 0x00000010151f7819 */ /* 0x000fe200000006ff */
[----:B------:R-:W-:Y:S01]  /*1140*/  FFMA R121, R129, R122, R2 ;  /* 0x0000007a81797223 */ /* 0x000fe20000000002 */
[----:B------:R-:W-:Y:S01]  /*1150*/  SHF.L.U32 R21, R12, 0x10, RZ ;  /* 0x000000100c157819 */ /* 0x000fe200000006ff */
[----:B------:R-:W-:Y:S01]  /*1160*/  FADD R11, -R30, R11 ;  /* 0x0000000b1e0b7221 */ /* 0x000fe20000000100 */
[----:B------:R-:W-:Y:S01]  /*1170*/  PRMT R9, R20, 0x7632, R9 ;  /* 0x0000763214097816 */ /* 0x000fe20000000009 */
[----:B------:R-:W-:Y:S01]  /*1180*/  FMUL R120, R98, R19 ;  /* 0x0000001362787220 */ /* 0x000fe20000400000 */
[C---:B------:R-:W-:Y:S01]  /*1190*/  PRMT R14, R23.reuse, 0x7632, R14 ;  /* 0x00007632170e7816 */ /* 0x040fe2000000000e */
[----:B------:R-:W-:Y:S01]  /*11a0*/  FADD R155, R4, R127 ;  /* 0x0000007f049b7221 */ /* 0x000fe20000000000 */
[----:B------:R-:W-:Y:S01]  /*11b0*/  SHF.L.U32 R128, R128, 0x10, RZ ;  /* 0x0000001080807819 */ /* 0x000fe200000006ff */
[----:B------:R-:W-:Y:S01]  /*11c0*/  FMUL R125, R28, R125 ;  /* 0x0000007d1c7d7220 */ /* 0x000fe20000400000 */
[----:B------:R-:W-:Y:S01]  /*11d0*/  SHF.L.U32 R29, R20, 0x10, RZ ;  /* 0x00000010141d7819 */ /* 0x000fe200000006ff */
[----:B------:R-:W-:Y:S01]  /*11e0*/  FFMA R2, R16, R127, R121 ;  /* 0x0000007f10027223 */ /* 0x000fe20000000079 */
[----:B------:R-:W-:Y:S01]  /*11f0*/  SHF.L.U32 R115, R23, 0x10, RZ ;  /* 0x0000001017737819 */ /* 0x000fe200000006ff */
[----:B------:R-:W-:Y:S01]  /*1200*/  FADD R5, -R30, R21 ;  /* 0x000000151e057221 */ /* 0x000fe20000000100 */
[----:B------:R-:W-:Y:S01]  /*1210*/  SHF.L.U32 R9, R9, 0x10, RZ ;  /* 0x0000001009097819 */ /* 0x000fe200000006ff */
[----:B------:R-:W-:Y:S01]  /*1220*/  FMUL R123, R86, R128 ;  /* 0x00000080567b7220 */ /* 0x000fe20000400000 */
[----:B------:R-:W-:Y:S01]  /*1230*/  SHF.L.U32 R23, R14, 0x10, RZ ;  /* 0x000000100e177819 */ /* 0x000fe200000006ff */
[----:B------:R-:W-:Y:S01]  /*1240*/  FMUL R14, R28, R11 ;  /* 0x0000000b1c0e7220 */ /* 0x000fe20000400000 */
[C---:B------:R-:W-:Y:S01]  /*1250*/  PRMT R20, R24.reuse, 0x7632, R20 ;  /* 0x0000763218147816 */ /* 0x040fe20000000014 */
[----:B------:R-:W-:Y:S01]  /*1260*/  FADD R4, R155, R120 ;  /* 0x000000789b047221 */ /* 0x000fe20000000000 */
[----:B------:R-:W-:Y:S01]  /*1270*/  SHF.L.U32 R21, R24, 0x10, RZ ;  /* 0x0000001018157819 */ /* 0x000fe200000006ff */
[----:B------:R-:W-:Y:S01]  /*1280*/  FADD R29, -R30, R29 ;  /* 0x0000001d1e1d7221 */ /* 0x000fe20000000100 */
[----:B------:R-:W-:Y:S01]  /*1290*/  SHF.L.U32 R3, R10, 0x10, RZ ;  /* 0x000000100a037819 */ /* 0x000fe200000006ff */
[----:B------:R-:W-:Y:S01]  /*12a0*/  FFMA R11, R125, R120, R2 ;  /* 0x000000787d0b7223 */ /* 0x000fe20000000002 */
[----:B------:R-:W-:Y:S01]  /*12b0*/  SHF.L.U32 R20, R20, 0x10, RZ ;  /* 0x0000001014147819 */ /* 0x000fe200000006ff */
[----:B------:R-:W-:Y:S01]  /*12c0*/  FADD R9, -R30, R9 ;  /* 0x000000091e097221 */ /* 0x000fe20000000100 */
[----:B------:R-:W-:Y:S01]  /*12d0*/  FMUL R12, R97, R21 ;  /* 0x00000015610c7220 */ /* 0x000fe20000400000 */
[----:B------:R-:W-:Y:S01]  /*12e0*/  FADD R155, R4, R123 ;  /* 0x0000007b049b7221 */ /* 0x000fe20000000000 */
[----:B------:R-:W-:Y:S01]  /*12f0*/  SHF.L.U32 R113, R22, 0x10, RZ ;  /* 0x0000001016717819 */ /* 0x000fe200000006ff */
[----:B------:R-:W-:Y:S01]  /*1300*/  FADD R7, -R30, R3 ;  /* 0x000000031e077221 */ /* 0x000fe20000000100 */
[----:B------:R-:W-:Y:S01]  /*1310*/  FMUL R29, R28, R29 ;  /* 0x0000001d1c1d7220 */ /* 0x000fe20000400000 */
[----:B------:R-:W-:Y:S01]  /*1320*/  FFMA R2, R14, R123, R11 ;  /* 0x0000007b0e027223 */ /* 0x000fe2000000000b */
[----:B------:R-:W-:Y:S01]  /*1330*/  FADD R3, -R30, R23 ;  /* 0x000000171e037221 */ /* 0x000fe20000000100 */
[----:B------:R-:W-:Y:S01]  /*1340*/  PRMT R22, R25, 0x7632, R22 ;  /* 0x0000763219167816 */ /* 0x000fe20000000016 */
[----:B------:R-:W-:Y:S01]  /*1350*/  FMUL R121, R85, R20 ;  /* 0x0000001455797220 */ /* 0x000fe20000400000 */
[----:B------:R-:W-:Y:S01]  /*1360*/  SHF.L.U32 R25, R25, 0x10, RZ ;  /* 0x0000001019197819 */ /* 0x000fe200000006ff */
[----:B------:R-:W-:Y:S01]  /*1370*/  FADD R4, R155, R12 ;  /* 0x0000000c9b047221 */ /* 0x000fe20000000000 */
[----:B------:R-:W-:-:S02]  /*1380*/  PRMT R24, R26, 0x7632, R24 ;  /* 0x000076321a187816 */ /* 0x000fc40000000018 */
[----:B------:R-:W-:Y:S01]  /*1390*/  SHF.L.U32 R23, R26, 0x10, RZ ;  /* 0x000000101a177819 */ /* 0x000fe200000006ff */
[----:B------:R-:W-:Y:S01]  /*13a0*/  FMUL R26, R28, R9 ;  /* 0x000000091c1a7220 */ /* 0x000fe20000400000 */
[----:B------:R-:W-:Y:S01]  /*13b0*/  FADD R31, -R30, R31 ;  /* 0x0000001f1e1f7221 */ /* 0x000fe20000000100 */
        /* <DEDUP_REMOVED lines=65> */
.L_x_4210:
[----:B------:R-:W-:Y:S05]  /*17d0*/  BSYNC.RECONVERGENT B0 ;  /* 0x0000000000007941 */ /* 0x000fea0003800200 */
.L_x_4209:
        /* <DEDUP_REMOVED lines=24> */
[----:B------:R-:W0:Y:S01]  /*1960*/  LDS.128 R4, [R4] ;  /* 0x0000000004047984 */ /* 0x000e220000000c00 */
[----:B------:R-:W-:Y:S01]  /*1970*/  FADD R50, R17, R50 ;  /* 0x0000003211327221 */ /* 0x000fe20000000000 */
[----:B------:R-:W-:Y:S01]  /*1980*/  FADD R71, R116, R71 ;  /* 0x0000004774477221 */ /* 0x000fe20000000000 */
[----:B------:R-:W-:Y:S01]  /*1990*/  FADD R79, R114, R79 ;  /* 0x0000004f724f7221 */ /* 0x000fe20000000000 */
[----:B------:R-:W1:Y:S01]  /*19a0*/  LDS.128 R8, [R8] ;  /* 0x0000000008087984 */ /* 0x000e620000000c00 */
        /* <DEDUP_REMOVED lines=40> */
[-C--:B------:R-:W-:Y:S01]  /*1c30*/  FFMA R7, R29, R5.reuse, R4 ;  /* 0x000000051d077223 */ /* 0x080fe20000000004 */
[----:B------:R-:W-:Y:S01]  /*1c40*/  FADD R131, R131, -R18 ;  /* 0x8000001283837221 */ /* 0x000fe20000000000 */
[----:B------:R-:W-:Y:S01]  /*1c50*/  FADD R129, R122, -R129 ;  /* 0x800000817a817221 */ /* 0x000fe20000000000 */
        /* <DEDUP_REMOVED lines=105> */
.L_x_4208:
        /* <DEDUP_REMOVED lines=26> */
.L_x_4212:
        /* <DEDUP_REMOVED lines=15> */
.L_x_5007:


//--------------------- .text._ZN18transformer_engine13normalization28ln_bwd_finalize_tuned_kernelINS0_22Kernel_traits_finalizeILj3072E6__halffS3_fjLj1024ELj4ENS0_18Kernel_traits_baseILj3072ES3_fS3_fjLj1024EEEEEEEvNS0_20BackwardKernelParamsE --------------------------
	.section	.text._ZN18transformer_engine13normalization28ln_bwd_finalize_tuned_kernelINS0_22Kernel_traits_finalizeILj3072E6__halffS3_fjLj1024ELj4ENS0_18Kernel_traits_baseILj3072ES3_fS3_fjLj1024EEEEEEEvNS0_20BackwardKernelParamsE,"ax",@progbits
	.align	128
        .global         _ZN18transformer_engine13normalization28ln_bwd_finalize_tuned_kernelINS0_22Kernel_traits_finalizeILj3072E6__halffS3_fjLj1024ELj4ENS0_18Kernel_traits_baseILj3072ES3_fS3_fjLj1024EEEEEEEvNS0_20BackwardKernelParamsE
        .type           _ZN18transformer_engine13normalization28ln_bwd_finalize_tuned_kernelINS0_22Kernel_traits_finalizeILj3072E6__halffS3_fjLj1024ELj4ENS0_18Kernel_traits_baseILj3072ES3_fS3_fjLj1024EEEEEEEvNS0_20BackwardKernelParamsE,@function
        .size           _ZN18transformer_engine13normalization28ln_bwd_finalize_tuned_kernelINS0_22Kernel_traits_finalizeILj3072E6__halffS3_fjLj1024ELj4ENS0_18Kernel_traits_baseILj3072ES3_fS3_fjLj1024EEEEEEEvNS0_20BackwardKernelParamsE,(.L_x_5008 - _ZN18transformer_engine13normalization28ln_bwd_finalize_tuned_kernelINS0_22Kernel_traits_finalizeILj3072E6__halffS3_fjLj1024ELj4ENS0_18Kernel_traits_baseILj3072ES3_fS3_fjLj1024EEEEEEEvNS0_20BackwardKernelParamsE)
        .other          _ZN18transformer_engine13normalization28ln_bwd_finalize_tuned_kernelINS0_22Kernel_traits_finalizeILj3072E6__halffS3_fjLj1024ELj4ENS0_18Kernel_traits_baseILj3072ES3_fS3_fjLj1024EEEEEEEvNS0_20BackwardKernelParamsE,@"STO_CUDA_ENTRY STV_DEFAULT"
_ZN18transformer_engine13normalization28ln_bwd_finalize_tuned_kernelINS0_22Kernel_traits_finalizeILj3072E6__halffS3_fjLj1024ELj4ENS0_18Kernel_traits_baseILj3072ES3_fS3_fjLj1024EEEEEEEvNS0_20BackwardKernelParamsE:
.text._ZN18transformer_engine13normalization28ln_bwd_finalize_tuned_kernelINS0_22Kernel_traits_finalizeILj3072E6__halffS3_fjLj1024ELj4ENS0_18Kernel_traits_baseILj3072ES3_fS3_fjLj1024EEEEEEEvNS0_20BackwardKernelParamsE:
        /* <DEDUP_REMOVED lines=35> */
.L_x_4217:
        /* <DEDUP_REMOVED lines=118> */
.L_x_4216:
[----:B------:R-:W-:Y:S05]  /*0990*/  BSYNC.RECONVERGENT B1 ;  /* 0x0000000000017941 */ /* 0x000fea0003800200 */
.L_x_4215:
        /* <DEDUP_REMOVED lines=65> */
.L_x_4219:
[----:B------:R-:W-:Y:S05]  /*0db0*/  BSYNC.RECONVERGENT B1 ;  /* 0x0000000000017941 */ /* 0x000fea0003800200 */
.L_x_4218:
        /* <DEDUP_REMOVED lines=37> */
.L_x_4221:
[----:B------:R-:W-:Y:S05]  /*1010*/  BSYNC.RECONVERGENT B1 ;  /* 0x0000000000017941 */ /* 0x000fea0003800200 */
.L_x_4220:
[----:B------:R-:W-:Y:S05]  /*1020*/  @!P1 BRA `(.L_x_4214) ;  /* 0x00000000003c9947 */ /* 0x000fea0003800000 */
[----:B------:R-:W0:Y:S01]  /*1030*/  LDC.64 R6, c[0x0][0x3d8] ;  /* 0x0000f600ff067b82 */ /* 0x000e220000000a00 */
[----:B------:R-:W-:Y:S01]  /*1040*/  IMAD R2, R15, 0xc00, R11 ;  /* 0x00000c000f027824 */ /* 0x000fe200078e020b */
[----:B------:R-:W-:-:S04]  /*1050*/  IADD3 R24, PT, PT, -R24, RZ, RZ ;  /* 0x000000ff18187210 */ /* 0x000fc80007ffe1ff */
[----:B------:R-:W-:Y:S02]  /*1060*/  IADD3 R11, PT, PT, R13, R2, RZ ;  /* 0x000000020d0b7210 */ /* 0x000fe40007ffe0ff */
[----:B------:R-:W1:Y:S05]  /*1070*/  LDC.64 R8, c[0x0][0x3e0] ;  /* 0x0000f800ff087b82 */ /* 0x000e6a0000000a00 */
.L_x_4222:
        /* <DEDUP_REMOVED lines=10> */
.L_x_4214:
[----:B------:R-:W-:Y:S05]  /*1120*/  BSYNC.RECONVERGENT B0 ;  /* 0x0000000000007941 */ /* 0x000fea0003800200 */
.L_x_4213:
        /* <DEDUP_REMOVED lines=55> */
.L_x_4223:
        /* <DEDUP_REMOVED lines=14> */
.L_x_5008:


//--------------------- .text._ZN18transformer_engine13normalization19ln_bwd_tuned_kernelINS0_13Kernel_traitsI6__halffS3_fjLj3072ELj1ELj1ELj4ELj16ENS0_18Kernel_traits_baseILj3072ES3_fS3_fjLj128EEEEEEEvNS0_20BackwardKernelParamsE --------------------------
	.section	.text._ZN18transformer_engine13normalization19ln_bwd_tuned_kernelINS0_13Kernel_traitsI6__halffS3_fjLj3072ELj1ELj1ELj4ELj16ENS0_18Kernel_traits_baseILj3072ES3_fS3_fjLj128EEEEEEEvNS0_20BackwardKernelParamsE,"ax",@progbits
	.align	128
        .global         _ZN18transformer_engine13normalization19ln_bwd_tuned_kernelINS0_13Kernel_traitsI6__halffS3_fjLj3072ELj1ELj1ELj4ELj16ENS0_18Kernel_traits_baseILj3072ES3_fS3_fjLj128EEEEEEEvNS0_20BackwardKernelParamsE
        .type           _ZN18transformer_engine13normalization19ln_bwd_tuned_kernelINS0_13Kernel_traitsI6__halffS3_fjLj3072ELj1ELj1ELj4ELj16ENS0_18Kernel_traits_baseILj3072ES3_fS3_fjLj128EEEEEEEvNS0_20BackwardKernelParamsE,@function
        .size           _ZN18transformer_engine13normalization19ln_bwd_tuned_kernelINS0_13Kernel_traitsI6__halffS3_fjLj3072ELj1ELj1ELj4ELj16ENS0_18Kernel_traits_baseILj3072ES3_fS3_fjLj128EEEEEEEvNS0_20BackwardKernelParamsE,(.L_x_5009 - _ZN18transformer_engine13normalization19ln_bwd_tuned_kernelINS0_13Kernel_traitsI6__halffS3_fjLj3072ELj1ELj1ELj4ELj16ENS0_18Kernel_traits_baseILj3072ES3_fS3_fjLj128EEEEEEEvNS0_20BackwardKernelParamsE)
        .other          _ZN18transformer_engine13normalization19ln_bwd_tuned_kernelINS0_13Kernel_traitsI6__halffS3_fjLj3072ELj1ELj1ELj4ELj16ENS0_18Kernel_traits_baseILj3072ES3_fS3_fjLj128EEEEEEEvNS0_20BackwardKernelParamsE,@"STO_CUDA_ENTRY STV_DEFAULT"
_ZN18transformer_engine13normalization19ln_bwd_tuned_kernelINS0_13Kernel_traitsI6__halffS3_fjLj3072ELj1ELj1ELj4ELj16ENS0_18Kernel_traits_baseILj3072ES3_fS3_fjLj128EEEEEEEvNS0_20BackwardKernelParamsE:
.text._ZN18transformer_engine13normalization19ln_bwd_tuned_kernelINS0_13Kernel_traitsI6__halffS3_fjLj3072ELj1ELj1ELj4ELj16ENS0_18Kernel_traits_baseILj3072ES3_fS3_fjLj128EEEEEEEvNS0_20BackwardKernelParamsE:
        /* <DEDUP_REMOVED lines=62> */
[----:B-1----:R-:W-:-:S06]  /*03e0*/  ULEA UR4, UR5, UR4, 0x18 ;  /* 0x0000000405047291 */ /* 0x002fcc000f8ec0ff */
        /* <DEDUP_REMOVED lines=10> */
[----:B------:R-:W-:Y:S01]  /*0490*/  SHF.R.U64 R103, R14, 0x10, R15 ;  /* 0x000000100e677819 */ /* 0x000fe2000000120f */
[----:B------:R-:W-:Y:S01]  /*04a0*/  FADD R74, R110, R13 ;  /* 0x0000000d6e4a7221 */ /* 0x000fe20000000000 */
[----:B0-----:R-:W-:Y:S01]  /*04b0*/  SHF.R.U32.HI R2, RZ, 0x10, R15 ;  /* 0x00000010ff027819 */ /* 0x001fe2000001160f */
        /* <DEDUP_REMOVED lines=58> */
.L_x_4227:
        /* <DEDUP_REMOVED lines=26> */
[----:B------:R0:W4:Y:S04]  /*0a00*/  LDG.E.64 R92, desc[UR6][R114.64+0x400] ;  /* 0x00040006725c7981 */ /* 0x000128000c1e1b00 */
[----:B------:R-:W4:Y:S04]  /*0a10*/  LDG.E.128 R56, desc[UR6][R56.64] ;  /* 0x0000000638387981 */ /* 0x000f28000c1e1d00 */
[----:B------:R-:W4:Y:S01]  /*0a20*/  LDG.E.128 R48, desc[UR6][R48.64] ;  /* 0x0000000630307981 */ /* 0x000f22000c1e1d00 */
        /* <DEDUP_REMOVED lines=11> */
[----:B--2---:R-:W-:Y:S01]  /*0ae0*/  SHF.R.U64 R138, R90, 0x10, R91 ;  /* 0x000000105a8a7819 */ /* 0x004fe2000000125b */
[----:B------:R-:W-:Y:S02]  /*0af0*/  HADD2.F32 R38, -RZ, R90.H0_H0 ;  /* 0x2000005aff267230 */ /* 0x000fe40000004100 */
[C---:B------:R-:W-:Y:S01]  /*0b00*/  FADD R137, -R116.reuse, R37 ;  /* 0x0000002574897221 */ /* 0x040fe20000000100 */
[----:B------:R-:W-:Y:S01]  /*0b10*/  SHF.R.U32.HI R36, RZ, 0x10, R91 ;  /* 0x00000010ff247819 */ /* 0x000fe2000001165b */
[----:B---3--:R-:W-:Y:S01]  /*0b20*/  FADD R133, -R116, R45 ;  /* 0x0000002d74857221 */ /* 0x008fe20000000100 */
[----:B------:R-:W-:-:S02]  /*0b30*/  HADD2.F32 R138, -RZ, R138.H0_H0 ;  /* 0x2000008aff8a7230 */ /* 0x000fc40000004100 */
[----:B------:R-:W-:Y:S01]  /*0b40*/  FMUL R136, R83, R38 ;  /* 0x0000002653887220 */ /* 0x000fe20000400000 */
[----:B------:R-:W-:Y:S01]  /*0b50*/  FADD R131, -R116, R47 ;  /* 0x0000002f74837221 */ /* 0x000fe20000000100 */
[C---:B----4-:R-:W-:Y:S01]  /*0b60*/  FMUL R45, R100.reuse, R135 ;  /* 0x00000087642d7220 */ /* 0x050fe20000400000 */
[----:B------:R-:W-:Y:S01]  /*0b70*/  FMUL R152, R100, R137 ;  /* 0x0000008964987220 */ /* 0x000fe20000400000 */
[C---:B------:R-:W-:Y:S01]  /*0b80*/  FADD R157, -R116.reuse, R39 ;  /* 0x00000027749d7221 */ /* 0x040fe20000000100 */
[----:B------:R-:W-:Y:S02]  /*0b90*/  HADD2.F32 R47, -RZ, R91.H0_H0 ;  /* 0x2000005bff2f7230 */ /* 0x000fe40000004100 */
[----:B------:R-:W-:Y:S02]  /*0ba0*/  HADD2.F32 R137, -RZ, R36.H0_H0 ;  /* 0x20000024ff897230 */ /* 0x000fe40000004100 */
        /* <DEDUP_REMOVED lines=12> */
[----:B------:R-:W-:Y:S01]  /*0c70*/  FADD R151, -R116, R44 ;  /* 0x0000002c74977221 */ /* 0x000fe20000000100 */
[----:B------:R-:W-:Y:S01]  /*0c80*/  SHF.R.U64 R90, R92, 0x10, R93 ;  /* 0x000000105c5a7819 */ /* 0x000fe2000000125d */
[----:B------:R-:W-:Y:S01]  /*0c90*/  FADD R143, -R116, R50 ;  /* 0x00000032748f7221 */ /* 0x000fe20000000100 */
[----:B------:R-:W-:-:S02]  /*0ca0*/  HADD2.F32 R44, -RZ, R92.H0_H0 ;  /* 0x2000005cff2c7230 */ /* 0x000fc40000004100 */
[----:B------:R-:W-:Y:S01]  /*0cb0*/  FMUL R50, R110, R137 ;  /* 0x000000896e327220 */ /* 0x000fe20000400000 */
[----:B------:R-:W-:Y:S01]  /*0cc0*/  FADD R59, R59, R56 ;  /* 0x000000383b3b7221 */ /* 0x000fe20000000000 */
[----:B------:R-:W-:Y:S01]  /*0cd0*/  FADD R159, -R116, R40 ;  /* 0x00000028749f7221 */ /* 0x000fe20000000100 */
[----:B------:R-:W-:Y:S01]  /*0ce0*/  FMUL R148, R100, R157 ;  /* 0x0000009d64947220 */ /* 0x000fe20000400000 */
[----:B------:R-:W-:Y:S01]  /*0cf0*/  FFMA R57, R150, R56, R57 ;  /* 0x0000003896397223 */ /* 0x000fe20000000039 */
[C---:B------:R-:W-:Y:S01]  /*0d00*/  FADD R165, -R116.reuse, R43 ;  /* 0x0000002b74a57221 */ /* 0x040fe20000000100 */
[----:B------:R-:W-:Y:S01]  /*0d10*/  FADD R43, -R116, R54 ;  /* 0x00000036742b7221 */ /* 0x000fe20000000100 */
[----:B------:R-:W-:Y:S02]  /*0d20*/  HADD2.F32 R90, -RZ, R90.H0_H0 ;  /* 0x2000005aff5a7230 */ /* 0x000fe40000004100 */
[----:B------:R-:W-:Y:S01]  /*0d30*/  FMUL R54, R81, R44 ;  /* 0x0000002c51367220 */ /* 0x000fe20000400000 */
[----:B------:R-:W-:Y:S01]  /*0d40*/  FADD R59, R59, R50 ;  /* 0x000000323b3b7221 */ /* 0x000fe20000000000 */
[----:B------:R-:W-:Y:S01]  /*0d50*/  FMUL R146, R100, R159 ;  /* 0x0000009f64927220 */ /* 0x000fe20000400000 */
[----:B------:R-:W-:Y:S01]  /*0d60*/  FFMA R57, R148, R50, R57 ;  /* 0x0000003294397223 */ /* 0x000fe20000000039 */
[----:B------:R-:W-:Y:S01]  /*0d70*/  FADD R129, -R116, R49 ;  /* 0x0000003174817221 */ /* 0x000fe20000000100 */
[----:B------:R-:W-:Y:S01]  /*0d80*/  SHF.R.U32.HI R91, RZ, 0x10, R93 ;  /* 0x00000010ff5b7819 */ /* 0x000fe2000001165d */
[----:B------:R-:W-:-:S02]  /*0d90*/  HADD2.F32 R49, -RZ, R93.H0_H0 ;  /* 0x2000005dff317230 */ /* 0x000fc40000004100 */
[----:B------:R-:W-:Y:S01]  /*0da0*/  FMUL R135, R107, R90 ;  /* 0x0000005a6b877220 */ /* 0x000fe20000400000 */
[----:B------:R-:W-:Y:S01]  /*0db0*/  FADD R36, R59, R54 ;  /* 0x000000363b247221 */ /* 0x000fe20000000000 */
[----:B------:R-:W-:Y:S01]  /*0dc0*/  FADD R163, -R116, R42 ;  /* 0x0000002a74a37221 */ /* 0x000fe20000000100 */
[----:B------:R-:W-:Y:S01]  /*0dd0*/  FMUL R144, R100, R161 ;  /* 0x000000a164907220 */ /* 0x000fe20000400000 */
[----:B------:R-:W-:Y:S01]  /*0de0*/  FFMA R57, R146, R54, R57 ;  /* 0x0000003692397223 */ /* 0x000fe20000000039 */
[----:B------:R-:W-:Y:S01]  /*0df0*/  FADD R139, -R116, R52 ;  /* 0x00000034748b7221 */ /* 0x000fe20000000100 */
[----:B------:R-:W-:Y:S02]  /*0e00*/  HADD2.F32 R91, -RZ, R91.H0_H0 ;  /* 0x2000005bff5b7230 */ /* 0x000fe40000004100 */
[----:B------:R-:W-:Y:S01]  /*0e10*/  FMUL R52, R82, R49 ;  /* 0x0000003152347220 */ /* 0x000fe20000400000 */
[----:B------:R-:W-:Y:S01]  /*0e20*/  FADD R59, R36, R135 ;  /* 0x00000087243b7221 */ /* 0x000fe20000000000 */
[----:B------:R-:W-:Y:S01]  /*0e30*/  FMUL R142, R100, R163 ;  /* 0x000000a3648e7220 */ /* 0x000fe20000400000 */
[----:B------:R-:W-:Y:S01]  /*0e40*/  FFMA R57, R144, R135, R57 ;  /* 0x0000008790397223 */ /* 0x000fe20000000039 */
[----:B------:R-:W-:Y:S01]  /*0e50*/  FADD R149, -R116, R46 ;  /* 0x0000002e74957221 */ /* 0x000fe20000000100 */
[----:B------:R-:W-:Y:S01]  /*0e60*/  SHF.R.U64 R160, R94, 0x10, R95 ;  /* 0x000000105ea07819 */ /* 0x000fe2000000125f */
[----:B------:R-:W-:-:S02]  /*0e70*/  HADD2.F32 R46, -RZ, R94.H0_H0 ;  /* 0x2000005eff2e7230 */ /* 0x000fc40000004100 */
[----:B------:R-:W-:Y:S01]  /*0e80*/  FMUL R134, R108, R91 ;  /* 0x0000005b6c867220 */ /* 0x000fe20000400000 */
[----:B------:R-:W-:Y:S01]  /*0e90*/  FADD R59, R59, R52 ;  /* 0x000000343b3b7221 */ /* 0x000fe20000000000 */
[----:B------:R-:W-:Y:S01]  /*0ea0*/  FMUL R140, R100, R165 ;  /* 0x000000a5648c7220 */ /* 0x000fe20000400000 */
[----:B------:R-:W-:Y:S01]  /*0eb0*/  FFMA R57, R142, R52, R57 ;  /* 0x000000348e397223 */ /* 0x000fe20000000039 */
[C---:B------:R-:W-:Y:S01]  /*0ec0*/  FMUL R164, R100.reuse, R133 ;  /* 0x0000008564a47220 */ /* 0x040fe20000400000 */
        /* <DEDUP_REMOVED lines=37> */
[----:B------:R-:W-:Y:S01]  /*1120*/  FADD R37, -R116, R58 ;  /* 0x0000003a74257221 */ /* 0x000fe20000000100 */
[----:B------:R-:W-:Y:S01]  /*1130*/  FMUL R127, R78, R53 ;  /* 0x000000354e7f7220 */ /* 0x000fe20000400000 */
[----:B------:R-:W-:Y:S01]  /*1140*/  FADD R36, R57, R128 ;  /* 0x0000008039247221 */ /* 0x000fe20000000000 */
[----:B------:R-:W-:Y:S02]  /*1150*/  HADD2.F32 R58, -RZ, R98.H0_H0 ;  /* 0x20000062ff3a7230 */ /* 0x000fe40000004100 */
[----:B------:R-:W-:Y:S01]  /*1160*/  FMUL R143, R100, R143 ;  /* 0x0000008f648f7220 */ /* 0x000fe20000400000 */
[----:B------:R-:W-:Y:S01]  /*1170*/  FFMA R40, R158, R128, R59 ;  /* 0x000000809e287223 */ /* 0x000fe2000000003b */
[----:B------:R-:W-:Y:S01]  /*1180*/  SHF.R.U64 R98, R98, 0x10, R99 ;  /* 0x0000001062627819 */ /* 0x000fe20000001263 */
        /* <DEDUP_REMOVED lines=28> */
[----:B------:R-:W-:Y:S01]  /*1350*/  FFMA R41, R99, R88, R36 ;  /* 0x0000005863297223 */ /* 0x000fe20000000024 */
[----:B------:R-:W-:Y:S01]  /*1360*/  FMUL R57, R73, R96 ;  /* 0x0000006049397220 */ /* 0x000fe20000400000 */
[----:B------:R-:W-:Y:S01]  /*1370*/  SHF.R.U32.HI R101, RZ, 0x10, R89 ;  /* 0x00000010ff657819 */ /* 0x000fe20000011659 */
[----:B------:R-:W-:Y:S02]  /*1380*/  HADD2.F32 R120, -RZ, R89.H0_H0 ;  /* 0x20000059ff787230 */ /* 0x000fe40000004100 */
        /* <DEDUP_REMOVED lines=47> */
.L_x_4226:
[----:B------:R-:W-:Y:S05]  /*1680*/  BSYNC.RECONVERGENT B0 ;  /* 0x0000000000007941 */ /* 0x000fea0003800200 */
.L_x_4225:
        /* <DEDUP_REMOVED lines=200> */
.L_x_4224:
        /* <DEDUP_REMOVED lines=32> */
.L_x_4228:
        /* <DEDUP_REMOVED lines=15> */
.L_x_5009:


//--------------------- .text._ZN18transformer_engine13normalization28ln_bwd_finalize_tuned_kernelINS0_22Kernel_traits_finalizeILj3072E6__halfS3_S3_fjLj1024ELj4ENS0_18Kernel_traits_baseILj3072ES3_S3_S3_fjLj1024EEEEEEEvNS0_20BackwardKernelParamsE --------------------------
	.section	.text._ZN18transformer_engine13normalization28ln_bwd_finalize_tuned_kernelINS0_22Kernel_traits_finalizeILj3072E6__halfS3_S3_fjLj1024ELj4ENS0_18Kernel_traits_baseILj3072ES3_S3_S3_fjLj1024EEEEEEEvNS0_20BackwardKernelParamsE,"ax",@progbits
	.align	128
        .global         _ZN18transformer_engine13normalization28ln_bwd_finalize_tuned_kernelINS0_22Kernel_traits_finalizeILj3072E6__halfS3_S3_fjLj1024ELj4ENS0_18Kernel_traits_baseILj3072ES3_S3_S3_fjLj1024EEEEEEEvNS0_20BackwardKernelParamsE
        .type           _ZN18transformer_engine13normalization28ln_bwd_finalize_tuned_kernelINS0_22Kernel_traits_finalizeILj3072E6__halfS3_S3_fjLj1024ELj4ENS0_18Kernel_traits_baseILj3072ES3_S3_S3_fjLj1024EEEEEEEvNS0_20BackwardKernelParamsE,@function
        .size           _ZN18transformer_engine13normalization28ln_bwd_finalize_tuned_kernelINS0_22Kernel_traits_finalizeILj3072E6__halfS3_S3_fjLj1024ELj4ENS0_18Kernel_traits_baseILj3072ES3_S3_S3_fjLj1024EEEEEEEvNS0_20BackwardKernelParamsE,(.L_x_5010 - _ZN18transformer_engine13normalization28ln_bwd_finalize_tuned_kernelINS0_22Kernel_traits_finalizeILj3072E6__halfS3_S3_fjLj1024ELj4ENS0_18Kernel_traits_baseILj3072ES3_S3_S3_fjLj1024EEEEEEEvNS0_20BackwardKernelParamsE)
        .other          _ZN18transformer_engine13normalization28ln_bwd_finalize_tuned_kernelINS0_22Kernel_traits_finalizeILj3072E6__halfS3_S3_fjLj1024ELj4ENS0_18Kernel_traits_baseILj3072ES3_S3_S3_fjLj1024EEEEEEEvNS0_20BackwardKernelParamsE,@"STO_CUDA_ENTRY STV_DEFAULT"
_ZN18transformer_engine13normalization28ln_bwd_finalize_tuned_kernelINS0_22Kernel_traits_finalizeILj3072E6__halfS3_S3_fjLj1024ELj4ENS0_18Kernel_traits_baseILj3072ES3_S3_S3_fjLj1024EEEEEEEvNS0_20BackwardKernelParamsE:
.text._ZN18transformer_engine13normalization28ln_bwd_finalize_tuned_kernelINS0_22Kernel_traits_finalizeILj3072E6__halfS3_S3_fjLj1024ELj4ENS0_18Kernel_traits_baseILj3072ES3_S3_S3_fjLj1024EEEEEEEvNS0_20BackwardKernelParamsE:
        /* <DEDUP_REMOVED lines=35> */
.L_x_4233:
        /* <DEDUP_REMOVED lines=118> */
.L_x_4232:
[----:B------:R-:W-:Y:S05]  /*0990*/  BSYNC.RECONVERGENT B1 ;  /* 0x0000000000017941 */ /* 0x000fea0003800200 */
.L_x_4231:
        /* <DEDUP_REMOVED lines=65> */
.L_x_4235:
[----:B------:R-:W-:Y:S05]  /*0db0*/  BSYNC.RECONVERGENT B1 ;  /* 0x0000000000017941 */ /* 0x000fea0003800200 */
.L_x_4234:
        /* <DEDUP_REMOVED lines=37> */
.L_x_4237:
[----:B------:R-:W-:Y:S05]  /*1010*/  BSYNC.RECONVERGENT B1 ;  /* 0x0000000000017941 */ /* 0x000fea0003800200 */
.L_x_4236:
[----:B------:R-:W-:Y:S05]  /*1020*/  @!P1 BRA `(.L_x_4230) ;  /* 0x00000000003c9947 */ /* 0x000fea0003800000 */
[----:B------:R-:W0:Y:S01]  /*1030*/  LDC.64 R6, c[0x0][0x3d8] ;  /* 0x0000f600ff067b82 */ /* 0x000e220000000a00 */
[----:B------:R-:W-:Y:S01]  /*1040*/  IMAD R2, R15, 0xc00, R11 ;  /* 0x00000c000f027824 */ /* 0x000fe200078e020b */
[----:B------:R-:W-:-:S04]  /*1050*/  IADD3 R24, PT, PT, -R24, RZ, RZ ;  /* 0x000000ff18187210 */ /* 0x000fc80007ffe1ff */
[----:B------:R-:W-:Y:S02]  /*1060*/  IADD3 R11, PT, PT, R13, R2, RZ ;  /* 0x000000020d0b7210 */ /* 0x000fe40007ffe0ff */
[----:B------:R-:W1:Y:S05]  /*1070*/  LDC.64 R8, c[0x0][0x3e0] ;  /* 0x0000f800ff087b82 */ /* 0x000e6a0000000a00 */
.L_x_4238:
        /* <DEDUP_REMOVED lines=10> */
.L_x_4230:
[----:B------:R-:W-:Y:S05]  /*1120*/  BSYNC.RECONVERGENT B0 ;  /* 0x0000000000007941 */ /* 0x000fea0003800200 */
.L_x_4229:
        /* <DEDUP_REMOVED lines=55> */
.L_x_4239:
        /* <DEDUP_REMOVED lines=14> */
.L_x_5010:


//--------------------- .text._ZN18transformer_engine13normalization19ln_bwd_tuned_kernelINS0_13Kernel_traitsI6__halfS3_S3_fjLj3072ELj1ELj1ELj4ELj16ENS0_18Kernel_traits_baseILj3072ES3_S3_S3_fjLj128EEEEEEEvNS0_20BackwardKernelParamsE --------------------------
	.section	.text._ZN18transformer_engine13normalization19ln_bwd_tuned_kernelINS0_13Kernel_traitsI6__halfS3_S3_fjLj3072ELj1ELj1ELj4ELj16ENS0_18Kernel_traits_baseILj3072ES3_S3_S3_fjLj128EEEEEEEvNS0_20BackwardKernelParamsE,"ax",@progbits
	.align	128
        .global         _ZN18transformer_engine13normalization19ln_bwd_tuned_kernelINS0_13Kernel_traitsI6__halfS3_S3_fjLj3072ELj1ELj1ELj4ELj16ENS0_18Kernel_traits_baseILj3072ES3_S3_S3_fjLj128EEEEEEEvNS0_20BackwardKernelParamsE
        .type           _ZN18transformer_engine13normalization19ln_bwd_tuned_kernelINS0_13Kernel_traitsI6__halfS3_S3_fjLj3072ELj1ELj1ELj4ELj16ENS0_18Kernel_traits_baseILj3072ES3_S3_S3_fjLj128EEEEEEEvNS0_20BackwardKernelParamsE,@function
        .size           _ZN18transformer_engine13normalization19ln_bwd_tuned_kernelINS0_13Kernel_traitsI6__halfS3_S3_fjLj3072ELj1ELj1ELj4ELj16ENS0_18Kernel_traits_baseILj3072ES3_S3_S3_fjLj128EEEEEEEvNS0_20BackwardKernelParamsE,(.L_x_5011 - _ZN18transformer_engine13normalization19ln_bwd_tuned_kernelINS0_13Kernel_traitsI6__halfS3_S3_fjLj3072ELj1ELj1ELj4ELj16ENS0_18Kernel_traits_baseILj3072ES3_S3_S3_fjLj128EEEEEEEvNS0_20BackwardKernelParamsE)
        .other          _ZN18transformer_engine13normalization19ln_bwd_tuned_kernelINS0_13Kernel_traitsI6__halfS3_S3_fjLj3072ELj1ELj1ELj4ELj16ENS0_18Kernel_traits_baseILj3072ES3_S3_S3_fjLj128EEEEEEEvNS0_20BackwardKernelParamsE,@"STO_CUDA_ENTRY STV_DEFAULT"
_ZN18transformer_engine13normalization19ln_bwd_tuned_kernelINS0_13Kernel_traitsI6__halfS3_S3_fjLj3072ELj1ELj1ELj4ELj16ENS0_18Kernel_traits_baseILj3072ES3_S3_S3_fjLj128EEEEEEEvNS0_20BackwardKernelParamsE:
.text._ZN18transformer_engine13normalization19ln_bwd_tuned_kernelINS0_13Kernel_traitsI6__halfS3_S3_fjLj3072ELj1ELj1ELj4ELj16ENS0_18Kernel_traits_baseILj3072ES3_S3_S3_fjLj128EEEEEEEvNS0_20BackwardKernelParamsE:
        /* <DEDUP_REMOVED lines=71> */
[----:B----4-:R-:W-:Y:S02]  /*0470*/  HADD2.F32 R103, -RZ, R13.H0_H0 ;  /* 0x2000000dff677230 */ /* 0x010fe40000004100 */
[----:B------:R-:W-:Y:S02]  /*0480*/  HADD2.F32 R99, -RZ, R15.H0_H0 ;  /* 0x2000000fff637230 */ /* 0x000fe40000004100 */
[----:B-----5:R-:W-:Y:S02]  /*0490*/  HADD2.F32 R95, -RZ, R9.H0_H0 ;  /* 0x20000009ff5f7230 */ /* 0x020fe40000004100 */
[----:B------:R-:W-:Y:S01]  /*04a0*/  FADD R103, R80, R103 ;  /* 0x0000006750677221 */ /* 0x000fe20000000000 */
[----:B------:R-:W-:-:S02]  /*04b0*/  HADD2.F32 R91, -RZ, R11.H0_H0 ;  /* 0x2000000bff5b7230 */ /* 0x000fc40000004100 */
[C---:B------:R-:W-:Y:S01]  /*04c0*/  FADD R99, R80.reuse, R99 ;  /* 0x0000006350637221 */ /* 0x040fe20000000000 */
[----:B---3--:R-:W-:Y:S02]  /*04d0*/  HADD2.F32 R87, -RZ, R5.H0_H0 ;  /* 0x20000005ff577230 */ /* 0x008fe40000004100 */
        /* <DEDUP_REMOVED lines=39> */
[C---:B------:R-:W-:Y:S02]  /*0750*/  FADD R82, R80.reuse, R27 ;  /* 0x0000001b50527221 */ /* 0x040fe40000000000 */
[----:B------:R-:W-:-:S07]  /*0760*/  FADD R80, R80, R7 ;  /* 0x0000000750507221 */ /* 0x000fce0000000000 */
.L_x_4243:
        /* <DEDUP_REMOVED lines=9> */
[----:B------:R-:W-:-:S03]  /*0800*/  IADD3 R107, PT, PT, R111, 0x100, RZ ;  /* 0x000001006f6b7810 */ /* 0x000fc60007ffe0ff */
[--C-:B------:R-:W-:Y:S02]  /*0810*/  IMAD.WIDE.U32 R12, R109, 0x10, R20.reuse ;  /* 0x000000106d0c7825 */ /* 0x100fe400078e0014 */
[----:B------:R-:W5:Y:S02]  /*0820*/  LDG.E.128 R4, desc[UR6][R4.64] ;  /* 0x0000000604047981 */ /* 0x000f64000c1e1d00 */
[----:B------:R-:W-:Y:S02]  /*0830*/  IMAD.WIDE.U32 R20, R107, 0x10, R20 ;  /* 0x000000106b147825 */ /* 0x000fe400078e0014 */
[----:B------:R-:W5:Y:S02]  /*0840*/  LDG.E.128 R12, desc[UR6][R12.64] ;  /* 0x000000060c0c7981 */ /* 0x000f64000c1e1d00 */
[----:B--2---:R-:W-:Y:S02]  /*0850*/  IMAD.WIDE.U32 R8, R111, 0x10, R2 ;  /* 0x000000106f087825 */ /* 0x004fe400078e0002 */
[----:B------:R-:W2:Y:S02]  /*0860*/  LDG.E.128 R20, desc[UR6][R20.64] ;  /* 0x0000000614147981 */ /* 0x000ea4000c1e1d00 */
[----:B---3--:R-:W-:-:S02]  /*0870*/  IMAD.WIDE R30, R83, 0x4, R24 ;  /* 0x00000004531e7825 */ /* 0x008fc400078e0218 */
[----:B------:R-:W3:Y:S02]  /*0880*/  LDG.E.128 R8, desc[UR6][R8.64] ;  /* 0x0000000608087981 */ /* 0x000ee4000c1e1d00 */
[----:B----4-:R-:W-:Y:S02]  /*0890*/  IMAD.WIDE R28, R83, 0x4, R28 ;  /* 0x00000004531c7825 */ /* 0x010fe400078e021c */
[----:B------:R-:W4:Y:S04]  /*08a0*/  LDG.E R30, desc[UR6][R30.64] ;  /* 0x000000061e1e7981 */ /* 0x000f28000c1e1900 */
[----:B------:R-:W4:Y:S01]  /*08b0*/  LDG.E R28, desc[UR6][R28.64] ;  /* 0x000000061c1c7981 */ /* 0x000f22000c1e1900 */
[----:B------:R-:W-:-:S06]  /*08c0*/  IMAD.WIDE.U32 R16, R109, 0x10, R2 ;  /* 0x000000106d107825 */ /* 0x000fcc00078e0002 */
[----:B------:R-:W4:Y:S01]  /*08d0*/  LDG.E.128 R16, desc[UR6][R16.64] ;  /* 0x0000000610107981 */ /* 0x000f22000c1e1d00 */
[----:B------:R-:W-:-:S06]  /*08e0*/  IMAD.WIDE.U32 R24, R107, 0x10, R2 ;  /* 0x000000106b187825 */ /* 0x000fcc00078e0002 */
[----:B------:R-:W4:Y:S01]  /*08f0*/  LDG.E.128 R24, desc[UR6][R24.64] ;  /* 0x0000000618187981 */ /* 0x000f22000c1e1d00 */
[----:B------:R-:W-:Y:S01]  /*0900*/  LOP3.LUT P1, RZ, R64, 0x1f, RZ, 0xc0, !PT ;  /* 0x0000001f40ff7812 */ /* 0x000fe2000782c0ff */
[----:B------:R-:W-:Y:S01]  /*0910*/  BSSY.RECONVERGENT B0, `(.L_x_4241) ;  /* 0x00000c8000007945 */ /* 0x000fe20003800200 */
[----:B-----5:R-:W-:Y:S02]  /*0920*/  HADD2.F32 R3, -RZ, R4.H0_H0 ;  /* 0x20000004ff037230 */ /* 0x020fe40000004100 */
[----:B------:R-:W-:Y:S02]  /*0930*/  HADD2.F32 R127, -RZ, R6.H0_H0 ;  /* 0x20000006ff7f7230 */ /* 0x000fe40000004100 */
[--C-:B------:R-:W-:Y:S02]  /*0940*/  HADD2.F32 R147, -RZ, R7.reuse.H0_H0 ;  /* 0x20000007ff937230 */ /* 0x100fe40000004100 */
[----:B------:R-:W-:Y:S02]  /*0950*/  HADD2.F32 R145, -RZ, R7.H1_H1 ;  /* 0x30000007ff917230 */ /* 0x000fe40000004100 */
[----:B------:R-:W-:-:S02]  /*0960*/  HADD2.F32 R7, -RZ, R13.H1_H1 ;  /* 0x3000000dff077230 */ /* 0x000fc40000004100 */
[----:B--2---:R-:W-:Y:S02]  /*0970*/  HADD2.F32 R159, -RZ, R22.H1_H1 ;  /* 0x30000016ff9f7230 */ /* 0x004fe40000004100 */
[----:B---3--:R-:W-:Y:S02]  /*0980*/  HADD2.F32 R110, -RZ, R8.H0_H0 ;  /* 0x20000008ff6e7230 */ /* 0x008fe40000004100 */
[----:B------:R-:W-:Y:S02]  /*0990*/  HADD2.F32 R113, -RZ, R4.H1_H1 ;  /* 0x30000004ff717230 */ /* 0x000fe40000004100 */
[C---:B----4-:R-:W-:Y:S01]  /*09a0*/  FADD R133, -R30.reuse, R3 ;  /* 0x000000031e857221 */ /* 0x050fe20000000100 */
[C---:B------:R-:W-:Y:S01]  /*09b0*/  FADD R151, -R30.reuse, R127 ;  /* 0x0000007f1e977221 */ /* 0x040fe20000000100 */
[C---:B------:R-:W-:Y:S01]  /*09c0*/  FADD R127, -R30.reuse, R7 ;  /* 0x000000071e7f7221 */ /* 0x040fe20000000100 */
[----:B------:R-:W-:Y:S02]  /*09d0*/  HADD2.F32 R117, -RZ, R8.H1_H1 ;  /* 0x30000008ff757230 */ /* 0x000fe40000004100 */
[----:B------:R-:W-:Y:S01]  /*09e0*/  FADD R7, -R30, R159 ;  /* 0x0000009f1e077221 */ /* 0x000fe20000000100 */
[----:B------:R-:W-:-:S02]  /*09f0*/  HADD2.F32 R115, -RZ, R5.H0_H0 ;  /* 0x20000005ff737230 */ /* 0x000fc40000004100 */
[----:B------:R-:W-:Y:S01]  /*0a00*/  FMUL R159, R105, R110 ;  /* 0x0000006e699f7220 */ /* 0x000fe20000400000 */
[----:B------:R-:W-:Y:S01]  /*0a10*/  FADD R157, -R30, R113 ;  /* 0x000000711e9d7221 */ /* 0x000fe20000000100 */
[----:B------:R-:W-:Y:S01]  /*0a20*/  FMUL R0, R28, R133 ;  /* 0x000000851c007220 */ /* 0x000fe20000400000 */
[----:B------:R-:W-:Y:S02]  /*0a30*/  HADD2.F32 R116, -RZ, R9.H0_H0 ;  /* 0x20000009ff747230 */ /* 0x000fe40000004100 */
[----:B------:R-:W-:Y:S01]  /*0a40*/  FMUL R156, R104, R117 ;  /* 0x00000075689c7220 */ /* 0x000fe20000400000 */
[----:B------:R-:W-:Y:S02]  /*0a50*/  HADD2.F32 R5, -RZ, R5.H1_H1 ;  /* 0x30000005ff057230 */ /* 0x000fe40000004100 */
[----:B------:R-:W-:Y:S01]  /*0a60*/  FADD R133, RZ, R159 ;  /* 0x0000009fff857221 */ /* 0x000fe20000000000 */
[----:B------:R-:W-:Y:S01]  /*0a70*/  FADD R155, -R30, R115 ;  /* 0x000000731e9b7221 */ /* 0x000fe20000000100 */
[----:B------:R-:W-:Y:S01]  /*0a80*/  FMUL R157, R28, R157 ;  /* 0x0000009d1c9d7220 */ /* 0x000fe20000400000 */
[----:B------:R-:W-:Y:S01]  /*0a90*/  FFMA R2, R0, R159, RZ ;  /* 0x0000009f00027223 */ /* 0x000fe200000000ff */
        /* <DEDUP_REMOVED lines=21> */
[----:B------:R-:W-:Y:S01]  /*0bf0*/  FADD R147, -R30, R147 ;  /* 0x000000931e937221 */ /* 0x000fe20000000100 */
[----:B------:R-:W-:Y:S01]  /*0c00*/  FMUL R149, R28, R149 ;  /* 0x000000951c957220 */ /* 0x000fe20000400000 */
[----:B------:R-:W-:Y:S01]  /*0c10*/  FFMA R2, R151, R150, R2 ;  /* 0x0000009697027223 */ /* 0x000fe20000000002 */
[----:B------:R-:W-:-:S02]  /*0c20*/  HADD2.F32 R123, -RZ, R11.H1_H1 ;  /* 0x3000000bff7b7230 */ /* 0x000fc40000004100 */
[----:B------:R-:W-:Y:S01]  /*0c30*/  FMUL R146, R99, R120 ;  /* 0x0000007863927220 */ /* 0x000fe20000400000 */
[--C-:B------:R-:W-:Y:S02]  /*0c40*/  HADD2.F32 R143, -RZ, R12.reuse.H0_H0 ;  /* 0x2000000cff8f7230 */ /* 0x100fe40000004100 */
[----:B------:R-:W-:Y:S01]  /*0c50*/  FADD R133, R133, R148 ;  /* 0x0000009485857221 */ /* 0x000fe20000000000 */
[----:B------:R-:W-:Y:S01]  /*0c60*/  FADD R145, -R30, R145 ;  /* 0x000000911e917221 */ /* 0x000fe20000000100 */
[----:B------:R-:W-:Y:S01]  /*0c70*/  FMUL R147, R28, R147 ;  /* 0x000000931c937220 */ /* 0x000fe20000400000 */
[----:B------:R-:W-:Y:S01]  /*0c80*/  FFMA R2, R149, R148, R2 ;  /* 0x0000009495027223 */ /* 0x000fe20000000002 */
[----:B------:R-:W-:Y:S02]  /*0c90*/  HADD2.F32 R139, -RZ, R13.H0_H0 ;  /* 0x2000000dff8b7230 */ /* 0x000fe40000004100 */
[----:B------:R-:W-:Y:S01]  /*0ca0*/  FMUL R144, R98, R123 ;  /* 0x0000007b62907220 */ /* 0x000fe20000400000 */
[----:B------:R-:W-:-:S02]  /*0cb0*/  HADD2.F32 R129, -RZ, R12.H1_H1 ;  /* 0x3000000cff817230 */ /* 0x000fc40000004100 */
[----:B------:R-:W-:Y:S01]  /*0cc0*/  FADD R133, R133, R146 ;  /* 0x0000009285857221 */ /* 0x000fe20000000000 */
[----:B------:R-:W-:Y:S02]  /*0cd0*/  HADD2.F32 R13, -RZ, R16.H0_H0 ;  /* 0x20000010ff0d7230 */ /* 0x000fe40000004100 */
[----:B------:R-:W-:Y:S01]  /*0ce0*/  FADD R143, -R30, R143 ;  /* 0x0000008f1e8f7221 */ /* 0x000fe20000000100 */
[----:B------:R-:W-:Y:S01]  /*0cf0*/  FMUL R145, R28, R145 ;  /* 0x000000911c917220 */ /* 0x000fe20000400000 */
[----:B------:R-:W-:Y:S01]  /*0d00*/  FFMA R2, R147, R146, R2 ;  /* 0x0000009293027223 */ /* 0x000fe20000000002 */
[----:B------:R-:W-:Y:S02]  /*0d10*/  HADD2.F32 R141, -RZ, R22.H0_H0 ;  /* 0x20000016ff8d7230 */ /* 0x000fe40000004100 */
[----:B------:R-:W-:Y:S01]  /*0d20*/  FADD R129, -R30, R129 ;  /* 0x000000811e817221 */ /* 0x000fe20000000100 */
[----:B------:R-:W-:Y:S02]  /*0d30*/  HADD2.F32 R16, -RZ, R16.H1_H1 ;  /* 0x30000010ff107230 */ /* 0x000fe40000004100 */
[----:B------:R-:W-:Y:S01]  /*0d40*/  FMUL R142, R97, R13 ;  /* 0x0000000d618e7220 */ /* 0x000fe20000400000 */
[----:B------:R-:W-:Y:S01]  /*0d50*/  FADD R133, R133, R144 ;  /* 0x0000009085857221 */ /* 0x000fe20000000000 */
[----:B------:R-:W-:Y:S01]  /*0d60*/  FMUL R143, R28, R143 ;  /* 0x0000008f1c8f7220 */ /* 0x000fe20000400000 */
[----:B------:R-:W-:Y:S01]  /*0d70*/  FFMA R2, R145, R144, R2 ;  /* 0x0000009091027223 */ /* 0x000fe20000000002 */
[----:B------:R-:W-:-:S02]  /*0d80*/  HADD2.F32 R131, -RZ, R15.H0_H0 ;  /* 0x2000000fff837230 */ /* 0x000fc40000004100 */
[----:B------:R-:W-:Y:S01]  /*0d90*/  FADD R113, -R30, R141 ;  /* 0x0000008d1e717221 */ /* 0x000fe20000000100 */
[----:B------:R-:W-:Y:S02]  /*0da0*/  HADD2.F32 R11, -RZ, R15.H1_H1 ;  /* 0x3000000fff0b7230 */ /* 0x000fe40000004100 */
[----:B------:R-:W-:Y:S01]  /*0db0*/  FMUL R141, R96, R16 ;  /* 0x00000010608d7220 */ /* 0x000fe20000400000 */
[----:B------:R-:W-:Y:S02]  /*0dc0*/  HADD2.F32 R15, -RZ, R17.H0_H0 ;  /* 0x20000011ff0f7230 */ /* 0x000fe40000004100 */
[----:B------:R-:W-:Y:S01]  /*0dd0*/  FMUL R140, R28, R129 ;  /* 0x000000811c8c7220 */ /* 0x000fe20000400000 */
[----:B------:R-:W-:Y:S01]  /*0de0*/  FADD R4, R133, R142 ;  /* 0x0000008e85047221 */ /* 0x000fe20000000000 */
[----:B------:R-:W-:Y:S02]  /*0df0*/  HADD2.F32 R31, -RZ, R20.H1_H1 ;  /* 0x30000014ff1f7230 */ /* 0x000fe40000004100 */
[----:B------:R-:W-:Y:S01]  /*0e00*/  FADD R139, -R30, R139 ;  /* 0x0000008b1e8b7221 */ /* 0x000fe20000000100 */
[----:B------:R-:W-:Y:S01]  /*0e10*/  FFMA R129, R143, R142, R2 ;  /* 0x0000008e8f817223 */ /* 0x000fe20000000002 */
[----:B------:R-:W-:-:S02]  /*0e20*/  HADD2.F32 R137, -RZ, R21.H0_H0 ;  /* 0x20000015ff897230 */ /* 0x000fc40000004100 */
[----:B------:R-:W-:Y:S01]  /*0e30*/  FMUL R138, R95, R15 ;  /* 0x0000000f5f8a7220 */ /* 0x000fe20000400000 */
[--C-:B------:R-:W-:Y:S02]  /*0e40*/  HADD2.F32 R135, -RZ, R14.reuse.H0_H0 ;  /* 0x2000000eff877230 */ /* 0x100fe40000004100 */
[----:B------:R-:W-:Y:S01]  /*0e50*/  FADD R133, R4, R141 ;  /* 0x0000008d04857221 */ /* 0x000fe20000000000 */
[----:B------:R-:W-:Y:S02]  /*0e60*/  HADD2.F32 R9, -RZ, R14.H1_H1 ;  /* 0x3000000eff097230 */ /* 0x000fe40000004100 */
[----:B------:R-:W-:Y:S02]  /*0e70*/  HADD2.F32 R12, -RZ, R17.H1_H1 ;  /* 0x30000011ff0c7230 */ /* 0x000fe40000004100 */
[----:B------:R-:W-:Y:S01]  /*0e80*/  FMUL R139, R28, R139 ;  /* 0x0000008b1c8b7220 */ /* 0x000fe20000400000 */
[--C-:B------:R-:W-:Y:S02]  /*0e90*/  HADD2.F32 R125, -RZ, R19.reuse.H0_H0 ;  /* 0x20000013ff7d7230 */ /* 0x100fe40000004100 */
[----:B------:R-:W-:Y:S01]  /*0ea0*/  FFMA R2, R140, R141, R129 ;  /* 0x0000008d8c027223 */ /* 0x000fe20000000081 */
[----:B------:R-:W-:-:S02]  /*0eb0*/  HADD2.F32 R14, -RZ, R19.H1_H1 ;  /* 0x30000013ff0e7230 */ /* 0x000fc40000004100 */
[C---:B------:R-:W-:Y:S01]  /*0ec0*/  FADD R19, -R30.reuse, R11 ;  /* 0x0000000b1e137221 */ /* 0x040fe20000000100 */
[C---:B------:R-:W-:Y:S01]  /*0ed0*/  FADD R11, -R30.reuse, R31 ;  /* 0x0000001f1e0b7221 */ /* 0x040fe20000000100 */
[--C-:B------:R-:W-:Y:S02]  /*0ee0*/  HADD2.F32 R17, -RZ, R18.reuse.H0_H0 ;  /* 0x20000012ff117230 */ /* 0x100fe40000004100 */
[----:B------:R-:W-:Y:S01]  /*0ef0*/  FADD R31, -R30, R137 ;  /* 0x000000891e1f7221 */ /* 0x000fe20000000100 */
[----:B------:R-:W-:Y:S01]  /*0f00*/  FMUL R137, R94, R12 ;  /* 0x0000000c5e897220 */ /* 0x000fe20000400000 */
[----:B------:R-:W-:Y:S01]  /*0f10*/  FMUL R136, R28, R127 ;  /* 0x0000007f1c887220 */ /* 0x000fe20000400000 */
[----:B------:R-:W-:Y:S01]  /*0f20*/  FADD R4, R133, R138 ;  /* 0x0000008a85047221 */ /* 0x000fe20000000000 */
[----:B------:R-:W-:Y:S01]  /*0f30*/  FADD R135, -R30, R135 ;  /* 0x000000871e877221 */ /* 0x000fe20000000100 */
[----:B------:R-:W-:Y:S01]  /*0f40*/  FFMA R127, R139, R138, R2 ;  /* 0x0000008a8b7f7223 */ /* 0x000fe20000000002 */
[----:B------:R-:W-:-:S02]  /*0f50*/  HADD2.F32 R18, -RZ, R18.H1_H1 ;  /* 0x30000012ff127230 */ /* 0x000fc40000004100 */
        /* <DEDUP_REMOVED lines=8> */
[----:B------:R-:W-:Y:S02]  /*0fe0*/  HADD2.F32 R21, -RZ, R21.H1_H1 ;  /* 0x30000015ff157230 */ /* 0x000fe40000004100 */
[----:B------:R-:W-:Y:S01]  /*0ff0*/  FADD R131, -R30, R131 ;  /* 0x000000831e837221 */ /* 0x000fe20000000100 */
[----:B------:R-:W-:Y:S01]  /*1000*/  FFMA R115, R135, R134, R2 ;  /* 0x0000008687737223 */ /* 0x000fe20000000002 */
[----:B------:R-:W-:-:S02]  /*1010*/  HADD2.F32 R29, -RZ, R20.H0_H0 ;  /* 0x20000014ff1d7230 */ /* 0x000fc40000004100 */
[----:B------:R-:W-:Y:S01]  /*1020*/  FMUL R130, R91, R125 ;  /* 0x0000007d5b827220 */ /* 0x000fe20000400000 */
[----:B------:R-:W-:Y:S01]  /*1030*/  FADD R127, R4, R133 ;  /* 0x00000085047f7221 */ /* 0x000fe20000000000 */
[----:B------:R-:W-:Y:S01]  /*1040*/  FMUL R131, R28, R131 ;  /* 0x000000831c837220 */ /* 0x000fe20000400000 */
[----:B------:R-:W-:Y:S01]  /*1050*/  FFMA R2, R132, R133, R115 ;  /* 0x0000008584027223 */ /* 0x000fe20000000073 */
[----:B------:R-:W-:Y:S01]  /*1060*/  FADD R9, -R30, R21 ;  /* 0x000000151e097221 */ /* 0x000fe20000000100 */
[----:B------:R-:W-:Y:S02]  /*1070*/  HADD2.F32 R21, -RZ, R24.H0_H0 ;  /* 0x20000018ff157230 */ /* 0x000fe40000004100 */
[----:B------:R-:W-:Y:S01]  /*1080*/  FMUL R129, R90, R14 ;  /* 0x0000000e5a817220 */ /* 0x000fe20000400000 */
[--C-:B------:R-:W-:Y:S02]  /*1090*/  HADD2.F32 R161, -RZ, R23.reuse.H0_H0 ;  /* 0x20000017ffa17230 */ /* 0x100fe40000004100 */
[----:B------:R-:W-:Y:S01]  /*10a0*/  FMUL R128, R28, R19 ;  /* 0x000000131c807220 */ /* 0x000fe20000400000 */
[----:B------:R-:W-:Y:S01]  /*10b0*/  FADD R4, R127, R130 ;  /* 0x000000827f047221 */ /* 0x000fe20000000000 */
[----:B------:R-:W-:-:S02]  /*10c0*/  HADD2.F32 R23, -RZ, R23.H1_H1 ;  /* 0x30000017ff177230 */ /* 0x000fc40000004100 */
[----:B------:R-:W-:Y:S01]  /*10d0*/  FADD R29, -R30, R29 ;  /* 0x0000001d1e1d7221 */ /* 0x000fe20000000100 */
[----:B------:R-:W-:Y:S01]  /*10e0*/  FFMA R19, R131, R130, R2 ;  /* 0x0000008283137223 */ /* 0x000fe20000000002 */
[----:B------:R-:W-:Y:S02]  /*10f0*/  HADD2.F32 R24, -RZ, R24.H1_H1 ;  /* 0x30000018ff187230 */ /* 0x000fe40000004100 */
[----:B------:R-:W-:Y:S01]  /*1100*/  FMUL R126, R89, R21 ;  /* 0x00000015597e7220 */ /* 0x000fe20000400000 */
[----:B------:R-:W-:Y:S01]  /*1110*/  FADD R115, R4, R129 ;  /* 0x0000008104737221 */ /* 0x000fe20000000000 */
[----:B------:R-:W-:Y:S01]  /*1120*/  FMUL R29, R28, R29 ;  /* 0x0000001d1c1d7220 */ /* 0x000fe20000400000 */
[----:B------:R-:W-:Y:S01]  /*1130*/  FFMA R2, R128, R129, R19 ;  /* 0x0000008180027223 */ /* 0x000fe20000000013 */
[----:B------:R-:W-:Y:S01]  /*1140*/  FADD R3, -R30, R23 ;  /* 0x000000171e037221 */ /* 0x000fe20000000100 */
[--C-:B------:R-:W-:Y:S02]  /*1150*/  HADD2.F32 R23, -RZ, R25.reuse.H0_H0 ;  /* 0x20000019ff177230 */ /* 0x100fe40000004100 */
[----:B------:R-:W-:Y:S01]  /*1160*/  FMUL R127, R88, R24 ;  /* 0x00000018587f7220 */ /* 0x000fe20000400000 */
[----:B------:R-:W-:Y:S01]  /*1170*/  FMUL R22, R28, R11 ;  /* 0x0000000b1c167220 */ /* 0x000fe20000400000 */
[----:B------:R-:W-:Y:S01]  /*1180*/  FADD R4, R115, R126 ;  /* 0x0000007e73047221 */ /* 0x000fe20000000000 */
        /* <DEDUP_REMOVED lines=64> */
.L_x_4242:
[----:B------:R-:W-:Y:S05]  /*1590*/  BSYNC.RECONVERGENT B0 ;  /* 0x0000000000007941 */ /* 0x000fea0003800200 */
.L_x_4241:
[----:B------:R-:W-:Y:S01]  /*15a0*/  BAR.SYNC.DEFER_BLOCKING 0x0 ;  /* 0x0000000000007b1d */ /* 0x000fe20000010000 */
[C---:B0-----:R-:W-:Y:S01]  /*15b0*/  IADD3 R4, PT, PT, R106.reuse, 0x3020, RZ ;  /* 0x000030206a047810 */ /* 0x041fe20007ffe0ff */
[----:B------:R-:W-:Y:S01]  /*15c0*/  FADD R52, R17, R52 ;  /* 0x0000003411347221 */ /* 0x000fe20000000000 */
[C---:B------:R-:W-:Y:S01]  /*15d0*/  @!P0 IADD3 R4, PT, PT, R106.reuse, 0x3000, RZ ;  /* 0x000030006a048810 */ /* 0x040fe20007ffe0ff */
        /* <DEDUP_REMOVED lines=173> */
.L_x_4240:
        /* <DEDUP_REMOVED lines=26> */
.L_x_4244:
        /* <DEDUP_REMOVED lines=11> */
.L_x_5011:


//--------------------- .text._ZN18transformer_engine13normalization28ln_bwd_finalize_tuned_kernelINS0_22Kernel_traits_finalizeILj3072EffffjLj1024ELj4ENS0_18Kernel_traits_baseILj3072EffffjLj1024EEEEEEEvNS0_20BackwardKernelParamsE --------------------------
	.section	.text._ZN18transformer_engine13normalization28ln_bwd_finalize_tuned_kernelINS0_22Kernel_traits_finalizeILj3072EffffjLj1024ELj4ENS0_18Kernel_traits_baseILj3072EffffjLj1024EEEEEEEvNS0_20BackwardKernelParamsE,"ax",@progbits
	.align	128
        .global         _ZN18transformer_engine13normalization28ln_bwd_finalize_tuned_kernelINS0_22Kernel_traits_finalizeILj3072EffffjLj1024ELj4ENS0_18Kernel_traits_baseILj3072EffffjLj1024EEEEEEEvNS0_20BackwardKernelParamsE
        .type           _ZN18transformer_engine13normalization28ln_bwd_finalize_tuned_kernelINS0_22Kernel_traits_finalizeILj3072EffffjLj1024ELj4ENS0_18Kernel_traits_baseILj3072EffffjLj1024EEEEEEEvNS0_20BackwardKernelParamsE,@function
        .size           _ZN18transformer_engine13normalization28ln_bwd_finalize_tuned_kernelINS0_22Kernel_traits_finalizeILj3072EffffjLj1024ELj4ENS0_18Kernel_traits_baseILj3072EffffjLj1024EEEEEEEvNS0_20BackwardKernelParamsE,(.L_x_5012 - _ZN18transformer_engine13normalization28ln_bwd_finalize_tuned_kernelINS0_22Kernel_traits_finalizeILj3072EffffjLj1024ELj4ENS0_18Kernel_traits_baseILj3072EffffjLj1024EEEEEEEvNS0_20BackwardKernelParamsE)
        .other          _ZN18transformer_engine13normalization28ln_bwd_finalize_tuned_kernelINS0_22Kernel_traits_finalizeILj3072EffffjLj1024ELj4ENS0_18Kernel_traits_baseILj3072EffffjLj1024EEEEEEEvNS0_20BackwardKernelParamsE,@"STO_CUDA_ENTRY STV_DEFAULT"
_ZN18transformer_engine13normalization28ln_bwd_finalize_tuned_kernelINS0_22Kernel_traits_finalizeILj3072EffffjLj1024ELj4ENS0_18Kernel_traits_baseILj3072EffffjLj1024EEEEEEEvNS0_20BackwardKernelParamsE:
.text._ZN18transformer_engine13normalization28ln_bwd_finalize_tuned_kernelINS0_22Kernel_traits_finalizeILj3072EffffjLj1024ELj4ENS0_18Kernel_traits_baseILj3072EffffjLj1024EEEEEEEvNS0_20BackwardKernelParamsE:
        /* <DEDUP_REMOVED lines=35> */
.L_x_4249:
        /* <DEDUP_REMOVED lines=118> */
.L_x_4248:
[----:B------:R-:W-:Y:S05]  /*0990*/  BSYNC.RECONVERGENT B1 ;  /* 0x0000000000017941 */ /* 0x000fea0003800200 */
.L_x_4247:
        /* <DEDUP_REMOVED lines=65> */
.L_x_4251:
[----:B------:R-:W-:Y:S05]  /*0db0*/  BSYNC.RECONVERGENT B1 ;  /* 0x0000000000017941 */ /* 0x000fea0003800200 */
.L_x_4250:
        /* <DEDUP_REMOVED lines=37> */
.L_x_4253:
[----:B------:R-:W-:Y:S05]  /*1010*/  BSYNC.RECONVERGENT B1 ;  /* 0x0000000000017941 */ /* 0x000fea0003800200 */
.L_x_4252:
[----:B------:R-:W-:Y:S05]  /*1020*/  @!P1 BRA `(.L_x_4246) ;  /* 0x00000000003c9947 */ /* 0x000fea0003800000 */
[----:B------:R-:W0:Y:S01]  /*1030*/  LDC.64 R6, c[0x0][0x3d8] ;  /* 0x0000f600ff067b82 */ /* 0x000e220000000a00 */
[----:B------:R-:W-:Y:S01]  /*1040*/  IMAD R2, R15, 0xc00, R11 ;  /* 0x00000c000f027824 */ /* 0x000fe200078e020b */
[----:B------:R-:W-:-:S04]  /*1050*/  IADD3 R24, PT, PT, -R24, RZ, RZ ;  /* 0x000000ff18187210 */ /* 0x000fc80007ffe1ff */
[----:B------:R-:W-:Y:S02]  /*1060*/  IADD3 R11, PT, PT, R13, R2, RZ ;  /* 0x000000020d0b7210 */ /* 0x000fe40007ffe0ff */
[----:B------:R-:W1:Y:S05]  /*1070*/  LDC.64 R8, c[0x0][0x3e0] ;  /* 0x0000f800ff087b82 */ /* 0x000e6a0000000a00 */
.L_x_4254:
        /* <DEDUP_REMOVED lines=10> */
.L_x_4246:
[----:B------:R-:W-:Y:S05]  /*1120*/  BSYNC.RECONVERGENT B0 ;  /* 0x0000000000007941 */ /* 0x000fea0003800200 */
.L_x_4245:
        /* <DEDUP_REMOVED lines=53> */
.L_x_4255:
        /* <DEDUP_REMOVED lines=16> */
.L_x_5012:


//--------------------- .text._ZN18transformer_engine13normalization19ln_bwd_tuned_kernelINS0_13Kernel_traitsIffffjLj3072ELj1ELj1ELj4ELj16ENS0_18Kernel_traits_baseILj3072EffffjLj128EEEEEEEvNS0_20BackwardKernelParamsE --------------------------
	.section	.text._ZN18transformer_engine13normalization19ln_bwd_tuned_kernelINS0_13Kernel_traitsIffffjLj3072ELj1ELj1ELj4ELj16ENS0_18Kernel_traits_baseILj3072EffffjLj128EEEEEEEvNS0_20BackwardKernelParamsE,"ax",@progbits
	.align	128
        .global         _ZN18transformer_engine13normalization19ln_bwd_tuned_kernelINS0_13Kernel_traitsIffffjLj3072ELj1ELj1ELj4ELj16ENS0_18Kernel_traits_baseILj3072EffffjLj128EEEEEEEvNS0_20BackwardKernelParamsE
        .type           _ZN18transformer_engine13normalization19ln_bwd_tuned_kernelINS0_13Kernel_traitsIffffjLj3072ELj1ELj1ELj4ELj16ENS0_18Kernel_traits_baseILj3072EffffjLj128EEEEEEEvNS0_20BackwardKernelParamsE,@function
        .size           _ZN18transformer_engine13normalization19ln_bwd_tuned_kernelINS0_13Kernel_traitsIffffjLj3072ELj1ELj1ELj4ELj16ENS0_18Kernel_traits_baseILj3072EffffjLj128EEEEEEEvNS0_20BackwardKernelParamsE,(.L_x_5013 - _ZN18transformer_engine13normalization19ln_bwd_tuned_kernelINS0_13Kernel_traitsIffffjLj3072ELj1ELj1ELj4ELj16ENS0_18Kernel_traits_baseILj3072EffffjLj128EEEEEEEvNS0_20BackwardKernelParamsE)
        .other          _ZN18transformer_engine13normalization19ln_bwd_tuned_kernelINS0_13Kernel_traitsIffffjLj3072ELj1ELj1ELj4ELj16ENS0_18Kernel_traits_baseILj3072EffffjLj128EEEEEEEvNS0_20BackwardKernelParamsE,@"STO_CUDA_ENTRY STV_DEFAULT"
_ZN18transformer_engine13normalization19ln_bwd_tuned_kernelINS0_13Kernel_traitsIffffjLj3072ELj1ELj1ELj4ELj16ENS0_18Kernel_traits_baseILj3072EffffjLj128EEEEEEEvNS0_20BackwardKernelParamsE:
.text._ZN18transformer_engine13normalization19ln_bwd_tuned_kernelINS0_13Kernel_traitsIffffjLj3072ELj1ELj1ELj4ELj16ENS0_18Kernel_traits_baseILj3072EffffjLj128EEEEEEEvNS0_20BackwardKernelParamsE:
        /* <DEDUP_REMOVED lines=60> */
[----:B-1----:R-:W-:-:S06]  /*03c0*/  ULEA UR4, UR5, UR4, 0x18 ;  /* 0x0000000405047291 */ /* 0x002fcc000f8ec0ff */
        /* <DEDUP_REMOVED lines=37> */
.L_x_4259:
        /* <DEDUP_REMOVED lines=10> */
[C-C-:B--2---:R-:W-:Y:S01]  /*06c0*/  IMAD.WIDE.U32 R32, R137.reuse, 0x10, R76.reuse ;  /* 0x0000001089207825 */ /* 0x144fe200078e004c */
[C---:B------:R-:W-:Y:S02]  /*06d0*/  IADD3 R133, PT, PT, R137.reuse, 0x180, RZ ;  /* 0x0000018089857810 */ /* 0x040fe40007ffe0ff */
[----:B------:R-:W-:Y:S01]  /*06e0*/  IADD3 R131, PT, PT, R137, 0x200, RZ ;  /* 0x0000020089837810 */ /* 0x000fe20007ffe0ff */
[----:B------:R-:W-:Y:S01]  /*06f0*/  IMAD.WIDE.U32 R64, R135, 0x10, R76 ;  /* 0x0000001087407825 */ /* 0x000fe200078e004c */
[C---:B------:R-:W-:Y:S01]  /*0700*/  IADD3 R129, PT, PT, R137.reuse, 0x280, RZ ;  /* 0x0000028089817810 */ /* 0x040fe20007ffe0ff */
[----:B------:R-:W5:Y:S02]  /*0710*/  LDG.E.128 R56, desc[UR6][R32.64] ;  /* 0x0000000620387981 */ /* 0x000f64000c1e1d00 */
[----:B---3--:R-:W-:Y:S02]  /*0720*/  IMAD.WIDE.U32 R126, R137, 0x10, R52 ;  /* 0x00000010897e7825 */ /* 0x008fe400078e0034 */
[----:B------:R-:W2:Y:S02]  /*0730*/  LDG.E.128 R60, desc[UR6][R32.64+0x800] ;  /* 0x00080006203c7981 */ /* 0x000ea4000c1e1d00 */
[----:B----4-:R-:W-:-:S02]  /*0740*/  IMAD.WIDE R124, R98, 0x4, R124 ;  /* 0x00000004627c7825 */ /* 0x010fc400078e027c */
[----:B------:R-:W3:Y:S02]  /*0750*/  LDG.E.128 R64, desc[UR6][R64.64] ;  /* 0x0000000640407981 */ /* 0x000ee4000c1e1d00 */
[--C-:B------:R-:W-:Y:S02]  /*0760*/  IMAD.WIDE.U32 R68, R133, 0x10, R76.reuse ;  /* 0x0000001085447825 */ /* 0x100fe400078e004c */
[----:B------:R-:W4:Y:S02]  /*0770*/  LDG.E R124, desc[UR6][R124.64] ;  /* 0x000000067c7c7981 */ /* 0x000f24000c1e1900 */
[--C-:B------:R-:W-:Y:S02]  /*0780*/  IMAD.WIDE.U32 R72, R131, 0x10, R76.reuse ;  /* 0x0000001083487825 */ /* 0x100fe400078e004c */
[----:B------:R-:W2:Y:S02]  /*0790*/  LDG.E.128 R32, desc[UR6][R126.64] ;  /* 0x000000067e207981 */ /* 0x000ea4000c1e1d00 */
[----:B------:R-:W-:-:S02]  /*07a0*/  IMAD.WIDE.U32 R76, R129, 0x10, R76 ;  /* 0x00000010814c7825 */ /* 0x000fc400078e004c */
[----:B------:R-:W2:Y:S04]  /*07b0*/  LDG.E.128 R36, desc[UR6][R126.64+0x800] ;  /* 0x000800067e247981 */ /* 0x000ea8000c1e1d00 */
[----:B------:R-:W2:Y:S01]  /*07c0*/  LDG.E.128 R76, desc[UR6][R76.64] ;  /* 0x000000064c4c7981 */ /* 0x000ea2000c1e1d00 */
[----:B------:R-:W-:-:S03]  /*07d0*/  IMAD.WIDE.U32 R40, R135, 0x10, R52 ;  /* 0x0000001087287825 */ /* 0x000fc600078e0034 */
[----:B------:R-:W2:Y:S04]  /*07e0*/  LDG.E.128 R68, desc[UR6][R68.64] ;  /* 0x0000000644447981 */ /* 0x000ea8000c1e1d00 */
[----:B------:R-:W2:Y:S01]  /*07f0*/  LDG.E.128 R40, desc[UR6][R40.64] ;  /* 0x0000000628287981 */ /* 0x000ea2000c1e1d00 */
[----:B------:R-:W-:-:S03]  /*0800*/  IMAD.WIDE.U32 R44, R133, 0x10, R52 ;  /* 0x00000010852c7825 */ /* 0x000fc600078e0034 */
[----:B------:R-:W2:Y:S04]  /*0810*/  LDG.E.128 R72, desc[UR6][R72.64] ;  /* 0x0000000648487981 */ /* 0x000ea8000c1e1d00 */
[----:B------:R-:W2:Y:S01]  /*0820*/  LDG.E.128 R44, desc[UR6][R44.64] ;  /* 0x000000062c2c7981 */ /* 0x000ea2000c1e1d00 */
[----:B------:R-:W-:-:S06]  /*0830*/  IMAD.WIDE.U32 R48, R131, 0x10, R52 ;  /* 0x0000001083307825 */ /* 0x000fcc00078e0034 */
[----:B------:R-:W2:Y:S01]  /*0840*/  LDG.E.128 R48, desc[UR6][R48.64] ;  /* 0x0000000630307981 */ /* 0x000ea2000c1e1d00 */
[----:B------:R-:W-:-:S06]  /*0850*/  IMAD.WIDE.U32 R52, R129, 0x10, R52 ;  /* 0x0000001081347825 */ /* 0x000fcc00078e0034 */
[----:B------:R-:W2:Y:S01]  /*0860*/  LDG.E.128 R52, desc[UR6][R52.64] ;  /* 0x0000000634347981 */ /* 0x000ea2000c1e1d00 */
[----:B------:R-:W-:Y:S01]  /*0870*/  LOP3.LUT P1, RZ, R0, 0x1f, RZ, 0xc0, !PT ;  /* 0x0000001f00ff7812 */ /* 0x000fe2000782c0ff */
[----:B------:R-:W-:Y:S01]  /*0880*/  BSSY.RECONVERGENT B0, `(.L_x_4257) ;  /* 0x0000098000007945 */ /* 0x000fe20003800200 */
[C---:B-----5:R-:W-:Y:S01]  /*0890*/  FADD R139, -R128.reuse, R56 ;  /* 0x00000038808b7221 */ /* 0x060fe20000000100 */
[C---:B------:R-:W-:Y:S01]  /*08a0*/  FADD R141, -R128.reuse, R57 ;  /* 0x00000039808d7221 */ /* 0x040fe20000000100 */
[C---:B------:R-:W-:Y:S01]  /*08b0*/  FADD R161, -R128.reuse, R59 ;  /* 0x0000003b80a17221 */ /* 0x040fe20000000100 */
[C---:B---3--:R-:W-:Y:S01]  /*08c0*/  FADD R153, -R128.reuse, R65 ;  /* 0x0000004180997221 */ /* 0x048fe20000000100 */
[----:B------:R-:W-:Y:S01]  /*08d0*/  FADD R155, -R128, R64 ;  /* 0x00000040809b7221 */ /* 0x000fe20000000100 */
[----:B----4-:R-:W-:Y:S01]  /*08e0*/  FMUL R64, R124, R139 ;  /* 0x0000008b7c407220 */ /* 0x010fe20000400000 */
[----:B--2---:R-:W-:Y:S01]  /*08f0*/  FMUL R65, R123, R32 ;  /* 0x000000207b417220 */ /* 0x004fe20000400000 */
[----:B------:R-:W-:Y:S01]  /*0900*/  FMUL R143, R122, R33 ;  /* 0x000000217a8f7220 */ /* 0x000fe20000400000 */
[----:B------:R-:W-:Y:S01]  /*0910*/  FADD R163, -R128, R58 ;  /* 0x0000003a80a37221 */ /* 0x000fe20000000100 */
[----:B------:R-:W-:Y:S01]  /*0920*/  FMUL R154, R124, R141 ;  /* 0x0000008d7c9a7220 */ /* 0x000fe20000400000 */
[----:B------:R-:W-:Y:S01]  /*0930*/  FADD R56, RZ, R65 ;  /* 0x00000041ff387221 */ /* 0x000fe20000000000 */
[----:B------:R-:W-:Y:S01]  /*0940*/  FADD R59, -R128, R77 ;  /* 0x0000004d803b7221 */ /* 0x000fe20000000100 */
[----:B------:R-:W-:Y:S01]  /*0950*/  FFMA R77, R64, R65, RZ ;  /* 0x00000041404d7223 */ /* 0x000fe200000000ff */
[----:B------:R-:W-:Y:S01]  /*0960*/  FADD R57, -R128, R79 ;  /* 0x0000004f80397221 */ /* 0x000fe20000000100 */
        /* <DEDUP_REMOVED lines=137> */
.L_x_4258:
[----:B------:R-:W-:Y:S05]  /*1200*/  BSYNC.RECONVERGENT B0 ;  /* 0x0000000000007941 */ /* 0x000fea0003800200 */
.L_x_4257:
        /* <DEDUP_REMOVED lines=22> */
[C---:B------:R-:W-:Y:S01]  /*1370*/  FADD R11, R46.reuse, R11 ;  /* 0x0000000b2e0b7221 */ /* 0x040fe20000000000 */
[----:B------:R-:W-:Y:S01]  /*1380*/  FFMA R27, R46, R146, R27 ;  /* 0x000000922e1b7223 */ /* 0x000fe2000000001b */
[----:B------:R-:W0:Y:S01]  /*1390*/  LDS.128 R56, [R56] ;  /* 0x0000000038387984 */ /* 0x000e220000000c00 */
[----:B------:R-:W-:Y:S01]  /*13a0*/  FFMA R80, R41, R153, R80 ;  /* 0x0000009929507223 */ /* 0x000fe20000000050 */
[C---:B------:R-:W-:Y:S01]  /*13b0*/  FADD R13, R44.reuse, R13 ;  /* 0x0000000d2c0d7221 */ /* 0x040fe20000000000 */
[----:B------:R-:W-:Y:S01]  /*13c0*/  FFMA R29, R44, R148, R29 ;  /* 0x000000942c1d7223 */ /* 0x000fe2000000001d */
[----:B------:R-:W1:Y:S01]  /*13d0*/  LDS.128 R60, [R60] ;  /* 0x000000003c3c7984 */ /* 0x000e620000000c00 */
[C---:B------:R-:W-:Y:S01]  /*13e0*/  FADD R82, R39.reuse, R82 ;  /* 0x0000005227527221 */ /* 0x040fe20000000000 */
[----:B------:R-:W-:Y:S01]  /*13f0*/  FFMA R84, R39, R157, R84 ;  /* 0x0000009d27547223 */ /* 0x000fe20000000054 */
[----:B------:R-:W-:Y:S01]  /*1400*/  FADD R16, R41, R16 ;  /* 0x0000001029107221 */ /* 0x000fe20000000000 */
[----:B------:R-:W-:Y:S01]  /*1410*/  FADD R90, R35, R90 ;  /* 0x0000005a235a7221 */ /* 0x000fe20000000000 */
[C---:B------:R-:W-:Y:S01]  /*1420*/  FADD R83, R38.reuse, R83 ;  /* 0x0000005326537221 */ /* 0x040fe20000000000 */
[----:B------:R-:W-:Y:S01]  /*1430*/  FFMA R85, R38, R159, R85 ;  /* 0x0000009f26557223 */ /* 0x000fe20000000055 */
[----:B------:R-:W-:Y:S01]  /*1440*/  FADD R14, R43, R14 ;  /* 0x0000000e2b0e7221 */ /* 0x000fe20000000000 */
[----:B------:R-:W-:Y:S01]  /*1450*/  FFMA R25, R48, R145, R25 ;  /* 0x0000009130197223 */ /* 0x000fe20000000019 */
[C---:B------:R-:W-:Y:S01]  /*1460*/  FFMA R81, R40.reuse, R155, R81 ;  /* 0x0000009b28517223 */ /* 0x040fe20000000051 */
        /* <DEDUP_REMOVED lines=21> */
[----:B------:R-:W-:-:S03]  /*15c0*/  FADD R32, R59, R32 ;  /* 0x000000203b207221 */ /* 0x000fc60000000000 */
[----:B-1----:R-:W-:Y:S01]  /*15d0*/  FADD R33, R33, R60 ;  /* 0x0000003c21217221 */ /* 0x002fe20000000000 */
[----:B------:R-:W-:Y:S02]  /*15e0*/  FADD R32, R32, R61 ;  /* 0x0000003d20207221 */ /* 0x000fe40000000000 */
[----:B------:R-:W0:Y:S01]  /*15f0*/  LDC.64 R60, c[0x0][0x3e8] ;  /* 0x0000fa00ff3c7b82 */ /* 0x000e220000000a00 */
        /* <DEDUP_REMOVED lines=20> */
[----:B------:R-:W-:Y:S01]  /*1740*/  FMUL R46, R124, R47 ;  /* 0x0000002f7c2e7220 */ /* 0x000fe20000400000 */
[----:B------:R-:W-:Y:S01]  /*1750*/  FADD R151, R68, -R151 ;  /* 0x8000009744977221 */ /* 0x000fe20000000000 */
[----:B------:R-:W-:Y:S01]  /*1760*/  FADD R143, R69, -R34 ;  /* 0x80000022458f7221 */ /* 0x000fe20000000000 */
[----:B------:R-:W-:Y:S01]  /*1770*/  FADD R149, R66, -R37 ;  /* 0x8000002542957221 */ /* 0x000fe20000000000 */
[----:B------:R-:W-:Y:S01]  /*1780*/  FADD R153, R67, -R32 ;  /* 0x8000002043997221 */ /* 0x000fe20000000000 */
[C---:B------:R-:W-:Y:S01]  /*1790*/  FMUL R44, R124.reuse, R65 ;  /* 0x000000417c2c7220 */ /* 0x040fe20000400000 */
[----:B------:R-:W-:Y:S01]  /*17a0*/  FMUL R47, R124, R63 ;  /* 0x0000003f7c2f7220 */ /* 0x000fe20000400000 */
[----:B0-----:R-:W-:-:S04]  /*17b0*/  IMAD.WIDE.U32 R68, R137, 0x10, R60 ;  /* 0x0000001089447825 */ /* 0x001fc800078e003c */
[-CC-:B------:R-:W-:Y:S01]  /*17c0*/  FFMA R161, R161, R33.reuse, R36.reuse ;  /* 0x00000021a1a17223 */ /* 0x180fe20000000024 */
[-CC-:B------:R-:W-:Y:S01]  /*17d0*/  FFMA R150, R150, R33.reuse, R36.reuse ;  /* 0x0000002196967223 */ /* 0x180fe20000000024 */
[----:B------:R-:W-:Y:S01]  /*17e0*/  FFMA R39, R159, R33, R36 ;  /* 0x000000219f277223 */ /* 0x000fe20000000024 */
[----:B------:R-:W-:-:S04]  /*17f0*/  IMAD.WIDE.U32 R66, R135, 0x10, R60 ;  /* 0x0000001087427825 */ /* 0x000fc800078e003c */
        /* <DEDUP_REMOVED lines=12> */
[----:B------:R-:W-:Y:S01]  /*18c0*/  FFMA R36, R76, R33, R36 ;  /* 0x000000214c247223 */ /* 0x000fe20000000024 */
        /* <DEDUP_REMOVED lines=35> */
[----:B0-----:R-:W-:-:S03]  /*1b00*/  IADD3 R98, PT, PT, R98, R129, RZ ;  /* 0x0000008162627210 */ /* 0x001fc60007ffe0ff */
[----:B------:R2:W-:Y:S01]  /*1b10*/  STG.E.128 desc[UR6][R66.64], R36 ;  /* 0x0000002442007986 */ /* 0x0005e2000c101d06 */
[----:B------:R-:W-:-:S03]  /*1b20*/  ISETP.GE.AND P1, PT, R98, UR9, PT ;  /* 0x0000000962007c0c */ /* 0x000fc6000bf26270 */
[----:B------:R2:W-:Y:S01]  /*1b30*/  STG.E.128 desc[UR6][R64.64], R40 ;  /* 0x0000002840007986 */ /* 0x0005e2000c101d06 */
[C---:B-1----:R-:W-:Y:S01]  /*1b40*/  FMUL R44, R124.reuse, R145 ;  /* 0x000000917c2c7220 */ /* 0x042fe20000400000 */
[C---:B------:R-:W-:Y:S01]  /*1b50*/  FMUL R45, R124.reuse, R77 ;  /* 0x0000004d7c2d7220 */ /* 0x040fe20000400000 */
[C---:B------:R-:W-:Y:S01]  /*1b60*/  FMUL R46, R124.reuse, R151 ;  /* 0x000000977c2e7220 */ /* 0x040fe20000400000 */
[----:B------:R-:W-:-:S05]  /*1b70*/  FMUL R47, R124, R143 ;  /* 0x0000008f7c2f7220 */ /* 0x000fca0000400000 */
[----:B------:R2:W-:Y:S04]  /*1b80*/  STG.E.128 desc[UR6][R62.64], R44 ;  /* 0x0000002c3e007986 */ /* 0x0005e8000c101d06 */
[----:B------:R2:W-:Y:S01]  /*1b90*/  STG.E.128 desc[UR6][R60.64], R56 ;  /* 0x000000383c007986 */ /* 0x0005e2000c101d06 */
[----:B------:R-:W-:Y:S05]  /*1ba0*/  @!P1 BRA `(.L_x_4259) ;  /* 0xffffffe8009c9947 */ /* 0x000fea000383ffff */
[----:B------:R-:W-:Y:S02]  /*1bb0*/  MOV R50, R31 ;  /* 0x0000001f00327202 */ /* 0x000fe40000000f00 */
[----:B------:R-:W-:Y:S02]  /*1bc0*/  MOV R54, R15 ;  /* 0x0000000f00367202 */ /* 0x000fe40000000f00 */
[----:B------:R-:W-:Y:S02]  /*1bd0*/  MOV R51, R30 ;  /* 0x0000001e00337202 */ /* 0x000fe40000000f00 */
[----:B------:R-:W-:Y:S02]  /*1be0*/  MOV R55, R14 ;  /* 0x0000000e00377202 */ /* 0x000fe40000000f00 */
[----:B--2---:R-:W-:Y:S02]  /*1bf0*/  MOV R56, R29 ;  /* 0x0000001d00387202 */ /* 0x004fe40000000f00 */
        /* <DEDUP_REMOVED lines=43> */
.L_x_4256:
        /* <DEDUP_REMOVED lines=32> */
.L_x_4260:
        /* <DEDUP_REMOVED lines=13> */
.L_x_5013:


//--------------------- .text._ZN18transformer_engine13normalization28ln_bwd_finalize_tuned_kernelINS0_22Kernel_traits_finalizeILj2304E13__nv_bfloat16fS3_fjLj1024ELj4ENS0_18Kernel_traits_baseILj2304ES3_fS3_fjLj1024EEEEEEEvNS0_20BackwardKernelParamsE --------------------------
	.section	.text._ZN18transformer_engine13normalization28ln_bwd_finalize_tuned_kernelINS0_22Kernel_traits_finalizeILj2304E13__nv_bfloat16fS3_fjLj1024ELj4ENS0_18Kernel_traits_baseILj2304ES3_fS3_fjLj1024EEEEEEEvNS0_20BackwardKernelParamsE,"ax",@progbits
	.align	128
        .global         _ZN18transformer_engine13normalization28ln_bwd_finalize_tuned_kernelINS0_22Kernel_traits_finalizeILj2304E13__nv_bfloat16fS3_fjLj1024ELj4ENS0_18Kernel_traits_baseILj2304ES3_fS3_fjLj1024EEEEEEEvNS0_20BackwardKernelParamsE
        .type           _ZN18transformer_engine13normalization28ln_bwd_finalize_tuned_kernelINS0_22Kernel_traits_finalizeILj2304E13__nv_bfloat16fS3_fjLj1024ELj4ENS0_18Kernel_traits_baseILj2304ES3_fS3_fjLj1024EEEEEEEvNS0_20BackwardKernelParamsE,@function
        .size           _ZN18transformer_engine13normalization28ln_bwd_finalize_tuned_kernelINS0_22Kernel_traits_finalizeILj2304E13__nv_bfloat16fS3_fjLj1024ELj4ENS0_18Kernel_traits_baseILj2304ES3_fS3_fjLj1024EEEEEEEvNS0_20BackwardKernelParamsE,(.L_x_5014 - _ZN18transformer_engine13normalization28ln_bwd_finalize_tuned_kernelINS0_22Kernel_traits_finalizeILj2304E13__nv_bfloat16fS3_fjLj1024ELj4ENS0_18Kernel_traits_baseILj2304ES3_fS3_fjLj1024EEEEEEEvNS0_20BackwardKernelParamsE)
        .other          _ZN18transformer_engine13normalization28ln_bwd_finalize_tuned_kernelINS0_22Kernel_traits_finalizeILj2304E13__nv_bfloat16fS3_fjLj1024ELj4ENS0_18Kernel_traits_baseILj2304ES3_fS3_fjLj1024EEEEEEEvNS0_20BackwardKernelParamsE,@"STO_CUDA_ENTRY STV_DEFAULT"
_ZN18transformer_engine13normalization28ln_bwd_finalize_tuned_kernelINS0_22Kernel_traits_finalizeILj2304E13__nv_bfloat16fS3_fjLj1024ELj4ENS0_18Kernel_traits_baseILj2304ES3_fS3_fjLj1024EEEEEEEvNS0_20BackwardKernelParamsE:
.text._ZN18transformer_engine13normalization28ln_bwd_finalize_tuned_kernelINS0_22Kernel_traits_finalizeILj2304E13__nv_bfloat16fS3_fjLj1024ELj4ENS0_18Kernel_traits_baseILj2304ES3_fS3_fjLj1024EEEEEEEvNS0_20BackwardKernelParamsE:
        /* <DEDUP_REMOVED lines=35> */
.L_x_4265:
        /* <DEDUP_REMOVED lines=118> */
.L_x_4264:
[----:B------:R-:W-:Y:S05]  /*0990*/  BSYNC.RECONVERGENT B1 ;  /* 0x0000000000017941 */ /* 0x000fea0003800200 */
.L_x_4263:
        /* <DEDUP_REMOVED lines=65> */
.L_x_4267:
[----:B------:R-:W-:Y:S05]  /*0db0*/  BSYNC.RECONVERGENT B1 ;  /* 0x0000000000017941 */ /* 0x000fea0003800200 */
.L_x_4266:
        /* <DEDUP_REMOVED lines=37> */
.L_x_4269:
[----:B------:R-:W-:Y:S05]  /*1010*/  BSYNC.RECONVERGENT B1 ;  /* 0x0000000000017941 */ /* 0x000fea0003800200 */
.L_x_4268:
[----:B------:R-:W-:Y:S05]  /*1020*/  @!P1 BRA `(.L_x_4262) ;  /* 0x00000000003c9947 */ /* 0x000fea0003800000 */
[----:B------:R-:W0:Y:S01]  /*1030*/  LDC.64 R6, c[0x0][0x3d8] ;  /* 0x0000f600ff067b82 */ /* 0x000e220000000a00 */
[----:B------:R-:W-:Y:S01]  /*1040*/  IMAD R2, R15, 0x900, R11 ;  /* 0x000009000f027824 */ /* 0x000fe200078e020b */
[----:B------:R-:W-:-:S04]  /*1050*/  IADD3 R24, PT, PT, -R24, RZ, RZ ;  /* 0x000000ff18187210 */ /* 0x000fc80007ffe1ff */
[----:B------:R-:W-:Y:S02]  /*1060*/  IADD3 R11, PT, PT, R13, R2, RZ ;  /* 0x000000020d0b7210 */ /* 0x000fe40007ffe0ff */
[----:B------:R-:W1:Y:S05]  /*1070*/  LDC.64 R8, c[0x0][0x3e0] ;  /* 0x0000f800ff087b82 */ /* 0x000e6a0000000a00 */
.L_x_4270:
        /* <DEDUP_REMOVED lines=10> */
.L_x_4262:
[----:B------:R-:W-:Y:S05]  /*1120*/  BSYNC.RECONVERGENT B0 ;  /* 0x0000000000007941 */ /* 0x000fea0003800200 */
.L_x_4261:
        /* <DEDUP_REMOVED lines=55> */
.L_x_4271:
        /* <DEDUP_REMOVED lines=14> */
.L_x_5014:


//--------------------- .text._ZN18transformer_engine13normalization19ln_bwd_tuned_kernelINS0_13Kernel_traitsI13__nv_bfloat16fS3_fjLj2304ELj1ELj1ELj4ELj8ENS0_18Kernel_traits_baseILj2304ES3_fS3_fjLj128EEEEEEEvNS0_20BackwardKernelParamsE --------------------------
	.section	.text._ZN18transformer_engine13normalization19ln_bwd_tuned_kernelINS0_13Kernel_traitsI13__nv_bfloat16fS3_fjLj2304ELj1ELj1ELj4ELj8ENS0_18Kernel_traits_baseILj2304ES3_fS3_fjLj128EEEEEEEvNS0_20BackwardKernelParamsE,"ax",@progbits
	.align	128
        .global         _ZN18transformer_engine13normalization19ln_bwd_tuned_kernelINS0_13Kernel_traitsI13__nv_bfloat16fS3_fjLj2304ELj1ELj1ELj4ELj8ENS0_18Kernel_traits_baseILj2304ES3_fS3_fjLj128EEEEEEEvNS0_20BackwardKernelParamsE
        .type           _ZN18transformer_engine13normalization19ln_bwd_tuned_kernelINS0_13Kernel_traitsI13__nv_bfloat16fS3_fjLj2304ELj1ELj1ELj4ELj8ENS0_18Kernel_traits_baseILj2304ES3_fS3_fjLj128EEEEEEEvNS0_20BackwardKernelParamsE,@function
        .size           _ZN18transformer_engine13normalization19ln_bwd_tuned_kernelINS0_13Kernel_traitsI13__nv_bfloat16fS3_fjLj2304ELj1ELj1ELj4ELj8ENS0_18Kernel_traits_baseILj2304ES3_fS3_fjLj128EEEEEEEvNS0_20BackwardKernelParamsE,(.L_x_5015 - _ZN18transformer_engine13normalization19ln_bwd_tuned_kernelINS0_13Kernel_traitsI13__nv_bfloat16fS3_fjLj2304ELj1ELj1ELj4ELj8ENS0_18Kernel_traits_baseILj2304ES3_fS3_fjLj128EEEEEEEvNS0_20BackwardKernelParamsE)
        .other          _ZN18transformer_engine13normalization19ln_bwd_tuned_kernelINS0_13Kernel_traitsI13__nv_bfloat16fS3_fjLj2304ELj1ELj1ELj4ELj8ENS0_18Kernel_traits_baseILj2304ES3_fS3_fjLj128EEEEEEEvNS0_20BackwardKernelParamsE,@"STO_CUDA_ENTRY STV_DEFAULT"
_ZN18transformer_engine13normalization19ln_bwd_tuned_kernelINS0_13Kernel_traitsI13__nv_bfloat16fS3_fjLj2304ELj1ELj1ELj4ELj8ENS0_18Kernel_traits_baseILj2304ES3_fS3_fjLj128EEEEEEEvNS0_20BackwardKernelParamsE:
.text._ZN18transformer_engine13normalization19ln_bwd_tuned_kernelINS0_13Kernel_traitsI13__nv_bfloat16fS3_fjLj2304ELj1ELj1ELj4ELj8ENS0_18Kernel_traits_baseILj2304ES3_fS3_fjLj128EEEEEEEvNS0_20BackwardKernelParamsE:
        /* <DEDUP_REMOVED lines=22> */
[----:B------:R-:W2:Y:S01]  /*0160*/  LDCU.64 UR8, c[0x0][0x358] ;  /* 0x00006b00ff0877ac */ /* 0x000ea20008000a00 */
[----:B0-----:R-:W-:-:S09]  /*0170*/  UISETP.GE.AND UP0, UPT, UR6, UR4, UPT ;  /* 0x000000040600728c */ /* 0x001fd2000bf06270 */
[----:B-1----:R-:W-:Y:S05]  /*0180*/  BRA.U UP0, `(.L_x_4272) ;  /* 0x0000001900fc7547 */ /* 0x002fea000b800000 */
[----:B------:R-:W0:Y:S01]  /*0190*/  LDC.64 R2, c[0x0][0x3a8] ;  /* 0x0000ea00ff027b82 */ /* 0x000e220000000a00 */
[----:B------:R-:W1:Y:S01]  /*01a0*/  LDCU.U8 UR4, c[0x0][0x3c0] ;  /* 0x00007800ff0477ac */ /* 0x000e620008000000 */
[----:B------:R-:W-:Y:S01]  /*01b0*/  PLOP3.LUT P1, PT, PT, PT, PT, 0x8, 0x80 ;  /* 0x000000000080781c */ /* 0x000fe20003f2e170 */
[----:B------:R-:W3:Y:S01]  /*01c0*/  LDCU UR7, c[0x0][0x388] ;  /* 0x00007100ff0777ac */ /* 0x000ee20008000800 */
[----:B0-----:R-:W-:-:S05]  /*01d0*/  IMAD.WIDE.U32 R2, R0, 0x4, R2 ;  /* 0x0000000400027825 */ /* 0x001fca00078e0002 */
[----:B--2---:R-:W2:Y:S04]  /*01e0*/  LDG.E R4, desc[UR8][R2.64] ;  /* 0x0000000802047981 */ /* 0x004ea8000c1e1900 */
[----:B------:R-:W4:Y:S04]  /*01f0*/  LDG.E R6, desc[UR8][R2.64+0x200] ;  /* 0x0002000802067981 */ /* 0x000f28000c1e1900 */
[----:B------:R-:W5:Y:S04]  /*0200*/  LDG.E R8, desc[UR8][R2.64+0x400] ;  /* 0x0004000802087981 */ /* 0x000f68000c1e1900 */
[----:B------:R-:W3:Y:S04]  /*0210*/  LDG.E R10, desc[UR8][R2.64+0x600] ;  /* 0x00060008020a7981 */ /* 0x000ee8000c1e1900 */
[----:B------:R-:W3:Y:S04]  /*0220*/  LDG.E R12, desc[UR8][R2.64+0x800] ;  /* 0x00080008020c7981 */ /* 0x000ee8000c1e1900 */
[----:B------:R-:W3:Y:S04]  /*0230*/  LDG.E R14, desc[UR8][R2.64+0xa00] ;  /* 0x000a0008020e7981 */ /* 0x000ee8000c1e1900 */
[----:B------:R-:W3:Y:S04]  /*0240*/  LDG.E R16, desc[UR8][R2.64+0xc00] ;  /* 0x000c000802107981 */ /* 0x000ee8000c1e1900 */
[----:B------:R-:W3:Y:S04]  /*0250*/  LDG.E R18, desc[UR8][R2.64+0xe00] ;  /* 0x000e000802127981 */ /* 0x000ee8000c1e1900 */
[----:B------:R0:W3:Y:S01]  /*0260*/  LDG.E R23, desc[UR8][R2.64+0x1000] ;  /* 0x0010000802177981 */ /* 0x0000e2000c1e1900 */
[----:B------:R-:W0:Y:S01]  /*0270*/  S2UR UR5, SR_CgaCtaId ;  /* 0x00000000000579c3 */ /* 0x000e220000008800 */
[----:B-1----:R-:W-:Y:S01]  /*0280*/  ISETP.NE.AND P0, PT, RZ, UR4, PT ;  /* 0x00000004ff007c0c */ /* 0x002fe2000bf05270 */
[----:B------:R-:W-:Y:S01]  /*0290*/  UMOV UR4, 0x400 ;  /* 0x0000040000047882 */ /* 0x000fe20000000000 */
[----:B------:R-:W-:Y:S01]  /*02a0*/  HFMA2 R43, -RZ, RZ, 0, 0 ;  /* 0x00000000ff2b7431 */ /* 0x000fe200000001ff */
[----:B------:R-:W-:-:S02]  /*02b0*/  CS2R R44, SRZ ;  /* 0x00000000002c7805 */ /* 0x000fc4000001ff00 */
[----:B------:R-:W-:Y:S01]  /*02c0*/  FSEL R19, RZ, 1, !P0 ;  /* 0x3f800000ff137808 */ /* 0x000fe20004000000 */
[----:B------:R-:W-:Y:S01]  /*02d0*/  HFMA2 R79, -RZ, RZ, 0, 0 ;  /* 0x00000000ff4f7431 */ /* 0x000fe200000001ff */
        /* <DEDUP_REMOVED lines=12> */
[----:B------:R-:W-:Y:S01]  /*03a0*/  MOV R78, UR6 ;  /* 0x00000006004e7c02 */ /* 0x000fe20008000f00 */
[----:B0-----:R-:W-:-:S06]  /*03b0*/  ULEA UR4, UR5, UR4, 0x18 ;  /* 0x0000000405047291 */ /* 0x001fcc000f8ec0ff */
[----:B------:R-:W-:Y:S02]  /*03c0*/  MOV R42, UR4 ;  /* 0x00000004002a7c02 */ /* 0x000fe40008000f00 */
[C---:B--2---:R-:W-:Y:S02]  /*03d0*/  PRMT R5, R4.reuse, 0x7632, R5 ;  /* 0x0000763204057816 */ /* 0x044fe40000000005 */
[----:B------:R-:W-:Y:S02]  /*03e0*/  SHF.L.U32 R4, R4, 0x10, RZ ;  /* 0x0000001004047819 */ /* 0x000fe400000006ff */
[C---:B----4-:R-:W-:Y:S02]  /*03f0*/  PRMT R7, R6.reuse, 0x7632, R7 ;  /* 0x0000763206077816 */ /* 0x050fe40000000007 */
[----:B------:R-:W-:Y:S01]  /*0400*/  SHF.L.U32 R6, R6, 0x10, RZ ;  /* 0x0000001006067819 */ /* 0x000fe200000006ff */
[----:B------:R-:W-:Y:S01]  /*0410*/  FADD R2, R19, R4 ;  /* 0x0000000413027221 */ /* 0x000fe20000000000 */
[----:B-----5:R-:W-:-:S02]  /*0420*/  PRMT R9, R8, 0x7632, R9 ;  /* 0x0000763208097816 */ /* 0x020fc40000000009 */
[----:B------:R-:W-:Y:S01]  /*0430*/  SHF.L.U32 R8, R8, 0x10, RZ ;  /* 0x0000001008087819 */ /* 0x000fe200000006ff */
[C---:B------:R-:W-:Y:S01]  /*0440*/  FADD R3, R19.reuse, R6 ;  /* 0x0000000613037221 */ /* 0x040fe20000000000 */
[C---:B---3--:R-:W-:Y:S02]  /*0450*/  PRMT R11, R10.reuse, 0x7632, R11 ;  /* 0x000076320a0b7816 */ /* 0x048fe4000000000b */
[----:B------:R-:W-:Y:S01]  /*0460*/  SHF.L.U32 R10, R10, 0x10, RZ ;  /* 0x000000100a0a7819 */ /* 0x000fe200000006ff */
[C---:B------:R-:W-:Y:S01]  /*0470*/  FADD R4, R19.reuse, R8 ;  /* 0x0000000813047221 */ /* 0x040fe20000000000 */
[C---:B------:R-:W-:Y:S02]  /*0480*/  SHF.L.U32 R20, R12.reuse, 0x10, RZ ;  /* 0x000000100c147819 */ /* 0x040fe400000006ff */
[----:B------:R-:W-:Y:S02]  /*0490*/  PRMT R13, R12, 0x7632, R13 ;  /* 0x000076320c0d7816 */ /* 0x000fe4000000000d */
[C---:B------:R-:W-:Y:S01]  /*04a0*/  SHF.L.U32 R22, R14.reuse, 0x10, RZ ;  /* 0x000000100e167819 */ /* 0x040fe200000006ff */
[----:B------:R-:W-:Y:S01]  /*04b0*/  FADD R6, R19, R20 ;  /* 0x0000001413067221 */ /* 0x000fe20000000000 */
[----:B------:R-:W-:-:S02]  /*04c0*/  PRMT R15, R14, 0x7632, R15 ;  /* 0x000076320e0f7816 */ /* 0x000fc4000000000f */
[C---:B------:R-:W-:Y:S02]  /*04d0*/  SHF.L.U32 R24, R16.reuse, 0x10, RZ ;  /* 0x0000001010187819 */ /* 0x040fe400000006ff */
[----:B------:R-:W-:Y:S02]  /*04e0*/  PRMT R17, R16, 0x7632, R17 ;  /* 0x0000763210117816 */ /* 0x000fe40000000011 */
[C---:B------:R-:W-:Y:S01]  /*04f0*/  SHF.L.U32 R26, R18.reuse, 0x10, RZ ;  /* 0x00000010121a7819 */ /* 0x040fe200000006ff */
[----:B------:R-:W-:Y:S01]  /*0500*/  FADD R8, R19, R24 ;  /* 0x0000001813087221 */ /* 0x000fe20000000000 */
[----:B------:R-:W-:Y:S02]  /*0510*/  PRMT R21, R18, 0x7632, R21 ;  /* 0x0000763212157816 */ /* 0x000fe40000000015 */
[C---:B------:R-:W-:Y:S02]  /*0520*/  SHF.L.U32 R28, R23.reuse, 0x10, RZ ;  /* 0x00000010171c7819 */ /* 0x040fe400000006ff */
[----:B------:R-:W-:-:S02]  /*0530*/  PRMT R25, R23, 0x7632, R25 ;  /* 0x0000763217197816 */ /* 0x000fc40000000019 */
        /* <DEDUP_REMOVED lines=19> */
[C---:B------:R-:W-:Y:S01]  /*0670*/  FADD R17, R19.reuse, R24 ;  /* 0x0000001813117221 */ /* 0x040fe20000000000 */
[C---:B------:R-:W-:Y:S01]  /*0680*/  FADD R18, R19.reuse, R26 ;  /* 0x0000001a13127221 */ /* 0x040fe20000000000 */
[----:B------:R-:W-:Y:S01]  /*0690*/  FADD R19, R19, R28 ;  /* 0x0000001c13137221 */ /* 0x000fe20000000000 */
[----:B------:R-:W-:-:S02]  /*06a0*/  SHF.R.U32.HI R20, RZ, 0x5, R0 ;  /* 0x00000005ff147819 */ /* 0x000fc40000011600 */
[----:B------:R-:W-:Y:S02]  /*06b0*/  CS2R R22, SRZ ;  /* 0x0000000000167805 */ /* 0x000fe4000001ff00 */
[----:B------:R-:W-:Y:S02]  /*06c0*/  MOV R21, RZ ;  /* 0x000000ff00157202 */ /* 0x000fe40000000f00 */
[----:B------:R-:W-:Y:S02]  /*06d0*/  CS2R R24, SRZ ;  /* 0x0000000000187805 */ /* 0x000fe4000001ff00 */
[----:B------:R-:W-:Y:S02]  /*06e0*/  CS2R R26, SRZ ;  /* 0x00000000001a7805 */ /* 0x000fe4000001ff00 */
[----:B------:R-:W-:-:S07]  /*06f0*/  CS2R R28, SRZ ;  /* 0x00000000001c7805 */ /* 0x000fce000001ff00 */
.L_x_4273:
[----:B------:R-:W0:Y:S01]  /*0700*/  LDC.64 R80, c[0x0][0x398] ;  /* 0x0000e600ff507b82 */ /* 0x000e220000000a00 */
[----:B------:R-:W-:-:S05]  /*0710*/  IMAD R117, R78, 0x480, RZ ;  /* 0x000004804e757824 */ /* 0x000fca00078e02ff */
[----:B------:R-:W-:Y:S02]  /*0720*/  LOP3.LUT R117, R117, R0, RZ, 0xfc, !PT ;  /* 0x0000000075757212 */ /* 0x000fe400078efcff */
[----:B------:R-:W1:Y:S08]  /*0730*/  LDC.64 R68, c[0x0][0x390] ;  /* 0x0000e400ff447b82 */ /* 0x000e700000000a00 */
[----:B------:R-:W2:Y:S08]  /*0740*/  LDC.64 R32, c[0x0][0x3c8] ;  /* 0x0000f200ff207b82 */ /* 0x000eb00000000a00 */
[----:B------:R-:W3:Y:S01]  /*0750*/  LDC.64 R100, c[0x0][0x3a0] ;  /* 0x0000e800ff647b82 */ /* 0x000ee20000000a00 */
[C---:B------:R-:W-:Y:S01]  /*0760*/  IADD3 R83, PT, PT, R117.reuse, 0x380, RZ ;  /* 0x0000038075537810 */ /* 0x040fe20007ffe0ff */
[----:B0-----:R-:W-:Y:S01]  /*0770*/  IMAD.WIDE R80, R78, 0x4, R80 ;  /* 0x000000044e507825 */ /* 0x001fe200078e0250 */
[----:B------:R-:W-:-:S02]  /*0780*/  IADD3 R113, PT, PT, R117, 0x100, RZ ;  /* 0x0000010075717810 */ /* 0x000fc40007ffe0ff */
[C---:B------:R-:W-:Y:S01]  /*0790*/  IADD3 R109, PT, PT, R117.reuse, 0x200, RZ ;  /* 0x00000200756d7810 */ /* 0x040fe20007ffe0ff */
[C-C-:B-1----:R-:W-:Y:S02]  /*07a0*/  IMAD.WIDE.U32 R34, R117.reuse, 0x8, R68.reuse ;  /* 0x0000000875227825 */ /* 0x142fe400078e0044 */
[----:B------:R0:W4:Y:S01]  /*07b0*/  LDG.E R80, desc[UR8][R80.64] ;  /* 0x0000000850507981 */ /* 0x000122000c1e1900 */
[----:B------:R-:W-:Y:S01]  /*07c0*/  IADD3 R115, PT, PT, R117, 0x80, RZ ;  /* 0x0000008075737810 */ /* 0x000fe20007ffe0ff */
[--C-:B------:R-:W-:Y:S01]  /*07d0*/  IMAD.WIDE.U32 R66, R83, 0x8, R68.reuse ;  /* 0x0000000853427825 */ /* 0x100fe200078e0044 */
[C---:B------:R-:W-:Y:S01]  /*07e0*/  IADD3 R111, PT, PT, R117.reuse, 0x180, RZ ;  /* 0x00000180756f7810 */ /* 0x040fe20007ffe0ff */
[----:B------:R-:W4:Y:S01]  /*07f0*/  LDG.E.64 R34, desc[UR8][R34.64] ;  /* 0x0000000822227981 */ /* 0x000f22000c1e1b00 */
[----:B------:R-:W-:Y:S01]  /*0800*/  IADD3 R87, PT, PT, R117, 0x280, RZ ;  /* 0x0000028075577810 */ /* 0x000fe20007ffe0ff */
[----:B------:R-:W-:Y:S01]  /*0810*/  IMAD.WIDE.U32 R56, R113, 0x8, R68 ;  /* 0x0000000871387825 */ /* 0x000fe200078e0044 */
[C---:B------:R-:W-:Y:S01]  /*0820*/  IADD3 R85, PT, PT, R117.reuse, 0x300, RZ ;  /* 0x0000030075557810 */ /* 0x040fe20007ffe0ff */
[----:B------:R-:W5:Y:S01]  /*0830*/  LDG.E.64 R66, desc[UR8][R66.64] ;  /* 0x0000000842427981 */ /* 0x000f62000c1e1b00 */
[C---:B0-----:R-:W-:Y:S01]  /*0840*/  IADD3 R81, PT, PT, R117.reuse, 0x400, RZ ;  /* 0x0000040075517810 */ /* 0x041fe20007ffe0ff */
[----:B--2---:R-:W-:-:S02]  /*0850*/  IMAD.WIDE.U32 R96, R117, 0x4, R32 ;  /* 0x0000000475607825 */ /* 0x004fc400078e0020 */
[----:B------:R-:W2:Y:S02]  /*0860*/  LDG.E.64 R56, desc[UR8][R56.64] ;  /* 0x0000000838387981 */ /* 0x000ea4000c1e1b00 */
[----:B---3--:R-:W-:Y:S02]  /*0870*/  IMAD.WIDE R100, R78, 0x4, R100 ;  /* 0x000000044e647825 */ /* 0x008fe400078e0264 */
[----:B------:R0:W3:Y:S02]  /*0880*/  LDG.E R82, desc[UR8][R96.64] ;  /* 0x0000000860527981 */ /* 0x0000e4000c1e1900 */
[--C-:B------:R-:W-:Y:S02]  /*0890*/  IMAD.WIDE.U32 R60, R109, 0x8, R68.reuse ;  /* 0x000000086d3c7825 */ /* 0x100fe400078e0044 */
[----:B------:R1:W3:Y:S02]  /*08a0*/  LDG.E R93, desc[UR8][R100.64] ;  /* 0x00000008645d7981 */ /* 0x0002e4000c1e1900 */
[----:B------:R-:W-:-:S02]  /*08b0*/  IMAD.WIDE.U32 R54, R115, 0x8, R68 ;  /* 0x0000000873367825 */ /* 0x000fc400078e0044 */
[----:B------:R-:W3:Y:S02]  /*08c0*/  LDG.E.64 R60, desc[UR8][R60.64] ;  /* 0x000000083c3c7981 */ /* 0x000ee4000c1e1b00 */
[--C-:B------:R-:W-:Y:S02]  /*08d0*/  IMAD.WIDE.U32 R58, R111, 0x8, R68.reuse ;  /* 0x000000086f3a7825 */ /* 0x100fe400078e0044 */
[----:B------:R-:W3:Y:S02]  /*08e0*/  LDG.E.64 R54, desc[UR8][R54.64] ;  /* 0x0000000836367981 */ /* 0x000ee4000c1e1b00 */
[--C-:B------:R-:W-:Y:S02]  /*08f0*/  IMAD.WIDE.U32 R62, R87, 0x8, R68.reuse ;  /* 0x00000008573e7825 */ /* 0x100fe400078e0044 */
[----:B------:R-:W3:Y:S02]  /*0900*/  LDG.E.64 R58, desc[UR8][R58.64] ;  /* 0x000000083a3a7981 */ /* 0x000ee4000c1e1b00 */
[----:B------:R-:W-:-:S02]  /*0910*/  IMAD.WIDE.U32 R64, R85, 0x8, R68 ;  /* 0x0000000855407825 */ /* 0x000fc400078e0044 */
[----:B------:R-:W3:Y:S02]  /*0920*/  LDG.E.64 R62, desc[UR8][R62.64] ;  /* 0x000000083e3e7981 */ /* 0x000ee4000c1e1b00 */
[----:B------:R-:W-:Y:S02]  /*0930*/  IMAD.WIDE.U32 R68, R81, 0x8, R68 ;  /* 0x0000000851447825 */ /* 0x000fe400078e0044 */
[----:B------:R-:W3:Y:S02]  /*0940*/  LDG.E.64 R64, desc[UR8][R64.64] ;  /* 0x0000000840407981 */ /* 0x000ee4000c1e1b00 */
[--C-:B------:R-:W-:Y:S02]  /*0950*/  IMAD.WIDE.U32 R98, R115, 0x4, R32.reuse ;  /* 0x0000000473627825 */ /* 0x100fe400078e0020 */
[----:B------:R-:W3:Y:S02]  /*0960*/  LDG.E.64 R68, desc[UR8][R68.64] ;  /* 0x0000000844447981 */ /* 0x000ee4000c1e1b00 */
[----:B------:R-:W-:-:S02]  /*0970*/  IMAD.WIDE.U32 R70, R87, 0x4, R32 ;  /* 0x0000000457467825 */ /* 0x000fc400078e0020 */
[----:B------:R-:W3:Y:S02]  /*0980*/  LDG.E R99, desc[UR8][R98.64] ;  /* 0x0000000862637981 */ /* 0x000ee4000c1e1900 */
[--C-:B------:R-:W-:Y:S02]  /*0990*/  IMAD.WIDE.U32 R94, R113, 0x4, R32.reuse ;  /* 0x00000004715e7825 */ /* 0x100fe400078e0020 */
[----:B------:R-:W3:Y:S02]  /*09a0*/  LDG.E R70, desc[UR8][R70.64] ;  /* 0x0000000846467981 */ /* 0x000ee4000c1e1900 */
[--C-:B------:R-:W-:Y:S02]  /*09b0*/  IMAD.WIDE.U32 R72, R109, 0x4, R32.reuse ;  /* 0x000000046d487825 */ /* 0x100fe400078e0020 */
[----:B------:R-:W3:Y:S02]  /*09c0*/  LDG.E R94, desc[UR8][R94.64] ;  /* 0x000000085e5e7981 */ /* 0x000ee4000c1e1900 */
[----:B------:R-:W-:-:S02]  /*09d0*/  IMAD.WIDE.U32 R74, R111, 0x4, R32 ;  /* 0x000000046f4a7825 */ /* 0x000fc400078e0020 */
[----:B------:R-:W3:Y:S04]  /*09e0*/  LDG.E R72, desc[UR8][R72.64] ;  /* 0x0000000848487981 */ /* 0x000ee8000c1e1900 */
[----:B------:R1:W3:Y:S01]  /*09f0*/  LDG.E R74, desc[UR8][R74.64] ;  /* 0x000000084a4a7981 */ /* 0x0002e2000c1e1900 */
[----:B0-----:R-:W-:-:S04]  /*0a00*/  IMAD.WIDE.U32 R96, R85, 0x4, R32 ;  /* 0x0000000455607825 */ /* 0x001fc800078e0020 */
[--C-:B-1----:R-:W-:Y:S02]  /*0a10*/  IMAD.WIDE.U32 R100, R83, 0x4, R32.reuse ;  /* 0x0000000453647825 */ /* 0x102fe400078e0020 */
[----:B------:R2:W3:Y:S04]  /*0a20*/  LDG.E R97, desc[UR8][R96.64] ;  /* 0x0000000860617981 */ /* 0x0004e8000c1e1900 */
[----:B------:R-:W3:Y:S01]  /*0a30*/  LDG.E R101, desc[UR8][R100.64] ;  /* 0x0000000864657981 */ /* 0x000ee2000c1e1900 */
[----:B------:R-:W-:-:S05]  /*0a40*/  IMAD.WIDE.U32 R32, R81, 0x4, R32 ;  /* 0x0000000451207825 */ /* 0x000fca00078e0020 */
[----:B------:R3:W3:Y:S01]  /*0a50*/  LDG.E R103, desc[UR8][R32.64] ;  /* 0x0000000820677981 */ /* 0x0006e2000c1e1900 */
[----:B------:R-:W-:-:S13]  /*0a60*/  LOP3.LUT P2, RZ, R0, 0x1f, RZ, 0xc0, !PT ;  /* 0x0000001f00ff7812 */ /* 0x000fda000784c0ff */
[----:B------:R-:W0:Y:S01]  /*0a70*/  @!P2 S2R R84, SR_CgaCtaId ;  /* 0x000000000054a919 */ /* 0x000e220000008800 */
[----:B------:R-:W-:-:S04]  /*0a80*/  @!P2 MOV R75, 0x400 ;  /* 0x00000400004ba802 */ /* 0x000fc80000000f00 */
[----:B0-----:R-:W-:Y:S01]  /*0a90*/  @!P2 LEA R42, R84, R75, 0x18 ;  /* 0x0000004b542aa211 */ /* 0x001fe200078ec0ff */
[C---:B----4-:R-:W-:Y:S01]  /*0aa0*/  FADD R106, -R80.reuse, R34 ;  /* 0x00000022506a7221 */ /* 0x050fe20000000100 */
[C---:B------:R-:W-:Y:S01]  /*0ab0*/  FADD R118, -R80.reuse, R35 ;  /* 0x0000002350767221 */ /* 0x040fe20000000100 */
[C---:B-----5:R-:W-:Y:S01]  /*0ac0*/  FADD R104, -R80.reuse, R67 ;  /* 0x0000004350687221 */ /* 0x060fe20000000100 */
[----:B--2---:R-:W-:Y:S01]  /*0ad0*/  FADD R96, -R80, R56 ;  /* 0x0000003850607221 */ /* 0x004fe20000000100 */
[C---:B---3--:R-:W-:Y:S02]  /*0ae0*/  PRMT R33, R82.reuse, 0x7632, R33 ;  /* 0x0000763252217816 */ /* 0x048fe40000000021 */
[----:B------:R-:W-:Y:S01]  /*0af0*/  SHF.L.U32 R67, R82, 0x10, RZ ;  /* 0x0000001052437819 */ /* 0x000fe200000006ff */
[C---:B------:R-:W-:Y:S01]  /*0b00*/  FMUL R56, R93.reuse, R106 ;  /* 0x0000006a5d387220 */ /* 0x040fe20000400000 */
[----:B------:R-:W-:Y:S01]  /*0b10*/  FMUL R75, R93, R118 ;  /* 0x000000765d4b7220 */ /* 0x000fe20000400000 */
[----:B------:R-:W-:Y:S01]  /*0b20*/  FADD R86, -R80, R60 ;  /* 0x0000003c50567221 */ /* 0x000fe20000000100 */
[----:B------:R-:W-:Y:S01]  /*0b30*/  SHF.L.U32 R60, R33, 0x10, RZ ;  /* 0x00000010213c7819 */ /* 0x000fe200000006ff */
[----:B------:R-:W-:Y:S01]  /*0b40*/  FADD R53, R67, R53 ;  /* 0x0000003543357221 */ /* 0x000fe20000000000 */
[-C--:B------:R-:W-:Y:S01]  /*0b50*/  FFMA R41, R56, R67.reuse, R41 ;  /* 0x0000004338297223 */ /* 0x080fe20000000029 */
[----:B------:R-:W-:Y:S01]  /*0b60*/  FMUL R67, R2, R67 ;  /* 0x0000004302437220 */ /* 0x000fe20000400000 */
[----:B------:R-:W-:Y:S01]  /*0b70*/  FADD R112, -R80, R55 ;  /* 0x0000003750707221 */ /* 0x000fe20000000100 */
[----:B------:R-:W-:Y:S01]  /*0b80*/  FADD R79, R60, R79 ;  /* 0x0000004f3c4f7221 */ /* 0x000fe20000000000 */
[----:B------:R-:W-:-:S02]  /*0b90*/  FFMA R40, R75, R60, R40 ;  /* 0x0000003c4b287223 */ /* 0x000fc40000000028 */
[----:B------:R-:W-:Y:S01]  /*0ba0*/  FMUL R125, R93, R112 ;  /* 0x000000705d7d7220 */ /* 0x000fe20000400000 */
[C---:B------:R-:W-:Y:S01]  /*0bb0*/  FADD R110, -R80.reuse, R62 ;  /* 0x0000003e506e7221 */ /* 0x040fe20000000100 */
[----:B------:R-:W-:Y:S01]  /*0bc0*/  FADD R106, -R80, R69 ;  /* 0x00000045506a7221 */ /* 0x000fe20000000100 */
[----:B------:R-:W-:Y:S01]  /*0bd0*/  FMUL R69, R11, R60 ;  /* 0x0000003c0b457220 */ /* 0x000fe20000400000 */
[----:B------:R-:W-:Y:S01]  /*0be0*/  FADD R60, RZ, R67 ;  /* 0x00000043ff3c7221 */ /* 0x000fe20000000000 */
[C---:B------:R-:W-:Y:S02]  /*0bf0*/  PRMT R55, R99.reuse, 0x7632, R55 ;  /* 0x0000763263377816 */ /* 0x040fe40000000037 */
[----:B------:R-:W-:Y:S02]  /*0c00*/  SHF.L.U32 R99, R99, 0x10, RZ ;  /* 0x0000001063637819 */ /* 0x000fe400000006ff */
[----:B------:R-:W-:Y:S01]  /*0c10*/  SHF.L.U32 R124, R55, 0x10, RZ ;  /* 0x00000010377c7819 */ /* 0x000fe200000006ff */
[----:B------:R-:W-:Y:S01]  /*0c20*/  FADD R55, R60, R69 ;  /* 0x000000453c377221 */ /* 0x000fe20000000000 */
[----:B------:R-:W-:-:S02]  /*0c30*/  PRMT R35, R70, 0x7632, R35 ;  /* 0x0000763246237816 */ /* 0x000fc40000000023 */
[----:B------:R-:W-:Y:S01]  /*0c40*/  SHF.L.U32 R62, R70, 0x10, RZ ;  /* 0x00000010463e7819 */ /* 0x000fe200000006ff */
[----:B------:R-:W-:Y:S01]  /*0c50*/  FMUL R70, R3, R99 ;  /* 0x0000006303467220 */ /* 0x000fe20000400000 */
[--C-:B------:R-:W-:Y:S01]  /*0c60*/  FADD R114, -R80, R59.reuse ;  /* 0x0000003b50727221 */ /* 0x100fe20000000100 */
[----:B------:R-:W-:Y:S01]  /*0c70*/  PRMT R59, R94, 0x7632, R59 ;  /* 0x000076325e3b7816 */ /* 0x000fe2000000003b */
[----:B------:R-:W-:Y:S01]  /*0c80*/  FADD R91, R124, R91 ;  /* 0x0000005b7c5b7221 */ /* 0x000fe20000000000 */
[----:B------:R-:W-:Y:S01]  /*0c90*/  SHF.L.U32 R33, R94, 0x10, RZ ;  /* 0x000000105e217819 */ /* 0x000fe200000006ff */
[-C--:B------:R-:W-:Y:S01]  /*0ca0*/  FFMA R39, R125, R124.reuse, R39 ;  /* 0x0000007c7d277223 */ /* 0x080fe20000000027 */
[----:B------:R-:W-:Y:S01]  /*0cb0*/  FMUL R124, R12, R124 ;  /* 0x0000007c0c7c7220 */ /* 0x000fe20000400000 */
[----:B------:R-:W-:Y:S01]  /*0cc0*/  FADD R55, R55, R70 ;  /* 0x0000004637377221 */ /* 0x000fe20000000000 */
[C---:B------:R-:W-:Y:S01]  /*0cd0*/  FADD R116, -R80.reuse, R54 ;  /* 0x0000003650747221 */ /* 0x040fe20000000100 */
[C---:B------:R-:W-:Y:S01]  /*0ce0*/  FADD R32, -R80.reuse, R64 ;  /* 0x0000004050207221 */ /* 0x040fe20000000100 */
[--C-:B------:R-:W-:Y:S01]  /*0cf0*/  FADD R54, -R80, R68.reuse ;  /* 0x0000004450367221 */ /* 0x100fe20000000100 */
[----:B------:R-:W-:-:S02]  /*0d00*/  PRMT R68, R72, 0x7632, R68 ;  /* 0x0000763248447816 */ /* 0x000fc40000000044 */
[----:B------:R-:W-:Y:S01]  /*0d10*/  SHF.L.U32 R64, R72, 0x10, RZ ;  /* 0x0000001048407819 */ /* 0x000fe200000006ff */
[----:B------:R-:W-:Y:S01]  /*0d20*/  FMUL R72, R4, R33 ;  /* 0x0000002104487220 */ /* 0x000fe20000400000 */
[----:B------:R-:W-:Y:S01]  /*0d30*/  SHF.L.U32 R112, R59, 0x10, RZ ;  /* 0x000000103b707819 */ /* 0x000fe200000006ff */
[----:B------:R-:W-:Y:S01]  /*0d40*/  FADD R59, R55, R124 ;  /* 0x0000007c373b7221 */ /* 0x000fe20000000000 */
[--C-:B------:R-:W-:Y:S01]  /*0d50*/  FADD R34, -R80, R66.reuse ;  /* 0x0000004250227221 */ /* 0x100fe20000000100 */
[C---:B------:R-:W-:Y:S02]  /*0d60*/  PRMT R66, R74.reuse, 0x7632, R66 ;  /* 0x000076324a427816 */ /* 0x040fe40000000042 */
[----:B------:R-:W-:Y:S01]  /*0d70*/  SHF.L.U32 R108, R74, 0x10, RZ ;  /* 0x000000104a6c7819 */ /* 0x000fe200000006ff */
[----:B------:R-:W-:Y:S01]  /*0d80*/  FMUL R122, R13, R112 ;  /* 0x000000700d7a7220 */ /* 0x000fe20000400000 */
[----:B------:R-:W-:Y:S01]  /*0d90*/  FADD R59, R59, R72 ;  /* 0x000000483b3b7221 */ /* 0x000fe20000000000 */
[----:B------:R-:W-:-:S02]  /*0da0*/  SHF.L.U32 R66, R66, 0x10, RZ ;  /* 0x0000001042427819 */ /* 0x000fc400000006ff */
[----:B------:R-:W-:Y:S01]  /*0db0*/  FMUL R74, R5, R108 ;  /* 0x0000006c054a7220 */ /* 0x000fe20000400000 */
[----:B------:R-:W-:Y:S01]  /*0dc0*/  FADD R59, R59, R122 ;  /* 0x0000007a3b3b7221 */ /* 0x000fe20000000000 */
[----:B------:R-:W-:Y:S01]  /*0dd0*/  FFMA R60, R56, R67, RZ ;  /* 0x00000043383c7223 */ /* 0x000fe200000000ff */
[----:B------:R-:W-:Y:S02]  /*0de0*/  FMUL R120, R14, R66 ;  /* 0x000000420e787220 */ /* 0x000fe40000400000 */
[----:B------:R-:W-:Y:S01]  /*0df0*/  FADD R59, R59, R74 ;  /* 0x0000004a3b3b7221 */ /* 0x000fe20000000000 */
[C---:B------:R-:W-:Y:S01]  /*0e00*/  FADD R84, -R80.reuse, R58 ;  /* 0x0000003a50547221 */ /* 0x040fe20000000100 */
[C---:B------:R-:W-:Y:S01]  /*0e10*/  FADD R98, -R80.reuse, R57 ;  /* 0x0000003950627221 */ /* 0x040fe20000000100 */
[C---:B------:R-:W-:Y:S01]  /*0e20*/  FADD R58, -R80.reuse, R61 ;  /* 0x0000003d503a7221 */ /* 0x040fe20000000100 */
[C---:B------:R-:W-:Y:S01]  /*0e30*/  FADD R100, -R80.reuse, R63 ;  /* 0x0000003f50647221 */ /* 0x040fe20000000100 */
[----:B------:R-:W-:Y:S01]  /*0e40*/  FADD R102, -R80, R65 ;  /* 0x0000004150667221 */ /* 0x000fe20000000100 */
        /* <DEDUP_REMOVED lines=8> */
[C---:B------:R-:W-:Y:S02]  /*0ed0*/  PRMT R94, R97.reuse, 0x7632, R94 ;  /* 0x00007632615e7816 */ /* 0x040fe4000000005e */
[----:B------:R-:W-:Y:S01]  /*0ee0*/  SHF.L.U32 R95, R97, 0x10, RZ ;  /* 0x00000010615f7819 */ /* 0x000fe200000006ff */
[----:B------:R-:W-:Y:S01]  /*0ef0*/  FMUL R123, R93, R96 ;  /* 0x000000605d7b7220 */ /* 0x000fe20000400000 */
[----:B------:R-:W-:Y:S01]  /*0f00*/  PRMT R57, R101, 0x7632, R57 ;  /* 0x0000763265397816 */ /* 0x000fe20000000039 */
[----:B------:R-:W-:Y:S01]  /*0f10*/  FFMA R60, R125, R124, R60 ;  /* 0x0000007c7d3c7223 */ /* 0x000fe2000000003c */
[----:B------:R-:W-:Y:S01]  /*0f20*/  SHF.L.U32 R97, R101, 0x10, RZ ;  /* 0x0000001065617819 */ /* 0x000fe200000006ff */
[----:B------:R-:W-:Y:S01]  /*0f30*/  FMUL R82, R7, R62 ;  /* 0x0000003e07527220 */ /* 0x000fe20000400000 */
[----:B------:R-:W-:Y:S01]  /*0f40*/  SHF.L.U32 R101, R35, 0x10, RZ ;  /* 0x0000001023657819 */ /* 0x000fe200000006ff */
[----:B------:R-:W-:Y:S01]  /*0f50*/  FADD R59, R59, R118 ;  /* 0x000000763b3b7221 */ /* 0x000fe20000000000 */
[----:B------:R-:W-:Y:S01]  /*0f60*/  FMUL R121, R93, R98 ;  /* 0x000000625d797220 */ /* 0x000fe20000400000 */
[----:B------:R-:W-:-:S02]  /*0f70*/  FFMA R60, R123, R72, R60 ;  /* 0x000000487b3c7223 */ /* 0x000fc4000000003c */
[----:B------:R-:W-:Y:S01]  /*0f80*/  FADD R59, R59, R82 ;  /* 0x000000523b3b7221 */ /* 0x000fe20000000000 */
[----:B------:R-:W-:Y:S01]  /*0f90*/  FMUL R63, R16, R101 ;  /* 0x00000065103f7220 */ /* 0x000fe20000400000 */
[----:B------:R-:W-:Y:S01]  /*0fa0*/  SHF.L.U32 R94, R94, 0x10, RZ ;  /* 0x000000105e5e7819 */ /* 0x000fe200000006ff */
[----:B------:R-:W-:Y:S01]  /*0fb0*/  FMUL R119, R93, R84 ;  /* 0x000000545d777220 */ /* 0x000fe20000400000 */
[----:B------:R-:W-:Y:S01]  /*0fc0*/  FFMA R116, R121, R122, R60 ;  /* 0x0000007a79747223 */ /* 0x000fe2000000003c */
[----:B------:R-:W-:Y:S01]  /*0fd0*/  FADD R59, R59, R63 ;  /* 0x0000003f3b3b7221 */ /* 0x000fe20000000000 */
[----:B------:R-:W-:Y:S01]  /*0fe0*/  FMUL R84, R8, R95 ;  /* 0x0000005f08547220 */ /* 0x000fe20000400000 */
[----:B------:R-:W-:Y:S01]  /*0ff0*/  PRMT R55, R103, 0x7632, R55 ;  /* 0x0000763267377816 */ /* 0x000fe20000000037 */
[----:B------:R-:W-:Y:S01]  /*1000*/  FFMA R35, R119, R74, R116 ;  /* 0x0000004a77237223 */ /* 0x000fe20000000074 */
[----:B------:R-:W-:Y:S01]  /*1010*/  FMUL R61, R17, R94 ;  /* 0x0000005e113d7220 */ /* 0x000fe20000400000 */
[----:B------:R-:W-:Y:S01]  /*1020*/  FADD R116, R59, R84 ;  /* 0x000000543b747221 */ /* 0x000fe20000000000 */
[----:B------:R-:W-:Y:S01]  /*1030*/  FMUL R60, R93, R114 ;  /* 0x000000725d3c7220 */ /* 0x000fe20000400000 */
[----:B------:R-:W-:Y:S01]  /*1040*/  SHF.L.U32 R96, R57, 0x10, RZ ;  /* 0x0000001039607819 */ /* 0x000fe200000006ff */
        /* <DEDUP_REMOVED lines=20> */
[----:B------:R-:W-:-:S02]  /*1190*/  FMUL R103, R93, R32 ;  /* 0x000000205d677220 */ /* 0x000fc40000400000 */
        /* <DEDUP_REMOVED lines=29> */
[----:B------:R-:W-:Y:S02]  /*1370*/  PLOP3.LUT P0, PT, PT, PT, PT, 0x80, 0x8 ;  /* 0x000000000008781c */ /* 0x000fe40003f0f070 */
[----:B------:R-:W-:Y:S01]  /*1380*/  @!P2 PLOP3.LUT P0, PT, P1, PT, PT, 0x80, 0x8 ;  /* 0x000000000008a81c */ /* 0x000fe20000f0f070 */
[----:B0-----:R-:W-:-:S05]  /*1390*/  FADD R55, R114, R55 ;  /* 0x0000003772377221 */ /* 0x001fca0000000000 */
[----:B------:R-:W0:Y:S01]  /*13a0*/  SHFL.DOWN PT, R32, R55, 0x1, 0x1f ;  /* 0x08201f0037207f89 */ /* 0x000e2200000e0000 */
[----:B------:R-:W-:Y:S01]  /*13b0*/  FADD R77, R33, R77 ;  /* 0x0000004d214d7221 */ /* 0x000fe20000000000 */
[----:B------:R-:W-:Y:S01]  /*13c0*/  FFMA R38, R123, R33, R38 ;  /* 0x000000217b267223 */ /* 0x000fe20000000026 */
[----:B------:R-:W-:-:S04]  /*13d0*/  @!P2 IADD3 R33, PT, PT, R42, 0x2420, RZ ;  /* 0x000024202a21a810 */ /* 0x000fc80007ffe0ff */
[----:B------:R-:W-:Y:S01]  /*13e0*/  @!P0 IADD3 R33, PT, PT, R42, 0x2400, RZ ;  /* 0x000024002a218810 */ /* 0x000fe20007ffe0ff */
[----:B-1----:R-:W-:-:S03]  /*13f0*/  FADD R54, R35, R54 ;  /* 0x0000003623367221 */ /* 0x002fc60000000000 */
[----:B------:R-:W-:Y:S01]  /*1400*/  @!P2 LEA R114, R20, R33, 0x3 ;  /* 0x000000211472a211 */ /* 0x000fe200078e18ff */
[----:B0-----:R-:W-:-:S05]  /*1410*/  FADD R55, R55, R32 ;  /* 0x0000002037377221 */ /* 0x001fca0000000000 */
[----:B------:R-:W-:Y:S01]  /*1420*/  @!P2 STS.64 [R114], R54 ;  /* 0x000000367200a388 */ /* 0x000fe20000000a00 */
[C---:B------:R-:W-:Y:S02]  /*1430*/  IADD3 R32, PT, PT, R42.reuse, 0x2420, RZ ;  /* 0x000024202a207810 */ /* 0x040fe40007ffe0ff */
[----:B------:R-:W-:Y:S01]  /*1440*/  @!P1 IADD3 R32, PT, PT, R42, 0x2400, RZ ;  /* 0x000024002a209810 */ /* 0x000fe20007ffe0ff */
[----:B------:R-:W-:Y:S06]  /*1450*/  BAR.SYNC.DEFER_BLOCKING 0x0 ;  /* 0x0000000000007b1d */ /* 0x000fec0000010000 */
[----:B------:R-:W0:Y:S01]  /*1460*/  LDS.128 R32, [R32] ;  /* 0x0000000020207984 */ /* 0x000e220000000c00 */
[----:B------:R-:W-:Y:S01]  /*1470*/  FADD R51, R108, R51 ;  /* 0x000000336c337221 */ /* 0x000fe20000000000 */
[----:B------:R-:W-:Y:S01]  /*1480*/  FFMA R36, R119, R108, R36 ;  /* 0x0000006c77247223 */ /* 0x000fe20000000024 */
[----:B------:R-:W-:-:S02]  /*1490*/  IADD3 R108, PT, PT, R42, 0x2430, RZ ;  /* 0x000024302a6c7810 */ /* 0x000fc40007ffe0ff */
[----:B------:R-:W-:Y:S01]  /*14a0*/  @!P1 IADD3 R108, PT, PT, R42, 0x2410, RZ ;  /* 0x000024102a6c9810 */ /* 0x000fe20007ffe0ff */
[----:B0-----:R-:W-:Y:S01]  /*14b0*/  FADD R55, RZ, R32 ;  /* 0x00000020ff377221 */ /* 0x001fe20000000000 */
[----:B------:R-:W-:-:S03]  /*14c0*/  FADD R54, RZ, R33 ;  /* 0x00000021ff367221 */ /* 0x000fc60000000000 */
[----:B------:R-:W-:Y:S01]  /*14d0*/  FADD R55, R34, R55 ;  /* 0x0000003722377221 */ /* 0x000fe20000000000 */
[----:B------:R-:W-:Y:S02]  /*14e0*/  FADD R54, R35, R54 ;  /* 0x0000003623367221 */ /* 0x000fe40000000000 */
[----:B------:R-:W0:Y:S01]  /*14f0*/  LDS.128 R32, [R108] ;  /* 0x000000006c207984 */ /* 0x000e220000000c00 */
[----:B------:R-:W-:Y:S01]  /*1500*/  FADD R89, R68, R89 ;  /* 0x0000005944597221 */ /* 0x000fe20000000000 */
[----:B------:R-:W-:Y:S01]  /*1510*/  FFMA R29, R58, R68, R29 ;  /* 0x000000443a1d7223 */ /* 0x000fe2000000001d */
[----:B------:R-:W-:Y:S01]  /*1520*/  FADD R49, R66, R49 ;  /* 0x0000003142317221 */ /* 0x000fe20000000000 */
[----:B------:R-:W-:Y:S01]  /*1530*/  FFMA R31, R60, R66, R31 ;  /* 0x000000423c1f7223 */ /* 0x000fe2000000001f */
[----:B------:R-:W-:Y:S01]  /*1540*/  FADD R92, R112, R92 ;  /* 0x0000005c705c7221 */ /* 0x000fe20000000000 */
[----:B0-----:R-:W-:Y:S01]  /*1550*/  FADD R55, R55, R32 ;  /* 0x0000002037377221 */ /* 0x001fe20000000000 */
[----:B------:R-:W-:-:S03]  /*1560*/  FADD R54, R54, R33 ;  /* 0x0000002136367221 */ /* 0x000fc60000000000 */
[----:B------:R-:W-:Y:S01]  /*1570*/  FADD R34, R34, R55 ;  /* 0x0000003722227221 */ /* 0x000fe20000000000 */
[----:B------:R-:W-:-:S03]  /*1580*/  FADD R54, R35, R54 ;  /* 0x0000003623367221 */ /* 0x000fc60000000000 */
[----:B------:R-:W-:Y:S01]  /*1590*/  FMUL R108, R34, 0.00043402778101153671741 ;  /* 0x39e38e39226c7820 */ /* 0x000fe20000400000 */
[----:B------:R-:W-:-:S04]  /*15a0*/  FMUL R54, R54, 0.00043402778101153671741 ;  /* 0x39e38e3936367820 */ /* 0x000fc80000400000 */
[----:B------:R-:W-:-:S04]  /*15b0*/  FFMA R68, R56, R54, R108 ;  /* 0x0000003638447223 */ /* 0x000fc8000000006c */
[----:B------:R-:W-:Y:S02]  /*15c0*/  FADD R68, R67, -R68 ;  /* 0x8000004443447221 */ /* 0x000fe40000000000 */
[----:B------:R-:W0:Y:S01]  /*15d0*/  LDC.64 R66, c[0x0][0x3e8] ;  /* 0x0000fa00ff427b82 */ /* 0x000e220000000a00 */
[----:B------:R-:W-:Y:S01]  /*15e0*/  FFMA R37, R121, R112, R37 ;  /* 0x0000007079257223 */ /* 0x000fe20000000025 */
[-CC-:B------:R-:W-:Y:S01]  /*15f0*/  FFMA R112, R104, R54.reuse, R108.reuse ;  /* 0x0000003668707223 */ /* 0x180fe2000000006c */
[-CC-:B------:R-:W-:Y:S01]  /*1600*/  FFMA R32, R71, R54.reuse, R108.reuse ;  /* 0x0000003647207223 */ /* 0x180fe2000000006c */
[-C--:B------:R-:W-:Y:S02]  /*1610*/  FFMA R71, R58, R54.reuse, R108 ;  /* 0x000000363a477223 */ /* 0x080fe4000000006c */
[----:B------:R-:W-:Y:S01]  /*1620*/  FADD R112, R59, -R112 ;  /* 0x800000703b707221 */ /* 0x000fe20000000000 */
[----:B0-----:R-:W-:Y:S02]  /*1630*/  IMAD.WIDE.U32 R58, R109, 0x8, R66 ;  /* 0x000000086d3a7825 */ /* 0x001fe400078e0042 */
[----:B------:R-:W0:Y:S02]  /*1640*/  LDC R109, c[0x0][0x380] ;  /* 0x0000e000ff6d7b82 */ /* 0x000e240000000800 */
[-CC-:B------:R-:W-:Y:S01]  /*1650*/  FFMA R34, R75, R54.reuse, R108.reuse ;  /* 0x000000364b227223 */ /* 0x180fe2000000006c */
[-CC-:B------:R-:W-:Y:S01]  /*1660*/  FFMA R125, R125, R54.reuse, R108.reuse ;  /* 0x000000367d7d7223 */ /* 0x180fe2000000006c */
[-CC-:B------:R-:W-:Y:S01]  /*1670*/  FFMA R123, R123, R54.reuse, R108.reuse ;  /* 0x000000367b7b7223 */ /* 0x180fe2000000006c */
[----:B------:R-:W-:Y:S01]  /*1680*/  FFMA R121, R121, R54, R108 ;  /* 0x0000003679797223 */ /* 0x000fe2000000006c */
[----:B------:R-:W-:Y:S01]  /*1690*/  FFMA R30, R73, R64, R30 ;  /* 0x00000040491e7223 */ /* 0x000fe2000000001e */
        /* <DEDUP_REMOVED lines=11> */
[----:B------:R-:W-:Y:S01]  /*1750*/  FFMA R108, R106, R54, R108 ;  /* 0x000000366a6c7223 */ /* 0x000fe2000000006c */
[----:B------:R-:W-:Y:S01]  /*1760*/  FADD R70, R70, -R32 ;  /* 0x8000002046467221 */ /* 0x000fe20000000000 */
[----:B------:R-:W-:Y:S01]  /*1770*/  FADD R124, R124, -R125 ;  /* 0x8000007d7c7c7221 */ /* 0x000fe20000000000 */
[----:B------:R-:W-:Y:S01]  /*1780*/  FADD R72, R72, -R123 ;  /* 0x8000007b48487221 */ /* 0x000fe20000000000 */
[----:B------:R-:W-:Y:S01]  /*1790*/  FADD R122, R122, -R121 ;  /* 0x800000797a7a7221 */ /* 0x000fe20000000000 */
[----:B------:R-:W-:Y:S01]  /*17a0*/  FADD R74, R74, -R119 ;  /* 0x800000774a4a7221 */ /* 0x000fe20000000000 */
[----:B0-----:R-:W-:Y:S01]  /*17b0*/  IADD3 R78, PT, PT, R78, R109, RZ ;  /* 0x0000006d4e4e7210 */ /* 0x001fe20007ffe0ff */
[----:B------:R-:W-:Y:S01]  /*17c0*/  FADD R120, R120, -R75 ;  /* 0x8000004b78787221 */ /* 0x000fe20000000000 */
[----:B------:R-:W-:Y:S01]  /*17d0*/  FADD R110, R110, -R33 ;  /* 0x800000216e6e7221 */ /* 0x000fe20000000000 */
[----:B------:R-:W-:Y:S01]  /*17e0*/  FADD R80, R80, -R73 ;  /* 0x8000004950507221 */ /* 0x000fe20000000000 */
[----:B------:R-:W-:Y:S01]  /*17f0*/  FADD R118, R118, -R71 ;  /* 0x8000004776767221 */ /* 0x000fe20000000000 */
[----:B------:R-:W-:Y:S01]  /*1800*/  FADD R86, R86, -R35 ;  /* 0x8000002356567221 */ /* 0x000fe20000000000 */
[----:B------:R-:W-:-:S04]  /*1810*/  IMAD.WIDE.U32 R32, R117, 0x8, R66 ;  /* 0x0000000875207825 */ /* 0x000fc800078e0042 */
[C---:B------:R-:W-:Y:S01]  /*1820*/  FMUL R68, R93.reuse, R68 ;  /* 0x000000445d447220 */ /* 0x040fe20000400000 */
[----:B------:R-:W-:Y:S01]  /*1830*/  FMUL R69, R93, R69 ;  /* 0x000000455d457220 */ /* 0x000fe20000400000 */
[----:B------:R-:W-:Y:S01]  /*1840*/  FADD R48, R64, R48 ;  /* 0x0000003040307221 */ /* 0x000fe20000000000 */
[----:B------:R-:W-:Y:S01]  /*1850*/  FADD R90, R62, R90 ;  /* 0x0000005a3e5a7221 */ /* 0x000fe20000000000 */
        /* <DEDUP_REMOVED lines=8> */
[----:B------:R-:W-:Y:S01]  /*18e0*/  ISETP.GE.AND P0, PT, R78, UR7, PT ;  /* 0x000000074e007c0c */ /* 0x000fe2000bf06270 */
[----:B------:R-:W-:-:S04]  /*18f0*/  IMAD.WIDE.U32 R54, R113, 0x8, R66 ;  /* 0x0000000871367825 */ /* 0x000fc800078e0042 */
[C---:B------:R-:W-:Y:S01]  /*1900*/  FMUL R72, R93.reuse, R72 ;  /* 0x000000485d487220 */ /* 0x040fe20000400000 */
[C---:B------:R-:W-:Y:S01]  /*1910*/  FMUL R73, R93.reuse, R122 ;  /* 0x0000007a5d497220 */ /* 0x040fe20000400000 */
[----:B------:R-:W-:Y:S01]  /*1920*/  FMUL R74, R93, R74 ;  /* 0x0000004a5d4a7220 */ /* 0x000fe20000400000 */
[----:B------:R-:W-:-:S04]  /*1930*/  IMAD.WIDE.U32 R56, R111, 0x8, R66 ;  /* 0x000000086f387825 */ /* 0x000fc800078e0042 */
[C---:B------:R-:W-:Y:S01]  /*1940*/  FMUL R75, R93.reuse, R120 ;  /* 0x000000785d4b7220 */ /* 0x040fe20000400000 */
[----:B------:R-:W-:Y:S01]  /*1950*/  FMUL R80, R93, R80 ;  /* 0x000000505d507220 */ /* 0x000fe20000400000 */
[--C-:B------:R-:W-:Y:S01]  /*1960*/  IMAD.WIDE.U32 R60, R87, 0x8, R66.reuse ;  /* 0x00000008573c7825 */ /* 0x100fe200078e0042 */
[----:B------:R0:W-:Y:S03]  /*1970*/  STG.E.64 desc[UR8][R32.64], R68 ;  /* 0x0000004420007986 */ /* 0x0001e6000c101b08 */
[----:B------:R-:W-:-:S04]  /*1980*/  IMAD.WIDE.U32 R62, R85, 0x8, R66 ;  /* 0x00000008553e7825 */ /* 0x000fc800078e0042 */
[----:B------:R-:W-:Y:S01]  /*1990*/  FMUL R82, R93, R82 ;  /* 0x000000525d527220 */ /* 0x000fe20000400000 */
[----:B------:R-:W-:-:S04]  /*19a0*/  IMAD.WIDE.U32 R64, R83, 0x8, R66 ;  /* 0x0000000853407825 */ /* 0x000fc800078e0042 */
[----:B------:R-:W-:Y:S01]  /*19b0*/  FMUL R83, R93, R116 ;  /* 0x000000745d537220 */ /* 0x000fe20000400000 */
[----:B------:R-:W-:-:S04]  /*19c0*/  IMAD.WIDE.U32 R66, R81, 0x8, R66 ;  /* 0x0000000851427825 */ /* 0x000fc800078e0042 */
[C---:B------:R-:W-:Y:S01]  /*19d0*/  FMUL R81, R93.reuse, R118 ;  /* 0x000000765d517220 */ /* 0x040fe20000400000 */
[----:B------:R1:W-:Y:S01]  /*19e0*/  STG.E.64 desc[UR8][R34.64], R70 ;  /* 0x0000004622007986 */ /* 0x0003e2000c101b08 */
[C---:B------:R-:W-:Y:S01]  /*19f0*/  FMUL R84, R93.reuse, R84 ;  /* 0x000000545d547220 */ /* 0x040fe20000400000 */
[C---:B------:R-:W-:Y:S01]  /*1a00*/  FMUL R85, R93.reuse, R114 ;  /* 0x000000725d557220 */ /* 0x040fe20000400000 */
[C---:B------:R-:W-:Y:S01]  /*1a10*/  FMUL R86, R93.reuse, R86 ;  /* 0x000000565d567220 */ /* 0x040fe20000400000 */
[----:B------:R1:W-:Y:S01]  /*1a20*/  STG.E.64 desc[UR8][R54.64], R72 ;  /* 0x0000004836007986 */ /* 0x0003e2000c101b08 */
[C---:B------:R-:W-:Y:S01]  /*1a30*/  FMUL R87, R93.reuse, R112 ;  /* 0x000000705d577220 */ /* 0x040fe20000400000 */
[C---:B0-----:R-:W-:Y:S01]  /*1a40*/  FMUL R32, R93.reuse, R110 ;  /* 0x0000006e5d207220 */ /* 0x041fe20000400000 */
[----:B------:R-:W-:Y:S01]  /*1a50*/  FMUL R33, R93, R108 ;  /* 0x0000006c5d217220 */ /* 0x000fe20000400000 */
[----:B------:R1:W-:Y:S04]  /*1a60*/  STG.E.64 desc[UR8][R56.64], R74 ;  /* 0x0000004a38007986 */ /* 0x0003e8000c101b08 */
[----:B------:R1:W-:Y:S04]  /*1a70*/  STG.E.64 desc[UR8][R58.64], R80 ;  /* 0x000000503a007986 */ /* 0x0003e8000c101b08 */
[----:B------:R1:W-:Y:S04]  /*1a80*/  STG.E.64 desc[UR8][R60.64], R82 ;  /* 0x000000523c007986 */ /* 0x0003e8000c101b08 */
[----:B------:R1:W-:Y:S04]  /*1a90*/  STG.E.64 desc[UR8][R62.64], R84 ;  /* 0x000000543e007986 */ /* 0x0003e8000c101b08 */
[----:B------:R1:W-:Y:S01]  /*1aa0*/  STG.E.64 desc[UR8][R64.64], R86 ;  /* 0x0000005640007986 */ /* 0x0003e2000c101b08 */
[----:B------:R-:W-:-:S03]  /*1ab0*/  FADD R88, R101, R88 ;  /* 0x0000005865587221 */ /* 0x000fc60000000000 */
[----:B------:R1:W-:Y:S01]  /*1ac0*/  STG.E.64 desc[UR8][R66.64], R32 ;  /* 0x0000002042007986 */ /* 0x0003e2000c101b08 */
        /* <DEDUP_REMOVED lines=14> */
[----:B-1----:R-:W-:Y:S06]  /*1bb0*/  @!P0 BRA `(.L_x_4273) ;  /* 0xffffffe800d08947 */ /* 0x002fec000383ffff */
        /* <DEDUP_REMOVED lines=28> */
.L_x_4272:
[----:B------:R-:W0:Y:S01]  /*1d80*/  LDC.64 R50, c[0x0][0x3d8] ;  /* 0x0000f600ff327b82 */ /* 0x000e220000000a00 */
[----:B------:R-:W-:-:S06]  /*1d90*/  UIMAD UR4, UR6, 0x480, URZ ;  /* 0x00000480060478a4 */ /* 0x000fcc000f8e02ff */
[----:B------:R-:W-:Y:S01]  /*1da0*/  LOP3.LUT R13, R0, UR4, RZ, 0xfc, !PT ;  /* 0x00000004000d7c12 */ /* 0x000fe2000f8efcff */
        /* <DEDUP_REMOVED lines=11> */
[----:B--2---:R0:W-:Y:S03]  /*1e60*/  STG.E.64 desc[UR8][R10.64], R78 ;  /* 0x0000004e0a007986 */ /* 0x0041e6000c101b08 */
[----:B-1----:R-:W-:-:S04]  /*1e70*/  IMAD.WIDE.U32 R12, R13, 0x8, R54 ;  /* 0x000000080d0c7825 */ /* 0x002fc800078e0036 */
[--C-:B------:R-:W-:Y:S01]  /*1e80*/  IMAD.WIDE.U32 R16, R23, 0x8, R50.reuse ;  /* 0x0000000817107825 */ /* 0x100fe200078e0032 */
[----:B------:R-:W-:Y:S03]  /*1e90*/  STG.E.64 desc[UR8][R12.64], R2 ;  /* 0x000000020c007986 */ /* 0x000fe6000c101b08 */
[----:B------:R-:W-:Y:S01]  /*1ea0*/  IMAD.WIDE.U32 R20, R27, 0x8, R50 ;  /* 0x000000081b147825 */ /* 0x000fe200078e0032 */
[----:B------:R-:W-:Y:S03]  /*1eb0*/  STG.E.64 desc[UR8][R14.64], R52 ;  /* 0x000000340e007986 */ /* 0x000fe6000c101b08 */
[----:B0-----:R-:W-:-:S04]  /*1ec0*/  IMAD.WIDE.U32 R10, R19, 0x8, R54 ;  /* 0x00000008130a7825 */ /* 0x001fc800078e0036 */
        /* <DEDUP_REMOVED lines=26> */
[----:B------:R-:W-:Y:S01]  /*2070*/  STG.E.64 desc[UR8][R54.64], R62 ;  /* 0x0000003e36007986 */ /* 0x000fe2000c101b08 */
[----:B------:R-:W-:Y:S05]  /*2080*/  EXIT ;  /* 0x000000000000794d */ /* 0x000fea0003800000 */
.L_x_4274:
        /* <DEDUP_REMOVED lines=15> */
.L_x_5015:


//--------------------- .text._ZN18transformer_engine13normalization28ln_bwd_finalize_tuned_kernelINS0_22Kernel_traits_finalizeILj2304E13__nv_bfloat16S3_S3_fjLj1024ELj4ENS0_18Kernel_traits_baseILj2304ES3_S3_S3_fjLj1024EEEEEEEvNS0_20BackwardKernelParamsE --------------------------
	.section	.text._ZN18transformer_engine13normalization28ln_bwd_finalize_tuned_kernelINS0_22Kernel_traits_finalizeILj2304E13__nv_bfloat16S3_S3_fjLj1024ELj4ENS0_18Kernel_traits_baseILj2304ES3_S3_S3_fjLj1024EEEEEEEvNS0_20BackwardKernelParamsE,"ax",@progbits
	.align	128
        .global         _ZN18transformer_engine13normalization28ln_bwd_finalize_tuned_kernelINS0_22Kernel_traits_finalizeILj2304E13__nv_bfloat16S3_S3_fjLj1024ELj4ENS0_18Kernel_traits_baseILj2304ES3_S3_S3_fjLj1024EEEEEEEvNS0_20BackwardKernelParamsE
        .type           _ZN18transformer_engine13normalization28ln_bwd_finalize_tuned_kernelINS0_22Kernel_traits_finalizeILj2304E13__nv_bfloat16S3_S3_fjLj1024ELj4ENS0_18Kernel_traits_baseILj2304ES3_S3_S3_fjLj1024EEEEEEEvNS0_20BackwardKernelParamsE,@function
        .size           _ZN18transformer_engine13normalization28ln_bwd_finalize_tuned_kernelINS0_22Kernel_traits_finalizeILj2304E13__nv_bfloat16S3_S3_fjLj1024ELj4ENS0_18Kernel_traits_baseILj2304ES3_S3_S3_fjLj1024EEEEEEEvNS0_20BackwardKernelParamsE,(.L_x_5016 - _ZN18transformer_engine13normalization28ln_bwd_finalize_tuned_kernelINS0_22Kernel_traits_finalizeILj2304E13__nv_bfloat16S3_S3_fjLj1024ELj4ENS0_18Kernel_traits_baseILj2304ES3_S3_S3_fjLj1024EEEEEEEvNS0_20BackwardKernelParamsE)
        .other          _ZN18transformer_engine13normalization28ln_bwd_finalize_tuned_kernelINS0_22Kernel_traits_finalizeILj2304E13__nv_bfloat16S3_S3_fjLj1024ELj4ENS0_18Kernel_traits_baseILj2304ES3_S3_S3_fjLj1024EEEEEEEvNS0_20BackwardKernelParamsE,@"STO_CUDA_ENTRY STV_DEFAULT"
_ZN18transformer_engine13normalization28ln_bwd_finalize_tuned_kernelINS0_22Kernel_traits_finalizeILj2304E13__nv_bfloat16S3_S3_fjLj1024ELj4ENS0_18Kernel_traits_baseILj2304ES3_S3_S3_fjLj1024EEEEEEEvNS0_20BackwardKernelParamsE:
.text._ZN18transformer_engine13normalization28ln_bwd_finalize_tuned_kernelINS0_22Kernel_traits_finalizeILj2304E13__nv_bfloat16S3_S3_fjLj1024ELj4ENS0_18Kernel_traits_baseILj2304ES3_S3_S3_fjLj1024EEEEEEEvNS0_20BackwardKernelParamsE:
        /* <DEDUP_REMOVED lines=35> */
.L_x_4279:
        /* <DEDUP_REMOVED lines=118> */
.L_x_4278:
[----:B------:R-:W-:Y:S05]  /*0990*/  BSYNC.RECONVERGENT B1 ;  /* 0x0000000000017941 */ /* 0x000fea0003800200 */
.L_x_4277:
        /* <DEDUP_REMOVED lines=65> */
.L_x_4281:
[----:B------:R-:W-:Y:S05]  /*0db0*/  BSYNC.RECONVERGENT B1 ;  /* 0x0000000000017941 */ /* 0x000fea0003800200 */
.L_x_4280:
        /* <DEDUP_REMOVED lines=37> */
.L_x_4283:
[----:B------:R-:W-:Y:S05]  /*1010*/  BSYNC.RECONVERGENT B1 ;  /* 0x0000000000017941 */ /* 0x000fea0003800200 */
.L_x_4282:
[----:B------:R-:W-:Y:S05]  /*1020*/  @!P1 BRA `(.L_x_4276) ;  /* 0x00000000003c9947 */ /* 0x000fea0003800000 */
[----:B------:R-:W0:Y:S01]  /*1030*/  LDC.64 R6, c[0x0][0x3d8] ;  /* 0x0000f600ff067b82 */ /* 0x000e220000000a00 */
[----:B------:R-:W-:Y:S01]  /*1040*/  IMAD R2, R15, 0x900, R11 ;  /* 0x000009000f027824 */ /* 0x000fe200078e020b */
[----:B------:R-:W-:-:S04]  /*1050*/  IADD3 R24, PT, PT, -R24, RZ, RZ ;  /* 0x000000ff18187210 */ /* 0x000fc80007ffe1ff */
[----:B------:R-:W-:Y:S02]  /*1060*/  IADD3 R11, PT, PT, R13, R2, RZ ;  /* 0x000000020d0b7210 */ /* 0x000fe40007ffe0ff */
[----:B------:R-:W1:Y:S05]  /*1070*/  LDC.64 R8, c[0x0][0x3e0] ;  /* 0x0000f800ff087b82 */ /* 0x000e6a0000000a00 */
.L_x_4284:
        /* <DEDUP_REMOVED lines=10> */
.L_x_4276:
[----:B------:R-:W-:Y:S05]  /*1120*/  BSYNC.RECONVERGENT B0 ;  /* 0x0000000000007941 */ /* 0x000fea0003800200 */
.L_x_4275:
        /* <DEDUP_REMOVED lines=55> */
.L_x_4285:
        /* <DEDUP_REMOVED lines=14> */
.L_x_5016:


//--------------------- .text._ZN18transformer_engine13normalization19ln_bwd_tuned_kernelINS0_13Kernel_traitsI13__nv_bfloat16S3_S3_fjLj2304ELj1ELj1ELj4ELj4ENS0_18Kernel_traits_baseILj2304ES3_S3_S3_fjLj128EEEEEEEvNS0_20BackwardKernelParamsE --------------------------
	.section	.text._ZN18transformer_engine13normalization19ln_bwd_tuned_kernelINS0_13Kernel_traitsI13__nv_bfloat16S3_S3_fjLj2304ELj1ELj1ELj4ELj4ENS0_18Kernel_traits_baseILj2304ES3_S3_S3_fjLj128EEEEEEEvNS0_20BackwardKernelParamsE,"ax",@progbits
	.align	128
        .global         _ZN18transformer_engine13normalization19ln_bwd_tuned_kernelINS0_13Kernel_traitsI13__nv_bfloat16S3_S3_fjLj2304ELj1ELj1ELj4ELj4ENS0_18Kernel_traits_baseILj2304ES3_S3_S3_fjLj128EEEEEEEvNS0_20BackwardKernelParamsE
        .type           _ZN18transformer_engine13normalization19ln_bwd_tuned_kernelINS0_13Kernel_traitsI13__nv_bfloat16S3_S3_fjLj2304ELj1ELj1ELj4ELj4ENS0_18Kernel_traits_baseILj2304ES3_S3_S3_fjLj128EEEEEEEvNS0_20BackwardKernelParamsE,@function
        .size           _ZN18transformer_engine13normalization19ln_bwd_tuned_kernelINS0_13Kernel_traitsI13__nv_bfloat16S3_S3_fjLj2304ELj1ELj1ELj4ELj4ENS0_18Kernel_traits_baseILj2304ES3_S3_S3_fjLj128EEEEEEEvNS0_20BackwardKernelParamsE,(.L_x_5017 - _ZN18transformer_engine13normalization19ln_bwd_tuned_kernelINS0_13Kernel_traitsI13__nv_bfloat16S3_S3_fjLj2304ELj1ELj1ELj4ELj4ENS0_18Kernel_traits_baseILj2304ES3_S3_S3_fjLj128EEEEEEEvNS0_20BackwardKernelParamsE)
        .other          _ZN18transformer_engine13normalization19ln_bwd_tuned_kernelINS0_13Kernel_traitsI13__nv_bfloat16S3_S3_fjLj2304ELj1ELj1ELj4ELj4ENS0_18Kernel_traits_baseILj2304ES3_S3_S3_fjLj128EEEEEEEvNS0_20BackwardKernelParamsE,@"STO_CUDA_ENTRY STV_DEFAULT"
_ZN18transformer_engine13normalization19ln_bwd_tuned_kernelINS0_13Kernel_traitsI13__nv_bfloat16S3_S3_fjLj2304ELj1ELj1ELj4ELj4ENS0_18Kernel_traits_baseILj2304ES3_S3_S3_fjLj128EEEEEEEvNS0_20BackwardKernelParamsE:
.text._ZN18transformer_engine13normalization19ln_bwd_tuned_kernelINS0_13Kernel_traitsI13__nv_bfloat16S3_S3_fjLj2304ELj1ELj1ELj4ELj4ENS0_18Kernel_traits_baseILj2304ES3_S3_S3_fjLj128EEEEEEEvNS0_20BackwardKernelParamsE:
        /* <DEDUP_REMOVED lines=44> */
[----:B------:R-:W-:Y:S02]  /*02c0*/  FSEL R19, RZ, 1, !P0 ;  /* 0x3f800000ff137808 */ /* 0x000fe40004000000 */
        /* <DEDUP_REMOVED lines=12> */
[----:B------:R-:W-:Y:S02]  /*0390*/  MOV R42, RZ ;  /* 0x000000ff002a7202 */ /* 0x000fe40000000f00 */
        /* <DEDUP_REMOVED lines=46> */
[----:B------:R-:W-:Y:S01]  /*0680*/  FADD R18, R19, R26 ;  /* 0x0000001a13127221 */ /* 0x000fe20000000000 */
[----:B------:R-:W-:-:S02]  /*0690*/  HFMA2 R21, -RZ, RZ, 0, 0 ;  /* 0x00000000ff157431 */ /* 0x000fc400000001ff */
[----:B------:R-:W-:Y:S01]  /*06a0*/  FADD R19, R19, R28 ;  /* 0x0000001c13137221 */ /* 0x000fe20000000000 */
[----:B------:R-:W-:Y:S02]  /*06b0*/  SHF.R.U32.HI R20, RZ, 0x5, R0 ;  /* 0x00000005ff147819 */ /* 0x000fe40000011600 */
[----:B------:R-:W-:Y:S02]  /*06c0*/  CS2R R22, SRZ ;  /* 0x0000000000167805 */ /* 0x000fe4000001ff00 */
[----:B------:R-:W-:Y:S02]  /*06d0*/  CS2R R24, SRZ ;  /* 0x0000000000187805 */ /* 0x000fe4000001ff00 */
[----:B------:R-:W-:Y:S02]  /*06e0*/  CS2R R26, SRZ ;  /* 0x00000000001a7805 */ /* 0x000fe4000001ff00 */
[----:B------:R-:W-:-:S07]  /*06f0*/  CS2R R28, SRZ ;  /* 0x00000000001c7805 */ /* 0x000fce000001ff00 */
.L_x_4287:
[----:B------:R-:W0:Y:S01]  /*0700*/  LDC.64 R62, c[0x0][0x3c8] ;  /* 0x0000f200ff3e7b82 */ /* 0x000e220000000a00 */
[----:B------:R-:W-:-:S05]  /*0710*/  IMAD R93, R72, 0x480, RZ ;  /* 0x00000480485d7824 */ /* 0x000fca00078e02ff */
[----:B------:R-:W-:Y:S02]  /*0720*/  LOP3.LUT R93, R93, R0, RZ, 0xfc, !PT ;  /* 0x000000005d5d7212 */ /* 0x000fe400078efcff */
[----:B------:R-:W1:Y:S02]  /*0730*/  LDC.64 R60, c[0x0][0x390] ;  /* 0x0000e400ff3c7b82 */ /* 0x000e640000000a00 */
[C---:B------:R-:W-:Y:S02]  /*0740*/  IADD3 R89, PT, PT, R93.reuse, 0x80, RZ ;  /* 0x000000805d597810 */ /* 0x040fe40007ffe0ff */
[----:B------:R-:W-:-:S04]  /*0750*/  IADD3 R85, PT, PT, R93, 0x100, RZ ;  /* 0x000001005d557810 */ /* 0x000fc80007ffe0ff */
[----:B------:R-:W2:Y:S08]  /*0760*/  LDC.64 R32, c[0x0][0x398] ;  /* 0x0000e600ff207b82 */ /* 0x000eb00000000a00 */
[----:B------:R-:W3:Y:S01]  /*0770*/  LDC.64 R70, c[0x0][0x3a0] ;  /* 0x0000e800ff467b82 */ /* 0x000ee20000000a00 */
[C---:B------:R-:W-:Y:S01]  /*0780*/  IADD3 R97, PT, PT, R93.reuse, 0x200, RZ ;  /* 0x000002005d617810 */ /* 0x040fe20007ffe0ff */
[C---:B0-----:R-:W-:Y:S01]  /*0790*/  IMAD.WIDE.U32 R66, R93.reuse, 0x4, R62 ;  /* 0x000000045d427825 */ /* 0x041fe200078e003e */
[----:B------:R-:W-:-:S02]  /*07a0*/  IADD3 R95, PT, PT, R93, 0x280, RZ ;  /* 0x000002805d5f7810 */ /* 0x000fc40007ffe0ff */
[C---:B------:R-:W-:Y:S02]  /*07b0*/  IADD3 R91, PT, PT, R93.reuse, 0x300, RZ ;  /* 0x000003005d5b7810 */ /* 0x040fe40007ffe0ff */
[----:B------:R-:W-:Y:S01]  /*07c0*/  IADD3 R79, PT, PT, R93, 0x180, RZ ;  /* 0x000001805d4f7810 */ /* 0x000fe20007ffe0ff */
[--C-:B-1----:R-:W-:Y:S01]  /*07d0*/  IMAD.WIDE.U32 R34, R89, 0x4, R60.reuse ;  /* 0x0000000459227825 */ /* 0x102fe200078e003c */
[C---:B------:R-:W-:Y:S01]  /*07e0*/  IADD3 R87, PT, PT, R93.reuse, 0x380, RZ ;  /* 0x000003805d577810 */ /* 0x040fe20007ffe0ff */
[----:B------:R0:W4:Y:S02]  /*07f0*/  LDG.E R80, desc[UR8][R66.64] ;  /* 0x0000000842507981 */ /* 0x000124000c1e1900 */
[C-C-:B------:R-:W-:Y:S01]  /*0800*/  IMAD.WIDE.U32 R64, R93.reuse, 0x4, R60.reuse ;  /* 0x000000045d407825 */ /* 0x140fe200078e003c */
[----:B------:R-:W-:Y:S01]  /*0810*/  IADD3 R81, PT, PT, R93, 0x400, RZ ;  /* 0x000004005d517810 */ /* 0x000fe20007ffe0ff */
[----:B------:R1:W5:Y:S02]  /*0820*/  LDG.E R86, desc[UR8][R34.64] ;  /* 0x0000000822567981 */ /* 0x000364000c1e1900 */
[----:B------:R-:W-:-:S02]  /*0830*/  IMAD.WIDE.U32 R58, R85, 0x4, R60 ;  /* 0x00000004553a7825 */ /* 0x000fc400078e003c */
[----:B------:R-:W5:Y:S02]  /*0840*/  LDG.E R84, desc[UR8][R64.64] ;  /* 0x0000000840547981 */ /* 0x000f64000c1e1900 */
[--C-:B------:R-:W-:Y:S02]  /*0850*/  IMAD.WIDE.U32 R74, R97, 0x4, R60.reuse ;  /* 0x00000004614a7825 */ /* 0x100fe400078e003c */
[----:B------:R2:W5:Y:S02]  /*0860*/  LDG.E R88, desc[UR8][R58.64] ;  /* 0x000000083a587981 */ /* 0x000564000c1e1900 */
[--C-:B0-----:R-:W-:Y:S02]  /*0870*/  IMAD.WIDE.U32 R66, R95, 0x4, R60.reuse ;  /* 0x000000045f427825 */ /* 0x101fe400078e003c */
[----:B------:R-:W5:Y:S02]  /*0880*/  LDG.E R74, desc[UR8][R74.64] ;  /* 0x000000084a4a7981 */ /* 0x000f64000c1e1900 */
[----:B-1----:R-:W-:-:S02]  /*0890*/  IMAD.WIDE.U32 R34, R91, 0x4, R60 ;  /* 0x000000045b227825 */ /* 0x002fc400078e003c */
[----:B------:R-:W5:Y:S02]  /*08a0*/  LDG.E R94, desc[UR8][R66.64] ;  /* 0x00000008425e7981 */ /* 0x000f64000c1e1900 */
[--C-:B------:R-:W-:Y:S02]  /*08b0*/  IMAD.WIDE.U32 R68, R79, 0x4, R60.reuse ;  /* 0x000000044f447825 */ /* 0x100fe400078e003c */
[----:B------:R-:W5:Y:S02]  /*08c0*/  LDG.E R96, desc[UR8][R34.64] ;  /* 0x0000000822607981 */ /* 0x000f64000c1e1900 */
[----:B--2---:R-:W-:Y:S02]  /*08d0*/  IMAD.WIDE.U32 R58, R87, 0x4, R60 ;  /* 0x00000004573a7825 */ /* 0x004fe400078e003c */
[----:B------:R0:W2:Y:S02]  /*08e0*/  LDG.E R90, desc[UR8][R68.64] ;  /* 0x00000008445a7981 */ /* 0x0000a4000c1e1900 */
[----:B------:R-:W-:-:S02]  /*08f0*/  IMAD.WIDE R32, R72, 0x4, R32 ;  /* 0x0000000448207825 */ /* 0x000fc400078e0220 */
[----:B------:R-:W2:Y:S02]  /*0900*/  LDG.E R98, desc[UR8][R58.64] ;  /* 0x000000083a627981 */ /* 0x000ea4000c1e1900 */
[----:B------:R-:W-:Y:S02]  /*0910*/  IMAD.WIDE.U32 R60, R81, 0x4, R60 ;  /* 0x00000004513c7825 */ /* 0x000fe400078e003c */
[----:B------:R1:W2:Y:S02]  /*0920*/  LDG.E R92, desc[UR8][R32.64] ;  /* 0x00000008205c7981 */ /* 0x0002a4000c1e1900 */
[----:B---3--:R-:W-:Y:S02]  /*0930*/  IMAD.WIDE R82, R72, 0x4, R70 ;  /* 0x0000000448527825 */ /* 0x008fe400078e0246 */
[----:B------:R3:W2:Y:S02]  /*0940*/  LDG.E R60, desc[UR8][R60.64] ;  /* 0x000000083c3c7981 */ /* 0x0006a4000c1e1900 */
[----:B------:R-:W-:-:S02]  /*0950*/  IMAD.WIDE.U32 R70, R89, 0x4, R62 ;  /* 0x0000000459467825 */ /* 0x000fc400078e003e */
[----:B------:R-:W2:Y:S02]  /*0960*/  LDG.E R82, desc[UR8][R82.64] ;  /* 0x0000000852527981 */ /* 0x000ea4000c1e1900 */
[--C-:B0-----:R-:W-:Y:S02]  /*0970*/  IMAD.WIDE.U32 R68, R85, 0x4, R62.reuse ;  /* 0x0000000455447825 */ /* 0x101fe400078e003e */
[----:B------:R-:W2:Y:S02]  /*0980*/  LDG.E R70, desc[UR8][R70.64] ;  /* 0x0000000846467981 */ /* 0x000ea4000c1e1900 */
[--C-:B------:R-:W-:Y:S02]  /*0990*/  IMAD.WIDE.U32 R64, R97, 0x4, R62.reuse ;  /* 0x0000000461407825 */ /* 0x100fe400078e003e */
[----:B------:R-:W2:Y:S02]  /*09a0*/  LDG.E R68, desc[UR8][R68.64] ;  /* 0x0000000844447981 */ /* 0x000ea4000c1e1900 */
[----:B------:R-:W-:-:S02]  /*09b0*/  IMAD.WIDE.U32 R66, R79, 0x4, R62 ;  /* 0x000000044f427825 */ /* 0x000fc400078e003e */
[----:B------:R-:W2:Y:S04]  /*09c0*/  LDG.E R64, desc[UR8][R64.64] ;  /* 0x0000000840407981 */ /* 0x000ea8000c1e1900 */
[----:B------:R4:W2:Y:S01]  /*09d0*/  LDG.E R66, desc[UR8][R66.64] ;  /* 0x0000000842427981 */ /* 0x0008a2000c1e1900 */
[----:B-1----:R-:W-:-:S04]  /*09e0*/  IMAD.WIDE.U32 R32, R91, 0x4, R62 ;  /* 0x000000045b207825 */ /* 0x002fc800078e003e */
[--C-:B------:R-:W-:Y:S01]  /*09f0*/  IMAD.WIDE.U32 R34, R95, 0x4, R62.reuse ;  /* 0x000000045f227825 */ /* 0x100fe200078e003e */
[----:B------:R0:W2:Y:S03]  /*0a00*/  LDG.E R75, desc[UR8][R32.64] ;  /* 0x00000008204b7981 */ /* 0x0000a6000c1e1900 */
[--C-:B------:R-:W-:Y:S02]  /*0a10*/  IMAD.WIDE.U32 R58, R87, 0x4, R62.reuse ;  /* 0x00000004573a7825 */ /* 0x100fe400078e003e */
[----:B------:R-:W2:Y:S04]  /*0a20*/  LDG.E R34, desc[UR8][R34.64] ;  /* 0x0000000822227981 */ /* 0x000ea8000c1e1900 */
[----:B------:R-:W2:Y:S01]  /*0a30*/  LDG.E R58, desc[UR8][R58.64] ;  /* 0x000000083a3a7981 */ /* 0x000ea2000c1e1900 */
[----:B------:R-:W-:-:S05]  /*0a40*/  IMAD.WIDE.U32 R62, R81, 0x4, R62 ;  /* 0x00000004513e7825 */ /* 0x000fca00078e003e */
[----:B------:R1:W2:Y:S01]  /*0a50*/  LDG.E R101, desc[UR8][R62.64] ;  /* 0x000000083e657981 */ /* 0x0002a2000c1e1900 */
[----:B------:R-:W-:-:S13]  /*0a60*/  LOP3.LUT P2, RZ, R0, 0x1f, RZ, 0xc0, !PT ;  /* 0x0000001f00ff7812 */ /* 0x000fda000784c0ff */
[----:B------:R-:W0:Y:S01]  /*0a70*/  @!P2 S2R R100, SR_CgaCtaId ;  /* 0x000000000064a919 */ /* 0x000e220000008800 */
[----:B---3--:R-:W-:-:S04]  /*0a80*/  @!P2 MOV R61, 0x400 ;  /* 0x00000400003da802 */ /* 0x008fc80000000f00 */
[----:B0-----:R-:W-:Y:S02]  /*0a90*/  @!P2 LEA R43, R100, R61, 0x18 ;  /* 0x0000003d642ba211 */ /* 0x001fe400078ec0ff */
[C---:B----4-:R-:W-:Y:S02]  /*0aa0*/  PRMT R67, R80.reuse, 0x7632, R67 ;  /* 0x0000763250437816 */ /* 0x050fe40000000043 */
[----:B------:R-:W-:Y:S02]  /*0ab0*/  SHF.L.U32 R65, R80, 0x10, RZ ;  /* 0x0000001050417819 */ /* 0x000fe400000006ff */
[C---:B-----5:R-:W-:Y:S02]  /*0ac0*/  PRMT R61, R84.reuse, 0x7632, R61 ;  /* 0x00007632543d7816 */ /* 0x060fe4000000003d */
[----:B------:R-:W-:Y:S02]  /*0ad0*/  SHF.L.U32 R33, R84, 0x10, RZ ;  /* 0x0000001054217819 */ /* 0x000fe400000006ff */
[----:B------:R-:W-:-:S02]  /*0ae0*/  SHF.L.U32 R61, R61, 0x10, RZ ;  /* 0x000000103d3d7819 */ /* 0x000fc400000006ff */
[C---:B-1----:R-:W-:Y:S02]  /*0af0*/  PRMT R62, R74.reuse, 0x7632, R62 ;  /* 0x000076324a3e7816 */ /* 0x042fe4000000003e */
[----:B------:R-:W-:Y:S02]  /*0b00*/  SHF.L.U32 R115, R74, 0x10, RZ ;  /* 0x000000104a737819 */ /* 0x000fe400000006ff */
[----:B------:R-:W-:Y:S02]  /*0b10*/  PRMT R63, R94, 0x7632, R63 ;  /* 0x000076325e3f7816 */ /* 0x000fe4000000003f */
[----:B------:R-:W-:Y:S02]  /*0b20*/  PRMT R74, R96, 0x7632, R74 ;  /* 0x00007632604a7816 */ /* 0x000fe4000000004a */
[----:B------:R-:W-:Y:S02]  /*0b30*/  PRMT R32, R86, 0x7632, R32 ;  /* 0x0000763256207816 */ /* 0x000fe40000000020 */
[----:B--2---:R-:W-:-:S02]  /*0b40*/  PRMT R59, R90, 0x7632, R59 ;  /* 0x000076325a3b7816 */ /* 0x004fc4000000003b */
[----:B------:R-:W-:Y:S02]  /*0b50*/  PRMT R35, R88, 0x7632, R35 ;  /* 0x0000763258237816 */ /* 0x000fe40000000023 */
[----:B------:R-:W-:Y:S02]  /*0b60*/  PRMT R80, R98, 0x7632, R80 ;  /* 0x0000763262507816 */ /* 0x000fe40000000050 */
[----:B------:R-:W-:Y:S01]  /*0b70*/  SHF.L.U32 R121, R63, 0x10, RZ ;  /* 0x000000103f797819 */ /* 0x000fe200000006ff */
[----:B------:R-:W-:Y:S01]  /*0b80*/  FADD R33, -R92, R33 ;  /* 0x000000215c217221 */ /* 0x000fe20000000100 */
[----:B------:R-:W-:Y:S01]  /*0b90*/  SHF.L.U32 R99, R74, 0x10, RZ ;  /* 0x000000104a637819 */ /* 0x000fe200000006ff */
[----:B------:R-:W-:Y:S01]  /*0ba0*/  FADD R63, -R92, R61 ;  /* 0x0000003d5c3f7221 */ /* 0x000fe20000000100 */
[----:B------:R-:W-:Y:S02]  /*0bb0*/  SHF.L.U32 R71, R86, 0x10, RZ ;  /* 0x0000001056477819 */ /* 0x000fe400000006ff */
[----:B------:R-:W-:-:S02]  /*0bc0*/  PRMT R84, R60, 0x7632, R84 ;  /* 0x000076323c547816 */ /* 0x000fc40000000054 */
[----:B------:R-:W-:Y:S01]  /*0bd0*/  SHF.L.U32 R105, R60, 0x10, RZ ;  /* 0x000000103c697819 */ /* 0x000fe200000006ff */
[----:B------:R-:W-:Y:S01]  /*0be0*/  FMUL R61, R82, R33 ;  /* 0x00000021523d7220 */ /* 0x000fe20000400000 */
[----:B------:R-:W-:Y:S01]  /*0bf0*/  SHF.L.U32 R74, R67, 0x10, RZ ;  /* 0x00000010434a7819 */ /* 0x000fe200000006ff */
[----:B------:R-:W-:Y:S01]  /*0c00*/  FMUL R60, R2, R65 ;  /* 0x00000041023c7220 */ /* 0x000fe20000400000 */
[----:B------:R-:W-:Y:S02]  /*0c10*/  SHF.L.U32 R59, R59, 0x10, RZ ;  /* 0x000000103b3b7819 */ /* 0x000fe400000006ff */
[----:B------:R-:W-:Y:S02]  /*0c20*/  SHF.L.U32 R69, R88, 0x10, RZ ;  /* 0x0000001058457819 */ /* 0x000fe400000006ff */
[----:B------:R-:W-:Y:S02]  /*0c30*/  SHF.L.U32 R111, R90, 0x10, RZ ;  /* 0x000000105a6f7819 */ /* 0x000fe400000006ff */
[----:B------:R-:W-:-:S02]  /*0c40*/  SHF.L.U32 R119, R94, 0x10, RZ ;  /* 0x000000105e777819 */ /* 0x000fc400000006ff */
[----:B------:R-:W-:Y:S02]  /*0c50*/  SHF.L.U32 R123, R96, 0x10, RZ ;  /* 0x00000010607b7819 */ /* 0x000fe400000006ff */
[----:B------:R-:W-:Y:S01]  /*0c60*/  SHF.L.U32 R125, R98, 0x10, RZ ;  /* 0x00000010627d7819 */ /* 0x000fe200000006ff */
[----:B------:R-:W-:Y:S01]  /*0c70*/  FADD R98, -R92, R99 ;  /* 0x000000635c627221 */ /* 0x000fe20000000100 */
[----:B------:R-:W-:Y:S02]  /*0c80*/  SHF.L.U32 R83, R32, 0x10, RZ ;  /* 0x0000001020537819 */ /* 0x000fe400000006ff */
[----:B------:R-:W-:Y:S02]  /*0c90*/  SHF.L.U32 R109, R35, 0x10, RZ ;  /* 0x00000010236d7819 */ /* 0x000fe400000006ff */
[----:B------:R-:W-:Y:S02]  /*0ca0*/  SHF.L.U32 R117, R62, 0x10, RZ ;  /* 0x000000103e757819 */ /* 0x000fe400000006ff */
[----:B------:R-:W-:-:S02]  /*0cb0*/  SHF.L.U32 R103, R80, 0x10, RZ ;  /* 0x0000001050677819 */ /* 0x000fc400000006ff */
[----:B------:R-:W-:Y:S01]  /*0cc0*/  SHF.L.U32 R107, R84, 0x10, RZ ;  /* 0x00000010546b7819 */ /* 0x000fe200000006ff */
[----:B------:R-:W-:Y:S01]  /*0cd0*/  FADD R71, -R92, R71 ;  /* 0x000000475c477221 */ /* 0x000fe20000000100 */
[C---:B------:R-:W-:Y:S01]  /*0ce0*/  PRMT R88, R70.reuse, 0x7632, R88 ;  /* 0x0000763246587816 */ /* 0x040fe20000000058 */
[----:B------:R-:W-:Y:S01]  /*0cf0*/  FADD R54, R65, R54 ;  /* 0x0000003641367221 */ /* 0x000fe20000000000 */
[----:B------:R-:W-:Y:S01]  /*0d00*/  FFMA R42, R61, R65, R42 ;  /* 0x000000413d2a7223 */ /* 0x000fe2000000002a */
[----:B------:R-:W-:Y:S01]  /*0d10*/  SHF.L.U32 R70, R70, 0x10, RZ ;  /* 0x0000001046467819 */ /* 0x000fe200000006ff */
[----:B------:R-:W-:Y:S01]  /*0d20*/  FMUL R65, R11, R74 ;  /* 0x0000004a0b417220 */ /* 0x000fe20000400000 */
[C---:B------:R-:W-:Y:S02]  /*0d30*/  PRMT R90, R68.reuse, 0x7632, R90 ;  /* 0x00007632445a7816 */ /* 0x040fe4000000005a */
[----:B------:R-:W-:Y:S01]  /*0d40*/  SHF.L.U32 R99, R68, 0x10, RZ ;  /* 0x0000001044637819 */ /* 0x000fe200000006ff */
        /* <DEDUP_REMOVED lines=22> */
[----:B------:R-:W-:Y:S01]  /*0eb0*/  SHF.L.U32 R64, R88, 0x10, RZ ;  /* 0x0000001058407819 */ /* 0x000fe200000006ff */
[----:B------:R-:W-:Y:S02]  /*0ec0*/  FMUL R62, R82, R63 ;  /* 0x0000003f523e7220 */ /* 0x000fe40000400000 */
[----:B------:R-:W-:Y:S02]  /*0ed0*/  FADD R71, R71, R66 ;  /* 0x0000004247477221 */ /* 0x000fe40000000000 */
[----:B------:R-:W-:Y:S01]  /*0ee0*/  FMUL R68, R12, R64 ;  /* 0x000000400c447220 */ /* 0x000fe20000400000 */
[----:B------:R-:W-:Y:S01]  /*0ef0*/  FADD R53, R74, R53 ;  /* 0x000000354a357221 */ /* 0x000fe20000000000 */
[----:B------:R-:W-:Y:S01]  /*0f00*/  FFMA R41, R62, R74, R41 ;  /* 0x0000004a3e297223 */ /* 0x000fe20000000029 */
[C---:B------:R-:W-:Y:S01]  /*0f10*/  PRMT R86, R75.reuse, 0x7632, R86 ;  /* 0x000076324b567816 */ /* 0x040fe20000000056 */
[----:B------:R-:W-:Y:S01]  /*0f20*/  FADD R73, R70, R73 ;  /* 0x0000004946497221 */ /* 0x000fe20000000000 */
[----:B------:R-:W-:Y:S01]  /*0f30*/  SHF.L.U32 R63, R75, 0x10, RZ ;  /* 0x000000104b3f7819 */ /* 0x000fe200000006ff */
[----:B------:R-:W-:Y:S01]  /*0f40*/  FFMA R40, R67, R70, R40 ;  /* 0x0000004643287223 */ /* 0x000fe20000000028 */
[----:B------:R-:W-:Y:S01]  /*0f50*/  SHF.L.U32 R74, R90, 0x10, RZ ;  /* 0x000000105a4a7819 */ /* 0x000fe200000006ff */
[----:B------:R-:W-:Y:S01]  /*0f60*/  FMUL R69, R82, R69 ;  /* 0x0000004552457220 */ /* 0x000fe20000400000 */
[-C--:B------:R-:W-:Y:S01]  /*0f70*/  FMUL R70, R4, R99.reuse ;  /* 0x0000006304467220 */ /* 0x080fe20000400000 */
[----:B------:R-:W-:Y:S01]  /*0f80*/  FADD R75, R71, R68 ;  /* 0x00000044474b7221 */ /* 0x000fe20000000000 */
[C---:B------:R-:W-:Y:S01]  /*0f90*/  PRMT R84, R34.reuse, 0x7632, R84 ;  /* 0x0000763222547816 */ /* 0x040fe20000000054 */
[----:B------:R-:W-:Y:S01]  /*0fa0*/  FADD R76, R99, R76 ;  /* 0x0000004c634c7221 */ /* 0x000fe20000000000 */
[----:B------:R-:W-:Y:S01]  /*0fb0*/  SHF.L.U32 R120, R34, 0x10, RZ ;  /* 0x0000001022787819 */ /* 0x000fe200000006ff */
[----:B------:R-:W-:Y:S01]  /*0fc0*/  FFMA R38, R69, R99, R38 ;  /* 0x0000006345267223 */ /* 0x000fe20000000026 */
[C---:B------:R-:W-:Y:S01]  /*0fd0*/  PRMT R34, R58.reuse, 0x7632, R34 ;  /* 0x000076323a227816 */ /* 0x040fe20000000022 */
[----:B------:R-:W-:Y:S01]  /*0fe0*/  FMUL R99, R13, R74 ;  /* 0x0000004a0d637220 */ /* 0x000fe20000400000 */
[----:B------:R-:W-:Y:S01]  /*0ff0*/  SHF.L.U32 R71, R58, 0x10, RZ ;  /* 0x000000103a477819 */ /* 0x000fe200000006ff */
[----:B------:R-:W-:Y:S01]  /*1000*/  FADD R58, R75, R70 ;  /* 0x000000464b3a7221 */ /* 0x000fe20000000000 */
[----:B------:R-:W-:Y:S01]  /*1010*/  SHF.L.U32 R75, R92, 0x10, RZ ;  /* 0x000000105c4b7819 */ /* 0x000fe200000006ff */
[----:B------:R-:W-:-:S02]  /*1020*/  FMUL R103, R5, R32 ;  /* 0x0000002005677220 */ /* 0x000fc40000400000 */
[----:B------:R-:W-:Y:S01]  /*1030*/  FADD R58, R58, R99 ;  /* 0x000000633a3a7221 */ /* 0x000fe20000000000 */
[----:B------:R-:W-:Y:S01]  /*1040*/  FFMA R107, R61, R60, RZ ;  /* 0x0000003c3d6b7223 */ /* 0x000fe200000000ff */
[----:B------:R-:W-:Y:S02]  /*1050*/  FMUL R105, R14, R75 ;  /* 0x0000004b0e697220 */ /* 0x000fe40000400000 */
        /* <DEDUP_REMOVED lines=35> */
[----:B------:R-:W-:Y:S01]  /*1290*/  FADD R34, R34, R112 ;  /* 0x0000007022227221 */ /* 0x000fe20000000000 */
[----:B------:R-:W-:Y:S01]  /*12a0*/  FMUL R117, R18, R83 ;  /* 0x0000005312757220 */ /* 0x000fe20000400000 */
        /* <DEDUP_REMOVED lines=37> */
[----:B------:R-:W-:Y:S01]  /*1500*/  FADD R56, R32, R56 ;  /* 0x0000003820387221 */ /* 0x000fe20000000000 */
[----:B------:R-:W-:Y:S01]  /*1510*/  FFMA R36, R111, R32, R36 ;  /* 0x000000206f247223 */ /* 0x000fe20000000024 */
[----:B------:R-:W-:-:S02]  /*1520*/  PLOP3.LUT P0, PT, PT, PT, PT, 0x80, 0x8 ;  /* 0x000000000008781c */ /* 0x000fc40003f0f070 */
[----:B------:R-:W-:Y:S01]  /*1530*/  @!P2 PLOP3.LUT P0, PT, P1, PT, PT, 0x80, 0x8 ;  /* 0x000000000008a81c */ /* 0x000fe20000f0f070 */
[----:B0-----:R-:W-:Y:S01]  /*1540*/  FADD R33, R124, R33 ;  /* 0x000000217c217221 */ /* 0x001fe20000000000 */
[----:B-1----:R-:W-:-:S04]  /*1550*/  FADD R59, R122, R59 ;  /* 0x0000003b7a3b7221 */ /* 0x002fc80000000000 */
[----:B------:R-:W0:Y:S04]  /*1560*/  SHFL.DOWN PT, R58, R33, 0x1, 0x1f ;  /* 0x08201f00213a7f89 */ /* 0x000e2800000e0000 */
[----:B------:R-:W1:Y:S01]  /*1570*/  SHFL.DOWN PT, R32, R59, 0x1, 0x1f ;  /* 0x08201f003b207f89 */ /* 0x000e6200000e0000 */
[C---:B------:R-:W-:Y:S02]  /*1580*/  @!P2 IADD3 R34, PT, PT, R43.reuse, 0x2420, RZ ;  /* 0x000024202b22a810 */ /* 0x040fe40007ffe0ff */
[----:B------:R-:W-:-:S04]  /*1590*/  @!P0 IADD3 R34, PT, PT, R43, 0x2400, RZ ;  /* 0x000024002b228810 */ /* 0x000fc80007ffe0ff */
[----:B------:R-:W-:Y:S01]  /*15a0*/  @!P2 LEA R122, R20, R34, 0x3 ;  /* 0x00000022147aa211 */ /* 0x000fe200078e18ff */
[----:B0-----:R-:W-:Y:S01]  /*15b0*/  FADD R58, R33, R58 ;  /* 0x0000003a213a7221 */ /* 0x001fe20000000000 */
[----:B-1----:R-:W-:-:S05]  /*15c0*/  FADD R59, R59, R32 ;  /* 0x000000203b3b7221 */ /* 0x002fca0000000000 */
        /* <DEDUP_REMOVED lines=14> */
[----:B------:R-:W-:Y:S01]  /*16b0*/  FFMA R39, R106, R64, R39 ;  /* 0x000000406a277223 */ /* 0x000fe20000000027 */
[----:B------:R-:W-:Y:S01]  /*16c0*/  FADD R50, R120, R50 ;  /* 0x0000003278327221 */ /* 0x000fe20000000000 */
[----:B------:R-:W-:Y:S01]  /*16d0*/  FFMA R28, R119, R120, R28 ;  /* 0x00000078771c7223 */ /* 0x000fe2000000001c */
[----:B------:R-:W-:Y:S01]  /*16e0*/  FFMA R26, R123, R63, R26 ;  /* 0x0000003f7b1a7223 */ /* 0x000fe2000000001a */
[----:B------:R-:W-:Y:S01]  /*16f0*/  FFMA R24, R125, R71, R24 ;  /* 0x000000477d187223 */ /* 0x000fe20000000018 */
        /* <DEDUP_REMOVED lines=8> */
[-CC-:B------:R-:W-:Y:S01]  /*1780*/  FFMA R35, R106, R32.reuse, R33.reuse ;  /* 0x000000206a237223 */ /* 0x180fe20000000021 */
[-CC-:B------:R-:W-:Y:S01]  /*1790*/  FFMA R106, R96, R32.reuse, R33.reuse ;  /* 0x00000020606a7223 */ /* 0x180fe20000000021 */
[-CC-:B------:R-:W-:Y:S01]  /*17a0*/  FFMA R67, R67, R32.reuse, R33.reuse ;  /* 0x0000002043437223 */ /* 0x180fe20000000021 */
[-CC-:B------:R-:W-:Y:S02]  /*17b0*/  FFMA R59, R116, R32.reuse, R33.reuse ;  /* 0x00000020743b7223 */ /* 0x180fe40000000021 */
        /* <DEDUP_REMOVED lines=16> */
[----:B------:R-:W-:-:S02]  /*18c0*/  FMUL R66, R82, R109 ;  /* 0x0000006d52427220 */ /* 0x000fc40000400000 */
[----:B------:R-:W0:Y:S01]  /*18d0*/  LDC R109, c[0x0][0x380] ;  /* 0x0000e000ff6d7b82 */ /* 0x000e220000000800 */
[----:B------:R-:W-:-:S07]  /*18e0*/  FADD R121, R121, -R32 ;  /* 0x8000002079797221 */ /* 0x000fce0000000000 */
        /* <DEDUP_REMOVED lines=33> */
[----:B0-----:R-:W-:Y:S01]  /*1b00*/  IADD3 R72, PT, PT, R72, R109, RZ ;  /* 0x0000006d48487210 */ /* 0x001fe20007ffe0ff */
[----:B------:R-:W-:Y:S01]  /*1b10*/  FADD R78, R101, R78 ;  /* 0x0000004e654e7221 */ /* 0x000fe20000000000 */
[----:B------:R-:W-:-:S02]  /*1b20*/  F2FP.BF16.F32.PACK_AB R99, R34, R61 ;  /* 0x0000003d2263723e */ /* 0x000fc400000010ff */
[----:B------:R-:W-:Y:S01]  /*1b30*/  F2FP.BF16.F32.PACK_AB R105, R62, R35 ;  /* 0x000000233e69723e */ /* 0x000fe200000010ff */
[--C-:B-1----:R-:W-:Y:S01]  /*1b40*/  IMAD.WIDE.U32 R34, R93, 0x4, R32.reuse ;  /* 0x000000045d227825 */ /* 0x102fe200078e0020 */
[----:B------:R-:W-:Y:S02]  /*1b50*/  F2FP.BF16.F32.PACK_AB R101, R58, R67 ;  /* 0x000000433a65723e */ /* 0x000fe400000010ff */
[----:B------:R-:W-:Y:S01]  /*1b60*/  F2FP.BF16.F32.PACK_AB R107, R82, R59 ;  /* 0x0000003b526b723e */ /* 0x000fe200000010ff */
[----:B------:R-:W-:Y:S01]  /*1b70*/  IMAD.WIDE.U32 R58, R89, 0x4, R32 ;  /* 0x00000004593a7825 */ /* 0x000fe200078e0020 */
[----:B------:R-:W-:-:S03]  /*1b80*/  F2FP.BF16.F32.PACK_AB R103, R60, R69 ;  /* 0x000000453c67723e */ /* 0x000fc600000010ff */
[----:B------:R-:W-:Y:S01]  /*1b90*/  FADD R47, R63, R47 ;  /* 0x0000002f3f2f7221 */ /* 0x000fe20000000000 */
[----:B------:R-:W-:Y:S01]  /*1ba0*/  ISETP.GE.AND P0, PT, R72, UR7, PT ;  /* 0x0000000748007c0c */ /* 0x000fe2000bf06270 */
[--C-:B------:R-:W-:Y:S01]  /*1bb0*/  IMAD.WIDE.U32 R60, R85, 0x4, R32.reuse ;  /* 0x00000004553c7825 */ /* 0x100fe200078e0020 */
[----:B------:R-:W-:Y:S01]  /*1bc0*/  F2FP.BF16.F32.PACK_AB R115, R64, R115 ;  /* 0x000000734073723e */ /* 0x000fe200000010ff */
[----:B------:R0:W-:Y:S01]  /*1bd0*/  STG.E desc[UR8][R34.64], R99 ;  /* 0x0000006322007986 */ /* 0x0001e2000c101908 */
[----:B------:R-:W-:Y:S01]  /*1be0*/  F2FP.BF16.F32.PACK_AB R119, R66, R119 ;  /* 0x000000774277723e */ /* 0x000fe200000010ff */
[----:B------:R-:W-:Y:S01]  /*1bf0*/  IMAD.WIDE.U32 R62, R79, 0x4, R32 ;  /* 0x000000044f3e7825 */ /* 0x000fe200078e0020 */
[----:B------:R-:W-:-:S03]  /*1c00*/  F2FP.BF16.F32.PACK_AB R123, R68, R123 ;  /* 0x0000007b447b723e */ /* 0x000fc600000010ff */
[----:B------:R-:W-:Y:S01]  /*1c10*/  FADD R44, R71, R44 ;  /* 0x0000002c472c7221 */ /* 0x000fe20000000000 */
[--C-:B------:R-:W-:Y:S01]  /*1c20*/  IMAD.WIDE.U32 R64, R97, 0x4, R32.reuse ;  /* 0x0000000461407825 */ /* 0x100fe200078e0020 */
[----:B------:R-:W-:Y:S01]  /*1c30*/  F2FP.BF16.F32.PACK_AB R125, R70, R125 ;  /* 0x0000007d467d723e */ /* 0x000fe200000010ff */
        /* <DEDUP_REMOVED lines=10> */
[----:B------:R0:W-:Y:S01]  /*1ce0*/  STG.E desc[UR8][R70.64], R125 ;  /* 0x0000007d46007986 */ /* 0x0001e2000c101908 */
[----:B------:R-:W-:-:S03]  /*1cf0*/  FADD R77, R74, R77 ;  /* 0x0000004d4a4d7221 */ /* 0x000fc60000000000 */
[----:B------:R0:W-:Y:S01]  /*1d00*/  STG.E desc[UR8][R32.64], R107 ;  /* 0x0000006b20007986 */ /* 0x0001e2000c101908 */
        /* <DEDUP_REMOVED lines=14> */
[----:B0-----:R-:W-:Y:S06]  /*1df0*/  @!P0 BRA `(.L_x_4287) ;  /* 0xffffffe800408947 */ /* 0x001fec000383ffff */
        /* <DEDUP_REMOVED lines=26> */
.L_x_4286:
        /* <DEDUP_REMOVED lines=49> */
.L_x_4288:
        /* <DEDUP_REMOVED lines=13> */
.L_x_5017:


//--------------------- .text._ZN18transformer_engine13normalization28ln_bwd_finalize_tuned_kernelINS0_22Kernel_traits_finalizeILj2304E6__halffS3_fjLj1024ELj4ENS0_18Kernel_traits_baseILj2304ES3_fS3_fjLj1024EEEEEEEvNS0_20BackwardKernelParamsE --------------------------
	.section	.text._ZN18transformer_engine13normalization28ln_bwd_finalize_tuned_kernelINS0_22Kernel_traits_finalizeILj2304E6__halffS3_fjLj1024ELj4ENS0_18Kernel_traits_baseILj2304ES3_fS3_fjLj1024EEEEEEEvNS0_20BackwardKernelParamsE,"ax",@progbits
	.align	128
        .global         _ZN18transformer_engine13normalization28ln_bwd_finalize_tuned_kernelINS0_22Kernel_traits_finalizeILj2304E6__halffS3_fjLj1024ELj4ENS0_18Kernel_traits_baseILj2304ES3_fS3_fjLj1024EEEEEEEvNS0_20BackwardKernelParamsE
        .type           _ZN18transformer_engine13normalization28ln_bwd_finalize_tuned_kernelINS0_22Kernel_traits_finalizeILj2304E6__halffS3_fjLj1024ELj4ENS0_18Kernel_traits_baseILj2304ES3_fS3_fjLj1024EEEEEEEvNS0_20BackwardKernelParamsE,@function
        .size           _ZN18transformer_engine13normalization28ln_bwd_finalize_tuned_kernelINS0_22Kernel_traits_finalizeILj2304E6__halffS3_fjLj1024ELj4ENS0_18Kernel_traits_baseILj2304ES3_fS3_fjLj1024EEEEEEEvNS0_20BackwardKernelParamsE,(.L_x_5018 - _ZN18transformer_engine13normalization28ln_bwd_finalize_tuned_kernelINS0_22Kernel_traits_finalizeILj2304E6__halffS3_fjLj1024ELj4ENS0_18Kernel_traits_baseILj2304ES3_fS3_fjLj1024EEEEEEEvNS0_20BackwardKernelParamsE)
        .other          _ZN18transformer_engine13normalization28ln_bwd_finalize_tuned_kernelINS0_22Kernel_traits_finalizeILj2304E6__halffS3_fjLj1024ELj4ENS0_18Kernel_traits_baseILj2304ES3_fS3_fjLj1024EEEEEEEvNS0_20BackwardKernelParamsE,@"STO_CUDA_ENTRY STV_DEFAULT"
_ZN18transformer_engine13normalization28ln_bwd_finalize_tuned_kernelINS0_22Kernel_traits_finalizeILj2304E6__halffS3_fjLj1024ELj4ENS0_18Kernel_traits_baseILj2304ES3_fS3_fjLj1024EEEEEEEvNS0_20BackwardKernelParamsE:
.text._ZN18transformer_engine13normalization28ln_bwd_finalize_tuned_kernelINS0_22Kernel_traits_finalizeILj2304E6__halffS3_fjLj1024ELj4ENS0_18Kernel_traits_baseILj2304ES3_fS3_fjLj1024EEEEEEEvNS0_20BackwardKernelParamsE:
        /* <DEDUP_REMOVED lines=35> */
.L_x_4293:
        /* <DEDUP_REMOVED lines=118> */
.L_x_4292:
[----:B------:R-:W-:Y:S05]  /*0990*/  BSYNC.RECONVERGENT B1 ;  /* 0x0000000000017941 */ /* 0x000fea0003800200 */
.L_x_4291:
        /* <DEDUP_REMOVED lines=65> */
.L_x_4295:
[----:B------:R-:W-:Y:S05]  /*0db0*/  BSYNC.RECONVERGENT B1 ;  /* 0x0000000000017941 */ /* 0x000fea0003800200 */
.L_x_4294:
        /* <DEDUP_REMOVED lines=37> */
.L_x_4297:
[----:B------:R-:W-:Y:S05]  /*1010*/  BSYNC.RECONVERGENT B1 ;  /* 0x0000000000017941 */ /* 0x000fea0003800200 */
.L_x_4296:
[----:B------:R-:W-:Y:S05]  /*1020*/  @!P1 BRA `(.L_x_4290) ;  /* 0x00000000003c9947 */ /* 0x000fea0003800000 */
[----:B------:R-:W0:Y:S01]  /*1030*/  LDC.64 R6, c[0x0][0x3d8] ;  /* 0x0000f600ff067b82 */ /* 0x000e220000000a00 */
[----:B------:R-:W-:Y:S01]  /*1040*/  IMAD R2, R15, 0x900, R11 ;  /* 0x000009000f027824 */ /* 0x000fe200078e020b */
[----:B------:R-:W-:-:S04]  /*1050*/  IADD3 R24, PT, PT, -R24, RZ, RZ ;  /* 0x000000ff18187210 */ /* 0x000fc80007ffe1ff */
[----:B------:R-:W-:Y:S02]  /*1060*/  IADD3 R11, PT, PT, R13, R2, RZ ;  /* 0x000000020d0b7210 */ /* 0x000fe40007ffe0ff */
[----:B------:R-:W1:Y:S05]  /*1070*/  LDC.64 R8, c[0x0][0x3e0] ;  /* 0x0000f800ff087b82 */ /* 0x000e6a0000000a00 */
.L_x_4298:
        /* <DEDUP_REMOVED lines=10> */
.L_x_4290:
[----:B------:R-:W-:Y:S05]  /*1120*/  BSYNC.RECONVERGENT B0 ;  /* 0x0000000000007941 */ /* 0x000fea0003800200 */
.L_x_4289:
        /* <DEDUP_REMOVED lines=55> */
.L_x_4299:
        /* <DEDUP_REMOVED lines=14> */
.L_x_5018:


//--------------------- .text._ZN18transformer_engine13normalization19ln_bwd_tuned_kernelINS0_13Kernel_traitsI6__halffS3_fjLj2304ELj1ELj1ELj4ELj8ENS0_18Kernel_traits_baseILj2304ES3_fS3_fjLj128EEEEEEEvNS0_20BackwardKernelParamsE --------------------------
	.section	.text._ZN18transformer_engine13normalization19ln_bwd_tuned_kernelINS0_13Kernel_traitsI6__halffS3_fjLj2304ELj1ELj1ELj4ELj8ENS0_18Kernel_traits_baseILj2304ES3_fS3_fjLj128EEEEEEEvNS0_20BackwardKernelParamsE,"ax",@progbits
	.align	128
        .global         _ZN18transformer_engine13normalization19ln_bwd_tuned_kernelINS0_13Kernel_traitsI6__halffS3_fjLj2304ELj1ELj1ELj4ELj8ENS0_18Kernel_traits_baseILj2304ES3_fS3_fjLj128EEEEEEEvNS0_20BackwardKernelParamsE
        .type           _ZN18transformer_engine13normalization19ln_bwd_tuned_kernelINS0_13Kernel_traitsI6__halffS3_fjLj2304ELj1ELj1ELj4ELj8ENS0_18Kernel_traits_baseILj2304ES3_fS3_fjLj128EEEEEEEvNS0_20BackwardKernelParamsE,@function
        .size           _ZN18transformer_engine13normalization19ln_bwd_tuned_kernelINS0_13Kernel_traitsI6__halffS3_fjLj2304ELj1ELj1ELj4ELj8ENS0_18Kernel_traits_baseILj2304ES3_fS3_fjLj128EEEEEEEvNS0_20BackwardKernelParamsE,(.L_x_5019 - _ZN18transformer_engine13normalization19ln_bwd_tuned_kernelINS0_13Kernel_traitsI6__halffS3_fjLj2304ELj1ELj1ELj4ELj8ENS0_18Kernel_traits_baseILj2304ES3_fS3_fjLj128EEEEEEEvNS0_20BackwardKernelParamsE)
        .other          _ZN18transformer_engine13normalization19ln_bwd_tuned_kernelINS0_13Kernel_traitsI6__halffS3_fjLj2304ELj1ELj1ELj4ELj8ENS0_18Kernel_traits_baseILj2304ES3_fS3_fjLj128EEEEEEEvNS0_20BackwardKernelParamsE,@"STO_CUDA_ENTRY STV_DEFAULT"
_ZN18transformer_engine13normalization19ln_bwd_tuned_kernelINS0_13Kernel_traitsI6__halffS3_fjLj2304ELj1ELj1ELj4ELj8ENS0_18Kernel_traits_baseILj2304ES3_fS3_fjLj128EEEEEEEvNS0_20BackwardKernelParamsE:
.text._ZN18transformer_engine13normalization19ln_bwd_tuned_kernelINS0_13Kernel_traitsI6__halffS3_fjLj2304ELj1ELj1ELj4ELj8ENS0_18Kernel_traits_baseILj2304ES3_fS3_fjLj128EEEEEEEvNS0_20BackwardKernelParamsE:
        /* <DEDUP_REMOVED lines=56> */
[----:B0-----:R-:W-:-:S06]  /*0380*/  ULEA UR4, UR5, UR4, 0x18 ;  /* 0x0000000405047291 */ /* 0x001fcc000f8ec0ff */
[----:B------:R-:W-:Y:S01]  /*0390*/  MOV R43, UR4 ;  /* 0x00000004002b7c02 */ /* 0x000fe20008000f00 */
[--C-:B--2---:R-:W-:Y:S02]  /*03a0*/  HADD2.F32 R6, -RZ, R4.reuse.H0_H0 ;  /* 0x20000004ff067230 */ /* 0x104fe40000004100 */
[----:B------:R-:W-:Y:S02]  /*03b0*/  HADD2.F32 R4, -RZ, R4.H1_H1 ;  /* 0x30000004ff047230 */ /* 0x000fe40000004100 */
[--C-:B----4-:R-:W-:Y:S02]  /*03c0*/  HADD2.F32 R8, -RZ, R5.reuse.H0_H0 ;  /* 0x20000005ff087230 */ /* 0x110fe40000004100 */
[C---:B------:R-:W-:Y:S01]  /*03d0*/  FADD R2, R19.reuse, R6 ;  /* 0x0000000613027221 */ /* 0x040fe20000000000 */
[----:B------:R-:W-:Y:S02]  /*03e0*/  HADD2.F32 R10, -RZ, R5.H1_H1 ;  /* 0x30000005ff0a7230 */ /* 0x000fe40000004100 */
[----:B------:R-:W-:Y:S01]  /*03f0*/  FADD R3, R19, R4 ;  /* 0x0000000413037221 */ /* 0x000fe20000000000 */
[----:B-----5:R-:W-:-:S02]  /*0400*/  HADD2.F32 R12, -RZ, R7.H0_H0 ;  /* 0x20000007ff0c7230 */ /* 0x020fc40000004100 */
        /* <DEDUP_REMOVED lines=27> */
[----:B------:R-:W-:Y:S01]  /*05c0*/  SHF.R.U32.HI R20, RZ, 0x5, R0 ;  /* 0x00000005ff147819 */ /* 0x000fe20000011600 */
[C---:B------:R-:W-:Y:S01]  /*05d0*/  FADD R18, R19.reuse, R36 ;  /* 0x0000002413127221 */ /* 0x040fe20000000000 */
[----:B------:R-:W-:Y:S01]  /*05e0*/  CS2R R28, SRZ ;  /* 0x00000000001c7805 */ /* 0x000fe2000001ff00 */
[----:B------:R-:W-:Y:S01]  /*05f0*/  FADD R19, R19, R38 ;  /* 0x0000002613137221 */ /* 0x000fe20000000000 */
[----:B------:R-:W-:Y:S02]  /*0600*/  CS2R R30, SRZ ;  /* 0x00000000001e7805 */ /* 0x000fe4000001ff00 */
[----:B------:R-:W-:-:S02]  /*0610*/  CS2R R36, SRZ ;  /* 0x0000000000247805 */ /* 0x000fc4000001ff00 */
[----:B------:R-:W-:Y:S02]  /*0620*/  CS2R R38, SRZ ;  /* 0x0000000000267805 */ /* 0x000fe4000001ff00 */
[----:B------:R-:W-:Y:S02]  /*0630*/  MOV R21, RZ ;  /* 0x000000ff00157202 */ /* 0x000fe40000000f00 */
[----:B------:R-:W-:Y:S02]  /*0640*/  CS2R R22, SRZ ;  /* 0x0000000000167805 */ /* 0x000fe4000001ff00 */
[----:B------:R-:W-:Y:S02]  /*0650*/  CS2R R24, SRZ ;  /* 0x0000000000187805 */ /* 0x000fe4000001ff00 */
[----:B------:R-:W-:-:S07]  /*0660*/  CS2R R26, SRZ ;  /* 0x00000000001a7805 */ /* 0x000fce000001ff00 */
.L_x_4301:
[----:B------:R-:W0:Y:S01]  /*0670*/  LDC.64 R116, c[0x0][0x398] ;  /* 0x0000e600ff747b82 */ /* 0x000e220000000a00 */
[----:B------:R-:W-:-:S05]  /*0680*/  IMAD R109, R91, 0x480, RZ ;  /* 0x000004805b6d7824 */ /* 0x000fca00078e02ff */
[----:B------:R-:W-:Y:S02]  /*0690*/  LOP3.LUT R109, R109, R0, RZ, 0xfc, !PT ;  /* 0x000000006d6d7212 */ /* 0x000fe400078efcff */
[----:B------:R-:W1:Y:S08]  /*06a0*/  LDC.64 R34, c[0x0][0x390] ;  /* 0x0000e400ff227b82 */ /* 0x000e700000000a00 */
[----:B------:R-:W2:Y:S08]  /*06b0*/  LDC.64 R68, c[0x0][0x3c8] ;  /* 0x0000f200ff447b82 */ /* 0x000eb00000000a00 */
[----:B------:R-:W3:Y:S01]  /*06c0*/  LDC.64 R98, c[0x0][0x3a0] ;  /* 0x0000e800ff627b82 */ /* 0x000ee20000000a00 */
[----:B------:R-:W-:Y:S01]  /*06d0*/  IADD3 R75, PT, PT, R109, 0x300, RZ ;  /* 0x000003006d4b7810 */ /* 0x000fe20007ffe0ff */
[----:B0-----:R-:W-:Y:S01]  /*06e0*/  IMAD.WIDE R116, R91, 0x4, R116 ;  /* 0x000000045b747825 */ /* 0x001fe200078e0274 */
[----:B------:R-:W-:-:S02]  /*06f0*/  IADD3 R85, PT, PT, R109, 0x180, RZ ;  /* 0x000001806d557810 */ /* 0x000fc40007ffe0ff */
[C---:B------:R-:W-:Y:S01]  /*0700*/  IADD3 R107, PT, PT, R109.reuse, 0x80, RZ ;  /* 0x000000806d6b7810 */ /* 0x040fe20007ffe0ff */
[C-C-:B-1----:R-:W-:Y:S02]  /*0710*/  IMAD.WIDE.U32 R62, R109.reuse, 0x8, R34.reuse ;  /* 0x000000086d3e7825 */ /* 0x142fe400078e0022 */
[----:B------:R-:W4:Y:S01]  /*0720*/  LDG.E R116, desc[UR8][R116.64] ;  /* 0x0000000874747981 */ /* 0x000f22000c1e1900 */
        /* <DEDUP_REMOVED lines=8> */
[C---:B------:R-:W-:Y:S01]  /*07b0*/  IADD3 R71, PT, PT, R109.reuse, 0x400, RZ ;  /* 0x000004006d477810 */ /* 0x040fe20007ffe0ff */
[----:B--2---:R-:W-:-:S02]  /*07c0*/  IMAD.WIDE.U32 R96, R109, 0x4, R68 ;  /* 0x000000046d607825 */ /* 0x004fc400078e0044 */
[----:B------:R-:W2:Y:S02]  /*07d0*/  LDG.E.64 R54, desc[UR8][R54.64] ;  /* 0x0000000836367981 */ /* 0x000ea4000c1e1b00 */
[----:B---3--:R-:W-:Y:S02]  /*07e0*/  IMAD.WIDE R98, R91, 0x4, R98 ;  /* 0x000000045b627825 */ /* 0x008fe400078e0262 */
[----:B------:R0:W3:Y:S02]  /*07f0*/  LDG.E R80, desc[UR8][R96.64] ;  /* 0x0000000860507981 */ /* 0x0000e4000c1e1900 */
[C---:B------:R-:W-:Y:S02]  /*0800*/  IMAD.WIDE.U32 R32, R107.reuse, 0x8, R34 ;  /* 0x000000086b207825 */ /* 0x040fe400078e0022 */
[----:B------:R1:W3:Y:S02]  /*0810*/  LDG.E R93, desc[UR8][R98.64] ;  /* 0x00000008625d7981 */ /* 0x0002e4000c1e1900 */
[----:B------:R-:W-:-:S02]  /*0820*/  IMAD.WIDE.U32 R100, R107, 0x4, R68 ;  /* 0x000000046b647825 */ /* 0x000fc400078e0044 */
[----:B------:R-:W3:Y:S02]  /*0830*/  LDG.E.64 R32, desc[UR8][R32.64] ;  /* 0x0000000820207981 */ /* 0x000ee4000c1e1b00 */
[--C-:B------:R-:W-:Y:S02]  /*0840*/  IMAD.WIDE.U32 R58, R87, 0x8, R34.reuse ;  /* 0x00000008573a7825 */ /* 0x100fe400078e0022 */
[----:B------:R1:W3:Y:S02]  /*0850*/  LDG.E R70, desc[UR8][R100.64] ;  /* 0x0000000864467981 */ /* 0x0002e4000c1e1900 */
[----:B------:R-:W-:Y:S02]  /*0860*/  IMAD.WIDE.U32 R64, R81, 0x8, R34 ;  /* 0x0000000851407825 */ /* 0x000fe400078e0022 */
[----:B------:R-:W3:Y:S02]  /*0870*/  LDG.E.64 R58, desc[UR8][R58.64] ;  /* 0x000000083a3a7981 */ /* 0x000ee4000c1e1b00 */
[----:B------:R-:W-:-:S02]  /*0880*/  IMAD.WIDE.U32 R110, R87, 0x4, R68 ;  /* 0x00000004576e7825 */ /* 0x000fc400078e0044 */
[----:B------:R-:W3:Y:S02]  /*0890*/  LDG.E.64 R64, desc[UR8][R64.64] ;  /* 0x0000000840407981 */ /* 0x000ee4000c1e1b00 */
[--C-:B------:R-:W-:Y:S02]  /*08a0*/  IMAD.WIDE.U32 R104, R85, 0x4, R68.reuse ;  /* 0x0000000455687825 */ /* 0x100fe400078e0044 */
[----:B------:R-:W3:Y:S04]  /*08b0*/  LDG.E R110, desc[UR8][R110.64] ;  /* 0x000000086e6e7981 */ /* 0x000ee8000c1e1900 */
[----:B------:R-:W3:Y:S01]  /*08c0*/  LDG.E R72, desc[UR8][R104.64] ;  /* 0x0000000868487981 */ /* 0x000ee2000c1e1900 */
[----:B------:R-:W-:-:S04]  /*08d0*/  IMAD.WIDE.U32 R102, R83, 0x4, R68 ;  /* 0x0000000453667825 */ /* 0x000fc800078e0044 */
[--C-:B------:R-:W-:Y:S01]  /*08e0*/  IMAD.WIDE.U32 R60, R83, 0x8, R34.reuse ;  /* 0x00000008533c7825 */ /* 0x100fe200078e0022 */
[----:B------:R-:W3:Y:S03]  /*08f0*/  LDG.E R74, desc[UR8][R102.64] ;  /* 0x00000008664a7981 */ /* 0x000ee6000c1e1900 */
[--C-:B------:R-:W-:Y:S02]  /*0900*/  IMAD.WIDE.U32 R56, R73, 0x8, R34.reuse ;  /* 0x0000000849387825 */ /* 0x100fe400078e0022 */
[----:B------:R-:W3:Y:S02]  /*0910*/  LDG.E.64 R60, desc[UR8][R60.64] ;  /* 0x000000083c3c7981 */ /* 0x000ee4000c1e1b00 */
[----:B------:R-:W-:Y:S02]  /*0920*/  IMAD.WIDE.U32 R34, R71, 0x8, R34 ;  /* 0x0000000847227825 */ /* 0x000fe400078e0022 */
[----:B------:R-:W3:Y:S02]  /*0930*/  LDG.E.64 R56, desc[UR8][R56.64] ;  /* 0x0000000838387981 */ /* 0x000ee4000c1e1b00 */
[----:B------:R-:W-:-:S02]  /*0940*/  IMAD.WIDE.U32 R94, R81, 0x4, R68 ;  /* 0x00000004515e7825 */ /* 0x000fc400078e0044 */
[----:B------:R-:W3:Y:S02]  /*0950*/  LDG.E.64 R34, desc[UR8][R34.64] ;  /* 0x0000000822227981 */ /* 0x000ee4000c1e1b00 */
[--C-:B0-----:R-:W-:Y:S02]  /*0960*/  IMAD.WIDE.U32 R96, R75, 0x4, R68.reuse ;  /* 0x000000044b607825 */ /* 0x101fe400078e0044 */
[----:B------:R-:W3:Y:S04]  /*0970*/  LDG.E R94, desc[UR8][R94.64] ;  /* 0x000000085e5e7981 */ /* 0x000ee8000c1e1900 */
[----:B------:R-:W3:Y:S01]  /*0980*/  LDG.E R96, desc[UR8][R96.64] ;  /* 0x0000000860607981 */ /* 0x000ee2000c1e1900 */
[----:B-1----:R-:W-:-:S06]  /*0990*/  IMAD.WIDE.U32 R98, R73, 0x4, R68 ;  /* 0x0000000449627825 */ /* 0x002fcc00078e0044 */
[----:B------:R-:W3:Y:S01]  /*09a0*/  LDG.E R98, desc[UR8][R98.64] ;  /* 0x0000000862627981 */ /* 0x000ee2000c1e1900 */
[----:B------:R-:W-:-:S05]  /*09b0*/  IMAD.WIDE.U32 R68, R71, 0x4, R68 ;  /* 0x0000000447447825 */ /* 0x000fca00078e0044 */
[----:B------:R0:W3:Y:S01]  /*09c0*/  LDG.E R100, desc[UR8][R68.64] ;  /* 0x0000000844647981 */ /* 0x0000e2000c1e1900 */
[----:B------:R-:W-:-:S13]  /*09d0*/  LOP3.LUT P2, RZ, R0, 0x1f, RZ, 0xc0, !PT ;  /* 0x0000001f00ff7812 */ /* 0x000fda000784c0ff */
[----:B------:R-:W1:Y:S01]  /*09e0*/  @!P2 S2R R101, SR_CgaCtaId ;  /* 0x000000000065a919 */ /* 0x000e620000008800 */
[----:B------:R-:W-:-:S04]  /*09f0*/  @!P2 MOV R82, 0x400 ;  /* 0x000004000052a802 */ /* 0x000fc80000000f00 */
[----:B-1----:R-:W-:Y:S01]  /*0a00*/  @!P2 LEA R43, R101, R82, 0x18 ;  /* 0x00000052652ba211 */ /* 0x002fe200078ec0ff */
[C---:B----4-:R-:W-:Y:S01]  /*0a10*/  FADD R62, -R116.reuse, R62 ;  /* 0x0000003e743e7221 */ /* 0x050fe20000000100 */
[C---:B-----5:R-:W-:Y:S01]  /*0a20*/  FADD R106, -R116.reuse, R67 ;  /* 0x00000043746a7221 */ /* 0x060fe20000000100 */
[C---:B--2---:R-:W-:Y:S01]  /*0a30*/  FADD R84, -R116.reuse, R54 ;  /* 0x0000003674547221 */ /* 0x044fe20000000100 */
[--C-:B---3--:R-:W-:Y:S02]  /*0a40*/  HADD2.F32 R67, -RZ, R80.reuse.H0_H0 ;  /* 0x20000050ff437230 */ /* 0x108fe40000004100 */
[----:B------:R-:W-:Y:S01]  /*0a50*/  FMUL R54, R93, R62 ;  /* 0x0000003e5d367220 */ /* 0x000fe20000400000 */
[----:B------:R-:W-:Y:S02]  /*0a60*/  HADD2.F32 R80, -RZ, R80.H1_H1 ;  /* 0x30000050ff507230 */ /* 0x000fe40000004100 */
[----:B------:R-:W-:Y:S01]  /*0a70*/  FADD R42, R67, R42 ;  /* 0x0000002a432a7221 */ /* 0x000fe20000000000 */
[----:B------:R-:W-:Y:S01]  /*0a80*/  FADD R120, -R116, R32 ;  /* 0x0000002074787221 */ /* 0x000fe20000000100 */
[-C--:B------:R-:W-:Y:S01]  /*0a90*/  FFMA R89, R54, R67.reuse, R89 ;  /* 0x0000004336597223 */ /* 0x080fe20000000059 */
[----:B------:R-:W-:Y:S01]  /*0aa0*/  FMUL R67, R2, R67 ;  /* 0x0000004302437220 */ /* 0x000fe20000400000 */
[----:B------:R-:W-:Y:S01]  /*0ab0*/  FADD R122, -R116, R33 ;  /* 0x00000021747a7221 */ /* 0x000fe20000000100 */
[----:B------:R-:W-:-:S02]  /*0ac0*/  HADD2.F32 R33, -RZ, R70.H0_H0 ;  /* 0x20000046ff217230 */ /* 0x000fc40000004100 */
[----:B------:R-:W-:Y:S01]  /*0ad0*/  FMUL R125, R93, R120 ;  /* 0x000000785d7d7220 */ /* 0x000fe20000400000 */
[----:B0-----:R-:W-:Y:S01]  /*0ae0*/  FMUL R69, R3, R80 ;  /* 0x0000005003457220 */ /* 0x001fe20000400000 */
[----:B------:R-:W-:Y:S01]  /*0af0*/  FADD R62, RZ, R67 ;  /* 0x00000043ff3e7221 */ /* 0x000fe20000000000 */
[C---:B------:R-:W-:Y:S01]  /*0b00*/  FADD R123, -R116.reuse, R58 ;  /* 0x0000003a747b7221 */ /* 0x040fe20000000100 */
[----:B------:R-:W-:Y:S01]  /*0b10*/  FADD R40, R33, R40 ;  /* 0x0000002821287221 */ /* 0x000fe20000000000 */
[-C--:B------:R-:W-:Y:S01]  /*0b20*/  FFMA R79, R125, R33.reuse, R79 ;  /* 0x000000217d4f7223 */ /* 0x080fe2000000004f */
[----:B------:R-:W-:Y:S01]  /*0b30*/  FADD R58, -R116, R64 ;  /* 0x00000040743a7221 */ /* 0x000fe20000000100 */
[----:B------:R-:W-:Y:S02]  /*0b40*/  HADD2.F32 R64, -RZ, R70.H1_H1 ;  /* 0x30000046ff407230 */ /* 0x000fe40000004100 */
[----:B------:R-:W-:Y:S01]  /*0b50*/  FMUL R70, R4, R33 ;  /* 0x0000002104467220 */ /* 0x000fe20000400000 */
[----:B------:R-:W-:Y:S01]  /*0b60*/  FADD R33, R62, R69 ;  /* 0x000000453e217221 */ /* 0x000fe20000000000 */
[----:B------:R-:W-:Y:S01]  /*0b70*/  FADD R102, -R116, R65 ;  /* 0x0000004174667221 */ /* 0x000fe20000000100 */
[----:B------:R-:W-:Y:S01]  /*0b80*/  FMUL R65, R93, R122 ;  /* 0x0000007a5d417220 */ /* 0x000fe20000400000 */
[----:B------:R-:W-:-:S02]  /*0b90*/  HADD2.F32 R32, -RZ, R110.H0_H0 ;  /* 0x2000006eff207230 */ /* 0x000fc40000004100 */
[-C--:B------:R-:W-:Y:S01]  /*0ba0*/  FMUL R111, R5, R64.reuse ;  /* 0x00000040056f7220 */ /* 0x080fe20000400000 */
[----:B------:R-:W-:Y:S01]  /*0bb0*/  FADD R62, R33, R70 ;  /* 0x00000046213e7221 */ /* 0x000fe20000000000 */
[----:B------:R-:W-:Y:S01]  /*0bc0*/  FADD R39, R64, R39 ;  /* 0x0000002740277221 */ /* 0x000fe20000000000 */
[----:B------:R-:W-:Y:S01]  /*0bd0*/  FFMA R78, R65, R64, R78 ;  /* 0x00000040414e7223 */ /* 0x000fe2000000004e */
[----:B------:R-:W-:Y:S02]  /*0be0*/  HADD2.F32 R110, -RZ, R110.H1_H1 ;  /* 0x3000006eff6e7230 */ /* 0x000fe40000004100 */
[----:B------:R-:W-:Y:S01]  /*0bf0*/  FADD R33, R62, R111 ;  /* 0x0000006f3e217221 */ /* 0x000fe20000000000 */
[--C-:B------:R-:W-:Y:S02]  /*0c00*/  HADD2.F32 R114, -RZ, R72.reuse.H0_H0 ;  /* 0x20000048ff727230 */ /* 0x100fe40000004100 */
[----:B------:R-:W-:Y:S02]  /*0c10*/  HADD2.F32 R64, -RZ, R72.H1_H1 ;  /* 0x30000048ff407230 */ /* 0x000fe40000004100 */
[----:B------:R-:W-:Y:S01]  /*0c20*/  FMUL R72, R6, R32 ;  /* 0x0000002006487220 */ /* 0x000fe20000400000 */
[----:B------:R-:W-:Y:S01]  /*0c30*/  FMUL R124, R7, R110 ;  /* 0x0000006e077c7220 */ /* 0x000fe20000400000 */
[----:B------:R-:W-:-:S02]  /*0c40*/  FADD R104, -R116, R66 ;  /* 0x0000004274687221 */ /* 0x000fc40000000100 */
[----:B------:R-:W-:Y:S01]  /*0c50*/  FADD R33, R33, R72 ;  /* 0x0000004821217221 */ /* 0x000fe20000000000 */
[----:B------:R-:W-:Y:S01]  /*0c60*/  FADD R82, -R116, R63 ;  /* 0x0000003f74527221 */ /* 0x000fe20000000100 */
[--C-:B------:R-:W-:Y:S02]  /*0c70*/  HADD2.F32 R66, -RZ, R74.reuse.H0_H0 ;  /* 0x2000004aff427230 */ /* 0x100fe40000004100 */
[----:B------:R-:W-:Y:S02]  /*0c80*/  HADD2.F32 R68, -RZ, R74.H1_H1 ;  /* 0x3000004aff447230 */ /* 0x000fe40000004100 */
[----:B------:R-:W-:Y:S01]  /*0c90*/  FMUL R74, R8, R114 ;  /* 0x00000072084a7220 */ /* 0x000fe20000400000 */
[----:B------:R-:W-:Y:S01]  /*0ca0*/  FADD R33, R33, R124 ;  /* 0x0000007c21217221 */ /* 0x000fe20000000000 */
[----:B------:R-:W-:Y:S01]  /*0cb0*/  FMUL R115, R93, R82 ;  /* 0x000000525d737220 */ /* 0x000fe20000400000 */
[----:B------:R-:W-:Y:S01]  /*0cc0*/  FMUL R122, R9, R64 ;  /* 0x00000040097a7220 */ /* 0x000fe20000400000 */
[----:B------:R-:W-:Y:S01]  /*0cd0*/  FFMA R82, R54, R67, RZ ;  /* 0x0000004336527223 */ /* 0x000fe200000000ff */
        /* <DEDUP_REMOVED lines=9> */
[----:B------:R-:W-:Y:S01]  /*0d70*/  FADD R41, R80, R41 ;  /* 0x0000002950297221 */ /* 0x000fe20000000000 */
[C---:B------:R-:W-:Y:S01]  /*0d80*/  FFMA R88, R115.reuse, R80, R88 ;  /* 0x0000005073587223 */ /* 0x040fe20000000058 */
[----:B------:R-:W-:Y:S01]  /*0d90*/  FMUL R80, R10, R66 ;  /* 0x000000420a507220 */ /* 0x000fe20000400000 */
[----:B------:R-:W-:Y:S01]  /*0da0*/  FFMA R82, R115, R69, R82 ;  /* 0x0000004573527223 */ /* 0x000fe20000000052 */
[----:B------:R-:W-:Y:S01]  /*0db0*/  FADD R35, R33, R122 ;  /* 0x0000007a21237221 */ /* 0x000fe20000000000 */
[----:B------:R-:W-:-:S02]  /*0dc0*/  HADD2.F32 R62, -RZ, R94.H0_H0 ;  /* 0x2000005eff3e7230 */ /* 0x000fc40000004100 */
        /* <DEDUP_REMOVED lines=12> */
[----:B------:R-:W-:Y:S01]  /*0e90*/  FMUL R63, R13, R94 ;  /* 0x0000005e0d3f7220 */ /* 0x000fe20000400000 */
[----:B------:R-:W-:-:S02]  /*0ea0*/  HADD2.F32 R96, -RZ, R96.H1_H1 ;  /* 0x30000060ff607230 */ /* 0x000fc40000004100 */
[----:B------:R-:W-:Y:S01]  /*0eb0*/  FMUL R119, R93, R84 ;  /* 0x000000545d777220 */ /* 0x000fe20000400000 */
[----:B------:R-:W-:Y:S01]  /*0ec0*/  FFMA R118, R121, R124, R118 ;  /* 0x0000007c79767223 */ /* 0x000fe20000000076 */
[----:B------:R-:W-:Y:S01]  /*0ed0*/  FADD R35, R35, R63 ;  /* 0x0000003f23237221 */ /* 0x000fe20000000000 */
[----:B------:R-:W-:Y:S01]  /*0ee0*/  FMUL R84, R14, R95 ;  /* 0x0000005f0e547220 */ /* 0x000fe20000400000 */
[----:B------:R-:W-:Y:S01]  /*0ef0*/  FMUL R117, R93, R86 ;  /* 0x000000565d757220 */ /* 0x000fe20000400000 */
[--C-:B------:R-:W-:Y:S02]  /*0f00*/  HADD2.F32 R97, -RZ, R98.reuse.H0_H0 ;  /* 0x20000062ff617230 */ /* 0x100fe40000004100 */
        /* <DEDUP_REMOVED lines=54> */
[----:B------:R-:W-:Y:S02]  /*1270*/  PLOP3.LUT P0, PT, PT, PT, PT, 0x80, 0x8 ;  /* 0x000000000008781c */ /* 0x000fe40003f0f070 */
[----:B------:R-:W-:Y:S01]  /*1280*/  @!P2 PLOP3.LUT P0, PT, P1, PT, PT, 0x80, 0x8 ;  /* 0x000000000008a81c */ /* 0x000fe20000f0f070 */
[----:B0-----:R-:W-:-:S05]  /*1290*/  FADD R35, R116, R35 ;  /* 0x0000002374237221 */ /* 0x001fca0000000000 */
[----:B------:R-:W0:Y:S01]  /*12a0*/  SHFL.DOWN PT, R32, R35, 0x1, 0x1f ;  /* 0x08201f0023207f89 */ /* 0x000e2200000e0000 */
[----:B------:R-:W-:-:S06]  /*12b0*/  @!P2 IADD3 R33, PT, PT, R43, 0x2420, RZ ;  /* 0x000024202b21a810 */ /* 0x000fcc0007ffe0ff */
        /* <DEDUP_REMOVED lines=22> */
[----:B------:R-:W-:Y:S01]  /*1420*/  FFMA R52, R117, R64, R52 ;  /* 0x0000004075347223 */ /* 0x000fe20000000034 */
        /* <DEDUP_REMOVED lines=9> */
[-CC-:B------:R-:W-:Y:S01]  /*14c0*/  FFMA R117, R117, R56.reuse, R110.reuse ;  /* 0x0000003875757223 */ /* 0x180fe2000000006e */
[----:B------:R-:W-:-:S03]  /*14d0*/  FFMA R118, R102, R56, R110 ;  /* 0x0000003866767223 */ /* 0x000fc6000000006e */
[----:B------:R-:W-:Y:S01]  /*14e0*/  FADD R122, R122, -R117 ;  /* 0x800000757a7a7221 */ /* 0x000fe20000000000 */
[----:B------:R-:W-:Y:S01]  /*14f0*/  FADD R28, R62, R28 ;  /* 0x0000001c3e1c7221 */ /* 0x000fe20000000000 */
[----:B------:R-:W-:Y:S01]  /*1500*/  FFMA R49, R58, R62, R49 ;  /* 0x0000003e3a317223 */ /* 0x000fe20000000031 */
[----:B------:R-:W-:Y:S01]  /*1510*/  FADD R118, R63, -R118 ;  /* 0x800000763f767221 */ /* 0x000fe20000000000 */
[----:B0-----:R-:W-:-:S04]  /*1520*/  IMAD.WIDE.U32 R62, R75, 0x8, R66 ;  /* 0x000000084b3e7825 */ /* 0x001fc800078e0042 */
[----:B------:R-:W-:Y:S02]  /*1530*/  FMUL R75, R93, R122 ;  /* 0x0000007a5d4b7220 */ /* 0x000fe40000400000 */
[----:B------:R-:W0:Y:S01]  /*1540*/  LDC R122, c[0x0][0x380] ;  /* 0x0000e000ff7a7b82 */ /* 0x000e220000000800 */
[----:B------:R-:W-:Y:S01]  /*1550*/  FADD R36, R114, R36 ;  /* 0x0000002472247221 */ /* 0x000fe20000000000 */
        /* <DEDUP_REMOVED lines=19> */
[----:B------:R-:W-:Y:S01]  /*1690*/  FADD R31, R64, R31 ;  /* 0x0000001f401f7221 */ /* 0x000fe20000000000 */
        /* <DEDUP_REMOVED lines=18> */
[----:B------:R-:W-:Y:S01]  /*17c0*/  IMAD.WIDE.U32 R54, R87, 0x8, R66 ;  /* 0x0000000857367825 */ /* 0x000fe200078e0042 */
[----:B------:R-:W-:-:S03]  /*17d0*/  ISETP.GE.AND P0, PT, R91, UR7, PT ;  /* 0x000000075b007c0c */ /* 0x000fc6000bf06270 */
[----:B------:R-:W-:-:S04]  /*17e0*/  IMAD.WIDE.U32 R56, R85, 0x8, R66 ;  /* 0x0000000855387825 */ /* 0x000fc800078e0042 */
[----:B------:R-:W-:Y:S01]  /*17f0*/  FMUL R72, R93, R72 ;  /* 0x000000485d487220 */ /* 0x000fe20000400000 */
[----:B------:R-:W-:-:S04]  /*1800*/  IMAD.WIDE.U32 R58, R83, 0x8, R66 ;  /* 0x00000008533a7825 */ /* 0x000fc800078e0042 */
[----:B------:R-:W-:-:S04]  /*1810*/  IMAD.WIDE.U32 R60, R81, 0x8, R66 ;  /* 0x00000008513c7825 */ /* 0x000fc800078e0042 */
[----:B------:R-:W-:-:S04]  /*1820*/  IMAD.WIDE.U32 R64, R73, 0x8, R66 ;  /* 0x0000000849407825 */ /* 0x000fc800078e0042 */
[----:B------:R-:W-:Y:S01]  /*1830*/  FMUL R73, R93, R124 ;  /* 0x0000007c5d497220 */ /* 0x000fe20000400000 */
[----:B------:R-:W-:-:S04]  /*1840*/  IMAD.WIDE.U32 R66, R71, 0x8, R66 ;  /* 0x0000000847427825 */ /* 0x000fc800078e0042 */
[C---:B------:R-:W-:Y:S01]  /*1850*/  FMUL R71, R93.reuse, R111 ;  /* 0x0000006f5d477220 */ /* 0x040fe20000400000 */
[C---:B------:R-:W-:Y:S01]  /*1860*/  FMUL R74, R93.reuse, R74 ;  /* 0x0000004a5d4a7220 */ /* 0x040fe20000400000 */
[C---:B------:R-:W-:Y:S01]  /*1870*/  FMUL R80, R93.reuse, R80 ;  /* 0x000000505d507220 */ /* 0x040fe20000400000 */
[C---:B------:R-:W-:Y:S01]  /*1880*/  FMUL R81, R93.reuse, R120 ;  /* 0x000000785d517220 */ /* 0x040fe20000400000 */
[----:B------:R0:W-:Y:S01]  /*1890*/  STG.E.64 desc[UR8][R32.64], R68 ;  /* 0x0000004420007986 */ /* 0x0001e2000c101b08 */
[C---:B------:R-:W-:Y:S01]  /*18a0*/  FMUL R82, R93.reuse, R82 ;  /* 0x000000525d527220 */ /* 0x040fe20000400000 */
[C---:B------:R-:W-:Y:S01]  /*18b0*/  FMUL R83, R93.reuse, R118 ;  /* 0x000000765d537220 */ /* 0x040fe20000400000 */
[C---:B------:R-:W-:Y:S01]  /*18c0*/  FMUL R84, R93.reuse, R84 ;  /* 0x000000545d547220 */ /* 0x040fe20000400000 */
[----:B------:R1:W-:Y:S01]  /*18d0*/  STG.E.64 desc[UR8][R34.64], R70 ;  /* 0x0000004622007986 */ /* 0x0003e2000c101b08 */
[C---:B------:R-:W-:Y:S01]  /*18e0*/  FMUL R85, R93.reuse, R116 ;  /* 0x000000745d557220 */ /* 0x040fe20000400000 */
[C---:B------:R-:W-:Y:S01]  /*18f0*/  FMUL R86, R93.reuse, R86 ;  /* 0x000000565d567220 */ /* 0x040fe20000400000 */
[C---:B------:R-:W-:Y:S01]  /*1900*/  FMUL R87, R93.reuse, R114 ;  /* 0x000000725d577220 */ /* 0x040fe20000400000 */
[----:B------:R1:W-:Y:S04]  /*1910*/  STG.E.64 desc[UR8][R54.64], R72 ;  /* 0x0000004836007986 */ /* 0x0003e8000c101b08 */
[----:B------:R1:W-:Y:S01]  /*1920*/  STG.E.64 desc[UR8][R56.64], R74 ;  /* 0x0000004a38007986 */ /* 0x0003e2000c101b08 */
[C---:B0-----:R-:W-:Y:S01]  /*1930*/  FMUL R32, R93.reuse, R112 ;  /* 0x000000705d207220 */ /* 0x041fe20000400000 */
[----:B------:R-:W-:-:S02]  /*1940*/  FMUL R33, R93, R110 ;  /* 0x0000006e5d217220 */ /* 0x000fc40000400000 */
        /* <DEDUP_REMOVED lines=52> */
.L_x_4300:
        /* <DEDUP_REMOVED lines=49> */
.L_x_4302:
        /* <DEDUP_REMOVED lines=14> */
.L_x_5019:


//--------------------- .text._ZN18transformer_engine13normalization28ln_bwd_finalize_tuned_kernelINS0_22Kernel_traits_finalizeILj2304E6__halfS3_S3_fjLj1024ELj4ENS0_18Kernel_traits_baseILj2304ES3_S3_S3_fjLj1024EEEEEEEvNS0_20BackwardKernelParamsE --------------------------
	.section	.text._ZN18transformer_engine13normalization28ln_bwd_finalize_tuned_kernelINS0_22Kernel_traits_finalizeILj2304E6__halfS3_S3_fjLj1024ELj4ENS0_18Kernel_traits_baseILj2304ES3_S3_S3_fjLj1024EEEEEEEvNS0_20BackwardKernelParamsE,"ax",@progbits
	.align	128
        .global         _ZN18transformer_engine13normalization28ln_bwd_finalize_tuned_kernelINS0_22Kernel_traits_finalizeILj2304E6__halfS3_S3_fjLj1024ELj4ENS0_18Kernel_traits_baseILj2304ES3_S3_S3_fjLj1024EEEEEEEvNS0_20BackwardKernelParamsE
        .type           _ZN18transformer_engine13normalization28ln_bwd_finalize_tuned_kernelINS0_22Kernel_traits_finalizeILj2304E6__halfS3_S3_fjLj1024ELj4ENS0_18Kernel_traits_baseILj2304ES3_S3_S3_fjLj1024EEEEEEEvNS0_20BackwardKernelParamsE,@function
        .size           _ZN18transformer_engine13normalization28ln_bwd_finalize_tuned_kernelINS0_22Kernel_traits_finalizeILj2304E6__halfS3_S3_fjLj1024ELj4ENS0_18Kernel_traits_baseILj2304ES3_S3_S3_fjLj1024EEEEEEEvNS0_20BackwardKernelParamsE,(.L_x_5020 - _ZN18transformer_engine13normalization28ln_bwd_finalize_tuned_kernelINS0_22Kernel_traits_finalizeILj2304E6__halfS3_S3_fjLj1024ELj4ENS0_18Kernel_traits_baseILj2304ES3_S3_S3_fjLj1024EEEEEEEvNS0_20BackwardKernelParamsE)
        .other          _ZN18transformer_engine13normalization28ln_bwd_finalize_tuned_kernelINS0_22Kernel_traits_finalizeILj2304E6__halfS3_S3_fjLj1024ELj4ENS0_18Kernel_traits_baseILj2304ES3_S3_S3_fjLj1024EEEEEEEvNS0_20BackwardKernelParamsE,@"STO_CUDA_ENTRY STV_DEFAULT"
_ZN18transformer_engine13normalization28ln_bwd_finalize_tuned_kernelINS0_22Kernel_traits_finalizeILj2304E6__halfS3_S3_fjLj1024ELj4ENS0_18Kernel_traits_baseILj2304ES3_S3_S3_fjLj1024EEEEEEEvNS0_20BackwardKernelParamsE:
.text._ZN18transformer_engine13normalization28ln_bwd_finalize_tuned_kernelINS0_22Kernel_traits_finalizeILj2304E6__halfS3_S3_fjLj1024ELj4ENS0_18Kernel_traits_baseILj2304ES3_S3_S3_fjLj1024EEEEEEEvNS0_20BackwardKernelParamsE:
        /* <DEDUP_REMOVED lines=35> */
.L_x_4307:
        /* <DEDUP_REMOVED lines=118> */
.L_x_4306:
[----:B------:R-:W-:Y:S05]  /*0990*/  BSYNC.RECONVERGENT B1 ;  /* 0x0000000000017941 */ /* 0x000fea0003800200 */
.L_x_4305:
        /* <DEDUP_REMOVED lines=65> */
.L_x_4309:
[----:B------:R-:W-:Y:S05]  /*0db0*/  BSYNC.RECONVERGENT B1 ;  /* 0x0000000000017941 */ /* 0x000fea0003800200 */
.L_x_4308:
        /* <DEDUP_REMOVED lines=37> */
.L_x_4311:
[----:B------:R-:W-:Y:S05]  /*1010*/  BSYNC.RECONVERGENT B1 ;  /* 0x0000000000017941 */ /* 0x000fea0003800200 */
.L_x_4310:
[----:B------:R-:W-:Y:S05]  /*1020*/  @!P1 BRA `(.L_x_4304) ;  /* 0x00000000003c9947 */ /* 0x000fea0003800000 */
[----:B------:R-:W0:Y:S01]  /*1030*/  LDC.64 R6, c[0x0][0x3d8] ;  /* 0x0000f600ff067b82 */ /* 0x000e220000000a00 */
[----:B------:R-:W-:Y:S01]  /*1040*/  IMAD R2, R15, 0x900, R11 ;  /* 0x000009000f027824 */ /* 0x000fe200078e020b */
[----:B------:R-:W-:-:S04]  /*1050*/  IADD3 R24, PT, PT, -R24, RZ, RZ ;  /* 0x000000ff18187210 */ /* 0x000fc80007ffe1ff */
[----:B------:R-:W-:Y:S02]  /*1060*/  IADD3 R11, PT, PT, R13, R2, RZ ;  /* 0x000000020d0b7210 */ /* 0x000fe40007ffe0ff */
[----:B------:R-:W1:Y:S05]  /*1070*/  LDC.64 R8, c[0x0][0x3e0] ;  /* 0x0000f800ff087b82 */ /* 0x000e6a0000000a00 */
.L_x_4312:
        /* <DEDUP_REMOVED lines=10> */
.L_x_4304:
[----:B------:R-:W-:Y:S05]  /*1120*/  BSYNC.RECONVERGENT B0 ;  /* 0x0000000000007941 */ /* 0x000fea0003800200 */
.L_x_4303:
        /* <DEDUP_REMOVED lines=55> */
.L_x_4313:
        /* <DEDUP_REMOVED lines=14> */
.L_x_5020:


//--------------------- .text._ZN18transformer_engine13normalization19ln_bwd_tuned_kernelINS0_13Kernel_traitsI6__halfS3_S3_fjLj2304ELj1ELj1ELj4ELj4ENS0_18Kernel_traits_baseILj2304ES3_S3_S3_fjLj128EEEEEEEvNS0_20BackwardKernelParamsE --------------------------
	.section	.text._ZN18transformer_engine13normalization19ln_bwd_tuned_kernelINS0_13Kernel_traitsI6__halfS3_S3_fjLj2304ELj1ELj1ELj4ELj4ENS0_18Kernel_traits_baseILj2304ES3_S3_S3_fjLj128EEEEEEEvNS0_20BackwardKernelParamsE,"ax",@progbits
	.align	128
        .global         _ZN18transformer_engine13normalization19ln_bwd_tuned_kernelINS0_13Kernel_traitsI6__halfS3_S3_fjLj2304ELj1ELj1ELj4ELj4ENS0_18Kernel_traits_baseILj2304ES3_S3_S3_fjLj128EEEEEEEvNS0_20BackwardKernelParamsE
        .type           _ZN18transformer_engine13normalization19ln_bwd_tuned_kernelINS0_13Kernel_traitsI6__halfS3_S3_fjLj2304ELj1ELj1ELj4ELj4ENS0_18Kernel_traits_baseILj2304ES3_S3_S3_fjLj128EEEEEEEvNS0_20BackwardKernelParamsE,@function
        .size           _ZN18transformer_engine13normalization19ln_bwd_tuned_kernelINS0_13Kernel_traitsI6__halfS3_S3_fjLj2304ELj1ELj1ELj4ELj4ENS0_18Kernel_traits_baseILj2304ES3_S3_S3_fjLj128EEEEEEEvNS0_20BackwardKernelParamsE,(.L_x_5021 - _ZN18transformer_engine13normalization19ln_bwd_tuned_kernelINS0_13Kernel_traitsI6__halfS3_S3_fjLj2304ELj1ELj1ELj4ELj4ENS0_18Kernel_traits_baseILj2304ES3_S3_S3_fjLj128EEEEEEEvNS0_20BackwardKernelParamsE)
        .other          _ZN18transformer_engine13normalization19ln_bwd_tuned_kernelINS0_13Kernel_traitsI6__halfS3_S3_fjLj2304ELj1ELj1ELj4ELj4ENS0_18Kernel_traits_baseILj2304ES3_S3_S3_fjLj128EEEEEEEvNS0_20BackwardKernelParamsE,@"STO_CUDA_ENTRY STV_DEFAULT"
_ZN18transformer_engine13normalization19ln_bwd_tuned_kernelINS0_13Kernel_traitsI6__halfS3_S3_fjLj2304ELj1ELj1ELj4ELj4ENS0_18Kernel_traits_baseILj2304ES3_S3_S3_fjLj128EEEEEEEvNS0_20BackwardKernelParamsE:
.text._ZN18transformer_engine13normalization19ln_bwd_tuned_kernelINS0_13Kernel_traitsI6__halfS3_S3_fjLj2304ELj1ELj1ELj4ELj4ENS0_18Kernel_traits_baseILj2304ES3_S3_S3_fjLj128EEEEEEEvNS0_20BackwardKernelParamsE:
        /* <DEDUP_REMOVED lines=54> */
[----:B------:R-:W-:Y:S02]  /*0360*/  MOV R40, RZ ;  /* 0x000000ff00287202 */ /* 0x000fe40000000f00 */
        /* <DEDUP_REMOVED lines=37> */
[----:B------:R-:W-:Y:S02]  /*05c0*/  HFMA2 R21, -RZ, RZ, 0, 0 ;  /* 0x00000000ff157431 */ /* 0x000fe400000001ff */
[C---:B------:R-:W-:Y:S01]  /*05d0*/  FADD R18, R19.reuse, R36 ;  /* 0x0000002413127221 */ /* 0x040fe20000000000 */
[----:B------:R-:W-:Y:S01]  /*05e0*/  SHF.R.U32.HI R20, RZ, 0x5, R0 ;  /* 0x00000005ff147819 */ /* 0x000fe20000011600 */
[----:B------:R-:W-:Y:S01]  /*05f0*/  FADD R19, R19, R38 ;  /* 0x0000002613137221 */ /* 0x000fe20000000000 */
[----:B------:R-:W-:Y:S02]  /*0600*/  CS2R R22, SRZ ;  /* 0x0000000000167805 */ /* 0x000fe4000001ff00 */
[----:B------:R-:W-:-:S02]  /*0610*/  CS2R R24, SRZ ;  /* 0x0000000000187805 */ /* 0x000fc4000001ff00 */
[----:B------:R-:W-:Y:S02]  /*0620*/  CS2R R26, SRZ ;  /* 0x00000000001a7805 */ /* 0x000fe4000001ff00 */
[----:B------:R-:W-:Y:S02]  /*0630*/  CS2R R28, SRZ ;  /* 0x00000000001c7805 */ /* 0x000fe4000001ff00 */
[----:B------:R-:W-:Y:S02]  /*0640*/  CS2R R30, SRZ ;  /* 0x00000000001e7805 */ /* 0x000fe4000001ff00 */
[----:B------:R-:W-:Y:S02]  /*0650*/  CS2R R36, SRZ ;  /* 0x0000000000247805 */ /* 0x000fe4000001ff00 */
[----:B------:R-:W-:-:S07]  /*0660*/  CS2R R38, SRZ ;  /* 0x0000000000267805 */ /* 0x000fce000001ff00 */
.L_x_4315:
        /* <DEDUP_REMOVED lines=8> */
[C---:B0-----:R-:W-:Y:S01]  /*06f0*/  IMAD.WIDE.U32 R64, R91.reuse, 0x4, R58 ;  /* 0x000000045b407825 */ /* 0x041fe200078e003a */
[----:B------:R-:W-:-:S02]  /*0700*/  IADD3 R85, PT, PT, R91, 0x380, RZ ;  /* 0x000003805b557810 */ /* 0x000fc40007ffe0ff */
[----:B------:R-:W-:Y:S01]  /*0710*/  IADD3 R79, PT, PT, R91, 0x180, RZ ;  /* 0x000001805b4f7810 */ /* 0x000fe20007ffe0ff */
[--C-:B------:R-:W-:Y:S01]  /*0720*/  IMAD.WIDE.U32 R60, R87, 0x4, R58.reuse ;  /* 0x00000004573c7825 */ /* 0x100fe200078e003a */
[----:B------:R-:W4:Y:S03]  /*0730*/  LDG.E R82, desc[UR8][R64.64] ;  /* 0x0000000840527981 */ /* 0x000f26000c1e1900 */
[----:B------:R-:W-:Y:S01]  /*0740*/  IMAD.WIDE.U32 R32, R83, 0x4, R58 ;  /* 0x0000000453207825 */ /* 0x000fe200078e003a */
[----:B------:R-:W5:Y:S03]  /*0750*/  LDG.E R84, desc[UR8][R60.64] ;  /* 0x000000083c547981 */ /* 0x000f66000c1e1900 */
[----:B-1----:R-:W-:Y:S01]  /*0760*/  IMAD.WIDE R62, R55, 0x4, R62 ;  /* 0x00000004373e7825 */ /* 0x002fe200078e023e */
[----:B------:R0:W5:Y:S03]  /*0770*/  LDG.E R88, desc[UR8][R32.64] ;  /* 0x0000000820587981 */ /* 0x000166000c1e1900 */
[----:B--2---:R-:W-:Y:S01]  /*0780*/  IMAD.WIDE.U32 R66, R91, 0x4, R34 ;  /* 0x000000045b427825 */ /* 0x004fe200078e0022 */
[----:B------:R-:W2:Y:S03]  /*0790*/  LDG.E R92, desc[UR8][R62.64] ;  /* 0x000000083e5c7981 */ /* 0x000ea6000c1e1900 */
[----:B---3--:R-:W-:Y:S01]  /*07a0*/  IMAD.WIDE R70, R55, 0x4, R70 ;  /* 0x0000000437467825 */ /* 0x008fe200078e0246 */
[----:B------:R1:W3:Y:S03]  /*07b0*/  LDG.E R80, desc[UR8][R66.64] ;  /* 0x0000000842507981 */ /* 0x0002e6000c1e1900 */
[----:B0-----:R-:W-:-:S02]  /*07c0*/  IMAD.WIDE.U32 R32, R85, 0x4, R58 ;  /* 0x0000000455207825 */ /* 0x001fc400078e003a */
[----:B------:R-:W3:Y:S02]  /*07d0*/  LDG.E R70, desc[UR8][R70.64] ;  /* 0x0000000846467981 */ /* 0x000ee4000c1e1900 */
[----:B------:R-:W-:Y:S02]  /*07e0*/  IMAD.WIDE.U32 R64, R87, 0x4, R34 ;  /* 0x0000000457407825 */ /* 0x000fe400078e0022 */
[----:B------:R-:W3:Y:S02]  /*07f0*/  LDG.E R98, desc[UR8][R32.64] ;  /* 0x0000000820627981 */ /* 0x000ee4000c1e1900 */
[----:B------:R-:W-:Y:S01]  /*0800*/  IMAD.WIDE.U32 R68, R79, 0x4, R58 ;  /* 0x000000044f447825 */ /* 0x000fe200078e003a */
[C---:B------:R-:W-:Y:S01]  /*0810*/  IADD3 R93, PT, PT, R91.reuse, 0x280, RZ ;  /* 0x000002805b5d7810 */ /* 0x040fe20007ffe0ff */
[----:B------:R-:W3:Y:S01]  /*0820*/  LDG.E R64, desc[UR8][R64.64] ;  /* 0x0000000840407981 */ /* 0x000ee2000c1e1900 */
[----:B------:R-:W-:-:S03]  /*0830*/  IADD3 R95, PT, PT, R91, 0x200, RZ ;  /* 0x000002005b5f7810 */ /* 0x000fc60007ffe0ff */
[----:B------:R0:W3:Y:S01]  /*0840*/  LDG.E R90, desc[UR8][R68.64] ;  /* 0x00000008445a7981 */ /* 0x0000e2000c1e1900 */
[--C-:B-1----:R-:W-:Y:S01]  /*0850*/  IMAD.WIDE.U32 R66, R93, 0x4, R58.reuse ;  /* 0x000000045d427825 */ /* 0x102fe200078e003a */
[C---:B------:R-:W-:Y:S02]  /*0860*/  IADD3 R89, PT, PT, R91.reuse, 0x300, RZ ;  /* 0x000003005b597810 */ /* 0x040fe40007ffe0ff */
[----:B------:R-:W-:Y:S01]  /*0870*/  IADD3 R81, PT, PT, R91, 0x400, RZ ;  /* 0x000004005b517810 */ /* 0x000fe20007ffe0ff */
[----:B------:R-:W-:Y:S01]  /*0880*/  IMAD.WIDE.U32 R74, R95, 0x4, R58 ;  /* 0x000000045f4a7825 */ /* 0x000fe200078e003a */
[----:B------:R1:W3:Y:S03]  /*0890*/  LDG.E R96, desc[UR8][R66.64] ;  /* 0x0000000842607981 */ /* 0x0002e6000c1e1900 */
[----:B0-----:R-:W-:Y:S02]  /*08a0*/  IMAD.WIDE.U32 R68, R83, 0x4, R34 ;  /* 0x0000000453447825 */ /* 0x001fe400078e0022 */
[----:B------:R-:W3:Y:S04]  /*08b0*/  LDG.E R75, desc[UR8][R74.64] ;  /* 0x000000084a4b7981 */ /* 0x000ee8000c1e1900 */
[----:B------:R-:W3:Y:S01]  /*08c0*/  LDG.E R68, desc[UR8][R68.64] ;  /* 0x0000000844447981 */ /* 0x000ee2000c1e1900 */
[----:B------:R-:W-:-:S04]  /*08d0*/  IMAD.WIDE.U32 R60, R89, 0x4, R58 ;  /* 0x00000004593c7825 */ /* 0x000fc800078e003a */
[----:B-1----:R-:W-:Y:S01]  /*08e0*/  IMAD.WIDE.U32 R66, R79, 0x4, R34 ;  /* 0x000000044f427825 */ /* 0x002fe200078e0022 */
[----:B------:R0:W3:Y:S03]  /*08f0*/  LDG.E R97, desc[UR8][R60.64] ;  /* 0x000000083c617981 */ /* 0x0000e6000c1e1900 */
[----:B------:R-:W-:Y:S01]  /*0900*/  IMAD.WIDE.U32 R58, R81, 0x4, R58 ;  /* 0x00000004513a7825 */ /* 0x000fe200078e003a */
[----:B------:R-:W3:Y:S03]  /*0910*/  LDG.E R74, desc[UR8][R66.64] ;  /* 0x00000008424a7981 */ /* 0x000ee6000c1e1900 */
[--C-:B------:R-:W-:Y:S01]  /*0920*/  IMAD.WIDE.U32 R32, R93, 0x4, R34.reuse ;  /* 0x000000045d207825 */ /* 0x100fe200078e0022 */
[----:B------:R1:W3:Y:S03]  /*0930*/  LDG.E R99, desc[UR8][R58.64] ;  /* 0x000000083a637981 */ /* 0x0002e6000c1e1900 */
[----:B0-----:R-:W-:-:S02]  /*0940*/  IMAD.WIDE.U32 R60, R95, 0x4, R34 ;  /* 0x000000045f3c7825 */ /* 0x001fc400078e0022 */
[----:B------:R4:W3:Y:S04]  /*0950*/  LDG.E R32, desc[UR8][R32.64] ;  /* 0x0000000820207981 */ /* 0x0008e8000c1e1900 */
[----:B------:R-:W3:Y:S01]  /*0960*/  LDG.E R94, desc[UR8][R60.64] ;  /* 0x000000083c5e7981 */ /* 0x000ee2000c1e1900 */
[----:B-1----:R-:W-:-:S06]  /*0970*/  IMAD.WIDE.U32 R58, R89, 0x4, R34 ;  /* 0x00000004593a7825 */ /* 0x002fcc00078e0022 */
[----:B------:R0:W3:Y:S01]  /*0980*/  LDG.E R58, desc[UR8][R58.64] ;  /* 0x000000083a3a7981 */ /* 0x0000e2000c1e1900 */
[----:B------:R-:W-:-:S05]  /*0990*/  IMAD.WIDE.U32 R62, R85, 0x4, R34 ;  /* 0x00000004553e7825 */ /* 0x000fca00078e0022 */
[----:B------:R1:W3:Y:S01]  /*09a0*/  LDG.E R86, desc[UR8][R62.64] ;  /* 0x000000083e567981 */ /* 0x0002e2000c1e1900 */
[----:B------:R-:W-:-:S06]  /*09b0*/  IMAD.WIDE.U32 R34, R81, 0x4, R34 ;  /* 0x0000000451227825 */ /* 0x000fcc00078e0022 */
[----:B------:R2:W3:Y:S01]  /*09c0*/  LDG.E R34, desc[UR8][R34.64] ;  /* 0x0000000822227981 */ /* 0x0004e2000c1e1900 */
[----:B------:R-:W-:-:S13]  /*09d0*/  LOP3.LUT P2, RZ, R0, 0x1f, RZ, 0xc0, !PT ;  /* 0x0000001f00ff7812 */ /* 0x000fda000784c0ff */
[----:B------:R-:W0:Y:S01]  /*09e0*/  @!P2 S2R R66, SR_CgaCtaId ;  /* 0x000000000042a919 */ /* 0x000e220000008800 */
[----:B------:R-:W-:-:S04]  /*09f0*/  @!P2 MOV R65, 0x400 ;  /* 0x000004000041a802 */ /* 0x000fc80000000f00 */
[----:B0-----:R-:W-:Y:S01]  /*0a00*/  @!P2 LEA R41, R66, R65, 0x18 ;  /* 0x000000414229a211 */ /* 0x001fe200078ec0ff */
[--C-:B----4-:R-:W-:Y:S02]  /*0a10*/  HADD2.F32 R33, -RZ, R82.reuse.H0_H0 ;  /* 0x20000052ff217230 */ /* 0x110fe40000004100 */
[----:B------:R-:W-:Y:S02]  /*0a20*/  HADD2.F32 R59, -RZ, R82.H1_H1 ;  /* 0x30000052ff3b7230 */ /* 0x000fe40000004100 */
[--C-:B-----5:R-:W-:Y:S02]  /*0a30*/  HADD2.F32 R67, -RZ, R84.reuse.H0_H0 ;  /* 0x20000054ff437230 */ /* 0x120fe40000004100 */
[----:B-1----:R-:W-:Y:S02]  /*0a40*/  HADD2.F32 R63, -RZ, R84.H1_H1 ;  /* 0x30000054ff3f7230 */ /* 0x002fe40000004100 */
[C---:B--2---:R-:W-:Y:S01]  /*0a50*/  FADD R35, -R92.reuse, R33 ;  /* 0x000000215c237221 */ /* 0x044fe20000000100 */
[C---:B------:R-:W-:Y:S01]  /*0a60*/  FADD R61, -R92.reuse, R59 ;  /* 0x0000003b5c3d7221 */ /* 0x040fe20000000100 */
[C---:B------:R-:W-:Y:S01]  /*0a70*/  FADD R67, -R92.reuse, R67 ;  /* 0x000000435c437221 */ /* 0x040fe20000000100 */
[----:B------:R-:W-:Y:S01]  /*0a80*/  FADD R69, -R92, R63 ;  /* 0x0000003f5c457221 */ /* 0x000fe20000000100 */
[----:B---3--:R-:W-:-:S02]  /*0a90*/  HADD2.F32 R65, -RZ, R80.H0_H0 ;  /* 0x20000050ff417230 */ /* 0x008fc40000004100 */
[----:B------:R-:W-:Y:S02]  /*0aa0*/  HADD2.F32 R62, -RZ, R80.H1_H1 ;  /* 0x30000050ff3e7230 */ /* 0x000fe40000004100 */
[C---:B------:R-:W-:Y:S01]  /*0ab0*/  FMUL R60, R70.reuse, R35 ;  /* 0x00000023463c7220 */ /* 0x040fe20000400000 */
[----:B------:R-:W-:Y:S01]  /*0ac0*/  FMUL R61, R70, R61 ;  /* 0x0000003d463d7220 */ /* 0x000fe20000400000 */
[-C--:B------:R-:W-:Y:S01]  /*0ad0*/  FMUL R63, R2, R65.reuse ;  /* 0x00000041023f7220 */ /* 0x080fe20000400000 */
[----:B------:R-:W-:Y:S02]  /*0ae0*/  HADD2.F32 R71, -RZ, R98.H1_H1 ;  /* 0x30000062ff477230 */ /* 0x000fe40000004100 */
[----:B------:R-:W-:Y:S01]  /*0af0*/  FADD R50, R65, R50 ;  /* 0x0000003241327221 */ /* 0x000fe20000000000 */
[----:B------:R-:W-:Y:S01]  /*0b00*/  FFMA R73, R60, R65, R73 ;  /* 0x000000413c497223 */ /* 0x000fe20000000049 */
[----:B------:R-:W-:Y:S01]  /*0b10*/  FADD R56, R62, R56 ;  /* 0x000000383e387221 */ /* 0x000fe20000000000 */
[----:B------:R-:W-:-:S02]  /*0b20*/  HADD2.F32 R66, -RZ, R64.H0_H0 ;  /* 0x20000040ff427230 */ /* 0x000fc40000004100 */
[-C--:B------:R-:W-:Y:S01]  /*0b30*/  FFMA R40, R61, R62.reuse, R40 ;  /* 0x0000003e3d287223 */ /* 0x080fe20000000028 */
[----:B------:R-:W-:Y:S01]  /*0b40*/  FMUL R65, R70, R67 ;  /* 0x0000004346417220 */ /* 0x000fe20000400000 */
[----:B------:R-:W-:Y:S01]  /*0b50*/  FMUL R62, R3, R62 ;  /* 0x0000003e033e7220 */ /* 0x000fe20000400000 */
[----:B------:R-:W-:Y:S01]  /*0b60*/  FADD R67, RZ, R63 ;  /* 0x0000003fff437221 */ /* 0x000fe20000000000 */
[----:B------:R-:W-:Y:S01]  /*0b70*/  FADD R59, -R92, R71 ;  /* 0x000000475c3b7221 */ /* 0x000fe20000000100 */
[----:B------:R-:W-:Y:S02]  /*0b80*/  HADD2.F32 R71, -RZ, R64.H1_H1 ;  /* 0x30000040ff477230 */ /* 0x000fe40000004100 */
[----:B------:R-:W-:Y:S01]  /*0b90*/  FADD R51, R66, R51 ;  /* 0x0000003342337221 */ /* 0x000fe20000000000 */
[----:B------:R-:W-:Y:S01]  /*0ba0*/  FMUL R64, R70, R69 ;  /* 0x0000004546407220 */ /* 0x000fe20000400000 */
[-C--:B------:R-:W-:Y:S01]  /*0bb0*/  FFMA R72, R65, R66.reuse, R72 ;  /* 0x0000004241487223 */ /* 0x080fe20000000048 */
[----:B------:R-:W-:Y:S01]  /*0bc0*/  FMUL R66, R4, R66 ;  /* 0x0000004204427220 */ /* 0x000fe20000400000 */
[----:B------:R-:W-:Y:S01]  /*0bd0*/  FADD R69, R67, R62 ;  /* 0x0000003e43457221 */ /* 0x000fe20000000000 */
[----:B------:R-:W-:-:S03]  /*0be0*/  FMUL R67, R5, R71 ;  /* 0x0000004705437220 */ /* 0x000fc60000400000 */
[----:B------:R-:W-:Y:S01]  /*0bf0*/  FADD R80, R69, R66 ;  /* 0x0000004245507221 */ /* 0x000fe20000000000 */
[----:B------:R-:W-:Y:S01]  /*0c00*/  FADD R78, R71, R78 ;  /* 0x0000004e474e7221 */ /* 0x000fe20000000000 */
[--C-:B------:R-:W-:Y:S02]  /*0c10*/  HADD2.F32 R35, -RZ, R68.reuse.H0_H0 ;  /* 0x20000044ff237230 */ /* 0x100fe40000004100 */
[----:B------:R-:W-:Y:S01]  /*0c20*/  FFMA R39, R64, R71, R39 ;  /* 0x0000004740277223 */ /* 0x000fe20000000027 */
[----:B------:R-:W-:Y:S02]  /*0c30*/  HADD2.F32 R120, -RZ, R68.H1_H1 ;  /* 0x30000044ff787230 */ /* 0x000fe40000004100 */
[----:B------:R-:W-:Y:S01]  /*0c40*/  FADD R80, R80, R67 ;  /* 0x0000004350507221 */ /* 0x000fe20000000000 */
[----:B------:R-:W-:Y:S01]  /*0c50*/  FMUL R71, R6, R35 ;  /* 0x0000002306477220 */ /* 0x000fe20000400000 */
[--C-:B------:R-:W-:Y:S02]  /*0c60*/  HADD2.F32 R121, -RZ, R96.reuse.H0_H0 ;  /* 0x20000060ff797230 */ /* 0x100fe40000004100 */
[----:B------:R-:W-:-:S02]  /*0c70*/  HADD2.F32 R123, -RZ, R96.H1_H1 ;  /* 0x30000060ff7b7230 */ /* 0x000fc40000004100 */
[----:B------:R-:W-:Y:S01]  /*0c80*/  FMUL R96, R7, R120 ;  /* 0x0000007807607220 */ /* 0x000fe20000400000 */
[--C-:B------:R-:W-:Y:S02]  /*0c90*/  HADD2.F32 R101, -RZ, R97.reuse.H0_H0 ;  /* 0x20000061ff657230 */ /* 0x100fe40000004100 */
[----:B------:R-:W-:Y:S02]  /*0ca0*/  HADD2.F32 R125, -RZ, R97.H1_H1 ;  /* 0x30000061ff7d7230 */ /* 0x000fe40000004100 */
[----:B------:R-:W-:Y:S01]  /*0cb0*/  FADD R97, R80, R71 ;  /* 0x0000004750617221 */ /* 0x000fe20000000000 */
[----:B------:R-:W-:Y:S02]  /*0cc0*/  HADD2.F32 R122, -RZ, R74.H0_H0 ;  /* 0x2000004aff7a7230 */ /* 0x000fe40000004100 */
[--C-:B------:R-:W-:Y:S02]  /*0cd0*/  HADD2.F32 R105, -RZ, R99.reuse.H0_H0 ;  /* 0x20000063ff697230 */ /* 0x100fe40000004100 */
[----:B------:R-:W-:-:S02]  /*0ce0*/  HADD2.F32 R99, -RZ, R99.H1_H1 ;  /* 0x30000063ff637230 */ /* 0x000fc40000004100 */
[----:B------:R-:W-:Y:S01]  /*0cf0*/  FADD R97, R97, R96 ;  /* 0x0000006061617221 */ /* 0x000fe20000000000 */
[----:B------:R-:W-:Y:S02]  /*0d00*/  HADD2.F32 R103, -RZ, R98.H0_H0 ;  /* 0x20000062ff677230 */ /* 0x000fe40000004100 */
[----:B------:R-:W-:Y:S01]  /*0d10*/  FMUL R98, R8, R122 ;  /* 0x0000007a08627220 */ /* 0x000fe20000400000 */
[----:B------:R-:W-:Y:S02]  /*0d20*/  HADD2.F32 R68, -RZ, R74.H1_H1 ;  /* 0x3000004aff447230 */ /* 0x000fe40000004100 */
[----:B------:R-:W-:Y:S01]  /*0d30*/  FADD R33, -R92, R99 ;  /* 0x000000635c217221 */ /* 0x000fe20000000100 */
[--C-:B------:R-:W-:Y:S02]  /*0d40*/  HADD2.F32 R107, -RZ, R32.reuse.H0_H0 ;  /* 0x20000020ff6b7230 */ /* 0x100fe40000004100 */
[----:B------:R-:W-:Y:S02]  /*0d50*/  HADD2.F32 R74, -RZ, R32.H1_H1 ;  /* 0x30000020ff4a7230 */ /* 0x000fe40000004100 */
[----:B------:R-:W-:Y:S01]  /*0d60*/  FFMA R32, R60, R63, RZ ;  /* 0x0000003f3c207223 */ /* 0x000fe200000000ff */
[----:B------:R-:W-:-:S02]  /*0d70*/  HADD2.F32 R69, -RZ, R94.H0_H0 ;  /* 0x2000005eff457230 */ /* 0x000fc40000004100 */
[----:B------:R-:W-:Y:S01]  /*0d80*/  FMUL R100, R9, R68 ;  /* 0x0000004409647220 */ /* 0x000fe20000400000 */
[----:B------:R-:W-:Y:S01]  /*0d90*/  FADD R99, R97, R98 ;  /* 0x0000006261637221 */ /* 0x000fe20000000000 */
[----:B------:R-:W-:Y:S02]  /*0da0*/  HADD2.F32 R109, -RZ, R88.H0_H0 ;  /* 0x20000058ff6d7230 */ /* 0x000fe40000004100 */
[----:B------:R-:W-:Y:S01]  /*0db0*/  FFMA R32, R61, R62, R32 ;  /* 0x0000003e3d207223 */ /* 0x000fe20000000020 */
[--C-:B------:R-:W-:Y:S02]  /*0dc0*/  HADD2.F32 R117, -RZ, R75.reuse.H0_H0 ;  /* 0x2000004bff757230 */ /* 0x100fe40000004100 */
[----:B------:R-:W-:Y:S02]  /*0dd0*/  HADD2.F32 R119, -RZ, R75.H1_H1 ;  /* 0x3000004bff777230 */ /* 0x000fe40000004100 */
[----:B------:R-:W-:Y:S01]  /*0de0*/  FMUL R102, R10, R69 ;  /* 0x000000450a667220 */ /* 0x000fe20000400000 */
[----:B------:R-:W-:-:S02]  /*0df0*/  HADD2.F32 R94, -RZ, R94.H1_H1 ;  /* 0x3000005eff5e7230 */ /* 0x000fc40000004100 */
[--C-:B------:R-:W-:Y:S02]  /*0e00*/  HADD2.F32 R75, -RZ, R58.reuse.H0_H0 ;  /* 0x2000003aff4b7230 */ /* 0x100fe40000004100 */
[----:B------:R-:W-:Y:S02]  /*0e10*/  HADD2.F32 R80, -RZ, R58.H1_H1 ;  /* 0x3000003aff507230 */ /* 0x000fe40000004100 */
[----:B------:R-:W-:Y:S01]  /*0e20*/  FADD R58, R99, R100 ;  /* 0x00000064633a7221 */ /* 0x000fe20000000000 */
[----:B------:R-:W-:Y:S02]  /*0e30*/  HADD2.F32 R111, -RZ, R88.H1_H1 ;  /* 0x30000058ff6f7230 */ /* 0x000fe40000004100 */
[----:B------:R-:W-:Y:S01]  /*0e40*/  FADD R109, -R92, R109 ;  /* 0x0000006d5c6d7221 */ /* 0x000fe20000000100 */
[----:B------:R-:W-:Y:S01]  /*0e50*/  FFMA R99, R65, R66, R32 ;  /* 0x0000004241637223 */ /* 0x000fe20000000020 */
[----:B------:R-:W-:Y:S01]  /*0e60*/  FMUL R104, R11, R94 ;  /* 0x0000005e0b687220 */ /* 0x000fe20000400000 */
[----:B------:R-:W-:Y:S01]  /*0e70*/  FADD R58, R58, R102 ;  /* 0x000000663a3a7221 */ /* 0x000fe20000000000 */
[----:B------:R-:W-:-:S02]  /*0e80*/  HADD2.F32 R113, -RZ, R90.H0_H0 ;  /* 0x2000005aff717230 */ /* 0x000fc40000004100 */
[----:B------:R-:W-:Y:S01]  /*0e90*/  FADD R111, -R92, R111 ;  /* 0x0000006f5c6f7221 */ /* 0x000fe20000000100 */
[----:B------:R-:W-:Y:S01]  /*0ea0*/  FMUL R109, R70, R109 ;  /* 0x0000006d466d7220 */ /* 0x000fe20000400000 */
[----:B------:R-:W-:Y:S01]  /*0eb0*/  FFMA R32, R64, R67, R99 ;  /* 0x0000004340207223 */ /* 0x000fe20000000063 */
[----:B------:R-:W-:Y:S01]  /*0ec0*/  FMUL R106, R12, R107 ;  /* 0x0000006b0c6a7220 */ /* 0x000fe20000400000 */
[----:B------:R-:W-:Y:S01]  /*0ed0*/  FADD R58, R58, R104 ;  /* 0x000000683a3a7221 */ /* 0x000fe20000000000 */
[----:B------:R-:W-:Y:S02]  /*0ee0*/  HADD2.F32 R115, -RZ, R90.H1_H1 ;  /* 0x3000005aff737230 */ /* 0x000fe40000004100 */
[----:B------:R-:W-:Y:S01]  /*0ef0*/  FADD R113, -R92, R113 ;  /* 0x000000715c717221 */ /* 0x000fe20000000100 */
        /* <DEDUP_REMOVED lines=9> */
[----:B------:R-:W-:Y:S01]  /*0f90*/  FADD R117, -R92, R117 ;  /* 0x000000755c757221 */ /* 0x000fe20000000100 */
[----:B------:R-:W-:-:S02]  /*0fa0*/  HADD2.F32 R97, -RZ, R86.H0_H0 ;  /* 0x20000056ff617230 */ /* 0x000fc40000004100 */
[----:B------:R-:W-:Y:S01]  /*0fb0*/  FMUL R112, R70, R115 ;  /* 0x0000007346707220 */ /* 0x000fe20000400000 */
[----:B------:R-:W-:Y:S01]  /*0fc0*/  FFMA R32, R113, R98, R32 ;  /* 0x0000006271207223 */ /* 0x000fe20000000020 */
[----:B------:R-:W-:Y:S01]  /*0fd0*/  FADD R58, R58, R110 ;  /* 0x0000006e3a3a7221 */ /* 0x000fe20000000000 */
[----:B------:R-:W-:Y:S01]  /*0fe0*/  FMUL R115, R15, R80 ;  /* 0x000000500f737220 */ /* 0x000fe20000400000 */
[----:B------:R-:W-:Y:S01]  /*0ff0*/  FADD R119, -R92, R119 ;  /* 0x000000775c777221 */ /* 0x000fe20000000100 */
[----:B------:R-:W-:Y:S02]  /*1000*/  HADD2.F32 R82, -RZ, R86.H1_H1 ;  /* 0x30000056ff527230 */ /* 0x000fe40000004100 */
        /* <DEDUP_REMOVED lines=20> */
[C---:B------:R-:W-:Y:S01]  /*1150*/  FADD R101, -R92.reuse, R101 ;  /* 0x000000655c657221 */ /* 0x040fe20000000100 */
[----:B------:R-:W-:Y:S01]  /*1160*/  FADD R125, -R92, R125 ;  /* 0x0000007d5c7d7221 */ /* 0x000fe20000000100 */
[----:B------:R-:W-:Y:S01]  /*1170*/  FFMA R34, R86, R111, R32 ;  /* 0x0000006f56227223 */ /* 0x000fe20000000020 */
[----:B------:R-:W-:Y:S01]  /*1180*/  FADD R32, R58, R123 ;  /* 0x0000007b3a207221 */ /* 0x000fe20000000000 */
[C---:B------:R-:W-:Y:S01]  /*1190*/  FMUL R101, R70.reuse, R101 ;  /* 0x0000006546657220 */ /* 0x040fe20000400000 */
[----:B------:R-:W-:Y:S01]  /*11a0*/  FMUL R88, R70, R125 ;  /* 0x0000007d46587220 */ /* 0x000fe20000400000 */
[----:B------:R-:W-:-:S02]  /*11b0*/  FADD R103, -R92, R103 ;  /* 0x000000675c677221 */ /* 0x000fc40000000100 */
[----:B------:R-:W-:Y:S01]  /*11c0*/  FFMA R34, R101, R110, R34 ;  /* 0x0000006e65227223 */ /* 0x000fe20000000022 */
[----:B------:R-:W0:Y:S01]  /*11d0*/  SHFL.DOWN PT, R125, R32, 0x10, 0x1f ;  /* 0x0a001f00207d7f89 */ /* 0x000e2200000e0000 */
[----:B------:R-:W-:Y:S02]  /*11e0*/  FMUL R103, R70, R103 ;  /* 0x0000006746677220 */ /* 0x000fe40000400000 */
[----:B------:R-:W-:Y:S01]  /*11f0*/  FFMA R34, R88, R115, R34 ;  /* 0x0000007358227223 */ /* 0x000fe20000000022 */
[----:B------:R-:W-:Y:S01]  /*1200*/  FMUL R90, R70, R59 ;  /* 0x0000003b465a7220 */ /* 0x000fe20000400000 */
[----:B------:R-:W-:Y:S02]  /*1210*/  FADD R105, -R92, R105 ;  /* 0x000000695c697221 */ /* 0x000fe40000000100 */
[----:B------:R-:W-:Y:S02]  /*1220*/  FFMA R59, R103, R114, R34 ;  /* 0x00000072673b7223 */ /* 0x000fe40000000022 */
[----:B------:R-:W-:-:S02]  /*1230*/  FMUL R105, R70, R105 ;  /* 0x0000006946697220 */ /* 0x000fc40000400000 */
        /* <DEDUP_REMOVED lines=31> */
[----:B------:R-:W-:Y:S01]  /*1430*/  FADD R54, R35, R54 ;  /* 0x0000003623367221 */ /* 0x000fe20000000000 */
[----:B------:R-:W-:Y:S01]  /*1440*/  FFMA R38, R109, R35, R38 ;  /* 0x000000236d267223 */ /* 0x000fe20000000026 */
        /* <DEDUP_REMOVED lines=29> */
[-CC-:B------:R-:W-:Y:S01]  /*1620*/  FFMA R58, R90, R32.reuse, R33.reuse ;  /* 0x000000205a3a7223 */ /* 0x180fe20000000021 */
[-CC-:B------:R-:W-:Y:S01]  /*1630*/  FFMA R60, R60, R32.reuse, R33.reuse ;  /* 0x000000203c3c7223 */ /* 0x180fe20000000021 */
[-C--:B------:R-:W-:Y:S01]  /*1640*/  FFMA R94, R86, R32.reuse, R33 ;  /* 0x00000020565e7223 */ /* 0x080fe20000000021 */
[----:B------:R-:W-:Y:S01]  /*1650*/  FADD R35, R96, -R35 ;  /* 0x8000002360237221 */ /* 0x000fe20000000000 */
[-C--:B------:R-:W-:Y:S01]  /*1660*/  FFMA R68, R88, R32.reuse, R33 ;  /* 0x0000002058447223 */ /* 0x080fe20000000021 */
[----:B------:R-:W-:Y:S01]  /*1670*/  FADD R109, R114, -R109 ;  /* 0x8000006d726d7221 */ /* 0x000fe20000000000 */
[----:B------:R-:W-:Y:S01]  /*1680*/  FADD R119, R119, -R58 ;  /* 0x8000003a77777221 */ /* 0x000fe20000000000 */
[----:B------:R-:W-:Y:S01]  /*1690*/  FADD R63, R63, -R60 ;  /* 0x8000003c3f3f7221 */ /* 0x000fe20000000000 */
[----:B------:R-:W-:Y:S01]  /*16a0*/  FADD R111, R111, -R94 ;  /* 0x8000005e6f6f7221 */ /* 0x000fe20000000000 */
[C---:B------:R-:W-:Y:S01]  /*16b0*/  FMUL R60, R70.reuse, R35 ;  /* 0x00000023463c7220 */ /* 0x040fe20000400000 */
[----:B------:R-:W-:Y:S01]  /*16c0*/  FADD R115, R115, -R68 ;  /* 0x8000004473737221 */ /* 0x000fe20000000000 */
[C---:B------:R-:W-:Y:S01]  /*16d0*/  FMUL R35, R70.reuse, R109 ;  /* 0x0000006d46237220 */ /* 0x040fe20000400000 */
[----:B------:R-:W-:Y:S01]  /*16e0*/  FMUL R94, R70, R119 ;  /* 0x00000077465e7220 */ /* 0x000fe20000400000 */
        /* <DEDUP_REMOVED lines=11> */
[----:B------:R-:W-:Y:S01]  /*17a0*/  FMUL R68, R70, R115 ;  /* 0x0000007346447220 */ /* 0x000fe20000400000 */
[----:B------:R-:W-:-:S02]  /*17b0*/  F2FP.F16.F32.PACK_AB R115, R94, R35 ;  /* 0x000000235e73723e */ /* 0x000fc400000000ff */
        /* <DEDUP_REMOVED lines=28> */
[----:B0-----:R-:W-:-:S02]  /*1980*/  IADD3 R55, PT, PT, R55, R94, RZ ;  /* 0x0000005e37377210 */ /* 0x001fc40007ffe0ff */
[----:B------:R-:W-:Y:S01]  /*1990*/  F2FP.F16.F32.PACK_AB R107, R34, R63 ;  /* 0x0000003f226b723e */ /* 0x000fe200000000ff */
[--C-:B-1----:R-:W-:Y:S01]  /*19a0*/  IMAD.WIDE.U32 R34, R91, 0x4, R32.reuse ;  /* 0x000000045b227825 */ /* 0x102fe200078e0020 */
[----:B------:R-:W-:Y:S02]  /*19b0*/  F2FP.F16.F32.PACK_AB R109, R58, R65 ;  /* 0x000000413a6d723e */ /* 0x000fe400000000ff */
[----:B------:R-:W-:Y:S01]  /*19c0*/  F2FP.F16.F32.PACK_AB R119, R70, R59 ;  /* 0x0000003b4677723e */ /* 0x000fe200000000ff */
[--C-:B------:R-:W-:Y:S01]  /*19d0*/  IMAD.WIDE.U32 R58, R87, 0x4, R32.reuse ;  /* 0x00000004573a7825 */ /* 0x100fe200078e0020 */
[----:B------:R-:W-:Y:S02]  /*19e0*/  F2FP.F16.F32.PACK_AB R111, R60, R71 ;  /* 0x000000473c6f723e */ /* 0x000fe400000000ff */
[----:B------:R-:W-:Y:S01]  /*19f0*/  ISETP.GE.AND P0, PT, R55, UR7, PT ;  /* 0x0000000737007c0c */ /* 0x000fe2000bf06270 */
[----:B------:R-:W-:Y:S01]  /*1a00*/  IMAD.WIDE.U32 R60, R83, 0x4, R32 ;  /* 0x00000004533c7825 */ /* 0x000fe200078e0020 */
[----:B------:R-:W-:-:S02]  /*1a10*/  F2FP.F16.F32.PACK_AB R113, R62, R113 ;  /* 0x000000713e71723e */ /* 0x000fc400000000ff */
[----:B------:R-:W-:Y:S01]  /*1a20*/  F2FP.F16.F32.PACK_AB R117, R64, R117 ;  /* 0x000000754075723e */ /* 0x000fe200000000ff */
[--C-:B------:R-:W-:Y:S01]  /*1a30*/  IMAD.WIDE.U32 R62, R79, 0x4, R32.reuse ;  /* 0x000000044f3e7825 */ /* 0x100fe200078e0020 */
[----:B------:R-:W-:Y:S01]  /*1a40*/  F2FP.F16.F32.PACK_AB R125, R66, R125 ;  /* 0x0000007d427d723e */ /* 0x000fe200000000ff */
[----:B------:R0:W-:Y:S01]  /*1a50*/  STG.E desc[UR8][R34.64], R107 ;  /* 0x0000006b22007986 */ /* 0x0001e2000c101908 */
[----:B------:R-:W-:Y:S01]  /*1a60*/  F2FP.F16.F32.PACK_AB R121, R68, R121 ;  /* 0x000000794479723e */ /* 0x000fe200000000ff */
        /* <DEDUP_REMOVED lines=10> */
[----:B------:R0:W-:Y:S04]  /*1b10*/  STG.E desc[UR8][R68.64], R121 ;  /* 0x0000007944007986 */ /* 0x0001e8000c101908 */
[----:B------:R0:W-:Y:S01]  /*1b20*/  STG.E desc[UR8][R70.64], R115 ;  /* 0x0000007346007986 */ /* 0x0001e2000c101908 */
[----:B------:R-:W-:-:S03]  /*1b30*/  FADD R49, R122, R49 ;  /* 0x000000317a317221 */ /* 0x000fc60000000000 */
[----:B------:R0:W-:Y:S01]  /*1b40*/  STG.E desc[UR8][R32.64], R119 ;  /* 0x0000007720007986 */ /* 0x0001e2000c101908 */
        /* <DEDUP_REMOVED lines=45> */
.L_x_4314:
        /* <DEDUP_REMOVED lines=49> */
.L_x_4316:
        /* <DEDUP_REMOVED lines=13> */
.L_x_5021:


//--------------------- .text._ZN18transformer_engine13normalization28ln_bwd_finalize_tuned_kernelINS0_22Kernel_traits_finalizeILj2304EffffjLj1024ELj4ENS0_18Kernel_traits_baseILj2304EffffjLj1024EEEEEEEvNS0_20BackwardKernelParamsE --------------------------
	.section	.text._ZN18transformer_engine13normalization28ln_bwd_finalize_tuned_kernelINS0_22Kernel_traits_finalizeILj2304EffffjLj1024ELj4ENS0_18Kernel_traits_baseILj2304EffffjLj1024EEEEEEEvNS0_20BackwardKernelParamsE,"ax",@progbits
	.align	128
        .global         _ZN18transformer_engine13normalization28ln_bwd_finalize_tuned_kernelINS0_22Kernel_traits_finalizeILj2304EffffjLj1024ELj4ENS0_18Kernel_traits_baseILj2304EffffjLj1024EEEEEEEvNS0_20BackwardKernelParamsE
        .type           _ZN18transformer_engine13normalization28ln_bwd_finalize_tuned_kernelINS0_22Kernel_traits_finalizeILj2304EffffjLj1024ELj4ENS0_18Kernel_traits_baseILj2304EffffjLj1024EEEEEEEvNS0_20BackwardKernelParamsE,@function
        .size           _ZN18transformer_engine13normalization28ln_bwd_finalize_tuned_kernelINS0_22Kernel_traits_finalizeILj2304EffffjLj1024ELj4ENS0_18Kernel_traits_baseILj2304EffffjLj1024EEEEEEEvNS0_20BackwardKernelParamsE,(.L_x_5022 - _ZN18transformer_engine13normalization28ln_bwd_finalize_tuned_kernelINS0_22Kernel_traits_finalizeILj2304EffffjLj1024ELj4ENS0_18Kernel_traits_baseILj2304EffffjLj1024EEEEEEEvNS0_20BackwardKernelParamsE)
        .other          _ZN18transformer_engine13normalization28ln_bwd_finalize_tuned_kernelINS0_22Kernel_traits_finalizeILj2304EffffjLj1024ELj4ENS0_18Kernel_traits_baseILj2304EffffjLj1024EEEEEEEvNS0_20BackwardKernelParamsE,@"STO_CUDA_ENTRY STV_DEFAULT"
_ZN18transformer_engine13normalization28ln_bwd_finalize_tuned_kernelINS0_22Kernel_traits_finalizeILj2304EffffjLj1024ELj4ENS0_18Kernel_traits_baseILj2304EffffjLj1024EEEEEEEvNS0_20BackwardKernelParamsE:
.text._ZN18transformer_engine13normalization28ln_bwd_finalize_tuned_kernelINS0_22Kernel_traits_finalizeILj2304EffffjLj1024ELj4ENS0_18Kernel_traits_baseILj2304EffffjLj1024EEEEEEEvNS0_20BackwardKernelParamsE:
        /* <DEDUP_REMOVED lines=35> */
.L_x_4321:
        /* <DEDUP_REMOVED lines=118> */
.L_x_4320:
[----:B------:R-:W-:Y:S05]  /*0990*/  BSYNC.RECONVERGENT B1 ;  /* 0x0000000000017941 */ /* 0x000fea0003800200 */
.L_x_4319:
        /* <DEDUP_REMOVED lines=65> */
.L_x_4323:
[----:B------:R-:W-:Y:S05]  /*0db0*/  BSYNC.RECONVERGENT B1 ;  /* 0x0000000000017941 */ /* 0x000fea0003800200 */
.L_x_4322:
        /* <DEDUP_REMOVED lines=37> */
.L_x_4325:
[----:B------:R-:W-:Y:S05]  /*1010*/  BSYNC.RECONVERGENT B1 ;  /* 0x0000000000017941 */ /* 0x000fea0003800200 */
.L_x_4324:
[----:B------:R-:W-:Y:S05]  /*1020*/  @!P1 BRA `(.L_x_4318) ;  /* 0x00000000003c9947 */ /* 0x000fea0003800000 */
[----:B------:R-:W0:Y:S01]  /*1030*/  LDC.64 R6, c[0x0][0x3d8] ;  /* 0x0000f600ff067b82 */ /* 0x000e220000000a00 */
[----:B------:R-:W-:Y:S01]  /*1040*/  IMAD R2, R15, 0x900, R11 ;  /* 0x000009000f027824 */ /* 0x000fe200078e020b */
[----:B------:R-:W-:-:S04]  /*1050*/  IADD3 R24, PT, PT, -R24, RZ, RZ ;  /* 0x000000ff18187210 */ /* 0x000fc80007ffe1ff */
[----:B------:R-:W-:Y:S02]  /*1060*/  IADD3 R11, PT, PT, R13, R2, RZ ;  /* 0x000000020d0b7210 */ /* 0x000fe40007ffe0ff */
[----:B------:R-:W1:Y:S05]  /*1070*/  LDC.64 R8, c[0x0][0x3e0] ;  /* 0x0000f800ff087b82 */ /* 0x000e6a0000000a00 */
.L_x_4326:
        /* <DEDUP_REMOVED lines=10> */
.L_x_4318:
[----:B------:R-:W-:Y:S05]  /*1120*/  BSYNC.RECONVERGENT B0 ;  /* 0x0000000000007941 */ /* 0x000fea0003800200 */
.L_x_4317:
        /* <DEDUP_REMOVED lines=53> */
.L_x_4327:
        /* <DEDUP_REMOVED lines=16> */
.L_x_5022:


//--------------------- .text._ZN18transformer_engine13normalization19ln_bwd_tuned_kernelINS0_13Kernel_traitsIffffjLj2304ELj1ELj1ELj4ELj8ENS0_18Kernel_traits_baseILj2304EffffjLj128EEEEEEEvNS0_20BackwardKernelParamsE --------------------------
	.section	.text._ZN18transformer_engine13normalization19ln_bwd_tuned_kernelINS0_13Kernel_traitsIffffjLj2304ELj1ELj1ELj4ELj8ENS0_18Kernel_traits_baseILj2304EffffjLj128EEEEEEEvNS0_20BackwardKernelParamsE,"ax",@progbits
	.align	128
        .global         _ZN18transformer_engine13normalization19ln_bwd_tuned_kernelINS0_13Kernel_traitsIffffjLj2304ELj1ELj1ELj4ELj8ENS0_18Kernel_traits_baseILj2304EffffjLj128EEEEEEEvNS0_20BackwardKernelParamsE
        .type           _ZN18transformer_engine13normalization19ln_bwd_tuned_kernelINS0_13Kernel_traitsIffffjLj2304ELj1ELj1ELj4ELj8ENS0_18Kernel_traits_baseILj2304EffffjLj128EEEEEEEvNS0_20BackwardKernelParamsE,@function
        .size           _ZN18transformer_engine13normalization19ln_bwd_tuned_kernelINS0_13Kernel_traitsIffffjLj2304ELj1ELj1ELj4ELj8ENS0_18Kernel_traits_baseILj2304EffffjLj128EEEEEEEvNS0_20BackwardKernelParamsE,(.L_x_5023 - _ZN18transformer_engine13normalization19ln_bwd_tuned_kernelINS0_13Kernel_traitsIffffjLj2304ELj1ELj1ELj4ELj8ENS0_18Kernel_traits_baseILj2304EffffjLj128EEEEEEEvNS0_20BackwardKernelParamsE)
        .other          _ZN18transformer_engine13normalization19ln_bwd_tuned_kernelINS0_13Kernel_traitsIffffjLj2304ELj1ELj1ELj4ELj8ENS0_18Kernel_traits_baseILj2304EffffjLj128EEEEEEEvNS0_20BackwardKernelParamsE,@"STO_CUDA_ENTRY STV_DEFAULT"
_ZN18transformer_engine13normalization19ln_bwd_tuned_kernelINS0_13Kernel_traitsIffffjLj2304ELj1ELj1ELj4ELj8ENS0_18Kernel_traits_baseILj2304EffffjLj128EEEEEEEvNS0_20BackwardKernelParamsE:
.text._ZN18transformer_engine13normalization19ln_bwd_tuned_kernelINS0_13Kernel_traitsIffffjLj2304ELj1ELj1ELj4ELj8ENS0_18Kernel_traits_baseILj2304EffffjLj128EEEEEEEvNS0_20BackwardKernelParamsE:
        /* <DEDUP_REMOVED lines=30> */
[----:B--2---:R-:W2:Y:S04]  /*01e0*/  LDG.E.64 R2, desc[UR8][R8.64+0x2000] ;  /* 0x0020000808027981 */ /* 0x004ea8000c1e1b00 */
[----:B------:R-:W4:Y:S04]  /*01f0*/  LDG.E.64 R4, desc[UR8][R8.64+0x1c00] ;  /* 0x001c000808047981 */ /* 0x000f28000c1e1b00 */
[----:B------:R-:W5:Y:S04]  /*0200*/  LDG.E.64 R6, desc[UR8][R8.64+0x1800] ;  /* 0x0018000808067981 */ /* 0x000f68000c1e1b00 */
[----:B------:R-:W3:Y:S04]  /*0210*/  LDG.E.64 R118, desc[UR8][R8.64+0x400] ;  /* 0x0004000808767981 */ /* 0x000ee8000c1e1b00 */
[----:B------:R-:W3:Y:S04]  /*0220*/  LDG.E.64 R90, desc[UR8][R8.64+0x1400] ;  /* 0x00140008085a7981 */ /* 0x000ee8000c1e1b00 */
[----:B------:R-:W3:Y:S04]  /*0230*/  LDG.E.64 R10, desc[UR8][R8.64+0x1000] ;  /* 0x00100008080a7981 */ /* 0x000ee8000c1e1b00 */
[----:B------:R-:W3:Y:S04]  /*0240*/  LDG.E.64 R12, desc[UR8][R8.64+0xc00] ;  /* 0x000c0008080c7981 */ /* 0x000ee8000c1e1b00 */
[----:B------:R-:W3:Y:S04]  /*0250*/  LDG.E.64 R14, desc[UR8][R8.64+0x800] ;  /* 0x00080008080e7981 */ /* 0x000ee8000c1e1b00 */
[----:B------:R0:W3:Y:S01]  /*0260*/  LDG.E.64 R16, desc[UR8][R8.64] ;  /* 0x0000000808107981 */ /* 0x0000e2000c1e1b00 */
[----:B------:R-:W0:Y:S01]  /*0270*/  S2UR UR5, SR_CgaCtaId ;  /* 0x00000000000579c3 */ /* 0x000e220000008800 */
[----:B-1----:R-:W-:Y:S01]  /*0280*/  ISETP.NE.AND P0, PT, RZ, UR4, PT ;  /* 0x00000004ff007c0c */ /* 0x002fe2000bf05270 */
[----:B------:R-:W-:-:S03]  /*0290*/  UMOV UR4, 0x400 ;  /* 0x0000040000047882 */ /* 0x000fc60000000000 */
[----:B------:R-:W-:Y:S01]  /*02a0*/  FSEL R18, RZ, 1, !P0 ;  /* 0x3f800000ff127808 */ /* 0x000fe20004000000 */
[----:B------:R-:W-:Y:S02]  /*02b0*/  HFMA2 R29, -RZ, RZ, 0, 0 ;  /* 0x00000000ff1d7431 */ /* 0x000fe400000001ff */
[----:B------:R-:W-:Y:S02]  /*02c0*/  HFMA2 R87, -RZ, RZ, 0, 0 ;  /* 0x00000000ff577431 */ /* 0x000fe400000001ff */
[----:B------:R-:W-:Y:S02]  /*02d0*/  HFMA2 R43, -RZ, RZ, 0, 0 ;  /* 0x00000000ff2b7431 */ /* 0x000fe400000001ff */
[----:B------:R-:W-:Y:S02]  /*02e0*/  HFMA2 R88, -RZ, RZ, 0, 0 ;  /* 0x00000000ff587431 */ /* 0x000fe400000001ff */
[----:B------:R-:W-:Y:S01]  /*02f0*/  HFMA2 R49, -RZ, RZ, 0, 0 ;  /* 0x00000000ff317431 */ /* 0x000fe200000001ff */
[----:B------:R-:W-:-:S02]  /*0300*/  SHF.R.U32.HI R124, RZ, 0x5, R121 ;  /* 0x00000005ff7c7819 */ /* 0x000fc40000011679 */
[----:B------:R-:W-:Y:S02]  /*0310*/  CS2R R24, SRZ ;  /* 0x0000000000187805 */ /* 0x000fe4000001ff00 */
[----:B------:R-:W-:Y:S02]  /*0320*/  CS2R R26, SRZ ;  /* 0x00000000001a7805 */ /* 0x000fe4000001ff00 */
[----:B------:R-:W-:Y:S01]  /*0330*/  CS2R R40, SRZ ;  /* 0x0000000000287805 */ /* 0x000fe2000001ff00 */
[----:B0-----:R-:W-:Y:S01]  /*0340*/  ULEA UR4, UR5, UR4, 0x18 ;  /* 0x0000000405047291 */ /* 0x001fe2000f8ec0ff */
[----:B------:R-:W-:Y:S02]  /*0350*/  MOV R83, RZ ;  /* 0x000000ff00537202 */ /* 0x000fe40000000f00 */
[----:B------:R-:W-:Y:S02]  /*0360*/  CS2R R36, SRZ ;  /* 0x0000000000247805 */ /* 0x000fe4000001ff00 */
[----:B------:R-:W-:-:S02]  /*0370*/  MOV R30, RZ ;  /* 0x000000ff001e7202 */ /* 0x000fc40000000f00 */
[----:B------:R-:W-:Y:S02]  /*0380*/  CS2R R38, SRZ ;  /* 0x0000000000267805 */ /* 0x000fe4000001ff00 */
[----:B------:R-:W-:Y:S02]  /*0390*/  MOV R46, RZ ;  /* 0x000000ff002e7202 */ /* 0x000fe40000000f00 */
[----:B------:R-:W-:Y:S02]  /*03a0*/  CS2R R44, SRZ ;  /* 0x00000000002c7805 */ /* 0x000fe4000001ff00 */
[----:B------:R-:W-:Y:S02]  /*03b0*/  CS2R R8, SRZ ;  /* 0x0000000000087805 */ /* 0x000fe4000001ff00 */
[----:B------:R-:W-:Y:S02]  /*03c0*/  CS2R R20, SRZ ;  /* 0x0000000000147805 */ /* 0x000fe4000001ff00 */
[----:B------:R-:W-:-:S02]  /*03d0*/  MOV R22, RZ ;  /* 0x000000ff00167202 */ /* 0x000fc40000000f00 */
[----:B------:R-:W-:Y:S02]  /*03e0*/  MOV R47, UR6 ;  /* 0x00000006002f7c02 */ /* 0x000fe40008000f00 */
[----:B------:R-:W-:Y:S01]  /*03f0*/  MOV R23, UR4 ;  /* 0x0000000400177c02 */ /* 0x000fe20008000f00 */
[--C-:B--2---:R-:W-:Y:S01]  /*0400*/  FADD R0, R2, R18.reuse ;  /* 0x0000001202007221 */ /* 0x104fe20000000000 */
[--C-:B------:R-:W-:Y:S01]  /*0410*/  FADD R2, R3, R18.reuse ;  /* 0x0000001203027221 */ /* 0x100fe20000000000 */
[--C-:B----4-:R-:W-:Y:S01]  /*0420*/  FADD R3, R4, R18.reuse ;  /* 0x0000001204037221 */ /* 0x110fe20000000000 */
[--C-:B------:R-:W-:Y:S01]  /*0430*/  FADD R4, R5, R18.reuse ;  /* 0x0000001205047221 */ /* 0x100fe20000000000 */
[--C-:B-----5:R-:W-:Y:S01]  /*0440*/  FADD R5, R6, R18.reuse ;  /* 0x0000001206057221 */ /* 0x120fe20000000000 */
[--C-:B------:R-:W-:Y:S01]  /*0450*/  FADD R6, R7, R18.reuse ;  /* 0x0000001207067221 */ /* 0x100fe20000000000 */
[----:B------:R-:W-:Y:S01]  /*0460*/  MOV R7, RZ ;  /* 0x000000ff00077202 */ /* 0x000fe20000000f00 */
[--C-:B---3--:R-:W-:Y:S01]  /*0470*/  FADD R104, R119, R18.reuse ;  /* 0x0000001277687221 */ /* 0x108fe20000000000 */
[--C-:B------:R-:W-:Y:S01]  /*0480*/  FADD R118, R118, R18.reuse ;  /* 0x0000001276767221 */ /* 0x100fe20000000000 */
[--C-:B------:R-:W-:Y:S01]  /*0490*/  FADD R92, R90, R18.reuse ;  /* 0x000000125a5c7221 */ /* 0x100fe20000000000 */
[--C-:B------:R-:W-:Y:S01]  /*04a0*/  FADD R91, R91, R18.reuse ;  /* 0x000000125b5b7221 */ /* 0x100fe20000000000 */
[--C-:B------:R-:W-:Y:S01]  /*04b0*/  FADD R95, R10, R18.reuse ;  /* 0x000000120a5f7221 */ /* 0x100fe20000000000 */
[--C-:B------:R-:W-:Y:S01]  /*04c0*/  FADD R94, R11, R18.reuse ;  /* 0x000000120b5e7221 */ /* 0x100fe20000000000 */
[----:B------:R-:W-:Y:S01]  /*04d0*/  CS2R R10, SRZ ;  /* 0x00000000000a7805 */ /* 0x000fe2000001ff00 */
[--C-:B------:R-:W-:Y:S01]  /*04e0*/  FADD R101, R12, R18.reuse ;  /* 0x000000120c657221 */ /* 0x100fe20000000000 */
[--C-:B------:R-:W-:Y:S01]  /*04f0*/  FADD R100, R13, R18.reuse ;  /* 0x000000120d647221 */ /* 0x100fe20000000000 */
[----:B------:R-:W-:Y:S01]  /*0500*/  CS2R R12, SRZ ;  /* 0x00000000000c7805 */ /* 0x000fe2000001ff00 */
[--C-:B------:R-:W-:Y:S01]  /*0510*/  FADD R103, R14, R18.reuse ;  /* 0x000000120e677221 */ /* 0x100fe20000000000 */
[--C-:B------:R-:W-:Y:S01]  /*0520*/  FADD R102, R15, R18.reuse ;  /* 0x000000120f667221 */ /* 0x100fe20000000000 */
[----:B------:R-:W-:Y:S01]  /*0530*/  CS2R R14, SRZ ;  /* 0x00000000000e7805 */ /* 0x000fe2000001ff00 */
[--C-:B------:R-:W-:Y:S01]  /*0540*/  FADD R120, R16, R18.reuse ;  /* 0x0000001210787221 */ /* 0x100fe20000000000 */
[----:B------:R-:W-:Y:S01]  /*0550*/  FADD R119, R17, R18 ;  /* 0x0000001211777221 */ /* 0x000fe20000000000 */
[----:B------:R-:W-:-:S02]  /*0560*/  CS2R R16, SRZ ;  /* 0x0000000000107805 */ /* 0x000fc4000001ff00 */
[----:B------:R-:W-:-:S07]  /*0570*/  CS2R R18, SRZ ;  /* 0x0000000000127805 */ /* 0x000fce000001ff00 */
.L_x_4329:
[----:B------:R-:W0:Y:S01]  /*0580*/  LDC.64 R32, c[0x0][0x398] ;  /* 0x0000e600ff207b82 */ /* 0x000e220000000a00 */
[----:B------:R-:W-:-:S05]  /*0590*/  IMAD R84, R47, 0x480, RZ ;  /* 0x000004802f547824 */ /* 0x000fca00078e02ff */
[----:B------:R-:W-:Y:S02]  /*05a0*/  LOP3.LUT R84, R84, R121, RZ, 0xfc, !PT ;  /* 0x0000007954547212 */ /* 0x000fe400078efcff */
[----:B------:R-:W1:Y:S08]  /*05b0*/  LDC.64 R70, c[0x0][0x390] ;  /* 0x0000e400ff467b82 */ /* 0x000e700000000a00 */
[----:B------:R-:W2:Y:S08]  /*05c0*/  LDC.64 R60, c[0x0][0x3c8] ;  /* 0x0000f200ff3c7b82 */ /* 0x000eb00000000a00 */
[----:B------:R-:W3:Y:S01]  /*05d0*/  LDC.64 R50, c[0x0][0x3a0] ;  /* 0x0000e800ff327b82 */ /* 0x000ee20000000a00 */
[----:B0-----:R-:W-:Y:S01]  /*05e0*/  IMAD.WIDE R32, R47, 0x4, R32 ;  /* 0x000000042f207825 */ /* 0x001fe200078e0220 */
[----:B------:R-:W-:-:S02]  /*05f0*/  IADD3 R28, PT, PT, R84, 0x80, RZ ;  /* 0x00000080541c7810 */ /* 0x000fc40007ffe0ff */
[C---:B------:R-:W-:Y:S02]  /*0600*/  IADD3 R89, PT, PT, R84.reuse, 0x200, RZ ;  /* 0x0000020054597810 */ /* 0x040fe40007ffe0ff */
[----:B------:R2:W4:Y:S01]  /*0610*/  LDG.E R93, desc[UR8][R32.64] ;  /* 0x00000008205d7981 */ /* 0x000522000c1e1900 */
[----:B------:R-:W-:Y:S01]  /*0620*/  IADD3 R31, PT, PT, R84, 0x180, RZ ;  /* 0x00000180541f7810 */ /* 0x000fe20007ffe0ff */
[--C-:B-1----:R-:W-:Y:S01]  /*0630*/  IMAD.WIDE.U32 R72, R28, 0x8, R70.reuse ;  /* 0x000000081c487825 */ /* 0x102fe200078e0046 */
[C---:B------:R-:W-:Y:S02]  /*0640*/  IADD3 R48, PT, PT, R84.reuse, 0x380, RZ ;  /* 0x0000038054307810 */ /* 0x040fe40007ffe0ff */
[C---:B------:R-:W-:Y:S01]  /*0650*/  IADD3 R82, PT, PT, R84.reuse, 0x100, RZ ;  /* 0x0000010054527810 */ /* 0x040fe20007ffe0ff */
[C---:B------:R-:W-:Y:S01]  /*0660*/  IMAD.WIDE.U32 R64, R84.reuse, 0x8, R70 ;  /* 0x0000000854407825 */ /* 0x040fe200078e0046 */
[C---:B------:R-:W-:Y:S01]  /*0670*/  IADD3 R85, PT, PT, R84.reuse, 0x280, RZ ;  /* 0x0000028054557810 */ /* 0x040fe20007ffe0ff */
[----:B------:R-:W4:Y:S01]  /*0680*/  LDG.E.64 R72, desc[UR8][R72.64] ;  /* 0x0000000848487981 */ /* 0x000f22000c1e1b00 */
[C---:B------:R-:W-:Y:S01]  /*0690*/  IADD3 R42, PT, PT, R84.reuse, 0x300, RZ ;  /* 0x00000300542a7810 */ /* 0x040fe20007ffe0ff */
[C---:B--2---:R-:W-:Y:S01]  /*06a0*/  IMAD.WIDE.U32 R32, R84.reuse, 0x8, R60 ;  /* 0x0000000854207825 */ /* 0x044fe200078e003c */
[----:B------:R-:W-:Y:S01]  /*06b0*/  IADD3 R86, PT, PT, R84, 0x400, RZ ;  /* 0x0000040054567810 */ /* 0x000fe20007ffe0ff */
[----:B------:R-:W2:Y:S02]  /*06c0*/  LDG.E.64 R64, desc[UR8][R64.64] ;  /* 0x0000000840407981 */ /* 0x000ea4000c1e1b00 */
[----:B------:R-:W-:-:S02]  /*06d0*/  IMAD.WIDE.U32 R66, R89, 0x8, R70 ;  /* 0x0000000859427825 */ /* 0x000fc400078e0046 */
[----:B------:R-:W5:Y:S02]  /*06e0*/  LDG.E.64 R32, desc[UR8][R32.64] ;  /* 0x0000000820207981 */ /* 0x000f64000c1e1b00 */
[----:B------:R-:W-:Y:S02]  /*06f0*/  IMAD.WIDE.U32 R74, R31, 0x8, R70 ;  /* 0x000000081f4a7825 */ /* 0x000fe400078e0046 */
[----:B------:R-:W5:Y:S02]  /*0700*/  LDG.E.64 R66, desc[UR8][R66.64] ;  /* 0x0000000842427981 */ /* 0x000f64000c1e1b00 */
[----:B---3--:R-:W-:Y:S02]  /*0710*/  IMAD.WIDE R50, R47, 0x4, R50 ;  /* 0x000000042f327825 */ /* 0x008fe400078e0232 */
[----:B------:R-:W3:Y:S02]  /*0720*/  LDG.E.64 R74, desc[UR8][R74.64] ;  /* 0x000000084a4a7981 */ /* 0x000ee4000c1e1b00 */
[----:B------:R-:W-:-:S02]  /*0730*/  IMAD.WIDE.U32 R76, R28, 0x8, R60 ;  /* 0x000000081c4c7825 */ /* 0x000fc400078e003c */
[----:B------:R0:W3:Y:S02]  /*0740*/  LDG.E R90, desc[UR8][R50.64] ;  /* 0x00000008325a7981 */ /* 0x0000e4000c1e1900 */
[----:B------:R-:W-:Y:S02]  /*0750*/  IMAD.WIDE.U32 R68, R48, 0x8, R70 ;  /* 0x0000000830447825 */ /* 0x000fe400078e0046 */
[----:B------:R-:W3:Y:S02]  /*0760*/  LDG.E.64 R76, desc[UR8][R76.64] ;  /* 0x000000084c4c7981 */ /* 0x000ee4000c1e1b00 */
[C---:B------:R-:W-:Y:S02]  /*0770*/  IMAD.WIDE.U32 R62, R82.reuse, 0x8, R60 ;  /* 0x00000008523e7825 */ /* 0x040fe400078e003c */
[----:B------:R-:W3:Y:S02]  /*0780*/  LDG.E.64 R68, desc[UR8][R68.64] ;  /* 0x0000000844447981 */ /* 0x000ee4000c1e1b00 */
        /* <DEDUP_REMOVED lines=8> */
[--C-:B0-----:R-:W-:Y:S02]  /*0810*/  IMAD.WIDE.U32 R50, R31, 0x8, R60.reuse ;  /* 0x000000081f327825 */ /* 0x101fe400078e003c */
[----:B------:R-:W3:Y:S02]  /*0820*/  LDG.E.64 R70, desc[UR8][R70.64] ;  /* 0x0000000846467981 */ /* 0x000ee4000c1e1b00 */
[--C-:B------:R-:W-:Y:S02]  /*0830*/  IMAD.WIDE.U32 R52, R89, 0x8, R60.reuse ;  /* 0x0000000859347825 */ /* 0x100fe400078e003c */
[----:B------:R-:W3:Y:S02]  /*0840*/  LDG.E.64 R50, desc[UR8][R50.64] ;  /* 0x0000000832327981 */ /* 0x000ee4000c1e1b00 */
[----:B------:R-:W-:-:S02]  /*0850*/  IMAD.WIDE.U32 R54, R85, 0x8, R60 ;  /* 0x0000000855367825 */ /* 0x000fc400078e003c */
[----:B------:R-:W3:Y:S02]  /*0860*/  LDG.E.64 R52, desc[UR8][R52.64] ;  /* 0x0000000834347981 */ /* 0x000ee4000c1e1b00 */
[--C-:B------:R-:W-:Y:S02]  /*0870*/  IMAD.WIDE.U32 R56, R42, 0x8, R60.reuse ;  /* 0x000000082a387825 */ /* 0x100fe400078e003c */
[----:B------:R-:W3:Y:S02]  /*0880*/  LDG.E.64 R54, desc[UR8][R54.64] ;  /* 0x0000000836367981 */ /* 0x000ee4000c1e1b00 */
[--C-:B------:R-:W-:Y:S02]  /*0890*/  IMAD.WIDE.U32 R58, R48, 0x8, R60.reuse ;  /* 0x00000008303a7825 */ /* 0x100fe400078e003c */
[----:B------:R-:W3:Y:S04]  /*08a0*/  LDG.E.64 R56, desc[UR8][R56.64] ;  /* 0x0000000838387981 */ /* 0x000ee8000c1e1b00 */
[----:B------:R-:W3:Y:S01]  /*08b0*/  LDG.E.64 R58, desc[UR8][R58.64] ;  /* 0x000000083a3a7981 */ /* 0x000ee2000c1e1b00 */
[----:B------:R-:W-:-:S06]  /*08c0*/  IMAD.WIDE.U32 R60, R86, 0x8, R60 ;  /* 0x00000008563c7825 */ /* 0x000fcc00078e003c */
[----:B------:R-:W3:Y:S01]  /*08d0*/  LDG.E.64 R60, desc[UR8][R60.64] ;  /* 0x000000083c3c7981 */ /* 0x000ee2000c1e1b00 */
[----:B------:R-:W-:-:S13]  /*08e0*/  LOP3.LUT P2, RZ, R121, 0x1f, RZ, 0xc0, !PT ;  /* 0x0000001f79ff7812 */ /* 0x000fda000784c0ff */
[----:B------:R-:W0:Y:S01]  /*08f0*/  @!P2 S2R R97, SR_CgaCtaId ;  /* 0x000000000061a919 */ /* 0x000e220000008800 */
[----:B------:R-:W-:-:S04]  /*0900*/  @!P2 MOV R96, 0x400 ;  /* 0x000004000060a802 */ /* 0x000fc80000000f00 */
[----:B0-----:R-:W-:Y:S01]  /*0910*/  @!P2 LEA R23, R97, R96, 0x18 ;  /* 0x000000606117a211 */ /* 0x001fe200078ec0ff */
[C---:B----4-:R-:W-:Y:S01]  /*0920*/  FADD R107, -R93.reuse, R72 ;  /* 0x000000485d6b7221 */ /* 0x050fe20000000100 */
[C---:B------:R-:W-:Y:S01]  /*0930*/  FADD R106, -R93.reuse, R73 ;  /* 0x000000495d6a7221 */ /* 0x040fe20000000100 */
[----:B--2---:R-:W-:Y:S01]  /*0940*/  FADD R111, -R93, R64 ;  /* 0x000000405d6f7221 */ /* 0x004fe20000000100 */
[----:B-----5:R-:W-:Y:S01]  /*0950*/  FMUL R72, R120, R32 ;  /* 0x0000002078487220 */ /* 0x020fe20000400000 */
[----:B------:R-:W-:Y:S01]  /*0960*/  FMUL R73, R119, R33 ;  /* 0x0000002177497220 */ /* 0x000fe20000400000 */
[C---:B------:R-:W-:Y:S02]  /*0970*/  FADD R115, -R93.reuse, R66 ;  /* 0x000000425d737221 */ /* 0x040fe40000000100 */
[----:B------:R-:W-:Y:S01]  /*0980*/  FADD R66, RZ, R72 ;  /* 0x00000048ff427221 */ /* 0x000fe20000000000 */
[C---:B------:R-:W-:Y:S01]  /*0990*/  FADD R109, -R93.reuse, R65 ;  /* 0x000000415d6d7221 */ /* 0x040fe20000000100 */
[C---:B------:R-:W-:Y:S01]  /*09a0*/  FADD R65, -R93.reuse, R67 ;  /* 0x000000435d417221 */ /* 0x040fe20000000100 */
[C---:B---3--:R-:W-:Y:S01]  /*09b0*/  FADD R117, -R93.reuse, R74 ;  /* 0x0000004a5d757221 */ /* 0x048fe20000000100 */
[----:B------:R-:W-:Y:S01]  /*09c0*/  FADD R67, R66, R73 ;  /* 0x0000004942437221 */ /* 0x000fe20000000000 */
[----:B------:R-:W-:Y:S01]  /*09d0*/  FMUL R64, R90, R111 ;  /* 0x0000006f5a407220 */ /* 0x000fe20000400000 */
[----:B------:R-:W-:Y:S01]  /*09e0*/  FADD R114, -R93, R75 ;  /* 0x0000004b5d727221 */ /* 0x000fe20000000100 */
[----:B------:R-:W-:Y:S01]  /*09f0*/  FMUL R74, R118, R76 ;  /* 0x0000004c764a7220 */ /* 0x000fe20000400000 */
[C---:B------:R-:W-:Y:S01]  /*0a00*/  FADD R44, R32.reuse, R44 ;  /* 0x0000002c202c7221 */ /* 0x040fe20000000000 */
[----:B------:R-:W-:Y:S01]  /*0a10*/  FFMA R22, R32, R64, R22 ;  /* 0x0000004020167223 */ /* 0x000fe20000000016 */
[----:B------:R-:W-:Y:S01]  /*0a20*/  FMUL R75, R104, R77 ;  /* 0x0000004d684b7220 */ /* 0x000fe20000400000 */
[----:B------:R-:W-:Y:S01]  /*0a30*/  FADD R32, R67, R74 ;  /* 0x0000004a43207221 */ /* 0x000fe20000000000 */
[----:B------:R-:W-:Y:S01]  /*0a40*/  FADD R96, -R93, R68 ;  /* 0x000000445d607221 */ /* 0x000fe20000000100 */
[----:B------:R-:W-:Y:S01]  /*0a50*/  FMUL R68, R90, R109 ;  /* 0x0000006d5a447220 */ /* 0x000fe20000400000 */
[----:B------:R-:W-:Y:S01]  /*0a60*/  FMUL R67, R103, R62 ;  /* 0x0000003e67437220 */ /* 0x000fe20000400000 */
[----:B------:R-:W-:Y:S01]  /*0a70*/  FADD R32, R32, R75 ;  /* 0x0000004b20207221 */ /* 0x000fe20000000000 */
[C---:B------:R-:W-:Y:S01]  /*0a80*/  FADD R88, R33.reuse, R88 ;  /* 0x0000005821587221 */ /* 0x040fe20000000000 */
[----:B------:R-:W-:Y:S01]  /*0a90*/  FFMA R45, R33, R68, R45 ;  /* 0x00000044212d7223 */ /* 0x000fe2000000002d */
[C---:B------:R-:W-:Y:S01]  /*0aa0*/  FADD R116, -R93.reuse, R35 ;  /* 0x000000235d747221 */ /* 0x040fe20000000100 */
[----:B------:R-:W-:Y:S01]  /*0ab0*/  FMUL R66, R102, R63 ;  /* 0x0000003f66427220 */ /* 0x000fe20000400000 */
[----:B------:R-:W-:Y:S01]  /*0ac0*/  FADD R33, R32, R67 ;  /* 0x0000004320217221 */ /* 0x000fe20000000000 */
[C---:B------:R-:W-:Y:S01]  /*0ad0*/  FADD R97, -R93.reuse, R69 ;  /* 0x000000455d617221 */ /* 0x040fe20000000100 */
[C---:B------:R-:W-:Y:S01]  /*0ae0*/  FADD R35, -R93.reuse, R80 ;  /* 0x000000505d237221 */ /* 0x040fe20000000100 */
[C---:B------:R-:W-:Y:S01]  /*0af0*/  FADD R80, -R93.reuse, R81 ;  /* 0x000000515d507221 */ /* 0x040fe20000000100 */
[----:B------:R-:W-:Y:S01]  /*0b00*/  FMUL R69, R90, R107 ;  /* 0x0000006b5a457220 */ /* 0x000fe20000400000 */
[C---:B------:R-:W-:Y:S01]  /*0b10*/  FADD R81, -R93.reuse, R78 ;  /* 0x0000004e5d517221 */ /* 0x040fe20000000100 */
[C---:B------:R-:W-:Y:S01]  /*0b20*/  FADD R105, -R93.reuse, R34 ;  /* 0x000000225d697221 */ /* 0x040fe20000000100 */
[----:B------:R-:W-:Y:S01]  /*0b30*/  FADD R99, -R93, R71 ;  /* 0x000000475d637221 */ /* 0x000fe20000000100 */
[----:B------:R-:W-:Y:S01]  /*0b40*/  FADD R71, R33, R66 ;  /* 0x0000004221477221 */ /* 0x000fe20000000000 */
[----:B------:R-:W-:Y:S01]  /*0b50*/  FMUL R78, R101, R50 ;  /* 0x00000032654e7220 */ /* 0x000fe20000400000 */
[----:B------:R-:W-:Y:S01]  /*0b60*/  FADD R34, -R93, R79 ;  /* 0x0000004f5d227221 */ /* 0x000fe20000000100 */
[C---:B------:R-:W-:Y:S01]  /*0b70*/  FADD R37, R76.reuse, R37 ;  /* 0x000000254c257221 */ /* 0x040fe20000000000 */
[----:B------:R-:W-:Y:S01]  /*0b80*/  FFMA R21, R76, R69, R21 ;  /* 0x000000454c157223 */ /* 0x000fe20000000015 */
[----:B------:R-:W-:Y:S01]  /*0b90*/  FMUL R79, R100, R51 ;  /* 0x00000033644f7220 */ /* 0x000fe20000400000 */
[----:B------:R-:W-:Y:S01]  /*0ba0*/  FFMA R33, R64, R72, RZ ;  /* 0x0000004840217223 */ /* 0x000fe200000000ff */
[----:B------:R-:W-:Y:S01]  /*0bb0*/  FADD R76, R71, R78 ;  /* 0x0000004e474c7221 */ /* 0x000fe20000000000 */
[----:B------:R-:W-:-:S02]  /*0bc0*/  FMUL R113, R95, R52 ;  /* 0x000000345f717220 */ /* 0x000fc40000400000 */
[----:B------:R-:W-:Y:S01]  /*0bd0*/  FFMA R32, R68, R73, R33 ;  /* 0x0000004944207223 */ /* 0x000fe20000000021 */
[----:B------:R-:W-:Y:S01]  /*0be0*/  FADD R76, R76, R79 ;  /* 0x0000004f4c4c7221 */ /* 0x000fe20000000000 */
[----:B------:R-:W-:Y:S01]  /*0bf0*/  FADD R98, -R93, R70 ;  /* 0x000000465d627221 */ /* 0x000fe20000000100 */
[----:B------:R-:W-:Y:S01]  /*0c00*/  FMUL R70, R90, R106 ;  /* 0x0000006a5a467220 */ /* 0x000fe20000400000 */
[----:B------:R-:W-:Y:S01]  /*0c10*/  FMUL R112, R94, R53 ;  /* 0x000000355e707220 */ /* 0x000fe20000400000 */
[----:B------:R-:W-:Y:S01]  /*0c20*/  FFMA R33, R69, R74, R32 ;  /* 0x0000004a45217223 */ /* 0x000fe20000000020 */
[----:B------:R-:W-:Y:S01]  /*0c30*/  FADD R71, R76, R113 ;  /* 0x000000714c477221 */ /* 0x000fe20000000000 */
[C---:B------:R-:W-:Y:S01]  /*0c40*/  FADD R39, R77.reuse, R39 ;  /* 0x000000274d277221 */ /* 0x040fe20000000000 */
[----:B------:R-:W-:Y:S01]  /*0c50*/  FFMA R49, R77, R70, R49 ;  /* 0x000000464d317223 */ /* 0x000fe20000000031 */
        /* <DEDUP_REMOVED lines=35> */
[C---:B------:R-:W-:Y:S02]  /*0e90*/  FMUL R93, R90.reuse, R34 ;  /* 0x000000225a5d7220 */ /* 0x040fe40000400000 */
        /* <DEDUP_REMOVED lines=24> */
[----:B------:R-:W-:Y:S01]  /*1020*/  PLOP3.LUT P0, PT, PT, PT, PT, 0x80, 0x8 ;  /* 0x000000000008781c */ /* 0x000fe20003f0f070 */
[----:B0-----:R-:W-:Y:S01]  /*1030*/  FADD R125, R125, R32 ;  /* 0x000000207d7d7221 */ /* 0x001fe20000000000 */
[----:B-1----:R-:W-:-:S04]  /*1040*/  FADD R34, R123, R34 ;  /* 0x000000227b227221 */ /* 0x002fc80000000000 */
[----:B------:R-:W0:Y:S04]  /*1050*/  SHFL.DOWN PT, R35, R125, 0x1, 0x1f ;  /* 0x08201f007d237f89 */ /* 0x000e2800000e0000 */
[----:B------:R-:W1:Y:S01]  /*1060*/  SHFL.DOWN PT, R33, R34, 0x1, 0x1f ;  /* 0x08201f0022217f89 */ /* 0x000e6200000e0000 */
[----:B------:R-:W-:Y:S01]  /*1070*/  @!P2 PLOP3.LUT P0, PT, P1, PT, PT, 0x80, 0x8 ;  /* 0x000000000008a81c */ /* 0x000fe20000f0f070 */
[C---:B------:R-:W-:Y:S01]  /*1080*/  FADD R46, R62.reuse, R46 ;  /* 0x0000002e3e2e7221 */ /* 0x040fe20000000000 */
[----:B------:R-:W-:Y:S01]  /*1090*/  FFMA R20, R62, R77, R20 ;  /* 0x0000004d3e147223 */ /* 0x000fe20000000014 */
[----:B0-----:R-:W-:Y:S01]  /*10a0*/  FADD R32, R125, R35 ;  /* 0x000000237d207221 */ /* 0x001fe20000000000 */
[----:B------:R-:W-:-:S09]  /*10b0*/  @!P2 IADD3 R35, PT, PT, R23, 0x2420, RZ ;  /* 0x000024201723a810 */ /* 0x000fd20007ffe0ff */
[----:B------:R-:W-:Y:S01]  /*10c0*/  @!P0 IADD3 R35, PT, PT, R23, 0x2400, RZ ;  /* 0x0000240017238810 */ /* 0x000fe20007ffe0ff */
[----:B-1----:R-:W-:-:S03]  /*10d0*/  FADD R33, R34, R33 ;  /* 0x0000002122217221 */ /* 0x002fc60000000000 */
[----:B------:R-:W-:-:S05]  /*10e0*/  @!P2 LEA R62, R124, R35, 0x3 ;  /* 0x000000237c3ea211 */ /* 0x000fca00078e18ff */
[----:B------:R-:W-:Y:S01]  /*10f0*/  @!P2 STS.64 [R62], R32 ;  /* 0x000000203e00a388 */ /* 0x000fe20000000a00 */
[C---:B------:R-:W-:Y:S02]  /*1100*/  IADD3 R35, PT, PT, R23.reuse, 0x2420, RZ ;  /* 0x0000242017237810 */ /* 0x040fe40007ffe0ff */
[----:B------:R-:W-:Y:S01]  /*1110*/  @!P1 IADD3 R35, PT, PT, R23, 0x2400, RZ ;  /* 0x0000240017239810 */ /* 0x000fe20007ffe0ff */
[----:B------:R-:W-:Y:S06]  /*1120*/  BAR.SYNC.DEFER_BLOCKING 0x0 ;  /* 0x0000000000007b1d */ /* 0x000fec0000010000 */
[----:B------:R-:W0:Y:S01]  /*1130*/  LDS.128 R32, [R35] ;  /* 0x0000000023207984 */ /* 0x000e220000000c00 */
[C---:B------:R-:W-:Y:S01]  /*1140*/  FADD R43, R63.reuse, R43 ;  /* 0x0000002b3f2b7221 */ /* 0x040fe20000000000 */
[----:B------:R-:W-:Y:S01]  /*1150*/  FFMA R19, R63, R116, R19 ;  /* 0x000000743f137223 */ /* 0x000fe20000000013 */
[----:B------:R-:W-:-:S02]  /*1160*/  IADD3 R122, PT, PT, R23, 0x2430, RZ ;  /* 0x00002430177a7810 */ /* 0x000fc40007ffe0ff */
[----:B------:R-:W-:Y:S01]  /*1170*/  @!P1 IADD3 R122, PT, PT, R23, 0x2410, RZ ;  /* 0x00002410177a9810 */ /* 0x000fe20007ffe0ff */
[C---:B------:R-:W-:Y:S01]  /*1180*/  FADD R38, R50.reuse, R38 ;  /* 0x0000002632267221 */ /* 0x040fe20000000000 */
[----:B------:R-:W-:Y:S01]  /*1190*/  FFMA R18, R50, R117, R18 ;  /* 0x0000007532127223 */ /* 0x000fe20000000012 */
[----:B0-----:R-:W-:Y:S01]  /*11a0*/  FADD R63, RZ, R32 ;  /* 0x00000020ff3f7221 */ /* 0x001fe20000000000 */
[----:B------:R-:W-:-:S03]  /*11b0*/  FADD R32, RZ, R33 ;  /* 0x00000021ff207221 */ /* 0x000fc60000000000 */
[----:B------:R-:W-:Y:S01]  /*11c0*/  FADD R63, R34, R63 ;  /* 0x0000003f223f7221 */ /* 0x000fe20000000000 */
[----:B------:R-:W-:Y:S02]  /*11d0*/  FADD R50, R35, R32 ;  /* 0x0000002023327221 */ /* 0x000fe40000000000 */
[----:B------:R0:W1:Y:S02]  /*11e0*/  LDS.128 R32, [R122] ;  /* 0x000000007a207984 */ /* 0x0000640000000c00 */
[----:B0-----:R-:W0:Y:S01]  /*11f0*/  LDC.64 R122, c[0x0][0x3e8] ;  /* 0x0000fa00ff7a7b82 */ /* 0x001e220000000a00 */
[C---:B------:R-:W-:Y:S01]  /*1200*/  FADD R36, R51.reuse, R36 ;  /* 0x0000002433247221 */ /* 0x040fe20000000000 */
[----:B------:R-:W-:Y:S01]  /*1210*/  FFMA R17, R51, R114, R17 ;  /* 0x0000007233117223 */ /* 0x000fe20000000011 */
[C---:B------:R-:W-:Y:S01]  /*1220*/  FADD R30, R52.reuse, R30 ;  /* 0x0000001e341e7221 */ /* 0x040fe20000000000 */
[----:B------:R-:W-:Y:S01]  /*1230*/  FFMA R16, R52, R115, R16 ;  /* 0x0000007334107223 */ /* 0x000fe20000000010 */
[----:B-1----:R-:W-:Y:S01]  /*1240*/  FADD R63, R63, R32 ;  /* 0x000000203f3f7221 */ /* 0x002fe20000000000 */
[----:B------:R-:W-:-:S03]  /*1250*/  FADD R50, R50, R33 ;  /* 0x0000002132327221 */ /* 0x000fc60000000000 */
[----:B------:R-:W-:Y:S01]  /*1260*/  FADD R34, R34, R63 ;  /* 0x0000003f22227221 */ /* 0x000fe20000000000 */
[----:B------:R-:W-:-:S03]  /*1270*/  FADD R35, R35, R50 ;  /* 0x0000003223237221 */ /* 0x000fc60000000000 */
[----:B------:R-:W-:Y:S01]  /*1280*/  FMUL R51, R34, 0.00043402778101153671741 ;  /* 0x39e38e3922337820 */ /* 0x000fe20000400000 */
[----:B------:R-:W-:-:S04]  /*1290*/  FMUL R52, R35, 0.00043402778101153671741 ;  /* 0x39e38e3923347820 */ /* 0x000fc80000400000 */
[-CC-:B------:R-:W-:Y:S01]  /*12a0*/  FFMA R35, R93, R52.reuse, R51.reuse ;  /* 0x000000345d237223 */ /* 0x180fe20000000033 */
[----:B------:R-:W-:-:S03]  /*12b0*/  FFMA R34, R96, R52, R51 ;  /* 0x0000003460227223 */ /* 0x000fc60000000033 */
[----:B------:R-:W-:Y:S01]  /*12c0*/  FADD R108, R108, -R35 ;  /* 0x800000236c6c7221 */ /* 0x000fe20000000000 */
[----:B------:R-:W-:Y:S01]  /*12d0*/  FADD R107, R107, -R34 ;  /* 0x800000226b6b7221 */ /* 0x000fe20000000000 */
[----:B0-----:R-:W-:Y:S02]  /*12e0*/  IMAD.WIDE.U32 R34, R28, 0x8, R122 ;  /* 0x000000081c227825 */ /* 0x001fe400078e007a */
[----:B------:R-:W0:Y:S02]  /*12f0*/  LDC R28, c[0x0][0x380] ;  /* 0x0000e000ff1c7b82 */ /* 0x000e240000000800 */
        /* <DEDUP_REMOVED lines=10> */
[----:B------:R-:W-:Y:S01]  /*13a0*/  FFMA R15, R53, R76, R15 ;  /* 0x0000004c350f7223 */ /* 0x000fe2000000000f */
[-C--:B------:R-:W-:Y:S01]  /*13b0*/  FFMA R62, R76, R52.reuse, R51 ;  /* 0x000000344c3e7223 */ /* 0x080fe20000000033 */
[----:B------:R-:W-:Y:S01]  /*13c0*/  FADD R72, R72, -R64 ;  /* 0x8000004048487221 */ /* 0x000fe20000000000 */
[----:B------:R-:W-:Y:S01]  /*13d0*/  FADD R73, R73, -R68 ;  /* 0x8000004449497221 */ /* 0x000fe20000000000 */
[----:B------:R-:W-:Y:S01]  /*13e0*/  FADD R87, R53, R87 ;  /* 0x0000005735577221 */ /* 0x000fe20000000000 */
[-C--:B------:R-:W-:Y:S01]  /*13f0*/  FFMA R50, R81, R52.reuse, R51 ;  /* 0x0000003451327223 */ /* 0x080fe20000000033 */
[----:B------:R-:W-:Y:S01]  /*1400*/  FADD R74, R74, -R69 ;  /* 0x800000454a4a7221 */ /* 0x000fe20000000000 */
[----:B------:R-:W-:Y:S01]  /*1410*/  FADD R75, R75, -R70 ;  /* 0x800000464b4b7221 */ /* 0x000fe20000000000 */
[----:B------:R-:W-:Y:S01]  /*1420*/  FADD R76, R67, -R77 ;  /* 0x8000004d434c7221 */ /* 0x000fe20000000000 */
[----:B------:R-:W-:Y:S01]  /*1430*/  FFMA R14, R54, R71, R14 ;  /* 0x00000047360e7223 */ /* 0x000fe2000000000e */
        /* <DEDUP_REMOVED lines=8> */
[----:B0-----:R-:W-:Y:S01]  /*14c0*/  IADD3 R47, PT, PT, R47, R28, RZ ;  /* 0x0000001c2f2f7210 */ /* 0x001fe20007ffe0ff */
[----:B------:R-:W-:Y:S01]  /*14d0*/  FADD R40, R54, R40 ;  /* 0x0000002836287221 */ /* 0x000fe20000000000 */
[----:B------:R-:W-:-:S04]  /*14e0*/  IMAD.WIDE.U32 R32, R84, 0x8, R122 ;  /* 0x0000000854207825 */ /* 0x000fc800078e007a */
[C---:B------:R-:W-:Y:S01]  /*14f0*/  FMUL R72, R90.reuse, R72 ;  /* 0x000000485a487220 */ /* 0x040fe20000400000 */
[C---:B------:R-:W-:Y:S01]  /*1500*/  FMUL R73, R90.reuse, R73 ;  /* 0x000000495a497220 */ /* 0x040fe20000400000 */
[----:B------:R-:W-:Y:S01]  /*1510*/  FFMA R54, R99, R52, R51 ;  /* 0x0000003463367223 */ /* 0x000fe20000000033 */
[----:B------:R-:W-:Y:S01]  /*1520*/  FADD R109, R109, -R50 ;  /* 0x800000326d6d7221 */ /* 0x000fe20000000000 */
[C---:B------:R-:W-:Y:S01]  /*1530*/  FMUL R74, R90.reuse, R74 ;  /* 0x0000004a5a4a7220 */ /* 0x040fe20000400000 */
[----:B------:R-:W-:Y:S01]  /*1540*/  FMUL R75, R90, R75 ;  /* 0x0000004b5a4b7220 */ /* 0x000fe20000400000 */
        /* <DEDUP_REMOVED lines=10> */
[----:B------:R-:W-:Y:S01]  /*15f0*/  ISETP.GE.AND P0, PT, R47, UR7, PT ;  /* 0x000000072f007c0c */ /* 0x000fe2000bf06270 */
[----:B------:R0:W-:Y:S01]  /*1600*/  STG.E.64 desc[UR8][R32.64], R72 ;  /* 0x0000004820007986 */ /* 0x0001e2000c101b08 */
[----:B------:R-:W-:Y:S01]  /*1610*/  FADD R54, R65, -R54 ;  /* 0x8000003641367221 */ /* 0x000fe20000000000 */
[--C-:B------:R-:W-:Y:S02]  /*1620*/  IMAD.WIDE.U32 R62, R89, 0x8, R122.reuse ;  /* 0x00000008593e7825 */ /* 0x100fe400078e007a */
[----:B------:R1:W-:Y:S02]  /*1630*/  STG.E.64 desc[UR8][R34.64], R74 ;  /* 0x0000004a22007986 */ /* 0x0003e4000c101b08 */
[--C-:B------:R-:W-:Y:S02]  /*1640*/  IMAD.WIDE.U32 R64, R85, 0x8, R122.reuse ;  /* 0x0000000855407825 */ /* 0x100fe400078e007a */
[----:B------:R2:W-:Y:S02]  /*1650*/  STG.E.64 desc[UR8][R50.64], R76 ;  /* 0x0000004c32007986 */ /* 0x0005e4000c101b08 */
[----:B------:R-:W-:-:S02]  /*1660*/  IMAD.WIDE.U32 R66, R42, 0x8, R122 ;  /* 0x000000082a427825 */ /* 0x000fc400078e007a */
[----:B------:R3:W-:Y:S02]  /*1670*/  STG.E.64 desc[UR8][R52.64], R78 ;  /* 0x0000004e34007986 */ /* 0x0007e4000c101b08 */
[C---:B0-----:R-:W-:Y:S01]  /*1680*/  FMUL R32, R90.reuse, R113 ;  /* 0x000000715a207220 */ /* 0x041fe20000400000 */
[----:B------:R-:W-:Y:S01]  /*1690*/  FMUL R33, R90, R112 ;  /* 0x000000705a217220 */ /* 0x000fe20000400000 */
[----:B------:R-:W-:-:S04]  /*16a0*/  IMAD.WIDE.U32 R68, R48, 0x8, R122 ;  /* 0x0000000830447825 */ /* 0x000fc800078e007a */
[C---:B-1----:R-:W-:Y:S01]  /*16b0*/  FMUL R34, R90.reuse, R111 ;  /* 0x0000006f5a227220 */ /* 0x042fe20000400000 */
[----:B------:R-:W-:Y:S01]  /*16c0*/  FMUL R35, R90, R110 ;  /* 0x0000006e5a237220 */ /* 0x000fe20000400000 */
[----:B------:R-:W-:-:S04]  /*16d0*/  IMAD.WIDE.U32 R70, R86, 0x8, R122 ;  /* 0x0000000856467825 */ /* 0x000fc800078e007a */
[C---:B--2---:R-:W-:Y:S01]  /*16e0*/  FMUL R50, R90.reuse, R109 ;  /* 0x0000006d5a327220 */ /* 0x044fe20000400000 */
[C---:B------:R-:W-:Y:S01]  /*16f0*/  FMUL R51, R90.reuse, R108 ;  /* 0x0000006c5a337220 */ /* 0x040fe20000400000 */
[C---:B------:R-:W-:Y:S01]  /*1700*/  FMUL R72, R90.reuse, R105 ;  /* 0x000000695a487220 */ /* 0x040fe20000400000 */
[C---:B------:R-:W-:Y:S01]  /*1710*/  FMUL R73, R90.reuse, R54 ;  /* 0x000000365a497220 */ /* 0x040fe20000400000 */
[C---:B---3--:R-:W-:Y:S01]  /*1720*/  FMUL R52, R90.reuse, R107 ;  /* 0x0000006b5a347220 */ /* 0x048fe20000400000 */
[----:B------:R-:W-:Y:S01]  /*1730*/  FMUL R53, R90, R106 ;  /* 0x0000006a5a357220 */ /* 0x000fe20000400000 */
[----:B------:R0:W-:Y:S04]  /*1740*/  STG.E.64 desc[UR8][R62.64], R32 ;  /* 0x000000203e007986 */ /* 0x0001e8000c101b08 */
[----:B------:R0:W-:Y:S04]  /*1750*/  STG.E.64 desc[UR8][R64.64], R34 ;  /* 0x0000002240007986 */ /* 0x0001e8000c101b08 */
[----:B------:R0:W-:Y:S04]  /*1760*/  STG.E.64 desc[UR8][R66.64], R50 ;  /* 0x0000003242007986 */ /* 0x0001e8000c101b08 */
[----:B------:R0:W-:Y:S01]  /*1770*/  STG.E.64 desc[UR8][R68.64], R52 ;  /* 0x0000003444007986 */ /* 0x0001e2000c101b08 */
[----:B------:R-:W-:-:S03]  /*1780*/  FADD R83, R55, R83 ;  /* 0x0000005337537221 */ /* 0x000fc60000000000 */
[----:B------:R0:W-:Y:S01]  /*1790*/  STG.E.64 desc[UR8][R70.64], R72 ;  /* 0x0000004846007986 */ /* 0x0001e2000c101b08 */
        /* <DEDUP_REMOVED lines=40> */
.L_x_4328:
        /* <DEDUP_REMOVED lines=49> */
.L_x_4330:
        /* <DEDUP_REMOVED lines=13> */
.L_x_5023:


//--------------------- .text._ZN18transformer_engine13normalization28ln_bwd_finalize_tuned_kernelINS0_22Kernel_traits_finalizeILj2048E13__nv_bfloat16fS3_fjLj1024ELj4ENS0_18Kernel_traits_baseILj2048ES3_fS3_fjLj1024EEEEEEEvNS0_20BackwardKernelParamsE --------------------------
	.section	.text._ZN18transformer_engine13normalization28ln_bwd_finalize_tuned_kernelINS0_22Kernel_traits_finalizeILj2048E13__nv_bfloat16fS3_fjLj1024ELj4ENS0_18Kernel_traits_baseILj2048ES3_fS3_fjLj1024EEEEEEEvNS0_20BackwardKernelParamsE,"ax",@progbits
	.align	128
        .global         _ZN18transformer_engine13normalization28ln_bwd_finalize_tuned_kernelINS0_22Kernel_traits_finalizeILj2048E13__nv_bfloat16fS3_fjLj1024ELj4ENS0_18Kernel_traits_baseILj2048ES3_fS3_fjLj1024EEEEEEEvNS0_20BackwardKernelParamsE
        .type           _ZN18transformer_engine13normalization28ln_bwd_finalize_tuned_kernelINS0_22Kernel_traits_finalizeILj2048E13__nv_bfloat16fS3_fjLj1024ELj4ENS0_18Kernel_traits_baseILj2048ES3_fS3_fjLj1024EEEEEEEvNS0_20BackwardKernelParamsE,@function
        .size           _ZN18transformer_engine13normalization28ln_bwd_finalize_tuned_kernelINS0_22Kernel_traits_finalizeILj2048E13__nv_bfloat16fS3_fjLj1024ELj4ENS0_18Kernel_traits_baseILj2048ES3_fS3_fjLj1024EEEEEEEvNS0_20BackwardKernelParamsE,(.L_x_5024 - _ZN18transformer_engine13normalization28ln_bwd_finalize_tuned_kernelINS0_22Kernel_traits_finalizeILj2048E13__nv_bfloat16fS3_fjLj1024ELj4ENS0_18Kernel_traits_baseILj2048ES3_fS3_fjLj1024EEEEEEEvNS0_20BackwardKernelParamsE)
        .other          _ZN18transformer_engine13normalization28ln_bwd_finalize_tuned_kernelINS0_22Kernel_traits_finalizeILj2048E13__nv_bfloat16fS3_fjLj1024ELj4ENS0_18Kernel_traits_baseILj2048ES3_fS3_fjLj1024EEEEEEEvNS0_20BackwardKernelParamsE,@"STO_CUDA_ENTRY STV_DEFAULT"
_ZN18transformer_engine13normalization28ln_bwd_finalize_tuned_kernelINS0_22Kernel_traits_finalizeILj2048E13__nv_bfloat16fS3_fjLj1024ELj4ENS0_18Kernel_traits_baseILj2048ES3_fS3_fjLj1024EEEEEEEvNS0_20BackwardKernelParamsE:
.text._ZN18transformer_engine13normalization28ln_bwd_finalize_tuned_kernelINS0_22Kernel_traits_finalizeILj2048E13__nv_bfloat16fS3_fjLj1024ELj4ENS0_18Kernel_traits_baseILj2048ES3_fS3_fjLj1024EEEEEEEvNS0_20BackwardKernelParamsE:
        /* <DEDUP_REMOVED lines=35> */
.L_x_4335:
        /* <DEDUP_REMOVED lines=118> */
.L_x_4334:
[----:B------:R-:W-:Y:S05]  /*0990*/  BSYNC.RECONVERGENT B1 ;  /* 0x0000000000017941 */ /* 0x000fea0003800200 */
.L_x_4333:
        /* <DEDUP_REMOVED lines=65> */
.L_x_4337:
[----:B------:R-:W-:Y:S05]  /*0db0*/  BSYNC.RECONVERGENT B1 ;  /* 0x0000000000017941 */ /* 0x000fea0003800200 */
.L_x_4336:
        /* <DEDUP_REMOVED lines=37> */
.L_x_4339:
[----:B------:R-:W-:Y:S05]  /*1010*/  BSYNC.RECONVERGENT B1 ;  /* 0x0000000000017941 */ /* 0x000fea0003800200 */
.L_x_4338:
[----:B------:R-:W-:Y:S05]  /*1020*/  @!P1 BRA `(.L_x_4332) ;  /* 0x00000000003c9947 */ /* 0x000fea0003800000 */
[----:B------:R-:W0:Y:S01]  /*1030*/  LDC.64 R6, c[0x0][0x3d8] ;  /* 0x0000f600ff067b82 */ /* 0x000e220000000a00 */
[----:B------:R-:W-:Y:S02]  /*1040*/  LEA R2, R15, R11, 0xb ;  /* 0x0000000b0f027211 */ /* 0x000fe400078e58ff */
[----:B------:R-:W-:Y:S02]  /*1050*/  IADD3 R24, PT, PT, -R24, RZ, RZ ;  /* 0x000000ff18187210 */ /* 0x000fe40007ffe1ff */
[----:B------:R-:W-:-:S03]  /*1060*/  IADD3 R11, PT, PT, R13, R2, RZ ;  /* 0x000000020d0b7210 */ /* 0x000fc60007ffe0ff */
[----:B------:R-:W1:Y:S04]  /*1070*/  LDC.64 R8, c[0x0][0x3e0] ;  /* 0x0000f800ff087b82 */ /* 0x000e680000000a00 */
.L_x_4340:
        /* <DEDUP_REMOVED lines=10> */
.L_x_4332:
[----:B------:R-:W-:Y:S05]  /*1120*/  BSYNC.RECONVERGENT B0 ;  /* 0x0000000000007941 */ /* 0x000fea0003800200 */
.L_x_4331:
        /* <DEDUP_REMOVED lines=55> */
.L_x_4341:
        /* <DEDUP_REMOVED lines=14> */
.L_x_5024:


//--------------------- .text._ZN18transformer_engine13normalization19ln_bwd_tuned_kernelINS0_13Kernel_traitsI13__nv_bfloat16fS3_fjLj2048ELj1ELj1ELj4ELj16ENS0_18Kernel_traits_baseILj2048ES3_fS3_fjLj128EEEEEEEvNS0_20BackwardKernelParamsE --------------------------
	.section	.text._ZN18transformer_engine13normalization19ln_bwd_tuned_kernelINS0_13Kernel_traitsI13__nv_bfloat16fS3_fjLj2048ELj1ELj1ELj4ELj16ENS0_18Kernel_traits_baseILj2048ES3_fS3_fjLj128EEEEEEEvNS0_20BackwardKernelParamsE,"ax",@progbits
	.align	128
        .global         _ZN18transformer_engine13normalization19ln_bwd_tuned_kernelINS0_13Kernel_traitsI13__nv_bfloat16fS3_fjLj2048ELj1ELj1ELj4ELj16ENS0_18Kernel_traits_baseILj2048ES3_fS3_fjLj128EEEEEEEvNS0_20BackwardKernelParamsE
        .type           _ZN18transformer_engine13normalization19ln_bwd_tuned_kernelINS0_13Kernel_traitsI13__nv_bfloat16fS3_fjLj2048ELj1ELj1ELj4ELj16ENS0_18Kernel_traits_baseILj2048ES3_fS3_fjLj128EEEEEEEvNS0_20BackwardKernelParamsE,@function
        .size           _ZN18transformer_engine13normalization19ln_bwd_tuned_kernelINS0_13Kernel_traitsI13__nv_bfloat16fS3_fjLj2048ELj1ELj1ELj4ELj16ENS0_18Kernel_traits_baseILj2048ES3_fS3_fjLj128EEEEEEEvNS0_20BackwardKernelParamsE,(.L_x_5025 - _ZN18transformer_engine13normalization19ln_bwd_tuned_kernelINS0_13Kernel_traitsI13__nv_bfloat16fS3_fjLj2048ELj1ELj1ELj4ELj16ENS0_18Kernel_traits_baseILj2048ES3_fS3_fjLj128EEEEEEEvNS0_20BackwardKernelParamsE)
        .other          _ZN18transformer_engine13normalization19ln_bwd_tuned_kernelINS0_13Kernel_traitsI13__nv_bfloat16fS3_fjLj2048ELj1ELj1ELj4ELj16ENS0_18Kernel_traits_baseILj2048ES3_fS3_fjLj128EEEEEEEvNS0_20BackwardKernelParamsE,@"STO_CUDA_ENTRY STV_DEFAULT"
_ZN18transformer_engine13normalization19ln_bwd_tuned_kernelINS0_13Kernel_traitsI13__nv_bfloat16fS3_fjLj2048ELj1ELj1ELj4ELj16ENS0_18Kernel_traits_baseILj2048ES3_fS3_fjLj128EEEEEEEvNS0_20BackwardKernelParamsE:
.text._ZN18transformer_engine13normalization19ln_bwd_tuned_kernelINS0_13Kernel_traitsI13__nv_bfloat16fS3_fjLj2048ELj1ELj1ELj4ELj16ENS0_18Kernel_traits_baseILj2048ES3_fS3_fjLj128EEEEEEEvNS0_20BackwardKernelParamsE:
        /* <DEDUP_REMOVED lines=25> */
[----:B------:R-:W-:Y:S01]  /*0190*/  UMOV UR4, 0x400 ;  /* 0x0000040000047882 */ /* 0x000fe20000000000 */
        /* <DEDUP_REMOVED lines=11> */
[----:B------:R-:W3:Y:S01]  /*0250*/  LDCU UR14, c[0x0][0x388] ;  /* 0x00007100ff0e77ac */ /* 0x000ee20008000800 */
[----:B------:R-:W4:Y:S01]  /*0260*/  LDCU.64 UR12, c[0x0][0x3a0] ;  /* 0x00007400ff0c77ac */ /* 0x000f220008000a00 */
[----:B0-----:R-:W-:Y:S01]  /*0270*/  IMAD.WIDE.U32 R2, R0, 0x8, R2 ;  /* 0x0000000800027825 */ /* 0x001fe200078e0002 */
[----:B------:R-:W0:Y:S04]  /*0280*/  LDCU UR7, c[0x0][0x380] ;  /* 0x00007000ff0777ac */ /* 0x000e280008000800 */
[----:B--2---:R-:W2:Y:S01]  /*0290*/  LDG.E.64 R62, desc[UR10][R2.64+0xc00] ;  /* 0x000c000a023e7981 */ /* 0x004ea2000c1e1b00 */
[----:B------:R-:W0:Y:S03]  /*02a0*/  LDCU.128 UR16, c[0x0][0x390] ;  /* 0x00007200ff1077ac */ /* 0x000e260008000c00 */
[----:B------:R-:W5:Y:S04]  /*02b0*/  LDG.E.64 R66, desc[UR10][R2.64+0x400] ;  /* 0x0004000a02427981 */ /* 0x000f68000c1e1b00 */
[----:B------:R-:W3:Y:S04]  /*02c0*/  LDG.E.64 R64, desc[UR10][R2.64+0x800] ;  /* 0x0008000a02407981 */ /* 0x000ee8000c1e1b00 */
[----:B------:R5:W4:Y:S01]  /*02d0*/  LDG.E.64 R12, desc[UR10][R2.64] ;  /* 0x0000000a020c7981 */ /* 0x000b22000c1e1b00 */
[----:B-1----:R-:W-:Y:S01]  /*02e0*/  ISETP.NE.AND P0, PT, RZ, UR5, PT ;  /* 0x00000005ff007c0c */ /* 0x002fe2000bf05270 */
[----:B------:R-:W1:Y:S03]  /*02f0*/  S2UR UR5, SR_CgaCtaId ;  /* 0x00000000000579c3 */ /* 0x000e660000008800 */
[----:B------:R-:W-:-:S02]  /*0300*/  FSEL R71, RZ, 1, !P0 ;  /* 0x3f800000ff477808 */ /* 0x000fc40004000000 */
[----:B------:R-:W-:Y:S01]  /*0310*/  MOV R68, RZ ;  /* 0x000000ff00447202 */ /* 0x000fe20000000f00 */
[----:B-1----:R-:W-:-:S06]  /*0320*/  ULEA UR4, UR5, UR4, 0x18 ;  /* 0x0000000405047291 */ /* 0x002fcc000f8ec0ff */
[----:B------:R-:W-:Y:S01]  /*0330*/  MOV R69, UR4 ;  /* 0x0000000400457c02 */ /* 0x000fe20008000f00 */
[----:B------:R-:W-:Y:S01]  /*0340*/  UMOV UR4, UR6 ;  /* 0x0000000600047c82 */ /* 0x000fe20008000000 */
[C---:B--2---:R-:W-:Y:S02]  /*0350*/  SHF.L.U32 R6, R62.reuse, 0x10, RZ ;  /* 0x000000103e067819 */ /* 0x044fe400000006ff */
[----:B------:R-:W-:Y:S02]  /*0360*/  SHF.R.U64 R62, R62, 0x10, R63 ;  /* 0x000000103e3e7819 */ /* 0x000fe4000000123f */
[----:B-----5:R-:W-:Y:S02]  /*0370*/  SHF.L.U32 R2, R67, 0x10, RZ ;  /* 0x0000001043027819 */ /* 0x020fe400000006ff */
[----:B------:R-:W-:Y:S02]  /*0380*/  SHF.L.U32 R70, R66, 0x10, RZ ;  /* 0x0000001042467819 */ /* 0x000fe400000006ff */
[----:B---3--:R-:W-:-:S02]  /*0390*/  SHF.L.U32 R4, R64, 0x10, RZ ;  /* 0x0000001040047819 */ /* 0x008fc400000006ff */
[----:B------:R-:W-:Y:S02]  /*03a0*/  SHF.R.U32.HI R10, RZ, 0x10, R63 ;  /* 0x00000010ff0a7819 */ /* 0x000fe4000001163f */
[--C-:B------:R-:W-:Y:S02]  /*03b0*/  SHF.R.U64 R64, R64, 0x10, R65.reuse ;  /* 0x0000001040407819 */ /* 0x100fe40000001241 */
[----:B------:R-:W-:Y:S02]  /*03c0*/  SHF.R.U32.HI R8, RZ, 0x10, R65 ;  /* 0x00000010ff087819 */ /* 0x000fe40000011641 */
[--C-:B------:R-:W-:Y:S02]  /*03d0*/  SHF.R.U64 R66, R66, 0x10, R67.reuse ;  /* 0x0000001042427819 */ /* 0x100fe40000001243 */
[----:B------:R-:W-:Y:S02]  /*03e0*/  SHF.R.U32.HI R3, RZ, 0x10, R67 ;  /* 0x00000010ff037819 */ /* 0x000fe40000011643 */
[----:B----4-:R-:W-:-:S02]  /*03f0*/  SHF.R.U64 R7, R12, 0x10, R13 ;  /* 0x000000100c077819 */ /* 0x010fc4000000120d */
[----:B------:R-:W-:Y:S01]  /*0400*/  SHF.R.U32.HI R5, RZ, 0x10, R13 ;  /* 0x00000010ff057819 */ /* 0x000fe2000001160d */
[C---:B------:R-:W-:Y:S01]  /*0410*/  FADD R49, R71.reuse, R6 ;  /* 0x0000000647317221 */ /* 0x040fe20000000000 */
[----:B------:R-:W-:Y:S01]  /*0420*/  FADD R61, R71, R2 ;  /* 0x00000002473d7221 */ /* 0x000fe20000000000 */
[----:B------:R-:W-:Y:S01]  /*0430*/  SHF.L.U32 R50, R63, 0x10, RZ ;  /* 0x000000103f327819 */ /* 0x000fe200000006ff */
[----:B------:R-:W-:Y:S01]  /*0440*/  FADD R51, R71, R4 ;  /* 0x0000000447337221 */ /* 0x000fe20000000000 */
        /* <DEDUP_REMOVED lines=29> */
[----:B0-----:R-:W-:-:S07]  /*0620*/  CS2R R6, SRZ ;  /* 0x0000000000067805 */ /* 0x001fce000001ff00 */
.L_x_4343:
[----:B0-----:R-:W0:Y:S01]  /*0630*/  LDC.64 R78, c[0x0][0x3c8] ;  /* 0x0000f200ff4e7b82 */ /* 0x001e220000000a00 */
[----:B------:R-:W-:Y:S02]  /*0640*/  UIMAD.WIDE UR8, UR4, 0x4, UR18 ;  /* 0x00000004040878a5 */ /* 0x000fe4000f8e0212 */
[----:B------:R-:W-:-:S04]  /*0650*/  USHF.L.U32 UR5, UR4, 0x9, URZ ;  /* 0x0000000904057899 */ /* 0x000fc800080006ff */
[----:B------:R-:W-:Y:S02]  /*0660*/  MOV R32, UR8 ;  /* 0x0000000800207c02 */ /* 0x000fe40008000f00 */
[----:B------:R-:W-:Y:S01]  /*0670*/  MOV R33, UR9 ;  /* 0x0000000900217c02 */ /* 0x000fe20008000f00 */
[----:B------:R-:W-:Y:S01]  /*0680*/  UIMAD.WIDE UR8, UR4, 0x4, UR12 ;  /* 0x00000004040878a5 */ /* 0x000fe2000f8e020c */
[----:B------:R-:W-:-:S03]  /*0690*/  LOP3.LUT R75, R0, UR5, RZ, 0xfc, !PT ;  /* 0x00000005004b7c12 */ /* 0x000fc6000f8efcff */
[----:B------:R-:W2:Y:S01]  /*06a0*/  LDG.E R82, desc[UR10][R32.64] ;  /* 0x0000000a20527981 */ /* 0x000ea2000c1e1900 */
[----:B------:R-:W-:Y:S02]  /*06b0*/  MOV R76, UR16 ;  /* 0x00000010004c7c02 */ /* 0x000fe40008000f00 */
[----:B------:R-:W-:Y:S02]  /*06c0*/  MOV R80, UR8 ;  /* 0x0000000800507c02 */ /* 0x000fe40008000f00 */
[----:B------:R-:W-:Y:S02]  /*06d0*/  MOV R81, UR9 ;  /* 0x0000000900517c02 */ /* 0x000fe40008000f00 */
[----:B------:R-:W-:-:S03]  /*06e0*/  MOV R77, UR17 ;  /* 0x00000011004d7c02 */ /* 0x000fc60008000f00 */
[----:B------:R1:W3:Y:S01]  /*06f0*/  LDG.E R83, desc[UR10][R80.64] ;  /* 0x0000000a50537981 */ /* 0x0002e2000c1e1900 */
[----:B0-----:R-:W-:-:S04]  /*0700*/  IMAD.WIDE.U32 R78, R75, 0x8, R78 ;  /* 0x000000084b4e7825 */ /* 0x001fc800078e004e */
[----:B------:R-:W-:Y:S01]  /*0710*/  IMAD.WIDE.U32 R76, R75, 0x10, R76 ;  /* 0x000000104b4c7825 */ /* 0x000fe200078e004c */
[----:B------:R-:W4:Y:S04]  /*0720*/  LDG.E.64 R52, desc[UR10][R78.64] ;  /* 0x0000000a4e347981 */ /* 0x000f28000c1e1b00 */
[----:B------:R-:W5:Y:S04]  /*0730*/  LDG.E.128 R20, desc[UR10][R76.64] ;  /* 0x0000000a4c147981 */ /* 0x000f68000c1e1d00 */
[----:B------:R-:W5:Y:S04]  /*0740*/  LDG.E.128 R28, desc[UR10][R76.64+0x1000] ;  /* 0x0010000a4c1c7981 */ /* 0x000f68000c1e1d00 */
[----:B------:R-:W5:Y:S04]  /*0750*/  LDG.E.128 R24, desc[UR10][R76.64+0x800] ;  /* 0x0008000a4c187981 */ /* 0x000f68000c1e1d00 */
[----:B------:R-:W5:Y:S04]  /*0760*/  LDG.E.64 R58, desc[UR10][R78.64+0xc00] ;  /* 0x000c000a4e3a7981 */ /* 0x000f68000c1e1b00 */
[----:B------:R-:W5:Y:S04]  /*0770*/  LDG.E.64 R56, desc[UR10][R78.64+0x800] ;  /* 0x0008000a4e387981 */ /* 0x000f68000c1e1b00 */
[----:B------:R-:W5:Y:S04]  /*0780*/  LDG.E.64 R54, desc[UR10][R78.64+0x400] ;  /* 0x0004000a4e367981 */ /* 0x000f68000c1e1b00 */
[----:B------:R0:W5:Y:S01]  /*0790*/  LDG.E.128 R32, desc[UR10][R76.64+0x1800] ;  /* 0x0018000a4c207981 */ /* 0x000162000c1e1d00 */
[----:B------:R-:W-:-:S13]  /*07a0*/  LOP3.LUT P2, RZ, R0, 0x1f, RZ, 0xc0, !PT ;  /* 0x0000001f00ff7812 */ /* 0x000fda000784c0ff */
[----:B-1----:R-:W1:Y:S01]  /*07b0*/  @!P2 S2R R81, SR_CgaCtaId ;  /* 0x000000000051a919 */ /* 0x002e620000008800 */
[----:B------:R-:W-:-:S04]  /*07c0*/  @!P2 MOV R80, 0x400 ;  /* 0x000004000050a802 */ /* 0x000fc80000000f00 */
[----:B-1----:R-:W-:Y:S02]  /*07d0*/  @!P2 LEA R69, R81, R80, 0x18 ;  /* 0x000000505145a211 */ /* 0x002fe400078ec0ff */
[----:B--2---:R-:W-:Y:S02]  /*07e0*/  R2UR UR5, R82 ;  /* 0x00000000520572ca */ /* 0x004fe400000e0000 */
[----:B---3--:R-:W-:Y:S02]  /*07f0*/  R2UR UR8, R83 ;  /* 0x00000000530872ca */ /* 0x008fe400000e0000 */
[C---:B----4-:R-:W-:Y:S02]  /*0800*/  SHF.R.U64 R89, R52.reuse, 0x10, R53 ;  /* 0x0000001034597819 */ /* 0x050fe40000001235 */
[----:B------:R-:W-:-:S07]  /*0810*/  SHF.L.U32 R91, R52, 0x10, RZ ;  /* 0x00000010345b7819 */ /* 0x000fce00000006ff */
[----:B-----5:R-:W-:Y:S01]  /*0820*/  FADD R80, R21, -UR5 ;  /* 0x8000000515507e21 */ /* 0x020fe20008000000 */
[----:B------:R-:W-:Y:S01]  /*0830*/  FADD R81, R22, -UR5 ;  /* 0x8000000516517e21 */ /* 0x000fe20008000000 */
[----:B------:R-:W-:Y:S01]  /*0840*/  SHF.L.U32 R89, R89, 0x10, RZ ;  /* 0x0000001059597819 */ /* 0x000fe200000006ff */
[----:B------:R-:W-:Y:S01]  /*0850*/  FADD R22, R28, -UR5 ;  /* 0x800000051c167e21 */ /* 0x000fe20008000000 */
[----:B------:R-:W-:Y:S01]  /*0860*/  FMUL R28, R80, UR8 ;  /* 0x00000008501c7c20 */ /* 0x000fe20008400000 */
[----:B------:R-:W-:Y:S01]  /*0870*/  FADD R82, R20, -UR5 ;  /* 0x8000000514527e21 */ /* 0x000fe20008000000 */
[----:B0-----:R-:W-:Y:S01]  /*0880*/  FADD R77, R26, -UR5 ;  /* 0x800000051a4d7e21 */ /* 0x001fe20008000000 */
[----:B------:R-:W-:Y:S01]  /*0890*/  FMUL R26, R74, R91 ;  /* 0x0000005b4a1a7220 */ /* 0x000fe20000400000 */
[----:B------:R-:W-:Y:S01]  /*08a0*/  FADD R76, R30, -UR5 ;  /* 0x800000051e4c7e21 */ /* 0x000fe20008000000 */
[----:B------:R-:W-:Y:S01]  /*08b0*/  SHF.L.U32 R87, R53, 0x10, RZ ;  /* 0x0000001035577819 */ /* 0x000fe200000006ff */
[----:B------:R-:W-:Y:S01]  /*08c0*/  FMUL R52, R81, UR8 ;  /* 0x0000000851347c20 */ /* 0x000fe20008400000 */
[----:B------:R-:W-:Y:S01]  /*08d0*/  SHF.L.U32 R20, R58, 0x10, RZ ;  /* 0x000000103a147819 */ /* 0x000fe200000006ff */
[-C--:B------:R-:W-:Y:S01]  /*08e0*/  FFMA R47, R28, R89.reuse, R47 ;  /* 0x000000591c2f7223 */ /* 0x080fe2000000002f */
[----:B------:R-:W-:Y:S01]  /*08f0*/  SHF.R.U64 R21, R58, 0x10, R59 ;  /* 0x000000103a157819 */ /* 0x000fe2000000123b */
[----:B------:R-:W-:Y:S01]  /*0900*/  FMUL R58, R22, UR8 ;  /* 0x00000008163a7c20 */ /* 0x000fe20008400000 */
[----:B------:R-:W-:Y:S01]  /*0910*/  SHF.R.U32.HI R30, RZ, 0x10, R53 ;  /* 0x00000010ff1e7819 */ /* 0x000fe20000011635 */
[----:B------:R-:W-:Y:S01]  /*0920*/  FADD R46, R89, R46 ;  /* 0x0000002e592e7221 */ /* 0x000fe20000000000 */
[----:B------:R-:W-:Y:S01]  /*0930*/  FMUL R89, R73, R89 ;  /* 0x0000005949597220 */ /* 0x000fe20000400000 */
[----:B------:R-:W-:Y:S01]  /*0940*/  FADD R22, RZ, R26 ;  /* 0x0000001aff167221 */ /* 0x000fe20000000000 */
[----:B------:R-:W-:Y:S01]  /*0950*/  FADD R78, R23, -UR5 ;  /* 0x80000005174e7e21 */ /* 0x000fe20008000000 */
[----:B------:R-:W-:Y:S01]  /*0960*/  FADD R23, R27, -UR5 ;  /* 0x800000051b177e21 */ /* 0x000fe20008000000 */
        /* <DEDUP_REMOVED lines=8> */
[----:B------:R-:W-:Y:S01]  /*09f0*/  FADD R25, R25, -UR5 ;  /* 0x8000000519197e21 */ /* 0x000fe20008000000 */
[C---:B------:R-:W-:Y:S01]  /*0a00*/  SHF.L.U32 R83, R54.reuse, 0x10, RZ ;  /* 0x0000001036537819 */ /* 0x040fe200000006ff */
[----:B------:R-:W-:Y:S01]  /*0a10*/  FMUL R56, R23, UR8 ;  /* 0x0000000817387c20 */ /* 0x000fe20008400000 */
[----:B------:R-:W-:Y:S01]  /*0a20*/  SHF.R.U64 R84, R54, 0x10, R55 ;  /* 0x0000001036547819 */ /* 0x000fe20000001237 */
[----:B------:R-:W-:Y:S01]  /*0a30*/  FMUL R80, R24, UR8 ;  /* 0x0000000818507c20 */ /* 0x000fe20008400000 */
[----:B------:R-:W-:Y:S01]  /*0a40*/  SHF.L.U32 R23, R85, 0x10, RZ ;  /* 0x0000001055177819 */ /* 0x000fe200000006ff */
[----:B------:R-:W-:Y:S01]  /*0a50*/  FMUL R85, R71, R81 ;  /* 0x0000005147557220 */ /* 0x000fe20000400000 */
[----:B------:R-:W-:Y:S01]  /*0a60*/  FADD R22, R22, R87 ;  /* 0x0000005716167221 */ /* 0x000fe20000000000 */
[----:B------:R-:W-:Y:S01]  /*0a70*/  FMUL R27, R82, UR8 ;  /* 0x00000008521b7c20 */ /* 0x000fe20008400000 */
[----:B------:R-:W-:Y:S01]  /*0a80*/  FMUL R82, R25, UR8 ;  /* 0x0000000819527c20 */ /* 0x000fe20008400000 */
[----:B------:R-:W-:Y:S01]  /*0a90*/  FMUL R78, R78, UR8 ;  /* 0x000000084e4e7c20 */ /* 0x000fe20008400000 */
[----:B------:R-:W-:Y:S01]  /*0aa0*/  SHF.L.U32 R25, R84, 0x10, RZ ;  /* 0x0000001054197819 */ /* 0x000fe200000006ff */
[----:B------:R-:W-:Y:S01]  /*0ab0*/  FADD R40, R83, R40 ;  /* 0x0000002853287221 */ /* 0x000fe20000000000 */
[-C--:B------:R-:W-:Y:S01]  /*0ac0*/  FFMA R41, R80, R83.reuse, R41 ;  /* 0x0000005350297223 */ /* 0x080fe20000000029 */
[----:B------:R-:W-:Y:S01]  /*0ad0*/  FMUL R83, R70, R83 ;  /* 0x0000005346537220 */ /* 0x000fe20000400000 */
[----:B------:R-:W-:Y:S01]  /*0ae0*/  FADD R22, R22, R85 ;  /* 0x0000005516167221 */ /* 0x000fe20000000000 */
[----:B------:R-:W-:Y:S01]  /*0af0*/  SHF.L.U32 R79, R55, 0x10, RZ ;  /* 0x00000010374f7819 */ /* 0x000fe200000006ff */
[----:B------:R-:W-:Y:S01]  /*0b00*/  FMUL R30, R77, UR8 ;  /* 0x000000084d1e7c20 */ /* 0x000fe20008400000 */
[----:B------:R-:W-:Y:S01]  /*0b10*/  SHF.R.U32.HI R86, RZ, 0x10, R55 ;  /* 0x00000010ff567819 */ /* 0x000fe20000011637 */
[----:B------:R-:W-:Y:S01]  /*0b20*/  FFMA R43, R78, R81, R43 ;  /* 0x000000514e2b7223 */ /* 0x000fe2000000002b */
[----:B------:R-:W-:Y:S01]  /*0b30*/  FADD R42, R81, R42 ;  /* 0x0000002a512a7221 */ /* 0x000fe20000000000 */
[----:B------:R-:W-:Y:S01]  /*0b40*/  FMUL R81, R66, R25 ;  /* 0x0000001942517220 */ /* 0x000fe20000400000 */
[----:B------:R-:W-:Y:S01]  /*0b50*/  FADD R22, R22, R83 ;  /* 0x0000005316167221 */ /* 0x000fe20000000000 */
[----:B------:R-:W-:Y:S01]  /*0b60*/  SHF.L.U32 R86, R86, 0x10, RZ ;  /* 0x0000001056567819 */ /* 0x000fe200000006ff */
[----:B------:R-:W-:Y:S01]  /*0b70*/  FADD R36, R79, R36 ;  /* 0x000000244f247221 */ /* 0x000fe20000000000 */
[-C--:B------:R-:W-:Y:S01]  /*0b80*/  FFMA R37, R30, R79.reuse, R37 ;  /* 0x0000004f1e257223 */ /* 0x080fe20000000025 */
[----:B------:R-:W-:Y:S01]  /*0b90*/  FMUL R79, R61, R79 ;  /* 0x0000004f3d4f7220 */ /* 0x000fe20000400000 */
[----:B------:R-:W-:Y:S01]  /*0ba0*/  FADD R22, R22, R81 ;  /* 0x0000005116167221 */ /* 0x000fe20000000000 */
[----:B------:R-:W-:Y:S01]  /*0bb0*/  FFMA R39, R82, R25, R39 ;  /* 0x0000001952277223 */ /* 0x000fe20000000027 */
[----:B------:R-:W-:Y:S01]  /*0bc0*/  FADD R38, R25, R38 ;  /* 0x0000002619267221 */ /* 0x000fe20000000000 */
[----:B------:R-:W-:Y:S01]  /*0bd0*/  FADD R29, R29, -UR5 ;  /* 0x800000051d1d7e21 */ /* 0x000fe20008000000 */
[----:B------:R-:W-:Y:S01]  /*0be0*/  FFMA R25, R27, R26, RZ ;  /* 0x0000001a1b197223 */ /* 0x000fe200000000ff */
        /* <DEDUP_REMOVED lines=9> */
[----:B------:R-:W-:Y:S01]  /*0c80*/  FMUL R76, R76, UR8 ;  /* 0x000000084c4c7c20 */ /* 0x000fe20008400000 */
[----:B------:R-:W-:Y:S01]  /*0c90*/  FADD R14, R23, R14 ;  /* 0x0000000e170e7221 */ /* 0x000fe20000000000 */
[-C--:B------:R-:W-:Y:S01]  /*0ca0*/  FFMA R6, R29, R23.reuse, R6 ;  /* 0x000000171d067223 */ /* 0x080fe20000000006 */
[----:B------:R-:W-:Y:S01]  /*0cb0*/  FMUL R84, R64, R23 ;  /* 0x0000001740547220 */ /* 0x000fe20000400000 */
[----:B------:R-:W-:Y:S01]  /*0cc0*/  FFMA R25, R52, R87, R25 ;  /* 0x0000005734197223 */ /* 0x000fe20000000019 */
[----:B------:R-:W-:Y:S01]  /*0cd0*/  FADD R23, R22, R57 ;  /* 0x0000003916177221 */ /* 0x000fe20000000000 */
[----:B------:R-:W-:Y:S01]  /*0ce0*/  FADD R10, R53, R10 ;  /* 0x0000000a350a7221 */ /* 0x000fe20000000000 */
[----:B------:R-:W-:Y:S01]  /*0cf0*/  FFMA R7, R58, R53, R7 ;  /* 0x000000353a077223 */ /* 0x000fe20000000007 */
[----:B------:R-:W-:Y:S01]  /*0d00*/  SHF.L.U32 R53, R54, 0x10, RZ ;  /* 0x0000001036357819 */ /* 0x000fe200000006ff */
[----:B------:R-:W-:Y:S01]  /*0d10*/  FADD R9, R55, R9 ;  /* 0x0000000937097221 */ /* 0x000fe20000000000 */
[----:B------:R-:W-:Y:S01]  /*0d20*/  FFMA R11, R76, R55, R11 ;  /* 0x000000374c0b7223 */ /* 0x000fe2000000000b */
[----:B------:R-:W-:Y:S01]  /*0d30*/  FMUL R54, R31, UR8 ;  /* 0x000000081f367c20 */ /* 0x000fe20008400000 */
        /* <DEDUP_REMOVED lines=8> */
[----:B------:R-:W-:Y:S01]  /*0dc0*/  SHF.L.U32 R21, R21, 0x10, RZ ;  /* 0x0000001015157819 */ /* 0x000fe200000006ff */
[----:B------:R-:W-:Y:S01]  /*0dd0*/  FFMA R25, R82, R81, R25 ;  /* 0x0000005152197223 */ /* 0x000fe20000000019 */
[----:B------:R-:W-:Y:S01]  /*0de0*/  FMUL R31, R49, R20 ;  /* 0x00000014311f7220 */ /* 0x000fe20000400000 */
[----:B------:R-:W-:Y:S01]  /*0df0*/  FADD R22, R22, R53 ;  /* 0x0000003516167221 */ /* 0x000fe20000000000 */
[----:B------:R-:W-:Y:S01]  /*0e00*/  FADD R48, R91, R48 ;  /* 0x000000305b307221 */ /* 0x000fe20000000000 */
[----:B------:R-:W-:Y:S01]  /*0e10*/  FFMA R68, R27, R91, R68 ;  /* 0x0000005b1b447223 */ /* 0x000fe20000000044 */
[----:B------:R-:W-:Y:S01]  /*0e20*/  FFMA R19, R56, R86, R19 ;  /* 0x0000005638137223 */ /* 0x000fe20000000013 */
[----:B------:R-:W-:Y:S01]  /*0e30*/  FADD R18, R86, R18 ;  /* 0x0000001256127221 */ /* 0x000fe20000000000 */
[----:B------:R-:W-:Y:S01]  /*0e40*/  SHF.L.U32 R90, R59, 0x10, RZ ;  /* 0x000000103b5a7819 */ /* 0x000fe200000006ff */
[----:B------:R-:W-:Y:S01]  /*0e50*/  FFMA R25, R30, R79, R25 ;  /* 0x0000004f1e197223 */ /* 0x000fe20000000019 */
[----:B------:R-:W-:Y:S01]  /*0e60*/  SHF.R.U32.HI R91, RZ, 0x10, R59 ;  /* 0x00000010ff5b7819 */ /* 0x000fe2000001163b */
[----:B------:R-:W-:Y:S01]  /*0e70*/  FADD R23, R22, R31 ;  /* 0x0000001f16177221 */ /* 0x000fe20000000000 */
[----:B------:R-:W-:Y:S01]  /*0e80*/  FMUL R86, R62, R21 ;  /* 0x000000153e567220 */ /* 0x000fe20000400000 */
[----:B------:R-:W-:Y:S01]  /*0e90*/  FFMA R25, R56, R77, R25 ;  /* 0x0000004d38197223 */ /* 0x000fe20000000019 */
[----:B------:R-:W-:Y:S01]  /*0ea0*/  SHF.L.U32 R91, R91, 0x10, RZ ;  /* 0x000000105b5b7819 */ /* 0x000fe200000006ff */
[----:B------:R-:W-:Y:S01]  /*0eb0*/  FMUL R59, R50, R90 ;  /* 0x0000005a323b7220 */ /* 0x000fe20000400000 */
[----:B------:R-:W-:Y:S01]  /*0ec0*/  FADD R24, R23, R86 ;  /* 0x0000005617187221 */ /* 0x000fe20000000000 */
[----:B------:R-:W-:Y:S01]  /*0ed0*/  FADD R88, R32, -UR5 ;  /* 0x8000000520587e21 */ /* 0x000fe20008000000 */
[----:B------:R-:W-:Y:S01]  /*0ee0*/  FFMA R22, R58, R57, R25 ;  /* 0x000000393a167223 */ /* 0x000fe20000000019 */
[----:B------:R-:W-:Y:S01]  /*0ef0*/  FMUL R32, R63, R91 ;  /* 0x0000005b3f207220 */ /* 0x000fe20000400000 */
[----:B------:R-:W-:-:S02]  /*0f00*/  FADD R25, R24, R59 ;  /* 0x0000003b18197221 */ /* 0x000fc40000000000 */
[----:B------:R-:W-:Y:S02]  /*0f10*/  FFMA R23, R29, R84, R22 ;  /* 0x000000541d177223 */ /* 0x000fe40000000016 */
[----:B------:R-:W-:Y:S02]  /*0f20*/  FADD R22, R25, R32 ;  /* 0x0000002019167221 */ /* 0x000fe40000000000 */
[----:B------:R-:W-:-:S03]  /*0f30*/  FFMA R25, R76, R55, R23 ;  /* 0x000000374c197223 */ /* 0x000fc60000000017 */
[----:B------:R-:W0:Y:S01]  /*0f40*/  SHFL.DOWN PT, R23, R22, 0x10, 0x1f ;  /* 0x0a001f0016177f89 */ /* 0x000e2200000e0000 */
[----:B------:R-:W-:Y:S01]  /*0f50*/  FMUL R88, R88, UR8 ;  /* 0x0000000858587c20 */ /* 0x000fe20008400000 */
[----:B------:R-:W-:Y:S01]  /*0f60*/  FADD R33, R33, -UR5 ;  /* 0x8000000521217e21 */ /* 0x000fe20008000000 */
[----:B------:R-:W-:Y:S01]  /*0f70*/  FFMA R25, R54, R53, R25 ;  /* 0x0000003536197223 */ /* 0x000fe20000000019 */
[----:B------:R-:W-:Y:S01]  /*0f80*/  FADD R15, R20, R15 ;  /* 0x0000000f140f7221 */ /* 0x000fe20000000000 */
[----:B------:R-:W-:Y:S01]  /*0f90*/  FFMA R5, R88, R20, R5 ;  /* 0x0000001458057223 */ /* 0x000fe20000000005 */
[----:B------:R-:W-:Y:S01]  /*0fa0*/  FADD R34, R34, -UR5 ;  /* 0x8000000522227e21 */ /* 0x000fe20008000000 */
[----:B------:R-:W-:Y:S01]  /*0fb0*/  FMUL R33, R33, UR8 ;  /* 0x0000000821217c20 */ /* 0x000fe20008400000 */
[----:B------:R-:W-:Y:S01]  /*0fc0*/  FFMA R20, R88, R31, R25 ;  /* 0x0000001f58147223 */ /* 0x000fe20000000019 */
[----:B------:R-:W-:Y:S01]  /*0fd0*/  FADD R35, R35, -UR5 ;  /* 0x8000000523237e21 */ /* 0x000fe20008000000 */
[----:B------:R-:W-:-:S02]  /*0fe0*/  FMUL R34, R34, UR8 ;  /* 0x0000000822227c20 */ /* 0x000fc40008400000 */
        /* <DEDUP_REMOVED lines=23> */
[----:B------:R-:W-:-:S06]  /*1160*/  @!P2 IADD3 R20, PT, PT, R69, 0x2020, RZ ;  /* 0x000020204514a810 */ /* 0x000fcc0007ffe0ff */
[----:B------:R-:W-:Y:S02]  /*1170*/  @!P0 IADD3 R20, PT, PT, R69, 0x2000, RZ ;  /* 0x0000200045148810 */ /* 0x000fe40007ffe0ff */
[----:B------:R-:W-:Y:S01]  /*1180*/  SHF.R.U32.HI R93, RZ, 0x5, R0 ;  /* 0x00000005ff5d7819 */ /* 0x000fe20000011600 */
        /* <DEDUP_REMOVED lines=20> */
[----:B0-----:R-:W-:Y:S01]  /*12d0*/  FADD R25, R25, R20 ;  /* 0x0000001419197221 */ /* 0x001fe20000000000 */
[----:B------:R-:W-:-:S03]  /*12e0*/  FADD R24, R24, R21 ;  /* 0x0000001518187221 */ /* 0x000fc60000000000 */
[----:B------:R-:W-:Y:S01]  /*12f0*/  FADD R21, R22, R25 ;  /* 0x0000001916157221 */ /* 0x000fe20000000000 */
[----:B------:R-:W-:-:S03]  /*1300*/  FADD R20, R23, R24 ;  /* 0x0000001817147221 */ /* 0x000fc60000000000 */
[----:B------:R-:W-:Y:S01]  /*1310*/  FMUL R21, R21, 0.00048828125 ;  /* 0x3a00000015157820 */ /* 0x000fe20000400000 */
[----:B------:R-:W-:-:S04]  /*1320*/  FMUL R20, R20, 0.00048828125 ;  /* 0x3a00000014147820 */ /* 0x000fc80000400000 */
        /* <DEDUP_REMOVED lines=15> */
[----:B------:R-:W-:-:S02]  /*1420*/  FFMA R35, R35, R20, R21 ;  /* 0x0000001423237223 */ /* 0x000fc40000000015 */
        /* <DEDUP_REMOVED lines=34> */
[----:B------:R0:W-:Y:S04]  /*1650*/  STG.E.128 desc[UR10][R52.64], R20 ;  /* 0x0000001434007986 */ /* 0x0001e8000c101d0a */
[----:B------:R0:W-:Y:S04]  /*1660*/  STG.E.128 desc[UR10][R52.64+0x800], R24 ;  /* 0x0008001834007986 */ /* 0x0001e8000c101d0a */
[----:B------:R0:W-:Y:S04]  /*1670*/  STG.E.128 desc[UR10][R52.64+0x1000], R28 ;  /* 0x0010001c34007986 */ /* 0x0001e8000c101d0a */
[----:B------:R0:W-:Y:S01]  /*1680*/  STG.E.128 desc[UR10][R52.64+0x1800], R32 ;  /* 0x0018002034007986 */ /* 0x0001e2000c101d0a */
[----:B------:R-:W-:-:S04]  /*1690*/  UIADD3 UR4, UPT, UPT, UR4, UR7, URZ ;  /* 0x0000000704047290 */ /* 0x000fc8000fffe0ff */
[----:B------:R-:W-:Y:S01]  /*16a0*/  UISETP.GE.AND UP0, UPT, UR4, UR14, UPT ;  /* 0x0000000e0400728c */ /* 0x000fe2000bf06270 */
[----:B------:R-:W-:Y:S01]  /*16b0*/  FADD R8, R91, R8 ;  /* 0x000000085b087221 */ /* 0x000fe20000000000 */
[----:B------:R-:W-:-:S07]  /*16c0*/  PLOP3.LUT P1, PT, P1, PT, PT, 0x8, 0x80 ;  /* 0x000000000080781c */ /* 0x000fce0000f2e170 */
[----:B------:R-:W-:Y:S06]  /*16d0*/  BRA.U !UP0, `(.L_x_4343) ;  /* 0xffffffed08d47547 */ /* 0x000fec000b83ffff */
        /* <DEDUP_REMOVED lines=32> */
.L_x_4342:
[----:B------:R-:W0:Y:S01]  /*18e0*/  LDC.64 R2, c[0x0][0x3d8] ;  /* 0x0000f600ff027b82 */ /* 0x000e220000000a00 */
[----:B------:R-:W-:-:S06]  /*18f0*/  USHF.L.U32 UR4, UR6, 0x9, URZ ;  /* 0x0000000906047899 */ /* 0x000fcc00080006ff */
[----:B------:R-:W-:Y:S01]  /*1900*/  LOP3.LUT R7, R0, UR4, RZ, 0xfc, !PT ;  /* 0x0000000400077c12 */ /* 0x000fe2000f8efcff */
[----:B------:R-:W1:Y:S04]  /*1910*/  LDC.64 R4, c[0x0][0x3e0] ;  /* 0x0000f800ff047b82 */ /* 0x000e680000000a00 */
[----:B0-----:R-:W-:-:S05]  /*1920*/  IMAD.WIDE.U32 R2, R7, 0x10, R2 ;  /* 0x0000001007027825 */ /* 0x001fca00078e0002 */
[----:B--2---:R-:W-:Y:S01]  /*1930*/  STG.E.128 desc[UR10][R2.64], R28 ;  /* 0x0000001c02007986 */ /* 0x004fe2000c101d0a */
[----:B-1----:R-:W-:-:S05]  /*1940*/  IMAD.WIDE.U32 R4, R7, 0x10, R4 ;  /* 0x0000001007047825 */ /* 0x002fca00078e0004 */
        /* <DEDUP_REMOVED lines=8> */
.L_x_4344:
        /* <DEDUP_REMOVED lines=11> */
.L_x_5025:


//--------------------- .text._ZN18transformer_engine13normalization28ln_bwd_finalize_tuned_kernelINS0_22Kernel_traits_finalizeILj2048E13__nv_bfloat16S3_S3_fjLj1024ELj4ENS0_18Kernel_traits_baseILj2048ES3_S3_S3_fjLj1024EEEEEEEvNS0_20BackwardKernelParamsE --------------------------
	.section	.text._ZN18transformer_engine13normalization28ln_bwd_finalize_tuned_kernelINS0_22Kernel_traits_finalizeILj2048E13__nv_bfloat16S3_S3_fjLj1024ELj4ENS0_18Kernel_traits_baseILj2048ES3_S3_S3_fjLj1024EEEEEEEvNS0_20BackwardKernelParamsE,"ax",@progbits
	.align	128
        .global         _ZN18transformer_engine13normalization28ln_bwd_finalize_tuned_kernelINS0_22Kernel_traits_finalizeILj2048E13__nv_bfloat16S3_S3_fjLj1024ELj4ENS0_18Kernel_traits_baseILj2048ES3_S3_S3_fjLj1024EEEEEEEvNS0_20BackwardKernelParamsE
        .type           _ZN18transformer_engine13normalization28ln_bwd_finalize_tuned_kernelINS0_22Kernel_traits_finalizeILj2048E13__nv_bfloat16S3_S3_fjLj1024ELj4ENS0_18Kernel_traits_baseILj2048ES3_S3_S3_fjLj1024EEEEEEEvNS0_20BackwardKernelParamsE,@function
        .size           _ZN18transformer_engine13normalization28ln_bwd_finalize_tuned_kernelINS0_22Kernel_traits_finalizeILj2048E13__nv_bfloat16S3_S3_fjLj1024ELj4ENS0_18Kernel_traits_baseILj2048ES3_S3_S3_fjLj1024EEEEEEEvNS0_20BackwardKernelParamsE,(.L_x_5026 - _ZN18transformer_engine13normalization28ln_bwd_finalize_tuned_kernelINS0_22Kernel_traits_finalizeILj2048E13__nv_bfloat16S3_S3_fjLj1024ELj4ENS0_18Kernel_traits_baseILj2048ES3_S3_S3_fjLj1024EEEEEEEvNS0_20BackwardKernelParamsE)
        .other          _ZN18transformer_engine13normalization28ln_bwd_finalize_tuned_kernelINS0_22Kernel_traits_finalizeILj2048E13__nv_bfloat16S3_S3_fjLj1024ELj4ENS0_18Kernel_traits_baseILj2048ES3_S3_S3_fjLj1024EEEEEEEvNS0_20BackwardKernelParamsE,@"STO_CUDA_ENTRY STV_DEFAULT"
_ZN18transformer_engine13normalization28ln_bwd_finalize_tuned_kernelINS0_22Kernel_traits_finalizeILj2048E13__nv_bfloat16S3_S3_fjLj1024ELj4ENS0_18Kernel_traits_baseILj2048ES3_S3_S3_fjLj1024EEEEEEEvNS0_20BackwardKernelParamsE:
.text._ZN18transformer_engine13normalization28ln_bwd_finalize_tuned_kernelINS0_22Kernel_traits_finalizeILj2048E13__nv_bfloat16S3_S3_fjLj1024ELj4ENS0_18Kernel_traits_baseILj2048ES3_S3_S3_fjLj1024EEEEEEEvNS0_20BackwardKernelParamsE:
        /* <DEDUP_REMOVED lines=35> */
.L_x_4349:
        /* <DEDUP_REMOVED lines=118> */
.L_x_4348:
[----:B------:R-:W-:Y:S05]  /*0990*/  BSYNC.RECONVERGENT B1 ;  /* 0x0000000000017941 */ /* 0x000fea0003800200 */
.L_x_4347:
        /* <DEDUP_REMOVED lines=65> */
.L_x_4351:
[----:B------:R-:W-:Y:S05]  /*0db0*/  BSYNC.RECONVERGENT B1 ;  /* 0x0000000000017941 */ /* 0x000fea0003800200 */
.L_x_4350:
        /* <DEDUP_REMOVED lines=37> */
.L_x_4353:
[----:B------:R-:W-:Y:S05]  /*1010*/  BSYNC.RECONVERGENT B1 ;  /* 0x0000000000017941 */ /* 0x000fea0003800200 */
.L_x_4352:
[----:B------:R-:W-:Y:S05]  /*1020*/  @!P1 BRA `(.L_x_4346) ;  /* 0x00000000003c9947 */ /* 0x000fea0003800000 */
[----:B------:R-:W0:Y:S01]  /*1030*/  LDC.64 R6, c[0x0][0x3d8] ;  /* 0x0000f600ff067b82 */ /* 0x000e220000000a00 */
[----:B------:R-:W-:Y:S02]  /*1040*/  LEA R2, R15, R11, 0xb ;  /* 0x0000000b0f027211 */ /* 0x000fe400078e58ff */
[----:B------:R-:W-:Y:S02]  /*1050*/  IADD3 R24, PT, PT, -R24, RZ, RZ ;  /* 0x000000ff18187210 */ /* 0x000fe40007ffe1ff */
[----:B------:R-:W-:-:S03]  /*1060*/  IADD3 R11, PT, PT, R13, R2, RZ ;  /* 0x000000020d0b7210 */ /* 0x000fc60007ffe0ff */
[----:B------:R-:W1:Y:S04]  /*1070*/  LDC.64 R8, c[0x0][0x3e0] ;  /* 0x0000f800ff087b82 */ /* 0x000e680000000a00 */
.L_x_4354:
        /* <DEDUP_REMOVED lines=10> */
.L_x_4346:
[----:B------:R-:W-:Y:S05]  /*1120*/  BSYNC.RECONVERGENT B0 ;  /* 0x0000000000007941 */ /* 0x000fea0003800200 */
.L_x_4345:
        /* <DEDUP_REMOVED lines=55> */
.L_x_4355:
        /* <DEDUP_REMOVED lines=14> */
.L_x_5026:


//--------------------- .text._ZN18transformer_engine13normalization19ln_bwd_tuned_kernelINS0_13Kernel_traitsI13__nv_bfloat16S3_S3_fjLj2048ELj1ELj1ELj4ELj16ENS0_18Kernel_traits_baseILj2048ES3_S3_S3_fjLj128EEEEEEEvNS0_20BackwardKernelParamsE --------------------------
	.section	.text._ZN18transformer_engine13normalization19ln_bwd_tuned_kernelINS0_13Kernel_traitsI13__nv_bfloat16S3_S3_fjLj2048ELj1ELj1ELj4ELj16ENS0_18Kernel_traits_baseILj2048ES3_S3_S3_fjLj128EEEEEEEvNS0_20BackwardKernelParamsE,"ax",@progbits
	.align	128
        .global         _ZN18transformer_engine13normalization19ln_bwd_tuned_kernelINS0_13Kernel_traitsI13__nv_bfloat16S3_S3_fjLj2048ELj1ELj1ELj4ELj16ENS0_18Kernel_traits_baseILj2048ES3_S3_S3_fjLj128EEEEEEEvNS0_20BackwardKernelParamsE
        .type           _ZN18transformer_engine13normalization19ln_bwd_tuned_kernelINS0_13Kernel_traitsI13__nv_bfloat16S3_S3_fjLj2048ELj1ELj1ELj4ELj16ENS0_18Kernel_traits_baseILj2048ES3_S3_S3_fjLj128EEEEEEEvNS0_20BackwardKernelParamsE,@function
        .size           _ZN18transformer_engine13normalization19ln_bwd_tuned_kernelINS0_13Kernel_traitsI13__nv_bfloat16S3_S3_fjLj2048ELj1ELj1ELj4ELj16ENS0_18Kernel_traits_baseILj2048ES3_S3_S3_fjLj128EEEEEEEvNS0_20BackwardKernelParamsE,(.L_x_5027 - _ZN18transformer_engine13normalization19ln_bwd_tuned_kernelINS0_13Kernel_traitsI13__nv_bfloat16S3_S3_fjLj2048ELj1ELj1ELj4ELj16ENS0_18Kernel_traits_baseILj2048ES3_S3_S3_fjLj128EEEEEEEvNS0_20BackwardKernelParamsE)
        .other          _ZN18transformer_engine13normalization19ln_bwd_tuned_kernelINS0_13Kernel_traitsI13__nv_bfloat16S3_S3_fjLj2048ELj1ELj1ELj4ELj16ENS0_18Kernel_traits_baseILj2048ES3_S3_S3_fjLj128EEEEEEEvNS0_20BackwardKernelParamsE,@"STO_CUDA_ENTRY STV_DEFAULT"
_ZN18transformer_engine13normalization19ln_bwd_tuned_kernelINS0_13Kernel_traitsI13__nv_bfloat16S3_S3_fjLj2048ELj1ELj1ELj4ELj16ENS0_18Kernel_traits_baseILj2048ES3_S3_S3_fjLj128EEEEEEEvNS0_20BackwardKernelParamsE:
.text._ZN18transformer_engine13normalization19ln_bwd_tuned_kernelINS0_13Kernel_traitsI13__nv_bfloat16S3_S3_fjLj2048ELj1ELj1ELj4ELj16ENS0_18Kernel_traits_baseILj2048ES3_S3_S3_fjLj128EEEEEEEvNS0_20BackwardKernelParamsE:
        /* <DEDUP_REMOVED lines=28> */
[----:B--2---:R-:W2:Y:S04]  /*01c0*/  LDG.E.128 R8, desc[UR8][R2.64] ;  /* 0x0000000802087981 */ /* 0x004ea8000c1e1d00 */
[----:B------:R-:W4:Y:S01]  /*01d0*/  LDG.E.128 R4, desc[UR8][R2.64+0x800] ;  /* 0x0008000802047981 */ /* 0x000f22000c1e1d00 */
[----:B------:R-:W0:Y:S01]  /*01e0*/  S2UR UR5, SR_CgaCtaId ;  /* 0x00000000000579c3 */ /* 0x000e220000008800 */
[----:B-1----:R-:W-:Y:S01]  /*01f0*/  ISETP.NE.AND P0, PT, RZ, UR4, PT ;  /* 0x00000004ff007c0c */ /* 0x002fe2000bf05270 */
[----:B------:R-:W-:Y:S01]  /*0200*/  UMOV UR4, 0x400 ;  /* 0x0000040000047882 */ /* 0x000fe20000000000 */
[----:B------:R-:W-:Y:S01]  /*0210*/  HFMA2 R21, -RZ, RZ, 0, 0 ;  /* 0x00000000ff157431 */ /* 0x000fe200000001ff */
[----:B------:R-:W-:Y:S02]  /*0220*/  CS2R R22, SRZ ;  /* 0x0000000000167805 */ /* 0x000fe4000001ff00 */
[----:B------:R-:W-:-:S02]  /*0230*/  FSEL R69, RZ, 1, !P0 ;  /* 0x3f800000ff457808 */ /* 0x000fc40004000000 */
        /* <DEDUP_REMOVED lines=23> */
[----:B------:R-:W-:-:S02]  /*03b0*/  PRMT R8, R9, 0x7632, R8 ;  /* 0x0000763209087816 */ /* 0x000fc40000000008 */
[----:B------:R-:W-:Y:S01]  /*03c0*/  SHF.L.U32 R12, R9, 0x10, RZ ;  /* 0x00000010090c7819 */ /* 0x000fe200000006ff */
[----:B------:R-:W-:Y:S01]  /*03d0*/  FADD R58, R69, R58 ;  /* 0x0000003a453a7221 */ /* 0x000fe20000000000 */
[----:B------:R-:W-:Y:S02]  /*03e0*/  SHF.L.U32 R4, R5, 0x10, RZ ;  /* 0x0000001005047819 */ /* 0x000fe400000006ff */
[C---:B------:R-:W-:Y:S01]  /*03f0*/  PRMT R9, R10.reuse, 0x7632, R9 ;  /* 0x000076320a097816 */ /* 0x040fe20000000009 */
[C---:B------:R-:W-:Y:S01]  /*0400*/  FADD R55, R69.reuse, R12 ;  /* 0x0000000c45377221 */ /* 0x040fe20000000000 */
[----:B------:R-:W-:Y:S01]  /*0410*/  SHF.L.U32 R56, R10, 0x10, RZ ;  /* 0x000000100a387819 */ /* 0x000fe200000006ff */
[----:B------:R-:W-:Y:S01]  /*0420*/  FADD R59, R69, R4 ;  /* 0x00000004453b7221 */ /* 0x000fe20000000000 */
[----:B------:R-:W-:Y:S02]  /*0430*/  PRMT R3, R5, 0x7632, R3 ;  /* 0x0000763205037816 */ /* 0x000fe40000000003 */
[----:B------:R-:W-:Y:S01]  /*0440*/  PRMT R10, R11, 0x7632, R10 ;  /* 0x000076320b0a7816 */ /* 0x000fe2000000000a */
[----:B------:R-:W-:Y:S01]  /*0450*/  FADD R56, R69, R56 ;  /* 0x0000003845387221 */ /* 0x000fe20000000000 */
[----:B------:R-:W-:-:S02]  /*0460*/  PRMT R5, R6, 0x7632, R5 ;  /* 0x0000763206057816 */ /* 0x000fc40000000005 */
[----:B------:R-:W-:Y:S02]  /*0470*/  SHF.L.U32 R60, R6, 0x10, RZ ;  /* 0x00000010063c7819 */ /* 0x000fe400000006ff */
[----:B------:R-:W-:Y:S02]  /*0480*/  PRMT R6, R7, 0x7632, R6 ;  /* 0x0000763207067816 */ /* 0x000fe40000000006 */
[----:B------:R-:W-:Y:S01]  /*0490*/  SHF.L.U32 R14, R11, 0x10, RZ ;  /* 0x000000100b0e7819 */ /* 0x000fe200000006ff */
[----:B------:R-:W-:Y:S01]  /*04a0*/  FADD R60, R69, R60 ;  /* 0x0000003c453c7221 */ /* 0x000fe20000000000 */
        /* <DEDUP_REMOVED lines=16> */
[----:B------:R-:W-:-:S02]  /*05b0*/  FADD R67, R69, R4 ;  /* 0x0000000445437221 */ /* 0x000fc40000000000 */
[C---:B------:R-:W-:Y:S02]  /*05c0*/  FADD R68, R69.reuse, R68 ;  /* 0x0000004445447221 */ /* 0x040fe40000000000 */
[----:B---3--:R-:W-:-:S07]  /*05d0*/  FADD R69, R69, R6 ;  /* 0x0000000645457221 */ /* 0x008fce0000000000 */
.L_x_4357:
[----:B------:R-:W0:Y:S01]  /*05e0*/  LDC.64 R78, c[0x0][0x390] ;  /* 0x0000e400ff4e7b82 */ /* 0x000e220000000a00 */
[----:B------:R-:W-:-:S04]  /*05f0*/  SHF.L.U32 R71, R70, 0x8, RZ ;  /* 0x0000000846477819 */ /* 0x000fc800000006ff */
[----:B------:R-:W-:-:S03]  /*0600*/  LOP3.LUT R71, R71, R20, RZ, 0xfc, !PT ;  /* 0x0000001447477212 */ /* 0x000fc600078efcff */
[----:B------:R-:W1:Y:S08]  /*0610*/  LDC.64 R2, c[0x0][0x3c8] ;  /* 0x0000f200ff027b82 */ /* 0x000e700000000a00 */
[----:B------:R-:W2:Y:S08]  /*0620*/  LDC.64 R16, c[0x0][0x398] ;  /* 0x0000e600ff107b82 */ /* 0x000eb00000000a00 */
[----:B------:R-:W3:Y:S01]  /*0630*/  LDC.64 R72, c[0x0][0x3a0] ;  /* 0x0000e800ff487b82 */ /* 0x000ee20000000a00 */
[----:B0-----:R-:W-:-:S05]  /*0640*/  IMAD.WIDE.U32 R78, R71, 0x10, R78 ;  /* 0x00000010474e7825 */ /* 0x001fca00078e004e */
[----:B------:R-:W4:Y:S01]  /*0650*/  LDG.E.128 R4, desc[UR8][R78.64] ;  /* 0x000000084e047981 */ /* 0x000f22000c1e1d00 */
[----:B-1----:R-:W-:-:S03]  /*0660*/  IMAD.WIDE.U32 R2, R71, 0x10, R2 ;  /* 0x0000001047027825 */ /* 0x002fc600078e0002 */
[----:B------:R-:W5:Y:S04]  /*0670*/  LDG.E.128 R12, desc[UR8][R78.64+0x800] ;  /* 0x000800084e0c7981 */ /* 0x000f68000c1e1d00 */
[----:B------:R-:W5:Y:S01]  /*0680*/  LDG.E.128 R8, desc[UR8][R2.64] ;  /* 0x0000000802087981 */ /* 0x000f62000c1e1d00 */
[----:B--2---:R-:W-:-:S03]  /*0690*/  IMAD.WIDE R74, R70, 0x4, R16 ;  /* 0x00000004464a7825 */ /* 0x004fc600078e0210 */
[----:B------:R5:W2:Y:S04]  /*06a0*/  LDG.E.128 R16, desc[UR8][R2.64+0x800] ;  /* 0x0008000802107981 */ /* 0x000aa8000c1e1d00 */
[----:B------:R0:W2:Y:S01]  /*06b0*/  LDG.E R74, desc[UR8][R74.64] ;  /* 0x000000084a4a7981 */ /* 0x0000a2000c1e1900 */
[----:B---3--:R-:W-:-:S05]  /*06c0*/  IMAD.WIDE R76, R70, 0x4, R72 ;  /* 0x00000004464c7825 */ /* 0x008fca00078e0248 */
[----:B------:R1:W3:Y:S01]  /*06d0*/  LDG.E R72, desc[UR8][R76.64] ;  /* 0x000000084c487981 */ /* 0x0002e2000c1e1900 */
[----:B------:R-:W-:Y:S02]  /*06e0*/  LOP3.LUT P2, RZ, R20, 0x1f, RZ, 0xc0, !PT ;  /* 0x0000001f14ff7812 */ /* 0x000fe4000784c0ff */
[----:B------:R-:W-:-:S11]  /*06f0*/  PLOP3.LUT P0, PT, PT, PT, PT, 0x80, 0x8 ;  /* 0x000000000008781c */ /* 0x000fd60003f0f070 */
[----:B------:R-:W-:Y:S02]  /*0700*/  @!P2 PLOP3.LUT P0, PT, P1, PT, PT, 0x80, 0x8 ;  /* 0x000000000008a81c */ /* 0x000fe40000f0f070 */
[C---:B----4-:R-:W-:Y:S02]  /*0710*/  PRMT R0, R4.reuse, 0x7632, R0 ;  /* 0x0000763204007816 */ /* 0x050fe40000000000 */
[----:B------:R-:W-:Y:S02]  /*0720*/  SHF.L.U32 R81, R4, 0x10, RZ ;  /* 0x0000001004517819 */ /* 0x000fe400000006ff */
[C---:B------:R-:W-:Y:S02]  /*0730*/  PRMT R4, R5.reuse, 0x7632, R4 ;  /* 0x0000763205047816 */ /* 0x040fe40000000004 */
[----:B------:R-:W-:Y:S02]  /*0740*/  SHF.L.U32 R97, R5, 0x10, RZ ;  /* 0x0000001005617819 */ /* 0x000fe400000006ff */
[----:B------:R-:W-:-:S02]  /*0750*/  PRMT R5, R6, 0x7632, R5 ;  /* 0x0000763206057816 */ /* 0x000fc40000000005 */
[----:B------:R-:W-:Y:S02]  /*0760*/  SHF.L.U32 R101, R6, 0x10, RZ ;  /* 0x0000001006657819 */ /* 0x000fe400000006ff */
[C---:B------:R-:W-:Y:S02]  /*0770*/  PRMT R6, R7.reuse, 0x7632, R6 ;  /* 0x0000763207067816 */ /* 0x040fe40000000006 */
        /* <DEDUP_REMOVED lines=8> */
[----:B0-----:R-:W-:Y:S02]  /*0800*/  SHF.L.U32 R75, R10, 0x10, RZ ;  /* 0x000000100a4b7819 */ /* 0x001fe400000006ff */
[----:B------:R-:W-:-:S02]  /*0810*/  SHF.L.U32 R11, R12, 0x10, RZ ;  /* 0x000000100c0b7819 */ /* 0x000fc400000006ff */
[----:B------:R-:W-:Y:S02]  /*0820*/  PRMT R8, R13, 0x7632, R8 ;  /* 0x000076320d087816 */ /* 0x000fe40000000008 */
[----:B------:R-:W-:Y:S02]  /*0830*/  PRMT R10, R14, 0x7632, R10 ;  /* 0x000076320e0a7816 */ /* 0x000fe4000000000a */
[----:B------:R-:W-:Y:S01]  /*0840*/  PRMT R12, R15, 0x7632, R12 ;  /* 0x000076320f0c7816 */ /* 0x000fe2000000000c */
[----:B--2---:R-:W-:Y:S01]  /*0850*/  FADD R95, -R74, R81 ;  /* 0x000000514a5f7221 */ /* 0x004fe20000000100 */
[C---:B------:R-:W-:Y:S02]  /*0860*/  PRMT R88, R9.reuse, 0x7632, R88 ;  /* 0x0000763209587816 */ /* 0x040fe40000000058 */
[----:B-1----:R-:W-:Y:S02]  /*0870*/  SHF.L.U32 R76, R9, 0x10, RZ ;  /* 0x00000010094c7819 */ /* 0x002fe400000006ff */
[----:B------:R-:W-:-:S02]  /*0880*/  SHF.L.U32 R3, R0, 0x10, RZ ;  /* 0x0000001000037819 */ /* 0x000fc400000006ff */
[----:B------:R-:W-:Y:S01]  /*0890*/  SHF.L.U32 R77, R7, 0x10, RZ ;  /* 0x00000010074d7819 */ /* 0x000fe200000006ff */
[----:B------:R-:W-:Y:S01]  /*08a0*/  FADD R7, -R74, R83 ;  /* 0x000000534a077221 */ /* 0x000fe20000000100 */
[----:B------:R-:W-:Y:S02]  /*08b0*/  SHF.L.U32 R9, R13, 0x10, RZ ;  /* 0x000000100d097819 */ /* 0x000fe400000006ff */
[----:B------:R-:W-:Y:S02]  /*08c0*/  SHF.L.U32 R85, R15, 0x10, RZ ;  /* 0x000000100f557819 */ /* 0x000fe400000006ff */
[----:B------:R-:W-:Y:S02]  /*08d0*/  PRMT R0, R16, 0x7632, R0 ;  /* 0x0000763210007816 */ /* 0x000fe40000000000 */
[----:B------:R-:W-:Y:S02]  /*08e0*/  SHF.L.U32 R13, R4, 0x10, RZ ;  /* 0x00000010040d7819 */ /* 0x000fe400000006ff */
[----:B------:R-:W-:-:S02]  /*08f0*/  SHF.L.U32 R15, R5, 0x10, RZ ;  /* 0x00000010050f7819 */ /* 0x000fc400000006ff */
[----:B------:R-:W-:Y:S02]  /*0900*/  SHF.L.U32 R105, R6, 0x10, RZ ;  /* 0x0000001006697819 */ /* 0x000fe400000006ff */
[----:B------:R-:W-:Y:S02]  /*0910*/  SHF.L.U32 R79, R8, 0x10, RZ ;  /* 0x00000010084f7819 */ /* 0x000fe400000006ff */
[----:B------:R-:W-:Y:S02]  /*0920*/  SHF.L.U32 R81, R10, 0x10, RZ ;  /* 0x000000100a517819 */ /* 0x000fe400000006ff */
[----:B------:R-:W-:Y:S01]  /*0930*/  SHF.L.U32 R83, R12, 0x10, RZ ;  /* 0x000000100c537819 */ /* 0x000fe200000006ff */
[----:B------:R-:W-:Y:S01]  /*0940*/  FMUL R93, R54, R73 ;  /* 0x00000049365d7220 */ /* 0x000fe20000400000 */
[C---:B------:R-:W-:Y:S02]  /*0950*/  PRMT R4, R17.reuse, 0x7632, R4 ;  /* 0x0000763211047816 */ /* 0x040fe40000000004 */
[----:B------:R-:W-:-:S02]  /*0960*/  SHF.L.U32 R12, R17, 0x10, RZ ;  /* 0x00000010110c7819 */ /* 0x000fc400000006ff */
[----:B------:R-:W-:Y:S01]  /*0970*/  SHF.L.U32 R89, R89, 0x10, RZ ;  /* 0x0000001059597819 */ /* 0x000fe200000006ff */
[----:B------:R-:W-:Y:S01]  /*0980*/  FADD R99, -R74, R3 ;  /* 0x000000034a637221 */ /* 0x000fe20000000100 */
[----:B------:R-:W-:Y:S01]  /*0990*/  SHF.L.U32 R17, R0, 0x10, RZ ;  /* 0x0000001000117819 */ /* 0x000fe200000006ff */
[----:B---3--:R-:W-:Y:S01]  /*09a0*/  FMUL R0, R72, R95 ;  /* 0x0000005f48007220 */ /* 0x008fe20000400000 */
        /* <DEDUP_REMOVED lines=15> */
[----:B------:R-:W-:-:S02]  /*0aa0*/  PRMT R74, R19, 0x7632, R74 ;  /* 0x00007632134a7816 */ /* 0x000fc4000000004a */
[----:B------:R-:W-:Y:S01]  /*0ab0*/  SHF.L.U32 R14, R19, 0x10, RZ ;  /* 0x00000010130e7819 */ /* 0x000fe200000006ff */
[----:B------:R-:W-:Y:S01]  /*0ac0*/  FADD R19, RZ, R93 ;  /* 0x0000005dff137221 */ /* 0x000fe20000000000 */
[----:B------:R-:W-:Y:S01]  /*0ad0*/  SHF.L.U32 R16, R2, 0x10, RZ ;  /* 0x0000001002107819 */ /* 0x000fe200000006ff */
[----:B------:R-:W-:Y:S01]  /*0ae0*/  FMUL R95, R72, R99 ;  /* 0x00000063485f7220 */ /* 0x000fe20000400000 */
[----:B------:R-:W-:Y:S01]  /*0af0*/  FFMA R2, R0, R93, RZ ;  /* 0x0000005d00027223 */ /* 0x000fe200000000ff */
[C---:B------:R-:W-:Y:S02]  /*0b00*/  PRMT R6, R18.reuse, 0x7632, R6 ;  /* 0x0000763212067816 */ /* 0x040fe40000000006 */
[----:B------:R-:W-:Y:S01]  /*0b10*/  SHF.L.U32 R15, R18, 0x10, RZ ;  /* 0x00000010120f7819 */ /* 0x000fe200000006ff */
[----:B------:R-:W-:Y:S01]  /*0b20*/  FMUL R83, R55, R76 ;  /* 0x0000004c37537220 */ /* 0x000fe20000400000 */
[----:B------:R-:W-:Y:S02]  /*0b30*/  SHF.L.U32 R88, R88, 0x10, RZ ;  /* 0x0000001058587819 */ /* 0x000fe400000006ff */
[----:B------:R-:W-:Y:S01]  /*0b40*/  SHF.L.U32 R18, R4, 0x10, RZ ;  /* 0x0000001004127819 */ /* 0x000fe200000006ff */
[----:B------:R-:W-:Y:S01]  /*0b50*/  FADD R4, R19, R90 ;  /* 0x0000005a13047221 */ /* 0x000fe20000000000 */
        /* <DEDUP_REMOVED lines=73> */
[----:B------:R-:W2:Y:S01]  /*0ff0*/  @!P2 S2R R11, SR_CgaCtaId ;  /* 0x00000000000ba919 */ /* 0x000ea20000008800 */
[----:B0-----:R-:W-:Y:S01]  /*1000*/  FADD R3, R8, R3 ;  /* 0x0000000308037221 */ /* 0x001fe20000000000 */
[----:B-1----:R-:W-:-:S04]  /*1010*/  FADD R4, R9, R2 ;  /* 0x0000000209047221 */ /* 0x002fc80000000000 */
[----:B------:R-:W0:Y:S04]  /*1020*/  SHFL.DOWN PT, R2, R3, 0x1, 0x1f ;  /* 0x08201f0003027f89 */ /* 0x000e2800000e0000 */
[----:B------:R-:W1:Y:S01]  /*1030*/  SHFL.DOWN PT, R5, R4, 0x1, 0x1f ;  /* 0x08201f0004057f89 */ /* 0x000e6200000e0000 */
[----:B------:R-:W-:-:S04]  /*1040*/  @!P2 MOV R6, 0x400 ;  /* 0x000004000006a802 */ /* 0x000fc80000000f00 */
[----:B--2---:R-:W-:Y:S02]  /*1050*/  @!P2 LEA R52, R11, R6, 0x18 ;  /* 0x000000060b34a211 */ /* 0x004fe400078ec0ff */
[----:B------:R-:W-:Y:S02]  /*1060*/  SHF.R.U32.HI R7, RZ, 0x5, R20 ;  /* 0x00000005ff077819 */ /* 0x000fe40000011614 */
[C---:B------:R-:W-:Y:S02]  /*1070*/  @!P2 IADD3 R6, PT, PT, R52.reuse, 0x2020, RZ ;  /* 0x000020203406a810 */ /* 0x040fe40007ffe0ff */
[----:B------:R-:W-:-:S04]  /*1080*/  @!P0 IADD3 R6, PT, PT, R52, 0x2000, RZ ;  /* 0x0000200034068810 */ /* 0x000fc80007ffe0ff */
[----:B------:R-:W-:Y:S01]  /*1090*/  @!P2 LEA R110, R7, R6, 0x3 ;  /* 0x00000006076ea211 */ /* 0x000fe200078e18ff */
[----:B0-----:R-:W-:Y:S01]  /*10a0*/  FADD R2, R3, R2 ;  /* 0x0000000203027221 */ /* 0x001fe20000000000 */
[----:B-1----:R-:W-:-:S05]  /*10b0*/  FADD R3, R4, R5 ;  /* 0x0000000504037221 */ /* 0x002fca0000000000 */
[----:B------:R-:W-:Y:S01]  /*10c0*/  @!P2 STS.64 [R110], R2 ;  /* 0x000000026e00a388 */ /* 0x000fe20000000a00 */
[C---:B------:R-:W-:Y:S02]  /*10d0*/  IADD3 R6, PT, PT, R52.reuse, 0x2020, RZ ;  /* 0x0000202034067810 */ /* 0x040fe40007ffe0ff */
[C---:B------:R-:W-:Y:S01]  /*10e0*/  @!P1 IADD3 R6, PT, PT, R52.reuse, 0x2000, RZ ;  /* 0x0000200034069810 */ /* 0x040fe20007ffe0ff */
[----:B------:R-:W-:Y:S01]  /*10f0*/  BAR.SYNC.DEFER_BLOCKING 0x0 ;  /* 0x0000000000007b1d */ /* 0x000fe20000010000 */
[C---:B------:R-:W-:Y:S02]  /*1100*/  IADD3 R8, PT, PT, R52.reuse, 0x2030, RZ ;  /* 0x0000203034087810 */ /* 0x040fe40007ffe0ff */
[----:B------:R-:W-:-:S03]  /*1110*/  @!P1 IADD3 R8, PT, PT, R52, 0x2010, RZ ;  /* 0x0000201034089810 */ /* 0x000fc60007ffe0ff */
[----:B------:R-:W0:Y:S04]  /*1120*/  LDS.128 R4, [R6] ;  /* 0x0000000006047984 */ /* 0x000e280000000c00 */
[----:B------:R-:W1:Y:S01]  /*1130*/  LDS.128 R8, [R8] ;  /* 0x0000000008087984 */ /* 0x000e620000000c00 */
[----:B------:R-:W-:Y:S01]  /*1140*/  FADD R51, R73, R51 ;  /* 0x0000003349337221 */ /* 0x000fe20000000000 */
[----:B------:R-:W-:Y:S01]  /*1150*/  FFMA R53, R0, R73, R53 ;  /* 0x0000004900357223 */ /* 0x000fe20000000035 */
[----:B------:R-:W-:Y:S01]  /*1160*/  FADD R49, R89, R49 ;  /* 0x0000003159317221 */ /* 0x000fe20000000000 */
[----:B------:R-:W-:Y:S02]  /*1170*/  FFMA R50, R95, R89, R50 ;  /* 0x000000595f327223 */ /* 0x000fe40000000032 */
[----:B------:R-:W2:Y:S01]  /*1180*/  LDC R89, c[0x0][0x380] ;  /* 0x0000e000ff597b82 */ /* 0x000ea20000000800 */
[----:B------:R-:W-:Y:S01]  /*1190*/  FADD R47, R76, R47 ;  /* 0x0000002f4c2f7221 */ /* 0x000fe20000000000 */
        /* <DEDUP_REMOVED lines=12> */
[----:B------:R-:W-:Y:S01]  /*1260*/  FMUL R10, R10, 0.00048828125 ;  /* 0x3a0000000a0a7820 */ /* 0x000fe20000400000 */
[----:B------:R-:W-:-:S04]  /*1270*/  FMUL R3, R4, 0.00048828125 ;  /* 0x3a00000004037820 */ /* 0x000fc80000400000 */
[----:B------:R-:W-:Y:S01]  /*1280*/  FFMA R2, R97, R3, R10 ;  /* 0x0000000361027223 */ /* 0x000fe2000000000a */
        /* <DEDUP_REMOVED lines=18> */
[----:B------:R-:W-:-:S02]  /*13b0*/  FADD R83, R83, -R2 ;  /* 0x8000000253537221 */ /* 0x000fc40000000000 */
[----:B------:R-:W0:Y:S01]  /*13c0*/  LDC.64 R2, c[0x0][0x3e8] ;  /* 0x0000fa00ff027b82 */ /* 0x000e220000000a00 */
[----:B------:R-:W-:Y:S01]  /*13d0*/  FADD R9, R100, -R5 ;  /* 0x8000000564097221 */ /* 0x000fe20000000000 */
[----:B------:R-:W-:Y:S01]  /*13e0*/  FADD R11, R102, -R7 ;  /* 0x80000007660b7221 */ /* 0x000fe20000000000 */
[----:B--2---:R-:W-:Y:S01]  /*13f0*/  IADD3 R70, PT, PT, R70, R89, RZ ;  /* 0x0000005946467210 */ /* 0x004fe20007ffe0ff */
        /* <DEDUP_REMOVED lines=15> */
[----:B------:R-:W-:Y:S01]  /*14f0*/  ISETP.GE.AND P0, PT, R70, UR7, PT ;  /* 0x0000000746007c0c */ /* 0x000fe2000bf06270 */
        /* <DEDUP_REMOVED lines=24> */
[----:B------:R-:W-:-:S03]  /*1680*/  FADD R45, R88, R45 ;  /* 0x0000002d582d7221 */ /* 0x000fc60000000000 */
[----:B------:R0:W-:Y:S01]  /*1690*/  STG.E.128 desc[UR8][R2.64+0x800], R8 ;  /* 0x0008000802007986 */ /* 0x0001e2000c101d08 */
        /* <DEDUP_REMOVED lines=51> */
.L_x_4356:
[----:B------:R-:W0:Y:S01]  /*19d0*/  LDC.64 R2, c[0x0][0x3d8] ;  /* 0x0000f600ff027b82 */ /* 0x000e220000000a00 */
[----:B------:R-:W-:-:S06]  /*19e0*/  USHF.L.U32 UR4, UR6, 0x8, URZ ;  /* 0x0000000806047899 */ /* 0x000fcc00080006ff */
[----:B------:R-:W-:Y:S01]  /*19f0*/  LOP3.LUT R19, R20, UR4, RZ, 0xfc, !PT ;  /* 0x0000000414137c12 */ /* 0x000fe2000f8efcff */
[----:B------:R-:W1:Y:S04]  /*1a00*/  LDC.64 R16, c[0x0][0x3e0] ;  /* 0x0000f800ff107b82 */ /* 0x000e680000000a00 */
[----:B0-----:R-:W-:-:S05]  /*1a10*/  IMAD.WIDE.U32 R2, R19, 0x20, R2 ;  /* 0x0000002013027825 */ /* 0x001fca00078e0002 */
[----:B--2---:R-:W-:Y:S01]  /*1a20*/  STG.E.128 desc[UR8][R2.64], R8 ;  /* 0x0000000802007986 */ /* 0x004fe2000c101d08 */
[----:B-1----:R-:W-:-:S03]  /*1a30*/  IMAD.WIDE.U32 R16, R19, 0x20, R16 ;  /* 0x0000002013107825 */ /* 0x002fc600078e0010 */
        /* <DEDUP_REMOVED lines=8> */
.L_x_4358:
        /* <DEDUP_REMOVED lines=12> */
.L_x_5027:


//--------------------- .text._ZN18transformer_engine13normalization28ln_bwd_finalize_tuned_kernelINS0_22Kernel_traits_finalizeILj2048E6__halffS3_fjLj1024ELj4ENS0_18Kernel_traits_baseILj2048ES3_fS3_fjLj1024EEEEEEEvNS0_20BackwardKernelParamsE --------------------------
	.section	.text._ZN18transformer_engine13normalization28ln_bwd_finalize_tuned_kernelINS0_22Kernel_traits_finalizeILj2048E6__halffS3_fjLj1024ELj4ENS0_18Kernel_traits_baseILj2048ES3_fS3_fjLj1024EEEEEEEvNS0_20BackwardKernelParamsE,"ax",@progbits
	.align	128
        .global         _ZN18transformer_engine13normalization28ln_bwd_finalize_tuned_kernelINS0_22Kernel_traits_finalizeILj2048E6__halffS3_fjLj1024ELj4ENS0_18Kernel_traits_baseILj2048ES3_fS3_fjLj1024EEEEEEEvNS0_20BackwardKernelParamsE
        .type           _ZN18transformer_engine13normalization28ln_bwd_finalize_tuned_kernelINS0_22Kernel_traits_finalizeILj2048E6__halffS3_fjLj1024ELj4ENS0_18Kernel_traits_baseILj2048ES3_fS3_fjLj1024EEEEEEEvNS0_20BackwardKernelParamsE,@function
        .size           _ZN18transformer_engine13normalization28ln_bwd_finalize_tuned_kernelINS0_22Kernel_traits_finalizeILj2048E6__halffS3_fjLj1024ELj4ENS0_18Kernel_traits_baseILj2048ES3_fS3_fjLj1024EEEEEEEvNS0_20BackwardKernelParamsE,(.L_x_5028 - _ZN18transformer_engine13normalization28ln_bwd_finalize_tuned_kernelINS0_22Kernel_traits_finalizeILj2048E6__halffS3_fjLj1024ELj4ENS0_18Kernel_traits_baseILj2048ES3_fS3_fjLj1024EEEEEEEvNS0_20BackwardKernelParamsE)
        .other          _ZN18transformer_engine13normalization28ln_bwd_finalize_tuned_kernelINS0_22Kernel_traits_finalizeILj2048E6__halffS3_fjLj1024ELj4ENS0_18Kernel_traits_baseILj2048ES3_fS3_fjLj1024EEEEEEEvNS0_20BackwardKernelParamsE,@"STO_CUDA_ENTRY STV_DEFAULT"
_ZN18transformer_engine13normalization28ln_bwd_finalize_tuned_kernelINS0_22Kernel_traits_finalizeILj2048E6__halffS3_fjLj1024ELj4ENS0_18Kernel_traits_baseILj2048ES3_fS3_fjLj1024EEEEEEEvNS0_20BackwardKernelParamsE:
.text._ZN18transformer_engine13normalization28ln_bwd_finalize_tuned_kernelINS0_22Kernel_traits_finalizeILj2048E6__halffS3_fjLj1024ELj4ENS0_18Kernel_traits_baseILj2048ES3_fS3_fjLj1024EEEEEEEvNS0_20BackwardKernelParamsE:
        /* <DEDUP_REMOVED lines=35> */
.L_x_4363:
        /* <DEDUP_REMOVED lines=118> */
.L_x_4362:
[----:B------:R-:W-:Y:S05]  /*0990*/  BSYNC.RECONVERGENT B1 ;  /* 0x0000000000017941 */ /* 0x000fea0003800200 */
.L_x_4361:
        /* <DEDUP_REMOVED lines=65> */
.L_x_4365:
[----:B------:R-:W-:Y:S05]  /*0db0*/  BSYNC.RECONVERGENT B1 ;  /* 0x0000000000017941 */ /* 0x000fea0003800200 */
.L_x_4364:
        /* <DEDUP_REMOVED lines=37> */
.L_x_4367:
[----:B------:R-:W-:Y:S05]  /*1010*/  BSYNC.RECONVERGENT B1 ;  /* 0x0000000000017941 */ /* 0x000fea0003800200 */
.L_x_4366:
[----:B------:R-:W-:Y:S05]  /*1020*/  @!P1 BRA `(.L_x_4360) ;  /* 0x00000000003c9947 */ /* 0x000fea0003800000 */
[----:B------:R-:W0:Y:S01]  /*1030*/  LDC.64 R6, c[0x0][0x3d8] ;  /* 0x0000f600ff067b82 */ /* 0x000e220000000a00 */
[----:B------:R-:W-:Y:S02]  /*1040*/  LEA R2, R15, R11, 0xb ;  /* 0x0000000b0f027211 */ /* 0x000fe400078e58ff */
[----:B------:R-:W-:Y:S02]  /*1050*/  IADD3 R24, PT, PT, -R24, RZ, RZ ;  /* 0x000000ff18187210 */ /* 0x000fe40007ffe1ff */
[----:B------:R-:W-:-:S03]  /*1060*/  IADD3 R11, PT, PT, R13, R2, RZ ;  /* 0x000000020d0b7210 */ /* 0x000fc60007ffe0ff */
[----:B------:R-:W1:Y:S04]  /*1070*/  LDC.64 R8, c[0x0][0x3e0] ;  /* 0x0000f800ff087b82 */ /* 0x000e680000000a00 */
.L_x_4368:
        /* <DEDUP_REMOVED lines=10> */
.L_x_4360:
[----:B------:R-:W-:Y:S05]  /*1120*/  BSYNC.RECONVERGENT B0 ;  /* 0x0000000000007941 */ /* 0x000fea0003800200 */
.L_x_4359:
        /* <DEDUP_REMOVED lines=55> */
.L_x_4369:
        /* <DEDUP_REMOVED lines=14> */
.L_x_5028:


//--------------------- .text._ZN18transformer_engine13normalization19ln_bwd_tuned_kernelINS0_13Kernel_traitsI6__halffS3_fjLj2048ELj1ELj1ELj4ELj16ENS0_18Kernel_traits_baseILj2048ES3_fS3_fjLj128EEEEEEEvNS0_20BackwardKernelParamsE --------------------------
	.section	.text._ZN18transformer_engine13normalization19ln_bwd_tuned_kernelINS0_13Kernel_traitsI6__halffS3_fjLj2048ELj1ELj1ELj4ELj16ENS0_18Kernel_traits_baseILj2048ES3_fS3_fjLj128EEEEEEEvNS0_20BackwardKernelParamsE,"ax",@progbits
	.align	128
        .global         _ZN18transformer_engine13normalization19ln_bwd_tuned_kernelINS0_13Kernel_traitsI6__halffS3_fjLj2048ELj1ELj1ELj4ELj16ENS0_18Kernel_traits_baseILj2048ES3_fS3_fjLj128EEEEEEEvNS0_20BackwardKernelParamsE
        .type           _ZN18transformer_engine13normalization19ln_bwd_tuned_kernelINS0_13Kernel_traitsI6__halffS3_fjLj2048ELj1ELj1ELj4ELj16ENS0_18Kernel_traits_baseILj2048ES3_fS3_fjLj128EEEEEEEvNS0_20BackwardKernelParamsE,@function
        .size           _ZN18transformer_engine13normalization19ln_bwd_tuned_kernelINS0_13Kernel_traitsI6__halffS3_fjLj2048ELj1ELj1ELj4ELj16ENS0_18Kernel_traits_baseILj2048ES3_fS3_fjLj128EEEEEEEvNS0_20BackwardKernelParamsE,(.L_x_5029 - _ZN18transformer_engine13normalization19ln_bwd_tuned_kernelINS0_13Kernel_traitsI6__halffS3_fjLj2048ELj1ELj1ELj4ELj16ENS0_18Kernel_traits_baseILj2048ES3_fS3_fjLj128EEEEEEEvNS0_20BackwardKernelParamsE)
        .other          _ZN18transformer_engine13normalization19ln_bwd_tuned_kernelINS0_13Kernel_traitsI6__halffS3_fjLj2048ELj1ELj1ELj4ELj16ENS0_18Kernel_traits_baseILj2048ES3_fS3_fjLj128EEEEEEEvNS0_20BackwardKernelParamsE,@"STO_CUDA_ENTRY STV_DEFAULT"
_ZN18transformer_engine13normalization19ln_bwd_tuned_kernelINS0_13Kernel_traitsI6__halffS3_fjLj2048ELj1ELj1ELj4ELj16ENS0_18Kernel_traits_baseILj2048ES3_fS3_fjLj128EEEEEEEvNS0_20BackwardKernelParamsE:
.text._ZN18transformer_engine13normalization19ln_bwd_tuned_kernelINS0_13Kernel_traitsI6__halffS3_fjLj2048ELj1ELj1ELj4ELj16ENS0_18Kernel_traits_baseILj2048ES3_fS3_fjLj128EEEEEEEvNS0_20BackwardKernelParamsE:
        /* <DEDUP_REMOVED lines=47> */
[----:B------:R-:W1:Y:S01]  /*02f0*/  S2UR UR5, SR_CgaCtaId ;  /* 0x00000000000579c3 */ /* 0x000e620000008800 */
[----:B------:R-:W-:-:S02]  /*0300*/  MOV R68, RZ ;  /* 0x000000ff00447202 */ /* 0x000fc40000000f00 */
[----:B------:R-:W-:Y:S01]  /*0310*/  FSEL R71, RZ, 1, !P0 ;  /* 0x3f800000ff477808 */ /* 0x000fe20004000000 */
[----:B-1----:R-:W-:-:S06]  /*0320*/  ULEA UR4, UR5, UR4, 0x18 ;  /* 0x0000000405047291 */ /* 0x002fcc000f8ec0ff */
[----:B------:R-:W-:Y:S01]  /*0330*/  MOV R69, UR4 ;  /* 0x0000000400457c02 */ /* 0x000fe20008000f00 */
[----:B------:R-:W-:Y:S01]  /*0340*/  UMOV UR4, UR6 ;  /* 0x0000000600047c82 */ /* 0x000fe20008000000 */
[----:B--2---:R-:W-:Y:S01]  /*0350*/  HADD2.F32 R6, -RZ, R62.H0_H0 ;  /* 0x2000003eff067230 */ /* 0x004fe20000004100 */
[--C-:B------:R-:W-:Y:S01]  /*0360*/  SHF.R.U64 R62, R62, 0x10, R63.reuse ;  /* 0x000000103e3e7819 */ /* 0x100fe2000000123f */
[----:B------:R-:W-:Y:S01]  /*0370*/  HADD2.F32 R50, -RZ, R63.H0_H0 ;  /* 0x2000003fff327230 */ /* 0x000fe20000004100 */
[----:B------:R-:W-:Y:S01]  /*0380*/  SHF.R.U32.HI R10, RZ, 0x10, R63 ;  /* 0x00000010ff0a7819 */ /* 0x000fe2000001163f */
[----:B-----5:R-:W-:Y:S01]  /*0390*/  HADD2.F32 R4, -RZ, R64.H0_H0 ;  /* 0x20000040ff047230 */ /* 0x020fe20000004100 */
[--C-:B------:R-:W-:Y:S01]  /*03a0*/  SHF.R.U64 R64, R64, 0x10, R65.reuse ;  /* 0x0000001040407819 */ /* 0x100fe20000001241 */
[C---:B------:R-:W-:Y:S01]  /*03b0*/  FADD R49, R71.reuse, R6 ;  /* 0x0000000647317221 */ /* 0x040fe20000000000 */
[----:B------:R-:W-:Y:S01]  /*03c0*/  SHF.R.U32.HI R8, RZ, 0x10, R65 ;  /* 0x00000010ff087819 */ /* 0x000fe20000011641 */
[----:B---3--:R-:W-:Y:S01]  /*03d0*/  HADD2.F32 R70, -RZ, R66.H0_H0 ;  /* 0x20000042ff467230 */ /* 0x008fe20000004100 */
[--C-:B------:R-:W-:Y:S01]  /*03e0*/  SHF.R.U64 R66, R66, 0x10, R67.reuse ;  /* 0x0000001042427819 */ /* 0x100fe20000001243 */
[----:B----4-:R-:W-:Y:S01]  /*03f0*/  HADD2.F32 R2, -RZ, R67.H0_H0 ;  /* 0x20000043ff027230 */ /* 0x010fe20000004100 */
[----:B------:R-:W-:Y:S01]  /*0400*/  SHF.R.U32.HI R3, RZ, 0x10, R67 ;  /* 0x00000010ff037819 */ /* 0x000fe20000011643 */
[----:B------:R-:W-:Y:S01]  /*0410*/  HADD2.F32 R60, -RZ, R65.H0_H0 ;  /* 0x20000041ff3c7230 */ /* 0x000fe20000004100 */
[--C-:B------:R-:W-:Y:S01]  /*0420*/  SHF.R.U64 R7, R12, 0x10, R13.reuse ;  /* 0x000000100c077819 */ /* 0x100fe2000000120d */
[----:B------:R-:W-:Y:S01]  /*0430*/  HADD2.F32 R74, -RZ, R12.H0_H0 ;  /* 0x2000000cff4a7230 */ /* 0x000fe20000004100 */
        /* <DEDUP_REMOVED lines=22> */
[C---:B------:R-:W-:Y:S01]  /*05a0*/  FADD R67, R71.reuse, R6 ;  /* 0x0000000647437221 */ /* 0x040fe20000000000 */
[C---:B------:R-:W-:Y:S01]  /*05b0*/  FADD R73, R71.reuse, R2 ;  /* 0x0000000247497221 */ /* 0x040fe20000000000 */
[----:B------:R-:W-:Y:S01]  /*05c0*/  FADD R71, R71, R4 ;  /* 0x0000000447477221 */ /* 0x000fe20000000000 */
[----:B------:R-:W-:Y:S02]  /*05d0*/  CS2R R8, SRZ ;  /* 0x0000000000087805 */ /* 0x000fe4000001ff00 */
[----:B------:R-:W-:Y:S02]  /*05e0*/  CS2R R12, SRZ ;  /* 0x00000000000c7805 */ /* 0x000fe4000001ff00 */
[----:B------:R-:W-:-:S02]  /*05f0*/  CS2R R10, SRZ ;  /* 0x00000000000a7805 */ /* 0x000fc4000001ff00 */
[----:B------:R-:W-:Y:S02]  /*0600*/  CS2R R2, SRZ ;  /* 0x0000000000027805 */ /* 0x000fe4000001ff00 */
[----:B------:R-:W-:Y:S02]  /*0610*/  CS2R R4, SRZ ;  /* 0x0000000000047805 */ /* 0x000fe4000001ff00 */
[----:B0-----:R-:W-:-:S07]  /*0620*/  CS2R R6, SRZ ;  /* 0x0000000000067805 */ /* 0x001fce000001ff00 */
.L_x_4371:
        /* <DEDUP_REMOVED lines=29> */
[----:B----4-:R-:W-:Y:S01]  /*0800*/  SHF.R.U64 R89, R52, 0x10, R53 ;  /* 0x0000001034597819 */ /* 0x010fe20000001235 */
[----:B------:R-:W-:-:S08]  /*0810*/  HADD2.F32 R91, -RZ, R52.H0_H0 ;  /* 0x20000034ff5b7230 */ /* 0x000fd00000004100 */
[----:B-----5:R-:W-:Y:S01]  /*0820*/  FADD R80, R21, -UR5 ;  /* 0x8000000515507e21 */ /* 0x020fe20008000000 */
[----:B------:R-:W-:Y:S01]  /*0830*/  FADD R81, R22, -UR5 ;  /* 0x8000000516517e21 */ /* 0x000fe20008000000 */
[----:B------:R-:W-:Y:S02]  /*0840*/  HADD2.F32 R89, -RZ, R89.H0_H0 ;  /* 0x20000059ff597230 */ /* 0x000fe40000004100 */
[----:B------:R-:W-:Y:S01]  /*0850*/  FADD R22, R28, -UR5 ;  /* 0x800000051c167e21 */ /* 0x000fe20008000000 */
[----:B------:R-:W-:Y:S01]  /*0860*/  FMUL R28, R80, UR8 ;  /* 0x00000008501c7c20 */ /* 0x000fe20008400000 */
[----:B------:R-:W-:Y:S01]  /*0870*/  FADD R82, R20, -UR5 ;  /* 0x8000000514527e21 */ /* 0x000fe20008000000 */
[----:B0-----:R-:W-:Y:S01]  /*0880*/  FADD R77, R26, -UR5 ;  /* 0x800000051a4d7e21 */ /* 0x001fe20008000000 */
[----:B------:R-:W-:Y:S01]  /*0890*/  FMUL R26, R74, R91 ;  /* 0x0000005b4a1a7220 */ /* 0x000fe20000400000 */
[----:B------:R-:W-:Y:S01]  /*08a0*/  FADD R76, R30, -UR5 ;  /* 0x800000051e4c7e21 */ /* 0x000fe20008000000 */
[----:B------:R-:W-:Y:S01]  /*08b0*/  HADD2.F32 R87, -RZ, R53.H0_H0 ;  /* 0x20000035ff577230 */ /* 0x000fe20000004100 */
[----:B------:R-:W-:Y:S01]  /*08c0*/  SHF.R.U32.HI R30, RZ, 0x10, R53 ;  /* 0x00000010ff1e7819 */ /* 0x000fe20000011635 */
[----:B------:R-:W-:Y:S01]  /*08d0*/  HADD2.F32 R20, -RZ, R58.H0_H0 ;  /* 0x2000003aff147230 */ /* 0x000fe20000004100 */
[----:B------:R-:W-:Y:S01]  /*08e0*/  SHF.R.U64 R21, R58, 0x10, R59 ;  /* 0x000000103a157819 */ /* 0x000fe2000000123b */
[----:B------:R-:W-:Y:S01]  /*08f0*/  FMUL R52, R81, UR8 ;  /* 0x0000000851347c20 */ /* 0x000fe20008400000 */
[----:B------:R-:W-:Y:S01]  /*0900*/  FMUL R58, R22, UR8 ;  /* 0x00000008163a7c20 */ /* 0x000fe20008400000 */
[-C--:B------:R-:W-:Y:S01]  /*0910*/  FFMA R47, R28, R89.reuse, R47 ;  /* 0x000000591c2f7223 */ /* 0x080fe2000000002f */
[----:B------:R-:W-:Y:S01]  /*0920*/  FADD R46, R89, R46 ;  /* 0x0000002e592e7221 */ /* 0x000fe20000000000 */
[----:B------:R-:W-:Y:S01]  /*0930*/  FMUL R89, R73, R89 ;  /* 0x0000005949597220 */ /* 0x000fe20000400000 */
[----:B------:R-:W-:Y:S01]  /*0940*/  FADD R22, RZ, R26 ;  /* 0x0000001aff167221 */ /* 0x000fe20000000000 */
[----:B------:R-:W-:Y:S01]  /*0950*/  FADD R78, R23, -UR5 ;  /* 0x80000005174e7e21 */ /* 0x000fe20008000000 */
[----:B------:R-:W-:Y:S01]  /*0960*/  FADD R23, R27, -UR5 ;  /* 0x800000051b177e21 */ /* 0x000fe20008000000 */
[----:B------:R-:W-:Y:S01]  /*0970*/  SHF.R.U64 R85, R56, 0x10, R57 ;  /* 0x0000001038557819 */ /* 0x000fe20000001239 */
[----:B------:R-:W-:Y:S01]  /*0980*/  FADD R24, R24, -UR5 ;  /* 0x8000000518187e21 */ /* 0x000fe20008000000 */
[----:B------:R-:W-:-:S02]  /*0990*/  HADD2.F32 R81, -RZ, R30.H0_H0 ;  /* 0x2000001eff517230 */ /* 0x000fc40000004100 */
[----:B------:R-:W-:Y:S01]  /*09a0*/  FADD R44, R87, R44 ;  /* 0x0000002c572c7221 */ /* 0x000fe20000000000 */
[-C--:B------:R-:W-:Y:S01]  /*09b0*/  FFMA R45, R52, R87.reuse, R45 ;  /* 0x00000057342d7223 */ /* 0x080fe2000000002d */
[----:B------:R-:W-:Y:S01]  /*09c0*/  FMUL R87, R72, R87 ;  /* 0x0000005748577220 */ /* 0x000fe20000400000 */
[----:B------:R-:W-:Y:S01]  /*09d0*/  FADD R22, R22, R89 ;  /* 0x0000005916167221 */ /* 0x000fe20000000000 */
[----:B------:R-:W-:Y:S02]  /*09e0*/  HADD2.F32 R53, -RZ, R56.H0_H0 ;  /* 0x20000038ff357230 */ /* 0x000fe40000004100 */
[----:B------:R-:W-:Y:S01]  /*09f0*/  FADD R25, R25, -UR5 ;  /* 0x8000000519197e21 */ /* 0x000fe20008000000 */
[----:B------:R-:W-:Y:S01]  /*0a00*/  HADD2.F32 R83, -RZ, R54.H0_H0 ;  /* 0x20000036ff537230 */ /* 0x000fe20000004100 */
[----:B------:R-:W-:Y:S01]  /*0a10*/  SHF.R.U64 R84, R54, 0x10, R55 ;  /* 0x0000001036547819 */ /* 0x000fe20000001237 */
[----:B------:R-:W-:Y:S01]  /*0a20*/  FMUL R56, R23, UR8 ;  /* 0x0000000817387c20 */ /* 0x000fe20008400000 */
[----:B------:R-:W-:Y:S01]  /*0a30*/  FMUL R80, R24, UR8 ;  /* 0x0000000818507c20 */ /* 0x000fe20008400000 */
[----:B------:R-:W-:-:S02]  /*0a40*/  HADD2.F32 R23, -RZ, R85.H0_H0 ;  /* 0x20000055ff177230 */ /* 0x000fc40000004100 */
[----:B------:R-:W-:Y:S01]  /*0a50*/  FMUL R85, R71, R81 ;  /* 0x0000005147557220 */ /* 0x000fe20000400000 */
[----:B------:R-:W-:Y:S01]  /*0a60*/  FADD R22, R22, R87 ;  /* 0x0000005716167221 */ /* 0x000fe20000000000 */
[----:B------:R-:W-:Y:S01]  /*0a70*/  FMUL R27, R82, UR8 ;  /* 0x00000008521b7c20 */ /* 0x000fe20008400000 */
[----:B------:R-:W-:Y:S01]  /*0a80*/  FMUL R82, R25, UR8 ;  /* 0x0000000819527c20 */ /* 0x000fe20008400000 */
[----:B------:R-:W-:Y:S01]  /*0a90*/  FMUL R78, R78, UR8 ;  /* 0x000000084e4e7c20 */ /* 0x000fe20008400000 */
[----:B------:R-:W-:Y:S02]  /*0aa0*/  HADD2.F32 R25, -RZ, R84.H0_H0 ;  /* 0x20000054ff197230 */ /* 0x000fe40000004100 */
[----:B------:R-:W-:Y:S01]  /*0ab0*/  FADD R40, R83, R40 ;  /* 0x0000002853287221 */ /* 0x000fe20000000000 */
[-C--:B------:R-:W-:Y:S01]  /*0ac0*/  FFMA R41, R80, R83.reuse, R41 ;  /* 0x0000005350297223 */ /* 0x080fe20000000029 */
[----:B------:R-:W-:Y:S01]  /*0ad0*/  FMUL R83, R70, R83 ;  /* 0x0000005346537220 */ /* 0x000fe20000400000 */
[----:B------:R-:W-:Y:S01]  /*0ae0*/  FADD R22, R22, R85 ;  /* 0x0000005516167221 */ /* 0x000fe20000000000 */
[----:B------:R-:W-:Y:S01]  /*0af0*/  HADD2.F32 R79, -RZ, R55.H0_H0 ;  /* 0x20000037ff4f7230 */ /* 0x000fe20000004100 */
[----:B------:R-:W-:Y:S01]  /*0b00*/  SHF.R.U32.HI R86, RZ, 0x10, R55 ;  /* 0x00000010ff567819 */ /* 0x000fe20000011637 */
[----:B------:R-:W-:Y:S01]  /*0b10*/  FMUL R30, R77, UR8 ;  /* 0x000000084d1e7c20 */ /* 0x000fe20008400000 */
[----:B------:R-:W-:Y:S01]  /*0b20*/  FFMA R43, R78, R81, R43 ;  /* 0x000000514e2b7223 */ /* 0x000fe2000000002b */
[----:B------:R-:W-:Y:S01]  /*0b30*/  FADD R42, R81, R42 ;  /* 0x0000002a512a7221 */ /* 0x000fe20000000000 */
[----:B------:R-:W-:Y:S01]  /*0b40*/  FMUL R81, R66, R25 ;  /* 0x0000001942517220 */ /* 0x000fe20000400000 */
[----:B------:R-:W-:Y:S01]  /*0b50*/  FADD R22, R22, R83 ;  /* 0x0000005316167221 */ /* 0x000fe20000000000 */
[----:B------:R-:W-:-:S02]  /*0b60*/  HADD2.F32 R86, -RZ, R86.H0_H0 ;  /* 0x20000056ff567230 */ /* 0x000fc40000004100 */
        /* <DEDUP_REMOVED lines=10> */
[----:B------:R-:W-:Y:S01]  /*0c10*/  HADD2.F32 R55, -RZ, R57.H0_H0 ;  /* 0x20000039ff377230 */ /* 0x000fe20000004100 */
[----:B------:R-:W-:Y:S01]  /*0c20*/  SHF.R.U32.HI R54, RZ, 0x10, R57 ;  /* 0x00000010ff367819 */ /* 0x000fe20000011639 */
[----:B------:R-:W-:Y:S01]  /*0c30*/  FMUL R29, R29, UR8 ;  /* 0x000000081d1d7c20 */ /* 0x000fe20008400000 */
        /* <DEDUP_REMOVED lines=12> */
[----:B------:R-:W-:-:S02]  /*0d00*/  HADD2.F32 R53, -RZ, R54.H0_H0 ;  /* 0x20000036ff357230 */ /* 0x000fc40000004100 */
        /* <DEDUP_REMOVED lines=11> */
[----:B------:R-:W-:-:S02]  /*0dc0*/  HADD2.F32 R21, -RZ, R21.H0_H0 ;  /* 0x20000015ff157230 */ /* 0x000fc40000004100 */
[----:B------:R-:W-:Y:S01]  /*0dd0*/  FFMA R25, R82, R81, R25 ;  /* 0x0000005152197223 */ /* 0x000fe20000000019 */
[----:B------:R-:W-:Y:S01]  /*0de0*/  FMUL R31, R49, R20 ;  /* 0x00000014311f7220 */ /* 0x000fe20000400000 */
[----:B------:R-:W-:Y:S01]  /*0df0*/  FADD R22, R22, R53 ;  /* 0x0000003516167221 */ /* 0x000fe20000000000 */
[----:B------:R-:W-:Y:S01]  /*0e00*/  FADD R48, R91, R48 ;  /* 0x000000305b307221 */ /* 0x000fe20000000000 */
[----:B------:R-:W-:Y:S01]  /*0e10*/  FFMA R68, R27, R91, R68 ;  /* 0x0000005b1b447223 */ /* 0x000fe20000000044 */
[----:B------:R-:W-:Y:S01]  /*0e20*/  SHF.R.U32.HI R91, RZ, 0x10, R59 ;  /* 0x00000010ff5b7819 */ /* 0x000fe2000001163b */
[----:B------:R-:W-:Y:S01]  /*0e30*/  FFMA R19, R56, R86, R19 ;  /* 0x0000005638137223 */ /* 0x000fe20000000013 */
[----:B------:R-:W-:Y:S01]  /*0e40*/  FADD R18, R86, R18 ;  /* 0x0000001256127221 */ /* 0x000fe20000000000 */
[----:B------:R-:W-:Y:S02]  /*0e50*/  HADD2.F32 R90, -RZ, R59.H0_H0 ;  /* 0x2000003bff5a7230 */ /* 0x000fe40000004100 */
[----:B------:R-:W-:Y:S01]  /*0e60*/  FFMA R25, R30, R79, R25 ;  /* 0x0000004f1e197223 */ /* 0x000fe20000000019 */
[----:B------:R-:W-:Y:S01]  /*0e70*/  FADD R23, R22, R31 ;  /* 0x0000001f16177221 */ /* 0x000fe20000000000 */
[----:B------:R-:W-:Y:S01]  /*0e80*/  FMUL R86, R62, R21 ;  /* 0x000000153e567220 */ /* 0x000fe20000400000 */
[----:B------:R-:W-:-:S02]  /*0e90*/  HADD2.F32 R91, -RZ, R91.H0_H0 ;  /* 0x2000005bff5b7230 */ /* 0x000fc40000004100 */
[----:B------:R-:W-:Y:S01]  /*0ea0*/  FFMA R25, R56, R77, R25 ;  /* 0x0000004d38197223 */ /* 0x000fe20000000019 */
[----:B------:R-:W-:Y:S01]  /*0eb0*/  FMUL R59, R50, R90 ;  /* 0x0000005a323b7220 */ /* 0x000fe20000400000 */
[----:B------:R-:W-:Y:S01]  /*0ec0*/  FADD R24, R23, R86 ;  /* 0x0000005617187221 */ /* 0x000fe20000000000 */
[----:B------:R-:W-:Y:S01]  /*0ed0*/  FADD R88, R32, -UR5 ;  /* 0x8000000520587e21 */ /* 0x000fe20008000000 */
[----:B------:R-:W-:Y:S01]  /*0ee0*/  FFMA R22, R58, R57, R25 ;  /* 0x000000393a167223 */ /* 0x000fe20000000019 */
[----:B------:R-:W-:Y:S01]  /*0ef0*/  FMUL R32, R63, R91 ;  /* 0x0000005b3f207220 */ /* 0x000fe20000400000 */
[----:B------:R-:W-:Y:S02]  /*0f00*/  FADD R25, R24, R59 ;  /* 0x0000003b18197221 */ /* 0x000fe40000000000 */
[----:B------:R-:W-:Y:S02]  /*0f10*/  FFMA R23, R29, R84, R22 ;  /* 0x000000541d177223 */ /* 0x000fe40000000016 */
[----:B------:R-:W-:-:S02]  /*0f20*/  FADD R22, R25, R32 ;  /* 0x0000002019167221 */ /* 0x000fc40000000000 */
        /* <DEDUP_REMOVED lines=155> */
.L_x_4370:
        /* <DEDUP_REMOVED lines=15> */
.L_x_4372:
        /* <DEDUP_REMOVED lines=11> */
.L_x_5029:


//--------------------- .text._ZN18transformer_engine13normalization28ln_bwd_finalize_tuned_kernelINS0_22Kernel_traits_finalizeILj2048E6__halfS3_S3_fjLj1024ELj4ENS0_18Kernel_traits_baseILj2048ES3_S3_S3_fjLj1024EEEEEEEvNS0_20BackwardKernelParamsE --------------------------
	.section	.text._ZN18transformer_engine13normalization28ln_bwd_finalize_tuned_kernelINS0_22Kernel_traits_finalizeILj2048E6__halfS3_S3_fjLj1024ELj4ENS0_18Kernel_traits_baseILj2048ES3_S3_S3_fjLj1024EEEEEEEvNS0_20BackwardKernelParamsE,"ax",@progbits
	.align	128
        .global         _ZN18transformer_engine13normalization28ln_bwd_finalize_tuned_kernelINS0_22Kernel_traits_finalizeILj2048E6__halfS3_S3_fjLj1024ELj4ENS0_18Kernel_traits_baseILj2048ES3_S3_S3_fjLj1024EEEEEEEvNS0_20BackwardKernelParamsE
        .type           _ZN18transformer_engine13normalization28ln_bwd_finalize_tuned_kernelINS0_22Kernel_traits_finalizeILj2048E6__halfS3_S3_fjLj1024ELj4ENS0_18Kernel_traits_baseILj2048ES3_S3_S3_fjLj1024EEEEEEEvNS0_20BackwardKernelParamsE,@function
        .size           _ZN18transformer_engine13normalization28ln_bwd_finalize_tuned_kernelINS0_22Kernel_traits_finalizeILj2048E6__halfS3_S3_fjLj1024ELj4ENS0_18Kernel_traits_baseILj2048ES3_S3_S3_fjLj1024EEEEEEEvNS0_20BackwardKernelParamsE,(.L_x_5030 - _ZN18transformer_engine13normalization28ln_bwd_finalize_tuned_kernelINS0_22Kernel_traits_finalizeILj2048E6__halfS3_S3_fjLj1024ELj4ENS0_18Kernel_traits_baseILj2048ES3_S3_S3_fjLj1024EEEEEEEvNS0_20BackwardKernelParamsE)
        .other          _ZN18transformer_engine13normalization28ln_bwd_finalize_tuned_kernelINS0_22Kernel_traits_finalizeILj2048E6__halfS3_S3_fjLj1024ELj4ENS0_18Kernel_traits_baseILj2048ES3_S3_S3_fjLj1024EEEEEEEvNS0_20BackwardKernelParamsE,@"STO_CUDA_ENTRY STV_DEFAULT"
_ZN18transformer_engine13normalization28ln_bwd_finalize_tuned_kernelINS0_22Kernel_traits_finalizeILj2048E6__halfS3_S3_fjLj1024ELj4ENS0_18Kernel_traits_baseILj2048ES3_S3_S3_fjLj1024EEEEEEEvNS0_20BackwardKernelParamsE:
.text._ZN18transformer_engine13normalization28ln_bwd_finalize_tuned_kernelINS0_22Kernel_traits_finalizeILj2048E6__halfS3_S3_fjLj1024ELj4ENS0_18Kernel_traits_baseILj2048ES3_S3_S3_fjLj1024EEEEEEEvNS0_20BackwardKernelParamsE:
        /* <DEDUP_REMOVED lines=35> */
.L_x_4377:
        /* <DEDUP_REMOVED lines=118> */
.L_x_4376:
[----:B------:R-:W-:Y:S05]  /*0990*/  BSYNC.RECONVERGENT B1 ;  /* 0x0000000000017941 */ /* 0x000fea0003800200 */
.L_x_4375:
        /* <DEDUP_REMOVED lines=65> */
.L_x_4379:
[----:B------:R-:W-:Y:S05]  /*0db0*/  BSYNC.RECONVERGENT B1 ;  /* 0x0000000000017941 */ /* 0x000fea0003800200 */
.L_x_4378:
        /* <DEDUP_REMOVED lines=37> */
.L_x_4381:
[----:B------:R-:W-:Y:S05]  /*1010*/  BSYNC.RECONVERGENT B1 ;  /* 0x0000000000017941 */ /* 0x000fea0003800200 */
.L_x_4380:
[----:B------:R-:W-:Y:S05]  /*1020*/  @!P1 BRA `(.L_x_4374) ;  /* 0x00000000003c9947 */ /* 0x000fea0003800000 */
[----:B------:R-:W0:Y:S01]  /*1030*/  LDC.64 R6, c[0x0][0x3d8] ;  /* 0x0000f600ff067b82 */ /* 0x000e220000000a00 */
[----:B------:R-:W-:Y:S02]  /*1040*/  LEA R2, R15, R11, 0xb ;  /* 0x0000000b0f027211 */ /* 0x000fe400078e58ff */
[----:B------:R-:W-:Y:S02]  /*1050*/  IADD3 R24, PT, PT, -R24, RZ, RZ ;  /* 0x000000ff18187210 */ /* 0x000fe40007ffe1ff */
[----:B------:R-:W-:-:S03]  /*1060*/  IADD3 R11, PT, PT, R13, R2, RZ ;  /* 0x000000020d0b7210 */ /* 0x000fc60007ffe0ff */
[----:B------:R-:W1:Y:S04]  /*1070*/  LDC.64 R8, c[0x0][0x3e0] ;  /* 0x0000f800ff087b82 */ /* 0x000e680000000a00 */
.L_x_4382:
        /* <DEDUP_REMOVED lines=10> */
.L_x_4374:
[----:B------:R-:W-:Y:S05]  /*1120*/  BSYNC.RECONVERGENT B0 ;  /* 0x0000000000007941 */ /* 0x000fea0003800200 */
.L_x_4373:
        /* <DEDUP_REMOVED lines=55> */
.L_x_4383:
        /* <DEDUP_REMOVED lines=14> */
.L_x_5030:


//--------------------- .text._ZN18transformer_engine13normalization19ln_bwd_tuned_kernelINS0_13Kernel_traitsI6__halfS3_S3_fjLj2048ELj1ELj1ELj4ELj16ENS0_18Kernel_traits_baseILj2048ES3_S3_S3_fjLj128EEEEEEEvNS0_20BackwardKernelParamsE --------------------------
	.section	.text._ZN18transformer_engine13normalization19ln_bwd_tuned_kernelINS0_13Kernel_traitsI6__halfS3_S3_fjLj2048ELj1ELj1ELj4ELj16ENS0_18Kernel_traits_baseILj2048ES3_S3_S3_fjLj128EEEEEEEvNS0_20BackwardKernelParamsE,"ax",@progbits
	.align	128
        .global         _ZN18transformer_engine13normalization19ln_bwd_tuned_kernelINS0_13Kernel_traitsI6__halfS3_S3_fjLj2048ELj1ELj1ELj4ELj16ENS0_18Kernel_traits_baseILj2048ES3_S3_S3_fjLj128EEEEEEEvNS0_20BackwardKernelParamsE
        .type           _ZN18transformer_engine13normalization19ln_bwd_tuned_kernelINS0_13Kernel_traitsI6__halfS3_S3_fjLj2048ELj1ELj1ELj4ELj16ENS0_18Kernel_traits_baseILj2048ES3_S3_S3_fjLj128EEEEEEEvNS0_20BackwardKernelParamsE,@function
        .size           _ZN18transformer_engine13normalization19ln_bwd_tuned_kernelINS0_13Kernel_traitsI6__halfS3_S3_fjLj2048ELj1ELj1ELj4ELj16ENS0_18Kernel_traits_baseILj2048ES3_S3_S3_fjLj128EEEEEEEvNS0_20BackwardKernelParamsE,(.L_x_5031 - _ZN18transformer_engine13normalization19ln_bwd_tuned_kernelINS0_13Kernel_traitsI6__halfS3_S3_fjLj2048ELj1ELj1ELj4ELj16ENS0_18Kernel_traits_baseILj2048ES3_S3_S3_fjLj128EEEEEEEvNS0_20BackwardKernelParamsE)
        .other          _ZN18transformer_engine13normalization19ln_bwd_tuned_kernelINS0_13Kernel_traitsI6__halfS3_S3_fjLj2048ELj1ELj1ELj4ELj16ENS0_18Kernel_traits_baseILj2048ES3_S3_S3_fjLj128EEEEEEEvNS0_20BackwardKernelParamsE,@"STO_CUDA_ENTRY STV_DEFAULT"
_ZN18transformer_engine13normalization19ln_bwd_tuned_kernelINS0_13Kernel_traitsI6__halfS3_S3_fjLj2048ELj1ELj1ELj4ELj16ENS0_18Kernel_traits_baseILj2048ES3_S3_S3_fjLj128EEEEEEEvNS0_20BackwardKernelParamsE:
.text._ZN18transformer_engine13normalization19ln_bwd_tuned_kernelINS0_13Kernel_traitsI6__halfS3_S3_fjLj2048ELj1ELj1ELj4ELj16ENS0_18Kernel_traits_baseILj2048ES3_S3_S3_fjLj128EEEEEEEvNS0_20BackwardKernelParamsE:
        /* <DEDUP_REMOVED lines=53> */
[----:B------:R-:W-:Y:S01]  /*0350*/  MOV R52, UR4 ;  /* 0x0000000400347c02 */ /* 0x000fe20008000f00 */
[----:B--2---:R-:W-:Y:S02]  /*0360*/  HADD2.F32 R54, -RZ, R8.H0_H0 ;  /* 0x20000008ff367230 */ /* 0x004fe40000004100 */
[----:B------:R-:W-:Y:S02]  /*0370*/  HADD2.F32 R58, -RZ, R10.H0_H0 ;  /* 0x2000000aff3a7230 */ /* 0x000fe40000004100 */
[----:B----4-:R-:W-:Y:S02]  /*0380*/  HADD2.F32 R62, -RZ, R4.H0_H0 ;  /* 0x20000004ff3e7230 */ /* 0x010fe40000004100 */
        /* <DEDUP_REMOVED lines=28> */
[----:B---3--:R-:W-:-:S07]  /*0550*/  FADD R69, R69, R14 ;  /* 0x0000000e45457221 */ /* 0x008fce0000000000 */
.L_x_4385:
[----:B------:R-:W0:Y:S01]  /*0560*/  LDC.64 R2, c[0x0][0x398] ;  /* 0x0000e600ff027b82 */ /* 0x000e220000000a00 */
[----:B------:R-:W-:-:S04]  /*0570*/  SHF.L.U32 R71, R70, 0x8, RZ ;  /* 0x0000000846477819 */ /* 0x000fc800000006ff */
[----:B------:R-:W-:-:S03]  /*0580*/  LOP3.LUT R71, R71, R20, RZ, 0xfc, !PT ;  /* 0x0000001447477212 */ /* 0x000fc600078efcff */
[----:B------:R-:W1:Y:S08]  /*0590*/  LDC.64 R78, c[0x0][0x390] ;  /* 0x0000e400ff4e7b82 */ /* 0x000e700000000a00 */
[----:B------:R-:W2:Y:S01]  /*05a0*/  LDC.64 R74, c[0x0][0x3c8] ;  /* 0x0000f200ff4a7b82 */ /* 0x000ea20000000a00 */
[----:B0-----:R-:W-:-:S07]  /*05b0*/  IMAD.WIDE R76, R70, 0x4, R2 ;  /* 0x00000004464c7825 */ /* 0x001fce00078e0202 */
[----:B------:R-:W0:Y:S01]  /*05c0*/  LDC.64 R2, c[0x0][0x3a0] ;  /* 0x0000e800ff027b82 */ /* 0x000e220000000a00 */
[----:B------:R-:W3:Y:S01]  /*05d0*/  LDG.E R76, desc[UR8][R76.64] ;  /* 0x000000084c4c7981 */ /* 0x000ee2000c1e1900 */
[----:B-1----:R-:W-:-:S05]  /*05e0*/  IMAD.WIDE.U32 R78, R71, 0x10, R78 ;  /* 0x00000010474e7825 */ /* 0x002fca00078e004e */
[----:B------:R-:W4:Y:S01]  /*05f0*/  LDG.E.128 R4, desc[UR8][R78.64] ;  /* 0x000000084e047981 */ /* 0x000f22000c1e1d00 */
[----:B--2---:R-:W-:-:S03]  /*0600*/  IMAD.WIDE.U32 R74, R71, 0x10, R74 ;  /* 0x00000010474a7825 */ /* 0x004fc600078e004a */
[----:B------:R-:W2:Y:S04]  /*0610*/  LDG.E.128 R12, desc[UR8][R78.64+0x800] ;  /* 0x000800084e0c7981 */ /* 0x000ea8000c1e1d00 */
[----:B------:R-:W5:Y:S04]  /*0620*/  LDG.E.128 R8, desc[UR8][R74.64] ;  /* 0x000000084a087981 */ /* 0x000f68000c1e1d00 */
[----:B------:R5:W2:Y:S01]  /*0630*/  LDG.E.128 R16, desc[UR8][R74.64+0x800] ;  /* 0x000800084a107981 */ /* 0x000aa2000c1e1d00 */
[----:B0-----:R-:W-:-:S05]  /*0640*/  IMAD.WIDE R2, R70, 0x4, R2 ;  /* 0x0000000446027825 */ /* 0x001fca00078e0202 */
[----:B------:R0:W2:Y:S01]  /*0650*/  LDG.E R73, desc[UR8][R2.64] ;  /* 0x0000000802497981 */ /* 0x0000a2000c1e1900 */
[----:B------:R-:W-:Y:S02]  /*0660*/  LOP3.LUT P2, RZ, R20, 0x1f, RZ, 0xc0, !PT ;  /* 0x0000001f14ff7812 */ /* 0x000fe4000784c0ff */
[----:B------:R-:W-:-:S11]  /*0670*/  PLOP3.LUT P0, PT, PT, PT, PT, 0x80, 0x8 ;  /* 0x000000000008781c */ /* 0x000fd60003f0f070 */
[----:B------:R-:W-:Y:S01]  /*0680*/  @!P2 PLOP3.LUT P0, PT, P1, PT, PT, 0x80, 0x8 ;  /* 0x000000000008a81c */ /* 0x000fe20000f0f070 */
[--C-:B----4-:R-:W-:Y:S02]  /*0690*/  HADD2.F32 R81, -RZ, R4.reuse.H0_H0 ;  /* 0x20000004ff517230 */ /* 0x110fe40000004100 */
[----:B------:R-:W-:Y:S02]  /*06a0*/  HADD2.F32 R87, -RZ, R5.H0_H0 ;  /* 0x20000005ff577230 */ /* 0x000fe40000004100 */
[----:B------:R-:W-:Y:S02]  /*06b0*/  HADD2.F32 R85, -RZ, R4.H1_H1 ;  /* 0x30000004ff557230 */ /* 0x000fe40000004100 */
[----:B---3--:R-:W-:Y:S01]  /*06c0*/  FADD R0, -R76, R81 ;  /* 0x000000514c007221 */ /* 0x008fe20000000100 */
[----:B------:R-:W-:Y:S02]  /*06d0*/  HADD2.F32 R93, -RZ, R7.H0_H0 ;  /* 0x20000007ff5d7230 */ /* 0x000fe40000004100 */
[----:B-----5:R-:W-:-:S02]  /*06e0*/  HADD2.F32 R74, -RZ, R8.H0_H0 ;  /* 0x20000008ff4a7230 */ /* 0x020fc40000004100 */
[--C-:B------:R-:W-:Y:S02]  /*06f0*/  HADD2.F32 R83, -RZ, R11.reuse.H0_H0 ;  /* 0x2000000bff537230 */ /* 0x100fe40000004100 */
[----:B------:R-:W-:Y:S02]  /*0700*/  HADD2.F32 R72, -RZ, R11.H1_H1 ;  /* 0x3000000bff487230 */ /* 0x000fe40000004100 */
[--C-:B------:R-:W-:Y:S02]  /*0710*/  HADD2.F32 R77, -RZ, R9.reuse.H0_H0 ;  /* 0x20000009ff4d7230 */ /* 0x100fe40000004100 */
[----:B------:R-:W-:Y:S02]  /*0720*/  HADD2.F32 R82, -RZ, R9.H1_H1 ;  /* 0x30000009ff527230 */ /* 0x000fe40000004100 */
[----:B--2---:R-:W-:Y:S02]  /*0730*/  HADD2.F32 R11, -RZ, R13.H0_H0 ;  /* 0x2000000dff0b7230 */ /* 0x004fe40000004100 */
[----:B------:R-:W-:-:S02]  /*0740*/  HADD2.F32 R97, -RZ, R15.H0_H0 ;  /* 0x2000000fff617230 */ /* 0x000fc40000004100 */
[----:B------:R-:W-:Y:S01]  /*0750*/  FADD R94, -R76, R87 ;  /* 0x000000574c5e7221 */ /* 0x000fe20000000100 */
[----:B------:R-:W-:Y:S02]  /*0760*/  HADD2.F32 R5, -RZ, R5.H1_H1 ;  /* 0x30000005ff057230 */ /* 0x000fe40000004100 */
[--C-:B------:R-:W-:Y:S02]  /*0770*/  HADD2.F32 R89, -RZ, R6.reuse.H0_H0 ;  /* 0x20000006ff597230 */ /* 0x100fe40000004100 */
[----:B------:R-:W-:Y:S02]  /*0780*/  HADD2.F32 R91, -RZ, R6.H1_H1 ;  /* 0x30000006ff5b7230 */ /* 0x000fe40000004100 */
[----:B------:R-:W-:Y:S02]  /*0790*/  HADD2.F32 R7, -RZ, R7.H1_H1 ;  /* 0x30000007ff077230 */ /* 0x000fe40000004100 */
[--C-:B0-----:R-:W-:Y:S02]  /*07a0*/  HADD2.F32 R3, -RZ, R12.reuse.H0_H0 ;  /* 0x2000000cff037230 */ /* 0x101fe40000004100 */
[----:B------:R-:W-:-:S02]  /*07b0*/  HADD2.F32 R9, -RZ, R12.H1_H1 ;  /* 0x3000000cff097230 */ /* 0x000fc40000004100 */
[----:B------:R-:W-:Y:S02]  /*07c0*/  HADD2.F32 R13, -RZ, R13.H1_H1 ;  /* 0x3000000dff0d7230 */ /* 0x000fe40000004100 */
[--C-:B------:R-:W-:Y:S02]  /*07d0*/  HADD2.F32 R75, -RZ, R14.reuse.H0_H0 ;  /* 0x2000000eff4b7230 */ /* 0x100fe40000004100 */
[----:B------:R-:W-:Y:S02]  /*07e0*/  HADD2.F32 R95, -RZ, R14.H1_H1 ;  /* 0x3000000eff5f7230 */ /* 0x000fe40000004100 */
[----:B------:R-:W-:Y:S02]  /*07f0*/  HADD2.F32 R15, -RZ, R15.H1_H1 ;  /* 0x3000000fff0f7230 */ /* 0x000fe40000004100 */
[----:B------:R-:W-:Y:S01]  /*0800*/  FMUL R87, R54, R74 ;  /* 0x0000004a36577220 */ /* 0x000fe20000400000 */
[----:B------:R-:W-:Y:S02]  /*0810*/  HADD2.F32 R78, -RZ, R8.H1_H1 ;  /* 0x30000008ff4e7230 */ /* 0x000fe40000004100 */
[----:B------:R-:W-:Y:S01]  /*0820*/  FADD R90, -R76, R85 ;  /* 0x000000554c5a7221 */ /* 0x000fe20000000100 */
[----:B------:R-:W-:Y:S01]  /*0830*/  FMUL R0, R73, R0 ;  /* 0x0000000049007220 */ /* 0x000fe20000400000 */
[----:B------:R-:W-:-:S02]  /*0840*/  HADD2.F32 R79, -RZ, R10.H0_H0 ;  /* 0x2000000aff4f7230 */ /* 0x000fc40000004100 */
[C---:B------:R-:W-:Y:S01]  /*0850*/  FADD R96, -R76.reuse, R5 ;  /* 0x000000054c607221 */ /* 0x040fe20000000100 */
        /* <DEDUP_REMOVED lines=14> */
[----:B------:R-:W-:Y:S01]  /*0940*/  FADD R76, RZ, R87 ;  /* 0x00000057ff4c7221 */ /* 0x000fe20000000000 */
[C---:B------:R-:W-:Y:S01]  /*0950*/  FMUL R91, R73.reuse, R90 ;  /* 0x0000005a495b7220 */ /* 0x040fe20000400000 */
        /* <DEDUP_REMOVED lines=28> */
[--C-:B------:R-:W-:Y:S02]  /*0b20*/  HADD2.F32 R75, -RZ, R19.reuse.H0_H0 ;  /* 0x20000013ff4b7230 */ /* 0x100fe40000004100 */
[----:B------:R-:W-:Y:S01]  /*0b30*/  FADD R5, R102, R103 ;  /* 0x0000006766057221 */ /* 0x000fe20000000000 */
[----:B------:R-:W-:-:S02]  /*0b40*/  HADD2.F32 R14, -RZ, R19.H1_H1 ;  /* 0x30000013ff0e7230 */ /* 0x000fc40000004100 */
[----:B------:R-:W-:Y:S01]  /*0b50*/  FMUL R19, R73, R10 ;  /* 0x0000000a49137220 */ /* 0x000fe20000400000 */
[----:B------:R-:W-:Y:S01]  /*0b60*/  FFMA R10, R76, R103, R3 ;  /* 0x000000674c0a7223 */ /* 0x000fe20000000003 */
[--C-:B------:R-:W-:Y:S02]  /*0b70*/  HADD2.F32 R15, -RZ, R17.reuse.H0_H0 ;  /* 0x20000011ff0f7230 */ /* 0x100fe40000004100 */
[----:B------:R-:W-:Y:S01]  /*0b80*/  FMUL R105, R63, R16 ;  /* 0x000000103f697220 */ /* 0x000fe20000400000 */
[----:B------:R-:W-:Y:S01]  /*0b90*/  FADD R104, R5, R100 ;  /* 0x0000006405687221 */ /* 0x000fe20000000000 */
[----:B------:R-:W-:Y:S01]  /*0ba0*/  FMUL R80, R73, R80 ;  /* 0x0000005049507220 */ /* 0x000fe20000400000 */
[----:B------:R-:W-:Y:S01]  /*0bb0*/  FFMA R3, R19, R100, R10 ;  /* 0x0000006413037223 */ /* 0x000fe2000000000a */
[----:B------:R-:W-:Y:S02]  /*0bc0*/  HADD2.F32 R12, -RZ, R17.H1_H1 ;  /* 0x30000011ff0c7230 */ /* 0x000fe40000004100 */
        /* <DEDUP_REMOVED lines=74> */
[----:B------:R-:W-:-:S04]  /*1070*/  FFMA R0, R0, R3, R10 ;  /* 0x0000000300007223 */ /* 0x000fc8000000000a */
[----:B------:R-:W-:Y:S02]  /*1080*/  FADD R0, R87, -R0 ;  /* 0x8000000057007221 */ /* 0x000fe40000000000 */
[----:B------:R-:W0:Y:S01]  /*1090*/  LDC R87, c[0x0][0x380] ;  /* 0x0000e000ff577b82 */ /* 0x000e220000000800 */
[C---:B------:R-:W-:Y:S01]  /*10a0*/  FFMA R2, R91.reuse, R3, R10 ;  /* 0x000000035b027223 */ /* 0x040fe2000000000a */
[----:B------:R-:W-:Y:S01]  /*10b0*/  FADD R51, R74, R51 ;  /* 0x000000334a337221 */ /* 0x000fe20000000000 */
        /* <DEDUP_REMOVED lines=23> */
[----:B------:R-:W1:Y:S01]  /*1230*/  LDC.64 R2, c[0x0][0x3e8] ;  /* 0x0000fa00ff027b82 */ /* 0x000e620000000a00 */
        /* <DEDUP_REMOVED lines=15> */
[----:B------:R-:W-:Y:S01]  /*1330*/  FADD R47, R77, R47 ;  /* 0x0000002f4d2f7221 */ /* 0x000fe20000000000 */
[----:B------:R-:W-:Y:S01]  /*1340*/  FADD R44, R79, R44 ;  /* 0x0000002c4f2c7221 */ /* 0x000fe20000000000 */
[----:B------:R-:W-:Y:S01]  /*1350*/  FADD R40, R83, R40 ;  /* 0x0000002853287221 */ /* 0x000fe20000000000 */
[C---:B------:R-:W-:Y:S01]  /*1360*/  FMUL R8, R73.reuse, R6 ;  /* 0x0000000649087220 */ /* 0x040fe20000400000 */
[C---:B------:R-:W-:Y:S01]  /*1370*/  FMUL R77, R73.reuse, R10 ;  /* 0x0000000a494d7220 */ /* 0x040fe20000400000 */
        /* <DEDUP_REMOVED lines=16> */
[----:B-1----:R-:W-:Y:S01]  /*1480*/  IMAD.WIDE.U32 R2, R71, 0x10, R2 ;  /* 0x0000001047027825 */ /* 0x002fe200078e0002 */
[----:B------:R-:W-:-:S02]  /*1490*/  F2FP.F16.F32.PACK_AB R6, R11, R6 ;  /* 0x000000060b06723e */ /* 0x000fc400000000ff */
[----:B------:R-:W-:Y:S02]  /*14a0*/  F2FP.F16.F32.PACK_AB R4, R9, R0 ;  /* 0x000000000904723e */ /* 0x000fe400000000ff */
[----:B------:R-:W-:Y:S02]  /*14b0*/  F2FP.F16.F32.PACK_AB R5, R92, R5 ;  /* 0x000000055c05723e */ /* 0x000fe400000000ff */
[----:B------:R-:W-:Y:S02]  /*14c0*/  F2FP.F16.F32.PACK_AB R11, R73, R108 ;  /* 0x0000006c490b723e */ /* 0x000fe400000000ff */
[----:B------:R-:W-:Y:S02]  /*14d0*/  F2FP.F16.F32.PACK_AB R10, R83, R10 ;  /* 0x0000000a530a723e */ /* 0x000fe400000000ff */
[----:B------:R-:W-:Y:S02]  /*14e0*/  F2FP.F16.F32.PACK_AB R9, R79, R102 ;  /* 0x000000664f09723e */ /* 0x000fe400000000ff */
[----:B------:R-:W-:Y:S01]  /*14f0*/  F2FP.F16.F32.PACK_AB R8, R77, R100 ;  /* 0x000000644d08723e */ /* 0x000fe200000000ff */
[----:B------:R0:W-:Y:S01]  /*1500*/  STG.E.128 desc[UR8][R2.64], R4 ;  /* 0x0000000402007986 */ /* 0x0001e2000c101d08 */
[----:B------:R-:W-:-:S03]  /*1510*/  FADD R41, R84, R41 ;  /* 0x0000002954297221 */ /* 0x000fc60000000000 */
[----:B------:R0:W-:Y:S01]  /*1520*/  STG.E.128 desc[UR8][R2.64+0x800], R8 ;  /* 0x0008000802007986 */ /* 0x0001e2000c101d08 */
        /* <DEDUP_REMOVED lines=50> */
.L_x_4384:
        /* <DEDUP_REMOVED lines=15> */
.L_x_4386:
        /* <DEDUP_REMOVED lines=12> */
.L_x_5031:


//--------------------- .text._ZN18transformer_engine13normalization28ln_bwd_finalize_tuned_kernelINS0_22Kernel_traits_finalizeILj2048EffffjLj1024ELj4ENS0_18Kernel_traits_baseILj2048EffffjLj1024EEEEEEEvNS0_20BackwardKernelParamsE --------------------------
	.section	.text._ZN18transformer_engine13normalization28ln_bwd_finalize_tuned_kernelINS0_22Kernel_traits_finalizeILj2048EffffjLj1024ELj4ENS0_18Kernel_traits_baseILj2048EffffjLj1024EEEEEEEvNS0_20BackwardKernelParamsE,"ax",@progbits
	.align	128
        .global         _ZN18transformer_engine13normalization28ln_bwd_finalize_tuned_kernelINS0_22Kernel_traits_finalizeILj2048EffffjLj1024ELj4ENS0_18Kernel_traits_baseILj2048EffffjLj1024EEEEEEEvNS0_20BackwardKernelParamsE
        .type           _ZN18transformer_engine13normalization28ln_bwd_finalize_tuned_kernelINS0_22Kernel_traits_finalizeILj2048EffffjLj1024ELj4ENS0_18Kernel_traits_baseILj2048EffffjLj1024EEEEEEEvNS0_20BackwardKernelParamsE,@function
        .size           _ZN18transformer_engine13normalization28ln_bwd_finalize_tuned_kernelINS0_22Kernel_traits_finalizeILj2048EffffjLj1024ELj4ENS0_18Kernel_traits_baseILj2048EffffjLj1024EEEEEEEvNS0_20BackwardKernelParamsE,(.L_x_5032 - _ZN18transformer_engine13normalization28ln_bwd_finalize_tuned_kernelINS0_22Kernel_traits_finalizeILj2048EffffjLj1024ELj4ENS0_18Kernel_traits_baseILj2048EffffjLj1024EEEEEEEvNS0_20BackwardKernelParamsE)
        .other          _ZN18transformer_engine13normalization28ln_bwd_finalize_tuned_kernelINS0_22Kernel_traits_finalizeILj2048EffffjLj1024ELj4ENS0_18Kernel_traits_baseILj2048EffffjLj1024EEEEEEEvNS0_20BackwardKernelParamsE,@"STO_CUDA_ENTRY STV_DEFAULT"
_ZN18transformer_engine13normalization28ln_bwd_finalize_tuned_kernelINS0_22Kernel_traits_finalizeILj2048EffffjLj1024ELj4ENS0_18Kernel_traits_baseILj2048EffffjLj1024EEEEEEEvNS0_20BackwardKernelParamsE:
.text._ZN18transformer_engine13normalization28ln_bwd_finalize_tuned_kernelINS0_22Kernel_traits_finalizeILj2048EffffjLj1024ELj4ENS0_18Kernel_traits_baseILj2048EffffjLj1024EEEEEEEvNS0_20BackwardKernelParamsE:
        /* <DEDUP_REMOVED lines=35> */
.L_x_4391:
        /* <DEDUP_REMOVED lines=118> */
.L_x_4390:
[----:B------:R-:W-:Y:S05]  /*0990*/  BSYNC.RECONVERGENT B1 ;  /* 0x0000000000017941 */ /* 0x000fea0003800200 */
.L_x_4389:
        /* <DEDUP_REMOVED lines=65> */
.L_x_4393:
[----:B------:R-:W-:Y:S05]  /*0db0*/  BSYNC.RECONVERGENT B1 ;  /* 0x0000000000017941 */ /* 0x000fea0003800200 */
.L_x_4392:
        /* <DEDUP_REMOVED lines=37> */
.L_x_4395:
[----:B------:R-:W-:Y:S05]  /*1010*/  BSYNC.RECONVERGENT B1 ;  /* 0x0000000000017941 */ /* 0x000fea0003800200 */
.L_x_4394:
[----:B------:R-:W-:Y:S05]  /*1020*/  @!P1 BRA `(.L_x_4388) ;  /* 0x00000000003c9947 */ /* 0x000fea0003800000 */
[----:B------:R-:W0:Y:S01]  /*1030*/  LDC.64 R6, c[0x0][0x3d8] ;  /* 0x0000f600ff067b82 */ /* 0x000e220000000a00 */
[----:B------:R-:W-:Y:S02]  /*1040*/  LEA R2, R15, R11, 0xb ;  /* 0x0000000b0f027211 */ /* 0x000fe400078e58ff */
[----:B------:R-:W-:Y:S02]  /*1050*/  IADD3 R24, PT, PT, -R24, RZ, RZ ;  /* 0x000000ff18187210 */ /* 0x000fe40007ffe1ff */
[----:B------:R-:W-:-:S03]  /*1060*/  IADD3 R11, PT, PT, R13, R2, RZ ;  /* 0x000000020d0b7210 */ /* 0x000fc60007ffe0ff */
[----:B------:R-:W1:Y:S04]  /*1070*/  LDC.64 R8, c[0x0][0x3e0] ;  /* 0x0000f800ff087b82 */ /* 0x000e680000000a00 */
.L_x_4396:
        /* <DEDUP_REMOVED lines=10> */
.L_x_4388:
[----:B------:R-:W-:Y:S05]  /*1120*/  BSYNC.RECONVERGENT B0 ;  /* 0x0000000000007941 */ /* 0x000fea0003800200 */
.L_x_4387:
        /* <DEDUP_REMOVED lines=53> */
.L_x_4397:
        /* <DEDUP_REMOVED lines=16> */
.L_x_5032:


//--------------------- .text._ZN18transformer_engine13normalization19ln_bwd_tuned_kernelINS0_13Kernel_traitsIffffjLj2048ELj1ELj1ELj4ELj16ENS0_18Kernel_traits_baseILj2048EffffjLj128EEEEEEEvNS0_20BackwardKernelParamsE --------------------------
	.section	.text._ZN18transformer_engine13normalization19ln_bwd_tuned_kernelINS0_13Kernel_traitsIffffjLj2048ELj1ELj1ELj4ELj16ENS0_18Kernel_traits_baseILj2048EffffjLj128EEEEEEEvNS0_20BackwardKernelParamsE,"ax",@progbits
	.align	128
        .global         _ZN18transformer_engine13normalization19ln_bwd_tuned_kernelINS0_13Kernel_traitsIffffjLj2048ELj1ELj1ELj4ELj16ENS0_18Kernel_traits_baseILj2048EffffjLj128EEEEEEEvNS0_20BackwardKernelParamsE
        .type           _ZN18transformer_engine13normalization19ln_bwd_tuned_kernelINS0_13Kernel_traitsIffffjLj2048ELj1ELj1ELj4ELj16ENS0_18Kernel_traits_baseILj2048EffffjLj128EEEEEEEvNS0_20BackwardKernelParamsE,@function
        .size           _ZN18transformer_engine13normalization19ln_bwd_tuned_kernelINS0_13Kernel_traitsIffffjLj2048ELj1ELj1ELj4ELj16ENS0_18Kernel_traits_baseILj2048EffffjLj128EEEEEEEvNS0_20BackwardKernelParamsE,(.L_x_5033 - _ZN18transformer_engine13normalization19ln_bwd_tuned_kernelINS0_13Kernel_traitsIffffjLj2048ELj1ELj1ELj4ELj16ENS0_18Kernel_traits_baseILj2048EffffjLj128EEEEEEEvNS0_20BackwardKernelParamsE)
        .other          _ZN18transformer_engine13normalization19ln_bwd_tuned_kernelINS0_13Kernel_traitsIffffjLj2048ELj1ELj1ELj4ELj16ENS0_18Kernel_traits_baseILj2048EffffjLj128EEEEEEEvNS0_20BackwardKernelParamsE,@"STO_CUDA_ENTRY STV_DEFAULT"
_ZN18transformer_engine13normalization19ln_bwd_tuned_kernelINS0_13Kernel_traitsIffffjLj2048ELj1ELj1ELj4ELj16ENS0_18Kernel_traits_baseILj2048EffffjLj128EEEEEEEvNS0_20BackwardKernelParamsE:
.text._ZN18transformer_engine13normalization19ln_bwd_tuned_kernelINS0_13Kernel_traitsIffffjLj2048ELj1ELj1ELj4ELj16ENS0_18Kernel_traits_baseILj2048EffffjLj128EEEEEEEvNS0_20BackwardKernelParamsE:
        /* <DEDUP_REMOVED lines=29> */
[----:B------:R-:W4:Y:S04]  /*01d0*/  LDG.E.128 R12, desc[UR8][R2.64+0x800] ;  /* 0x00080008020c7981 */ /* 0x000f28000c1e1d00 */
[----:B------:R-:W5:Y:S04]  /*01e0*/  LDG.E.128 R8, desc[UR8][R2.64+0x1000] ;  /* 0x0010000802087981 */ /* 0x000f68000c1e1d00 */
[----:B------:R-:W3:Y:S01]  /*01f0*/  LDG.E.128 R4, desc[UR8][R2.64+0x1800] ;  /* 0x0018000802047981 */ /* 0x000ee2000c1e1d00 */
        /* <DEDUP_REMOVED lines=22> */
[----:B0-----:R-:W-:-:S06]  /*0360*/  ULEA UR4, UR5, UR4, 0x18 ;  /* 0x0000000405047291 */ /* 0x001fcc000f8ec0ff */
[----:B------:R-:W-:Y:S01]  /*0370*/  MOV R70, UR4 ;  /* 0x0000000400467c02 */ /* 0x000fe20008000f00 */
[--C-:B--2---:R-:W-:Y:S01]  /*0380*/  FADD R73, R16, R86.reuse ;  /* 0x0000005610497221 */ /* 0x104fe20000000000 */
        /* <DEDUP_REMOVED lines=14> */
[----:B------:R-:W-:-:S07]  /*0470*/  FADD R86, R7, R86 ;  /* 0x0000005607567221 */ /* 0x000fce0000000000 */
.L_x_4399:
[----:B0-----:R-:W0:Y:S01]  /*0480*/  LDC.64 R8, c[0x0][0x398] ;  /* 0x0000e600ff087b82 */ /* 0x001e220000000a00 */
[----:B------:R-:W-:-:S04]  /*0490*/  SHF.L.U32 R91, R69, 0x9, RZ ;  /* 0x00000009455b7819 */ /* 0x000fc800000006ff */
[----:B------:R-:W-:-:S03]  /*04a0*/  LOP3.LUT R91, R91, R0, RZ, 0xfc, !PT ;  /* 0x000000005b5b7212 */ /* 0x000fc600078efcff */
[----:B------:R-:W1:Y:S08]  /*04b0*/  LDC.64 R88, c[0x0][0x390] ;  /* 0x0000e400ff587b82 */ /* 0x000e700000000a00 */
[----:B------:R-:W2:Y:S08]  /*04c0*/  LDC.64 R36, c[0x0][0x3a0] ;  /* 0x0000e800ff247b82 */ /* 0x000eb00000000a00 */
[----:B------:R-:W3:Y:S01]  /*04d0*/  LDC.64 R2, c[0x0][0x3c8] ;  /* 0x0000f200ff027b82 */ /* 0x000ee20000000a00 */
[----:B0-----:R-:W-:-:S05]  /*04e0*/  IMAD.WIDE R8, R69, 0x4, R8 ;  /* 0x0000000445087825 */ /* 0x001fca00078e0208 */
[----:B------:R-:W4:Y:S01]  /*04f0*/  LDG.E R90, desc[UR8][R8.64] ;  /* 0x00000008085a7981 */ /* 0x000f22000c1e1900 */
[----:B-1----:R-:W-:-:S05]  /*0500*/  IMAD.WIDE.U32 R88, R91, 0x10, R88 ;  /* 0x000000105b587825 */ /* 0x002fca00078e0058 */
[----:B------:R-:W4:Y:S01]  /*0510*/  LDG.E.128 R20, desc[UR8][R88.64] ;  /* 0x0000000858147981 */ /* 0x000f22000c1e1d00 */
[----:B--2---:R-:W-:-:S03]  /*0520*/  IMAD.WIDE R36, R69, 0x4, R36 ;  /* 0x0000000445247825 */ /* 0x004fc600078e0224 */
[----:B------:R-:W2:Y:S04]  /*0530*/  LDG.E.128 R24, desc[UR8][R88.64+0x800] ;  /* 0x0008000858187981 */ /* 0x000ea8000c1e1d00 */
[----:B------:R-:W5:Y:S01]  /*0540*/  LDG.E.128 R28, desc[UR8][R88.64+0x1000] ;  /* 0x00100008581c7981 */ /* 0x000f62000c1e1d00 */
[----:B---3--:R-:W-:-:S03]  /*0550*/  IMAD.WIDE.U32 R2, R91, 0x10, R2 ;  /* 0x000000105b027825 */ /* 0x008fc600078e0002 */
[----:B------:R-:W3:Y:S04]  /*0560*/  LDG.E R36, desc[UR8][R36.64] ;  /* 0x0000000824247981 */ /* 0x000ee8000c1e1900 */
[----:B------:R-:W3:Y:S04]  /*0570*/  LDG.E.128 R12, desc[UR8][R2.64] ;  /* 0x00000008020c7981 */ /* 0x000ee8000c1e1d00 */
[----:B------:R-:W3:Y:S04]  /*0580*/  LDG.E.128 R32, desc[UR8][R88.64+0x1800] ;  /* 0x0018000858207981 */ /* 0x000ee8000c1e1d00 */
[----:B------:R-:W3:Y:S04]  /*0590*/  LDG.E.128 R16, desc[UR8][R2.64+0x800] ;  /* 0x0008000802107981 */ /* 0x000ee8000c1e1d00 */
[----:B------:R-:W3:Y:S04]  /*05a0*/  LDG.E.128 R4, desc[UR8][R2.64+0x1000] ;  /* 0x0010000802047981 */ /* 0x000ee8000c1e1d00 */
[----:B------:R3:W3:Y:S01]  /*05b0*/  LDG.E.128 R8, desc[UR8][R2.64+0x1800] ;  /* 0x0018000802087981 */ /* 0x0006e2000c1e1d00 */
[----:B------:R-:W-:-:S02]  /*05c0*/  LOP3.LUT P2, RZ, R0, 0x1f, RZ, 0xc0, !PT ;  /* 0x0000001f00ff7812 */ /* 0x000fc4000784c0ff */
[----:B------:R-:W-:-:S11]  /*05d0*/  PLOP3.LUT P0, PT, PT, PT, PT, 0x80, 0x8 ;  /* 0x000000000008781c */ /* 0x000fd60003f0f070 */
[----:B------:R-:W-:Y:S01]  /*05e0*/  @!P2 PLOP3.LUT P0, PT, P1, PT, PT, 0x80, 0x8 ;  /* 0x000000000008a81c */ /* 0x000fe20000f0f070 */
[C---:B----4-:R-:W-:Y:S01]  /*05f0*/  FADD R93, -R90.reuse, R20 ;  /* 0x000000145a5d7221 */ /* 0x050fe20000000100 */
[C---:B------:R-:W-:Y:S01]  /*0600*/  FADD R95, -R90.reuse, R21 ;  /* 0x000000155a5f7221 */ /* 0x040fe20000000100 */
[C---:B------:R-:W-:Y:S01]  /*0610*/  FADD R99, -R90.reuse, R23 ;  /* 0x000000175a637221 */ /* 0x040fe20000000100 */
[C---:B------:R-:W-:Y:S01]  /*0620*/  FADD R97, -R90.reuse, R22 ;  /* 0x000000165a617221 */ /* 0x040fe20000000100 */
[C---:B--2---:R-:W-:Y:S01]  /*0630*/  FADD R103, -R90.reuse, R25 ;  /* 0x000000195a677221 */ /* 0x044fe20000000100 */
[C---:B------:R-:W-:Y:S01]  /*0640*/  FADD R109, -R90.reuse, R27 ;  /* 0x0000001b5a6d7221 */ /* 0x040fe20000000100 */
[C---:B------:R-:W-:Y:S01]  /*0650*/  FADD R101, -R90.reuse, R24 ;  /* 0x000000185a657221 */ /* 0x040fe20000000100 */
[C---:B------:R-:W-:Y:S01]  /*0660*/  FADD R107, -R90.reuse, R26 ;  /* 0x0000001a5a6b7221 */ /* 0x040fe20000000100 */
[C---:B-----5:R-:W-:Y:S01]  /*0670*/  FADD R105, -R90.reuse, R29 ;  /* 0x0000001d5a697221 */ /* 0x060fe20000000100 */
[----:B------:R-:W-:Y:S01]  /*0680*/  FADD R111, -R90, R28 ;  /* 0x0000001c5a6f7221 */ /* 0x000fe20000000100 */
[----:B---3--:R-:W-:Y:S01]  /*0690*/  FMUL R3, R36, R93 ;  /* 0x0000005d24037220 */ /* 0x008fe20000400000 */
[----:B------:R-:W-:Y:S01]  /*06a0*/  FMUL R2, R73, R12 ;  /* 0x0000000c49027220 */ /* 0x000fe20000400000 */
[C---:B------:R-:W-:Y:S01]  /*06b0*/  FADD R29, -R90.reuse, R30 ;  /* 0x0000001e5a1d7221 */ /* 0x040fe20000000100 */
[----:B------:R-:W-:Y:S01]  /*06c0*/  FADD R27, -R90, R31 ;  /* 0x0000001f5a1b7221 */ /* 0x000fe20000000100 */
[----:B------:R-:W-:Y:S01]  /*06d0*/  FMUL R89, R72, R13 ;  /* 0x0000000d48597220 */ /* 0x000fe20000400000 */
[C---:B------:R-:W-:Y:S01]  /*06e0*/  FADD R25, -R90.reuse, R32 ;  /* 0x000000205a197221 */ /* 0x040fe20000000100 */
[C---:B------:R-:W-:Y:S01]  /*06f0*/  FADD R23, -R90.reuse, R33 ;  /* 0x000000215a177221 */ /* 0x040fe20000000100 */
[C---:B------:R-:W-:Y:S01]  /*0700*/  FADD R37, -R90.reuse, R34 ;  /* 0x000000225a257221 */ /* 0x040fe20000000100 */
[----:B------:R-:W-:Y:S01]  /*0710*/  FADD R21, -R90, R35 ;  /* 0x000000235a157221 */ /* 0x000fe20000000100 */
        /* <DEDUP_REMOVED lines=88> */
[----:B------:R0:W-:Y:S01]  /*0ca0*/  @!P2 STS.64 [R112], R28 ;  /* 0x0000001c7000a388 */ /* 0x0001e20000000a00 */
[C---:B------:R-:W-:Y:S02]  /*0cb0*/  IADD3 R113, PT, PT, R70.reuse, 0x2020, RZ ;  /* 0x0000202046717810 */ /* 0x040fe40007ffe0ff */
[C---:B------:R-:W-:Y:S01]  /*0cc0*/  @!P1 IADD3 R113, PT, PT, R70.reuse, 0x2000, RZ ;  /* 0x0000200046719810 */ /* 0x040fe20007ffe0ff */
[----:B------:R-:W-:Y:S01]  /*0cd0*/  BAR.SYNC.DEFER_BLOCKING 0x0 ;  /* 0x0000000000007b1d */ /* 0x000fe20000010000 */
[C---:B------:R-:W-:Y:S02]  /*0ce0*/  IADD3 R24, PT, PT, R70.reuse, 0x2030, RZ ;  /* 0x0000203046187810 */ /* 0x040fe40007ffe0ff */
[----:B------:R-:W-:Y:S01]  /*0cf0*/  @!P1 IADD3 R24, PT, PT, R70, 0x2010, RZ ;  /* 0x0000201046189810 */ /* 0x000fe20007ffe0ff */
[C---:B------:R-:W-:Y:S01]  /*0d00*/  FADD R67, R12.reuse, R67 ;  /* 0x000000430c437221 */ /* 0x040fe20000000000 */
[----:B------:R-:W-:Y:S01]  /*0d10*/  FFMA R71, R12, R3, R71 ;  /* 0x000000030c477223 */ /* 0x000fe20000000047 */
[C---:B------:R-:W-:Y:S01]  /*0d20*/  FADD R66, R13.reuse, R66 ;  /* 0x000000420d427221 */ /* 0x040fe20000000000 */
[----:B------:R-:W-:Y:S01]  /*0d30*/  FFMA R68, R13, R90, R68 ;  /* 0x0000005a0d447223 */ /* 0x000fe20000000044 */
[----:B0-----:R-:W0:Y:S01]  /*0d40*/  LDC R28, c[0x0][0x380] ;  /* 0x0000e000ff1c7b82 */ /* 0x001e220000000800 */
[----:B------:R-:W1:Y:S04]  /*0d50*/  LDS.128 R20, [R113] ;  /* 0x0000000071147984 */ /* 0x000e680000000c00 */
[----:B------:R-:W2:Y:S01]  /*0d60*/  LDS.128 R24, [R24] ;  /* 0x0000000018187984 */ /* 0x000ea20000000c00 */
[C---:B------:R-:W-:Y:S01]  /*0d70*/  FADD R63, R14.reuse, R63 ;  /* 0x0000003f0e3f7221 */ /* 0x040fe20000000000 */
[----:B------:R-:W-:Y:S01]  /*0d80*/  FFMA R65, R14, R93, R65 ;  /* 0x0000005d0e417223 */ /* 0x000fe20000000041 */
[C---:B------:R-:W-:Y:S01]  /*0d90*/  FADD R64, R15.reuse, R64 ;  /* 0x000000400f407221 */ /* 0x040fe20000000000 */
[----:B------:R-:W-:Y:S01]  /*0da0*/  FFMA R62, R15, R95, R62 ;  /* 0x0000005f0f3e7223 */ /* 0x000fe2000000003e */
        /* <DEDUP_REMOVED lines=8> */
[----:B------:R-:W-:Y:S01]  /*0e30*/  FMUL R14, R13, 0.00048828125 ;  /* 0x3a0000000d0e7820 */ /* 0x000fe20000400000 */
[----:B------:R-:W-:Y:S02]  /*0e40*/  FMUL R15, R12, 0.00048828125 ;  /* 0x3a0000000c0f7820 */ /* 0x000fe40000400000 */
[----:B------:R-:W1:Y:S01]  /*0e50*/  LDC.64 R12, c[0x0][0x3e8] ;  /* 0x0000fa00ff0c7b82 */ /* 0x000e620000000a00 */
[----:B0-----:R-:W-:Y:S01]  /*0e60*/  IADD3 R69, PT, PT, R69, R28, RZ ;  /* 0x0000001c45457210 */ /* 0x001fe20007ffe0ff */
[C---:B------:R-:W-:Y:S01]  /*0e70*/  FADD R49, R16.reuse, R49 ;  /* 0x0000003110317221 */ /* 0x040fe20000000000 */
[----:B------:R-:W-:Y:S01]  /*0e80*/  FFMA R59, R16, R97, R59 ;  /* 0x00000061103b7223 */ /* 0x000fe2000000003b */
[----:B------:R-:W-:Y:S01]  /*0e90*/  FFMA R56, R17, R99, R56 ;  /* 0x0000006311387223 */ /* 0x000fe20000000038 */
[C---:B------:R-:W-:Y:S01]  /*0ea0*/  FADD R47, R18.reuse, R47 ;  /* 0x0000002f122f7221 */ /* 0x040fe20000000000 */
        /* <DEDUP_REMOVED lines=18> */
[----:B------:R-:W-:Y:S01]  /*0fd0*/  ISETP.GE.AND P0, PT, R69, UR7, PT ;  /* 0x0000000745007c0c */ /* 0x000fe2000bf06270 */
[----:B------:R-:W-:Y:S01]  /*0fe0*/  FADD R48, R17, R48 ;  /* 0x0000003011307221 */ /* 0x000fe20000000000 */
[----:B------:R-:W-:Y:S01]  /*0ff0*/  FADD R46, R19, R46 ;  /* 0x0000002e132e7221 */ /* 0x000fe20000000000 */
        /* <DEDUP_REMOVED lines=34> */
[----:B------:R-:W-:-:S03]  /*1220*/  FADD R61, R4, R61 ;  /* 0x0000003d043d7221 */ /* 0x000fc60000000000 */
[----:B------:R0:W-:Y:S01]  /*1230*/  STG.E.128 desc[UR8][R2.64+0x800], R16 ;  /* 0x0008001002007986 */ /* 0x0001e2000c101d08 */
[----:B------:R-:W-:-:S03]  /*1240*/  FFMA R45, R4, R30, R45 ;  /* 0x0000001e042d7223 */ /* 0x000fc6000000002d */
[----:B------:R0:W-:Y:S01]  /*1250*/  STG.E.128 desc[UR8][R2.64+0x1000], R20 ;  /* 0x0010001402007986 */ /* 0x0001e2000c101d08 */
[----:B------:R-:W-:-:S03]  /*1260*/  FADD R60, R5, R60 ;  /* 0x0000003c053c7221 */ /* 0x000fc60000000000 */
[----:B------:R0:W-:Y:S01]  /*1270*/  STG.E.128 desc[UR8][R2.64+0x1800], R24 ;  /* 0x0018001802007986 */ /* 0x0001e2000c101d08 */
        /* <DEDUP_REMOVED lines=14> */
[----:B------:R-:W-:Y:S06]  /*1360*/  @!P0 BRA `(.L_x_4399) ;  /* 0xfffffff000448947 */ /* 0x000fec000383ffff */
        /* <DEDUP_REMOVED lines=32> */
.L_x_4398:
        /* <DEDUP_REMOVED lines=15> */
.L_x_4400:
        /* <DEDUP_REMOVED lines=10> */
.L_x_5033:


//--------------------- .text._ZN18transformer_engine13normalization28ln_bwd_finalize_tuned_kernelINS0_22Kernel_traits_finalizeILj1536E13__nv_bfloat16fS3_fjLj1024ELj4ENS0_18Kernel_traits_baseILj1536ES3_fS3_fjLj1024EEEEEEEvNS0_20BackwardKernelParamsE --------------------------
	.section	.text._ZN18transformer_engine13normalization28ln_bwd_finalize_tuned_kernelINS0_22Kernel_traits_finalizeILj1536E13__nv_bfloat16fS3_fjLj1024ELj4ENS0_18Kernel_traits_baseILj1536ES3_fS3_fjLj1024EEEEEEEvNS0_20BackwardKernelParamsE,"ax",@progbits
	.align	128
        .global         _ZN18transformer_engine13normalization28ln_bwd_finalize_tuned_kernelINS0_22Kernel_traits_finalizeILj1536E13__nv_bfloat16fS3_fjLj1024ELj4ENS0_18Kernel_traits_baseILj1536ES3_fS3_fjLj1024EEEEEEEvNS0_20BackwardKernelParamsE
        .type           _ZN18transformer_engine13normalization28ln_bwd_finalize_tuned_kernelINS0_22Kernel_traits_finalizeILj1536E13__nv_bfloat16fS3_fjLj1024ELj4ENS0_18Kernel_traits_baseILj1536ES3_fS3_fjLj1024EEEEEEEvNS0_20BackwardKernelParamsE,@function
        .size           _ZN18transformer_engine13normalization28ln_bwd_finalize_tuned_kernelINS0_22Kernel_traits_finalizeILj1536E13__nv_bfloat16fS3_fjLj1024ELj4ENS0_18Kernel_traits_baseILj1536ES3_fS3_fjLj1024EEEEEEEvNS0_20BackwardKernelParamsE,(.L_x_5034 - _ZN18transformer_engine13normalization28ln_bwd_finalize_tuned_kernelINS0_22Kernel_traits_finalizeILj1536E13__nv_bfloat16fS3_fjLj1024ELj4ENS0_18Kernel_traits_baseILj1536ES3_fS3_fjLj1024EEEEEEEvNS0_20BackwardKernelParamsE)
        .other          _ZN18transformer_engine13normalization28ln_bwd_finalize_tuned_kernelINS0_22Kernel_traits_finalizeILj1536E13__nv_bfloat16fS3_fjLj1024ELj4ENS0_18Kernel_traits_baseILj1536ES3_fS3_fjLj1024EEEEEEEvNS0_20BackwardKernelParamsE,@"STO_CUDA_ENTRY STV_DEFAULT"
_ZN18transformer_engine13normalization28ln_bwd_finalize_tuned_kernelINS0_22Kernel_traits_finalizeILj1536E13__nv_bfloat16fS3_fjLj1024ELj4ENS0_18Kernel_traits_baseILj1536ES3_fS3_fjLj1024EEEEEEEvNS0_20BackwardKernelParamsE:
.text._ZN18transformer_engine13normalization28ln_bwd_finalize_tuned_kernelINS0_22Kernel_traits_finalizeILj1536E13__nv_bfloat16fS3_fjLj1024ELj4ENS0_18Kernel_traits_baseILj1536ES3_fS3_fjLj1024EEEEEEEvNS0_20BackwardKernelParamsE:
        /* <DEDUP_REMOVED lines=35> */
.L_x_4405:
        /* <DEDUP_REMOVED lines=118> */
.L_x_4404:
[----:B------:R-:W-:Y:S05]  /*0990*/  BSYNC.RECONVERGENT B1 ;  /* 0x0000000000017941 */ /* 0x000fea0003800200 */
.L_x_4403:
        /* <DEDUP_REMOVED lines=65> */
.L_x_4407:
[----:B------:R-:W-:Y:S05]  /*0db0*/  BSYNC.RECONVERGENT B1 ;  /* 0x0000000000017941 */ /* 0x000fea0003800200 */
.L_x_4406:
        /* <DEDUP_REMOVED lines=37> */
.L_x_4409:
[----:B------:R-:W-:Y:S05]  /*1010*/  BSYNC.RECONVERGENT B1 ;  /* 0x0000000000017941 */ /* 0x000fea0003800200 */
.L_x_4408:
[----:B------:R-:W-:Y:S05]  /*1020*/  @!P1 BRA `(.L_x_4402) ;  /* 0x00000000003c9947 */ /* 0x000fea0003800000 */
[----:B------:R-:W0:Y:S01]  /*1030*/  LDC.64 R6, c[0x0][0x3d8] ;  /* 0x0000f600ff067b82 */ /* 0x000e220000000a00 */
[----:B------:R-:W-:Y:S01]  /*1040*/  IMAD R2, R15, 0x600, R11 ;  /* 0x000006000f027824 */ /* 0x000fe200078e020b */
[----:B------:R-:W-:-:S04]  /*1050*/  IADD3 R24, PT, PT, -R24, RZ, RZ ;  /* 0x000000ff18187210 */ /* 0x000fc80007ffe1ff */
[----:B------:R-:W-:Y:S02]  /*1060*/  IADD3 R11, PT, PT, R13, R2, RZ ;  /* 0x000000020d0b7210 */ /* 0x000fe40007ffe0ff */
[----:B------:R-:W1:Y:S05]  /*1070*/  LDC.64 R8, c[0x0][0x3e0] ;  /* 0x0000f800ff087b82 */ /* 0x000e6a0000000a00 */
.L_x_4410:
        /* <DEDUP_REMOVED lines=10> */
.L_x_4402:
[----:B------:R-:W-:Y:S05]  /*1120*/  BSYNC.RECONVERGENT B0 ;  /* 0x0000000000007941 */ /* 0x000fea0003800200 */
.L_x_4401:
        /* <DEDUP_REMOVED lines=55> */
.L_x_4411:
        /* <DEDUP_REMOVED lines=14> */
.L_x_5034:


//--------------------- .text._ZN18transformer_engine13normalization19ln_bwd_tuned_kernelINS0_13Kernel_traitsI13__nv_bfloat16fS3_fjLj1536ELj1ELj1ELj4ELj16ENS0_18Kernel_traits_baseILj1536ES3_fS3_fjLj128EEEEEEEvNS0_20BackwardKernelParamsE --------------------------
	.section	.text._ZN18transformer_engine13normalization19ln_bwd_tuned_kernelINS0_13Kernel_traitsI13__nv_bfloat16fS3_fjLj1536ELj1ELj1ELj4ELj16ENS0_18Kernel_traits_baseILj1536ES3_fS3_fjLj128EEEEEEEvNS0_20BackwardKernelParamsE,"ax",@progbits
	.align	128
        .global         _ZN18transformer_engine13normalization19ln_bwd_tuned_kernelINS0_13Kernel_traitsI13__nv_bfloat16fS3_fjLj1536ELj1ELj1ELj4ELj16ENS0_18Kernel_traits_baseILj1536ES3_fS3_fjLj128EEEEEEEvNS0_20BackwardKernelParamsE
        .type           _ZN18transformer_engine13normalization19ln_bwd_tuned_kernelINS0_13Kernel_traitsI13__nv_bfloat16fS3_fjLj1536ELj1ELj1ELj4ELj16ENS0_18Kernel_traits_baseILj1536ES3_fS3_fjLj128EEEEEEEvNS0_20BackwardKernelParamsE,@function
        .size           _ZN18transformer_engine13normalization19ln_bwd_tuned_kernelINS0_13Kernel_traitsI13__nv_bfloat16fS3_fjLj1536ELj1ELj1ELj4ELj16ENS0_18Kernel_traits_baseILj1536ES3_fS3_fjLj128EEEEEEEvNS0_20BackwardKernelParamsE,(.L_x_5035 - _ZN18transformer_engine13normalization19ln_bwd_tuned_kernelINS0_13Kernel_traitsI13__nv_bfloat16fS3_fjLj1536ELj1ELj1ELj4ELj16ENS0_18Kernel_traits_baseILj1536ES3_fS3_fjLj128EEEEEEEvNS0_20BackwardKernelParamsE)
        .other          _ZN18transformer_engine13normalization19ln_bwd_tuned_kernelINS0_13Kernel_traitsI13__nv_bfloat16fS3_fjLj1536ELj1ELj1ELj4ELj16ENS0_18Kernel_traits_baseILj1536ES3_fS3_fjLj128EEEEEEEvNS0_20BackwardKernelParamsE,@"STO_CUDA_ENTRY STV_DEFAULT"
_ZN18transformer_engine13normalization19ln_bwd_tuned_kernelINS0_13Kernel_traitsI13__nv_bfloat16fS3_fjLj1536ELj1ELj1ELj4ELj16ENS0_18Kernel_traits_baseILj1536ES3_fS3_fjLj128EEEEEEEvNS0_20BackwardKernelParamsE:
.text._ZN18transformer_engine13normalization19ln_bwd_tuned_kernelINS0_13Kernel_traitsI13__nv_bfloat16fS3_fjLj1536ELj1ELj1ELj4ELj16ENS0_18Kernel_traits_baseILj1536ES3_fS3_fjLj128EEEEEEEvNS0_20BackwardKernelParamsE:
        /* <DEDUP_REMOVED lines=20> */
[----:B------:R-:W1:Y:S07]  /*0140*/  LDCU.U8 UR4, c[0x0][0x3c0] ;  /* 0x00007800ff0477ac */ /* 0x000e6e0008000000 */
[----:B------:R-:W3:Y:S01]  /*0150*/  S2UR UR5, SR_CgaCtaId ;  /* 0x00000000000579c3 */ /* 0x000ee20000008800 */
[----:B------:R-:W-:Y:S01]  /*0160*/  PLOP3.LUT P1, PT, PT, PT, PT, 0x8, 0x80 ;  /* 0x000000000080781c */ /* 0x000fe20003f2e170 */
[----:B------:R-:W4:Y:S01]  /*0170*/  LDCU UR7, c[0x0][0x388] ;  /* 0x00007100ff0777ac */ /* 0x000f220008000800 */
[----:B0-----:R-:W-:-:S05]  /*0180*/  IMAD.WIDE.U32 R2, R0, 0x8, R2 ;  /* 0x0000000800027825 */ /* 0x001fca00078e0002 */
[----:B--2---:R-:W2:Y:S04]  /*0190*/  LDG.E.64 R8, desc[UR8][R2.64+0x800] ;  /* 0x0008000802087981 */ /* 0x004ea8000c1e1b00 */
[----:B------:R-:W5:Y:S04]  /*01a0*/  LDG.E.64 R10, desc[UR8][R2.64+0x400] ;  /* 0x00040008020a7981 */ /* 0x000f68000c1e1b00 */
[----:B------:R-:W4:Y:S01]  /*01b0*/  LDG.E.64 R12, desc[UR8][R2.64] ;  /* 0x00000008020c7981 */ /* 0x000f22000c1e1b00 */
[----:B-1----:R-:W-:Y:S01]  /*01c0*/  ISETP.NE.AND P0, PT, RZ, UR4, PT ;  /* 0x00000004ff007c0c */ /* 0x002fe2000bf05270 */
[----:B------:R-:W-:Y:S01]  /*01d0*/  UMOV UR4, 0x400 ;  /* 0x0000040000047882 */ /* 0x000fe20000000000 */
[----:B------:R-:W-:Y:S01]  /*01e0*/  HFMA2 R36, -RZ, RZ, 0, 0 ;  /* 0x00000000ff247431 */ /* 0x000fe200000001ff */
[----:B---3--:R-:W-:Y:S01]  /*01f0*/  ULEA UR4, UR5, UR4, 0x18 ;  /* 0x0000000405047291 */ /* 0x008fe2000f8ec0ff */
[----:B------:R-:W-:-:S02]  /*0200*/  FSEL R51, RZ, 1, !P0 ;  /* 0x3f800000ff337808 */ /* 0x000fc40004000000 */
[----:B------:R-:W-:Y:S02]  /*0210*/  CS2R R14, SRZ ;  /* 0x00000000000e7805 */ /* 0x000fe4000001ff00 */
[----:B------:R-:W-:Y:S02]  /*0220*/  SHF.R.U32.HI R52, RZ, 0x5, R0 ;  /* 0x00000005ff347819 */ /* 0x000fe40000011600 */
[----:B------:R-:W-:Y:S02]  /*0230*/  CS2R R22, SRZ ;  /* 0x0000000000167805 */ /* 0x000fe4000001ff00 */
[----:B------:R-:W-:Y:S02]  /*0240*/  CS2R R32, SRZ ;  /* 0x0000000000207805 */ /* 0x000fe4000001ff00 */
[----:B------:R-:W-:Y:S02]  /*0250*/  CS2R R34, SRZ ;  /* 0x0000000000227805 */ /* 0x000fe4000001ff00 */
[----:B------:R-:W-:-:S02]  /*0260*/  CS2R R20, SRZ ;  /* 0x0000000000147805 */ /* 0x000fc4000001ff00 */
[----:B------:R-:W-:Y:S02]  /*0270*/  MOV R53, RZ ;  /* 0x000000ff00357202 */ /* 0x000fe40000000f00 */
[----:B------:R-:W-:Y:S02]  /*0280*/  MOV R54, UR6 ;  /* 0x0000000600367c02 */ /* 0x000fe40008000f00 */
[----:B------:R-:W-:Y:S02]  /*0290*/  MOV R55, UR4 ;  /* 0x0000000400377c02 */ /* 0x000fe40008000f00 */
[----:B--2---:R-:W-:Y:S02]  /*02a0*/  SHF.L.U32 R6, R9, 0x10, RZ ;  /* 0x0000001009067819 */ /* 0x004fe400000006ff */
[C---:B------:R-:W-:Y:S02]  /*02b0*/  SHF.L.U32 R40, R8.reuse, 0x10, RZ ;  /* 0x0000001008287819 */ /* 0x040fe400000006ff */
[----:B-----5:R-:W-:Y:S01]  /*02c0*/  SHF.L.U32 R4, R11, 0x10, RZ ;  /* 0x000000100b047819 */ /* 0x020fe200000006ff */
[C---:B------:R-:W-:Y:S01]  /*02d0*/  FADD R39, R51.reuse, R6 ;  /* 0x0000000633277221 */ /* 0x040fe20000000000 */
[--C-:B------:R-:W-:Y:S01]  /*02e0*/  SHF.R.U64 R8, R8, 0x10, R9.reuse ;  /* 0x0000001008087819 */ /* 0x100fe20000001209 */
[C---:B------:R-:W-:Y:S01]  /*02f0*/  FADD R40, R51.reuse, R40 ;  /* 0x0000002833287221 */ /* 0x040fe20000000000 */
[----:B------:R-:W-:Y:S01]  /*0300*/  SHF.R.U32.HI R48, RZ, 0x10, R9 ;  /* 0x00000010ff307819 */ /* 0x000fe20000011609 */
[----:B------:R-:W-:Y:S01]  /*0310*/  FADD R37, R51, R4 ;  /* 0x0000000433257221 */ /* 0x000fe20000000000 */
[----:B------:R-:W-:-:S02]  /*0320*/  SHF.R.U64 R5, R10, 0x10, R11 ;  /* 0x000000100a057819 */ /* 0x000fc4000000120b */
[----:B------:R-:W-:Y:S02]  /*0330*/  SHF.R.U32.HI R50, RZ, 0x10, R11 ;  /* 0x00000010ff327819 */ /* 0x000fe4000001160b */
[--C-:B----4-:R-:W-:Y:S02]  /*0340*/  SHF.R.U64 R2, R12, 0x10, R13.reuse ;  /* 0x000000100c027819 */ /* 0x110fe4000000120d */
[----:B------:R-:W-:Y:S02]  /*0350*/  SHF.R.U32.HI R3, RZ, 0x10, R13 ;  /* 0x00000010ff037819 */ /* 0x000fe4000001160d */
[----:B------:R-:W-:Y:S02]  /*0360*/  SHF.L.U32 R38, R10, 0x10, RZ ;  /* 0x000000100a267819 */ /* 0x000fe400000006ff */
[----:B------:R-:W-:Y:S02]  /*0370*/  CS2R R10, SRZ ;  /* 0x00000000000a7805 */ /* 0x000fe4000001ff00 */
        /* <DEDUP_REMOVED lines=21> */
[----:B------:R-:W-:-:S07]  /*04d0*/  CS2R R2, SRZ ;  /* 0x0000000000027805 */ /* 0x000fce000001ff00 */
.L_x_4413:
[----:B0-----:R-:W0:Y:S01]  /*04e0*/  LDC.64 R28, c[0x0][0x390] ;  /* 0x0000e400ff1c7b82 */ /* 0x001e220000000a00 */
[----:B------:R-:W-:-:S05]  /*04f0*/  IMAD R17, R54, 0x180, RZ ;  /* 0x0000018036117824 */ /* 0x000fca00078e02ff */
[----:B------:R-:W-:Y:S02]  /*0500*/  LOP3.LUT R60, R17, R0, RZ, 0xfc, !PT ;  /* 0x00000000113c7212 */ /* 0x000fe400078efcff */
[----:B------:R-:W1:Y:S02]  /*0510*/  LDC.64 R66, c[0x0][0x398] ;  /* 0x0000e600ff427b82 */ /* 0x000e640000000a00 */
[----:B------:R-:W-:-:S06]  /*0520*/  IADD3 R62, PT, PT, R60, 0x80, RZ ;  /* 0x000000803c3e7810 */ /* 0x000fcc0007ffe0ff */
[----:B------:R-:W2:Y:S08]  /*0530*/  LDC.64 R46, c[0x0][0x3c8] ;  /* 0x0000f200ff2e7b82 */ /* 0x000eb00000000a00 */
[----:B------:R-:W3:Y:S01]  /*0540*/  LDC.64 R64, c[0x0][0x3a0] ;  /* 0x0000e800ff407b82 */ /* 0x000ee20000000a00 */
[C---:B------:R-:W-:Y:S01]  /*0550*/  IADD3 R61, PT, PT, R60.reuse, 0x100, RZ ;  /* 0x000001003c3d7810 */ /* 0x040fe20007ffe0ff */
[----:B0-----:R-:W-:-:S04]  /*0560*/  IMAD.WIDE.U32 R16, R60, 0x10, R28 ;  /* 0x000000103c107825 */ /* 0x001fc800078e001c */
[----:B------:R-:W-:Y:S02]  /*0570*/  IMAD.WIDE.U32 R24, R62, 0x10, R28 ;  /* 0x000000103e187825 */ /* 0x000fe400078e001c */
[----:B------:R-:W4:Y:S02]  /*0580*/  LDG.E.128 R16, desc[UR8][R16.64] ;  /* 0x0000000810107981 */ /* 0x000f24000c1e1d00 */
[----:B-1----:R-:W-:Y:S02]  /*0590*/  IMAD.WIDE R66, R54, 0x4, R66 ;  /* 0x0000000436427825 */ /* 0x002fe400078e0242 */
[----:B------:R-:W5:Y:S02]  /*05a0*/  LDG.E.128 R24, desc[UR8][R24.64] ;  /* 0x0000000818187981 */ /* 0x000f64000c1e1d00 */
[----:B------:R-:W-:Y:S02]  /*05b0*/  IMAD.WIDE.U32 R28, R61, 0x10, R28 ;  /* 0x000000103d1c7825 */ /* 0x000fe400078e001c */
[----:B------:R0:W4:Y:S02]  /*05c0*/  LDG.E R63, desc[UR8][R66.64] ;  /* 0x00000008423f7981 */ /* 0x000124000c1e1900 */
[----:B--2---:R-:W-:-:S02]  /*05d0*/  IMAD.WIDE.U32 R42, R60, 0x8, R46 ;  /* 0x000000083c2a7825 */ /* 0x004fc400078e002e */
[----:B------:R-:W2:Y:S02]  /*05e0*/  LDG.E.128 R28, desc[UR8][R28.64] ;  /* 0x000000081c1c7981 */ /* 0x000ea4000c1e1d00 */
[----:B---3--:R-:W-:Y:S02]  /*05f0*/  IMAD.WIDE R64, R54, 0x4, R64 ;  /* 0x0000000436407825 */ /* 0x008fe400078e0240 */
[----:B------:R-:W3:Y:S04]  /*0600*/  LDG.E.64 R42, desc[UR8][R42.64] ;  /* 0x000000082a2a7981 */ /* 0x000ee8000c1e1b00 */
[----:B------:R-:W3:Y:S01]  /*0610*/  LDG.E R59, desc[UR8][R64.64] ;  /* 0x00000008403b7981 */ /* 0x000ee2000c1e1900 */
[----:B------:R-:W-:-:S04]  /*0620*/  IMAD.WIDE.U32 R44, R62, 0x8, R46 ;  /* 0x000000083e2c7825 */ /* 0x000fc800078e002e */
[----:B------:R-:W-:Y:S02]  /*0630*/  IMAD.WIDE.U32 R46, R61, 0x8, R46 ;  /* 0x000000083d2e7825 */ /* 0x000fe400078e002e */
[----:B------:R-:W3:Y:S04]  /*0640*/  LDG.E.64 R44, desc[UR8][R44.64] ;  /* 0x000000082c2c7981 */ /* 0x000ee8000c1e1b00 */
[----:B------:R-:W3:Y:S01]  /*0650*/  LDG.E.64 R46, desc[UR8][R46.64] ;  /* 0x000000082e2e7981 */ /* 0x000ee2000c1e1b00 */
[----:B------:R-:W-:-:S13]  /*0660*/  LOP3.LUT P2, RZ, R0, 0x1f, RZ, 0xc0, !PT ;  /* 0x0000001f00ff7812 */ /* 0x000fda000784c0ff */
[----:B0-----:R-:W0:Y:S01]  /*0670*/  @!P2 S2R R67, SR_CgaCtaId ;  /* 0x000000000043a919 */ /* 0x001e220000008800 */
[----:B------:R-:W-:-:S04]  /*0680*/  @!P2 MOV R66, 0x400 ;  /* 0x000004000042a802 */ /* 0x000fc80000000f00 */
[----:B0-----:R-:W-:Y:S02]  /*0690*/  @!P2 LEA R55, R67, R66, 0x18 ;  /* 0x000000424337a211 */ /* 0x001fe400078ec0ff */
[----:B------:R-:W-:Y:S02]  /*06a0*/  PLOP3.LUT P0, PT, PT, PT, PT, 0x80, 0x8 ;  /* 0x000000000008781c */ /* 0x000fe40003f0f070 */
[----:B------:R-:W-:Y:S01]  /*06b0*/  @!P2 PLOP3.LUT P0, PT, P1, PT, PT, 0x80, 0x8 ;  /* 0x000000000008a81c */ /* 0x000fe20000f0f070 */
[C---:B----4-:R-:W-:Y:S01]  /*06c0*/  FADD R67, -R63.reuse, R16 ;  /* 0x000000103f437221 */ /* 0x050fe20000000100 */
[C---:B-----5:R-:W-:Y:S01]  /*06d0*/  FADD R66, -R63.reuse, R26 ;  /* 0x0000001a3f427221 */ /* 0x060fe20000000100 */
[C---:B------:R-:W-:Y:S01]  /*06e0*/  FADD R17, -R63.reuse, R17 ;  /* 0x000000113f117221 */ /* 0x040fe20000000100 */
[C---:B--2---:R-:W-:Y:S01]  /*06f0*/  FADD R16, -R63.reuse, R29 ;  /* 0x0000001d3f107221 */ /* 0x044fe20000000100 */
[----:B------:R-:W-:Y:S01]  /*0700*/  FADD R68, -R63, R28 ;  /* 0x0000001c3f447221 */ /* 0x000fe20000000100 */
[----:B---3--:R-:W-:-:S02]  /*0710*/  SHF.L.U32 R29, R42, 0x10, RZ ;  /* 0x000000102a1d7819 */ /* 0x008fc400000006ff */
[----:B------:R-:W-:Y:S01]  /*0720*/  SHF.R.U64 R69, R42, 0x10, R43 ;  /* 0x000000102a457819 */ /* 0x000fe2000000122b */
[----:B------:R-:W-:Y:S01]  /*0730*/  FMUL R26, R59, R67 ;  /* 0x000000433b1a7220 */ /* 0x000fe20000400000 */
[----:B------:R-:W-:Y:S02]  /*0740*/  FADD R74, -R63, R18 ;  /* 0x000000123f4a7221 */ /* 0x000fe40000000100 */
[----:B------:R-:W-:Y:S01]  /*0750*/  SHF.L.U32 R69, R69, 0x10, RZ ;  /* 0x0000001045457819 */ /* 0x000fe200000006ff */
[----:B------:R-:W-:Y:S01]  /*0760*/  FADD R24, -R63, R24 ;  /* 0x000000183f187221 */ /* 0x000fe20000000100 */
[----:B------:R-:W-:Y:S01]  /*0770*/  FMUL R28, R59, R17 ;  /* 0x000000113b1c7220 */ /* 0x000fe20000400000 */
[----:B------:R-:W-:Y:S01]  /*0780*/  FADD R36, R29, R36 ;  /* 0x000000241d247221 */ /* 0x000fe20000000000 */
[-C--:B------:R-:W-:Y:S01]  /*0790*/  FFMA R53, R26, R29.reuse, R53 ;  /* 0x0000001d1a357223 */ /* 0x080fe20000000035 */
[----:B------:R-:W-:Y:S01]  /*07a0*/  FADD R70, -R63, R27 ;  /* 0x0000001b3f467221 */ /* 0x000fe20000000100 */
[----:B------:R-:W-:Y:S01]  /*07b0*/  FMUL R29, R58, R29 ;  /* 0x0000001d3a1d7220 */ /* 0x000fe20000400000 */
[----:B------:R-:W-:Y:S01]  /*07c0*/  SHF.L.U32 R27, R43, 0x10, RZ ;  /* 0x000000102b1b7819 */ /* 0x000fe200000006ff */
[C---:B------:R-:W-:Y:S01]  /*07d0*/  FADD R72, -R63.reuse, R30 ;  /* 0x0000001e3f487221 */ /* 0x040fe20000000100 */
[C---:B------:R-:W-:Y:S01]  /*07e0*/  FADD R18, -R63.reuse, R31 ;  /* 0x0000001f3f127221 */ /* 0x040fe20000000100 */
[----:B------:R-:W-:Y:S01]  /*07f0*/  SHF.R.U32.HI R43, RZ, 0x10, R43 ;  /* 0x00000010ff2b7819 */ /* 0x000fe2000001162b */
[----:B------:R-:W-:Y:S01]  /*0800*/  FADD R76, -R63, R19 ;  /* 0x000000133f4c7221 */ /* 0x000fe20000000100 */
[C---:B------:R-:W-:Y:S01]  /*0810*/  FMUL R30, R59.reuse, R74 ;  /* 0x0000004a3b1e7220 */ /* 0x040fe20000400000 */
[----:B------:R-:W-:Y:S01]  /*0820*/  FMUL R31, R59, R24 ;  /* 0x000000183b1f7220 */ /* 0x000fe20000400000 */
[-C--:B------:R-:W-:Y:S01]  /*0830*/  FFMA R35, R28, R69.reuse, R35 ;  /* 0x000000451c237223 */ /* 0x080fe20000000023 */
[----:B------:R-:W-:Y:S01]  /*0840*/  FADD R34, R69, R34 ;  /* 0x0000002245227221 */ /* 0x000fe20000000000 */
[----:B------:R-:W-:Y:S01]  /*0850*/  FMUL R69, R57, R69 ;  /* 0x0000004539457220 */ /* 0x000fe20000400000 */
[----:B------:R-:W-:Y:S01]  /*0860*/  FADD R24, RZ, R29 ;  /* 0x0000001dff187221 */ /* 0x000fe20000000000 */
[----:B------:R-:W-:Y:S01]  /*0870*/  SHF.L.U32 R67, R43, 0x10, RZ ;  /* 0x000000102b437819 */ /* 0x000fe200000006ff */
[----:B------:R-:W-:Y:S01]  /*0880*/  FMUL R42, R59, R76 ;  /* 0x0000004c3b2a7220 */ /* 0x000fe20000400000 */
[----:B------:R-:W-:Y:S01]  /*0890*/  FADD R32, R27, R32 ;  /* 0x000000201b207221 */ /* 0x000fe20000000000 */
[-C--:B------:R-:W-:Y:S01]  /*08a0*/  FFMA R33, R30, R27.reuse, R33 ;  /* 0x0000001b1e217223 */ /* 0x080fe20000000021 */
[----:B------:R-:W-:Y:S01]  /*08b0*/  FMUL R27, R56, R27 ;  /* 0x0000001b381b7220 */ /* 0x000fe20000400000 */
[----:B------:R-:W-:Y:S01]  /*08c0*/  FADD R24, R24, R69 ;  /* 0x0000004518187221 */ /* 0x000fe20000000000 */
[----:B------:R-:W-:Y:S01]  /*08d0*/  FADD R64, -R63, R25 ;  /* 0x000000193f407221 */ /* 0x000fe20000000100 */
[----:B------:R-:W-:Y:S01]  /*08e0*/  SHF.L.U32 R19, R44, 0x10, RZ ;  /* 0x000000102c137819 */ /* 0x000fe200000006ff */
[-C--:B------:R-:W-:Y:S01]  /*08f0*/  FFMA R23, R42, R67.reuse, R23 ;  /* 0x000000432a177223 */ /* 0x080fe20000000017 */
[----:B------:R-:W-:Y:S01]  /*0900*/  SHF.R.U64 R25, R44, 0x10, R45 ;  /* 0x000000102c197819 */ /* 0x000fe2000000122d */
[----:B------:R-:W-:Y:S01]  /*0910*/  FADD R22, R67, R22 ;  /* 0x0000001643167221 */ /* 0x000fe20000000000 */
[----:B------:R-:W-:Y:S01]  /*0920*/  FMUL R67, R51, R67 ;  /* 0x0000004333437220 */ /* 0x000fe20000400000 */
[----:B------:R-:W-:Y:S01]  /*0930*/  FADD R24, R24, R27 ;  /* 0x0000001b18187221 */ /* 0x000fe20000000000 */
[----:B------:R-:W-:-:S02]  /*0940*/  SHF.L.U32 R43, R46, 0x10, RZ ;  /* 0x000000102e2b7819 */ /* 0x000fc400000006ff */
[----:B------:R-:W-:Y:S01]  /*0950*/  SHF.R.U64 R17, R46, 0x10, R47 ;  /* 0x000000102e117819 */ /* 0x000fe2000000122f */
[----:B------:R-:W-:Y:S01]  /*0960*/  FMUL R46, R59, R68 ;  /* 0x000000443b2e7220 */ /* 0x000fe20000400000 */
[----:B------:R-:W-:Y:S01]  /*0970*/  SHF.L.U32 R25, R25, 0x10, RZ ;  /* 0x0000001019197819 */ /* 0x000fe200000006ff */
[----:B------:R-:W-:Y:S01]  /*0980*/  FADD R15, R19, R15 ;  /* 0x0000000f130f7221 */ /* 0x000fe20000000000 */
[-C--:B------:R-:W-:Y:S01]  /*0990*/  FFMA R20, R31, R19.reuse, R20 ;  /* 0x000000131f147223 */ /* 0x080fe20000000014 */
[----:B------:R-:W-:Y:S01]  /*09a0*/  FMUL R68, R38, R19 ;  /* 0x0000001326447220 */ /* 0x000fe20000400000 */
[----:B------:R-:W-:Y:S01]  /*09b0*/  FADD R19, R24, R67 ;  /* 0x0000004318137221 */ /* 0x000fe20000000000 */
[----:B------:R-:W-:Y:S01]  /*09c0*/  SHF.L.U32 R63, R45, 0x10, RZ ;  /* 0x000000102d3f7819 */ /* 0x000fe200000006ff */
[C---:B------:R-:W-:Y:S01]  /*09d0*/  FMUL R66, R59.reuse, R66 ;  /* 0x000000423b427220 */ /* 0x040fe20000400000 */
[----:B------:R-:W-:Y:S01]  /*09e0*/  SHF.R.U32.HI R45, RZ, 0x10, R45 ;  /* 0x00000010ff2d7819 */ /* 0x000fe2000001162d */
        /* <DEDUP_REMOVED lines=8> */
[----:B------:R-:W-:Y:S01]  /*0a70*/  SHF.L.U32 R24, R17, 0x10, RZ ;  /* 0x0000001011187819 */ /* 0x000fe200000006ff */
[-C--:B------:R-:W-:Y:S01]  /*0a80*/  FFMA R11, R44, R45.reuse, R11 ;  /* 0x0000002d2c0b7223 */ /* 0x080fe2000000000b */
[----:B------:R-:W-:Y:S01]  /*0a90*/  FADD R10, R45, R10 ;  /* 0x0000000a2d0a7221 */ /* 0x000fe20000000000 */
[----:B------:R-:W-:Y:S01]  /*0aa0*/  FMUL R45, R50, R45 ;  /* 0x0000002d322d7220 */ /* 0x000fe20000400000 */
[----:B------:R-:W-:Y:S01]  /*0ab0*/  FFMA R17, R26, R29, RZ ;  /* 0x0000001d1a117223 */ /* 0x000fe200000000ff */
[----:B------:R-:W-:Y:S01]  /*0ac0*/  FADD R70, R70, R63 ;  /* 0x0000003f46467221 */ /* 0x000fe20000000000 */
[----:B------:R-:W-:Y:S01]  /*0ad0*/  FADD R4, R43, R4 ;  /* 0x000000042b047221 */ /* 0x000fe20000000000 */
[-C--:B------:R-:W-:Y:S01]  /*0ae0*/  FFMA R9, R46, R43.reuse, R9 ;  /* 0x0000002b2e097223 */ /* 0x080fe20000000009 */
[----:B------:R-:W-:Y:S01]  /*0af0*/  FMUL R43, R40, R43 ;  /* 0x0000002b282b7220 */ /* 0x000fe20000400000 */
[----:B------:R-:W-:Y:S01]  /*0b00*/  FFMA R19, R28, R69, R17 ;  /* 0x000000451c137223 */ /* 0x000fe20000000011 */
[----:B------:R-:W-:Y:S01]  /*0b10*/  FADD R70, R70, R45 ;  /* 0x0000002d46467221 */ /* 0x000fe20000000000 */
[----:B------:R-:W-:Y:S01]  /*0b20*/  FMUL R64, R59, R64 ;  /* 0x000000403b407220 */ /* 0x000fe20000400000 */
[----:B------:R-:W-:Y:S01]  /*0b30*/  SHF.L.U32 R17, R47, 0x10, RZ ;  /* 0x000000102f117819 */ /* 0x000fe200000006ff */
[----:B------:R-:W-:Y:S01]  /*0b40*/  FFMA R19, R30, R27, R19 ;  /* 0x0000001b1e137223 */ /* 0x000fe20000000013 */
[----:B------:R-:W-:Y:S01]  /*0b50*/  SHF.R.U32.HI R74, RZ, 0x10, R47 ;  /* 0x00000010ff4a7819 */ /* 0x000fe2000001162f */
[----:B------:R-:W-:Y:S01]  /*0b60*/  FADD R70, R70, R43 ;  /* 0x0000002b46467221 */ /* 0x000fe20000000000 */
[----:B------:R-:W-:Y:S01]  /*0b70*/  FMUL R71, R41, R24 ;  /* 0x0000001829477220 */ /* 0x000fe20000400000 */
[----:B------:R-:W-:Y:S01]  /*0b80*/  FFMA R21, R64, R25, R21 ;  /* 0x0000001940157223 */ /* 0x000fe20000000015 */
[----:B------:R-:W-:Y:S01]  /*0b90*/  FADD R14, R25, R14 ;  /* 0x0000000e190e7221 */ /* 0x000fe20000000000 */
        /* <DEDUP_REMOVED lines=8> */
[----:B------:R-:W-:Y:S02]  /*0c20*/  FFMA R19, R64, R65, R19 ;  /* 0x0000004140137223 */ /* 0x000fe40000000013 */
[----:B------:R-:W-:Y:S02]  /*0c30*/  FADD R16, R76, R47 ;  /* 0x0000002f4c107221 */ /* 0x000fe40000000000 */
[----:B------:R-:W-:-:S03]  /*0c40*/  FFMA R25, R66, R63, R19 ;  /* 0x0000003f42197223 */ /* 0x000fc60000000013 */
[----:B------:R-:W0:Y:S01]  /*0c50*/  SHFL.DOWN PT, R19, R16, 0x10, 0x1f ;  /* 0x0a001f0010137f89 */ /* 0x000e2200000e0000 */
[----:B------:R-:W-:Y:S01]  /*0c60*/  FFMA R25, R44, R45, R25 ;  /* 0x0000002d2c197223 */ /* 0x000fe20000000019 */
[----:B------:R-:W-:Y:S01]  /*0c70*/  FFMA R6, R75, R24, R6 ;  /* 0x000000184b067223 */ /* 0x000fe20000000006 */
[----:B------:R-:W-:Y:S02]  /*0c80*/  FADD R7, R24, R7 ;  /* 0x0000000718077221 */ /* 0x000fe40000000000 */
        /* <DEDUP_REMOVED lines=23> */
[C---:B------:R-:W-:Y:S02]  /*0e00*/  @!P2 IADD3 R16, PT, PT, R55.reuse, 0x1820, RZ ;  /* 0x000018203710a810 */ /* 0x040fe40007ffe0ff */
        /* <DEDUP_REMOVED lines=10> */
[----:B------:R0:W1:Y:S01]  /*0eb0*/  LDS.128 R16, [R77] ;  /* 0x000000004d107984 */ /* 0x0000620000000c00 */
[----:B------:R-:W-:Y:S01]  /*0ec0*/  FFMA R2, R73, R74, R2 ;  /* 0x0000004a49027223 */ /* 0x000fe20000000002 */
[----:B------:R-:W-:Y:S01]  /*0ed0*/  FADD R5, R74, R5 ;  /* 0x000000054a057221 */ /* 0x000fe20000000000 */
[----:B0-----:R-:W-:-:S02]  /*0ee0*/  IADD3 R77, PT, PT, R55, 0x1830, RZ ;  /* 0x00001830374d7810 */ /* 0x001fc40007ffe0ff */
[----:B------:R-:W-:Y:S01]  /*0ef0*/  @!P1 IADD3 R77, PT, PT, R55, 0x1810, RZ ;  /* 0x00001810374d9810 */ /* 0x000fe20007ffe0ff */
[----:B-1----:R-:W-:Y:S01]  /*0f00*/  FADD R16, RZ, R16 ;  /* 0x00000010ff107221 */ /* 0x002fe20000000000 */
[----:B------:R-:W-:-:S03]  /*0f10*/  FADD R74, RZ, R17 ;  /* 0x00000011ff4a7221 */ /* 0x000fc60000000000 */
[----:B------:R-:W-:Y:S01]  /*0f20*/  FADD R25, R18, R16 ;  /* 0x0000001012197221 */ /* 0x000fe20000000000 */
[----:B------:R-:W-:Y:S02]  /*0f30*/  FADD R74, R19, R74 ;  /* 0x0000004a134a7221 */ /* 0x000fe40000000000 */
[----:B------:R-:W0:Y:S02]  /*0f40*/  LDS.128 R16, [R77] ;  /* 0x000000004d107984 */ /* 0x000e240000000c00 */
[----:B0-----:R-:W-:Y:S01]  /*0f50*/  FADD R25, R25, R16 ;  /* 0x0000001019197221 */ /* 0x001fe20000000000 */
[----:B------:R-:W-:Y:S02]  /*0f60*/  FADD R74, R74, R17 ;  /* 0x000000114a4a7221 */ /* 0x000fe40000000000 */
[----:B------:R-:W0:Y:S01]  /*0f70*/  LDC.64 R16, c[0x0][0x3e8] ;  /* 0x0000fa00ff107b82 */ /* 0x000e220000000a00 */
[----:B------:R-:W-:Y:S01]  /*0f80*/  FADD R18, R18, R25 ;  /* 0x0000001912127221 */ /* 0x000fe20000000000 */
[----:B------:R-:W-:-:S03]  /*0f90*/  FADD R74, R19, R74 ;  /* 0x0000004a134a7221 */ /* 0x000fc60000000000 */
[----:B------:R-:W-:Y:S01]  /*0fa0*/  FMUL R19, R18, 0.00065104168606922030449 ;  /* 0x3a2aaaab12137820 */ /* 0x000fe20000400000 */
[----:B------:R-:W-:-:S04]  /*0fb0*/  FMUL R18, R74, 0.00065104168606922030449 ;  /* 0x3a2aaaab4a127820 */ /* 0x000fc80000400000 */
[-CC-:B------:R-:W-:Y:S01]  /*0fc0*/  FFMA R25, R72, R18.reuse, R19.reuse ;  /* 0x0000001248197223 */ /* 0x180fe20000000013 */
[----:B------:R-:W-:-:S04]  /*0fd0*/  FFMA R72, R73, R18, R19 ;  /* 0x0000001249487223 */ /* 0x000fc80000000013 */
[----:B------:R-:W-:Y:S02]  /*0fe0*/  FADD R72, R47, -R72 ;  /* 0x800000482f487221 */ /* 0x000fe40000000000 */
        /* <DEDUP_REMOVED lines=19> */
[----:B-1----:R-:W-:Y:S01]  /*1120*/  IADD3 R54, PT, PT, R54, R47, RZ ;  /* 0x0000002f36367210 */ /* 0x002fe20007ffe0ff */
[----:B------:R-:W-:-:S03]  /*1130*/  FADD R46, R43, -R46 ;  /* 0x8000002e2b2e7221 */ /* 0x000fc60000000000 */
[----:B------:R-:W-:Y:S01]  /*1140*/  ISETP.GE.AND P0, PT, R54, UR7, PT ;  /* 0x0000000736007c0c */ /* 0x000fe2000bf06270 */
[----:B------:R-:W-:Y:S01]  /*1150*/  FADD R76, R71, -R24 ;  /* 0x80000018474c7221 */ /* 0x000fe20000000000 */
[----:B------:R-:W-:Y:S01]  /*1160*/  FADD R70, R70, -R25 ;  /* 0x8000001946467221 */ /* 0x000fe20000000000 */
[----:B0-----:R-:W-:-:S04]  /*1170*/  IMAD.WIDE.U32 R42, R60, 0x10, R16 ;  /* 0x000000103c2a7825 */ /* 0x001fc800078e0010 */
[C---:B------:R-:W-:Y:S01]  /*1180*/  FMUL R18, R59.reuse, R18 ;  /* 0x000000123b127220 */ /* 0x040fe20000400000 */
[----:B------:R-:W-:Y:S01]  /*1190*/  FMUL R19, R59, R30 ;  /* 0x0000001e3b137220 */ /* 0x000fe20000400000 */
[----:B------:R-:W-:-:S04]  /*11a0*/  IMAD.WIDE.U32 R62, R62, 0x10, R16 ;  /* 0x000000103e3e7825 */ /* 0x000fc800078e0010 */
        /* <DEDUP_REMOVED lines=11> */
[----:B------:R0:W-:Y:S04]  /*1260*/  STG.E.128 desc[UR8][R42.64], R16 ;  /* 0x000000102a007986 */ /* 0x0001e8000c101d08 */
[----:B------:R0:W-:Y:S01]  /*1270*/  STG.E.128 desc[UR8][R62.64], R24 ;  /* 0x000000183e007986 */ /* 0x0001e2000c101d08 */
[----:B------:R-:W-:-:S03]  /*1280*/  PLOP3.LUT P1, PT, P1, PT, PT, 0x8, 0x80 ;  /* 0x000000000080781c */ /* 0x000fc60000f2e170 */
[----:B------:R0:W-:Y:S01]  /*1290*/  STG.E.128 desc[UR8][R44.64], R28 ;  /* 0x0000001c2c007986 */ /* 0x0001e2000c101d08 */
[----:B------:R-:W-:Y:S09]  /*12a0*/  @!P0 BRA `(.L_x_4413) ;  /* 0xfffffff0008c8947 */ /* 0x000ff2000383ffff */
        /* <DEDUP_REMOVED lines=22> */
.L_x_4412:
[----:B------:R-:W0:Y:S01]  /*1410*/  LDC.64 R10, c[0x0][0x3d8] ;  /* 0x0000f600ff0a7b82 */ /* 0x000e220000000a00 */
[----:B------:R-:W-:-:S06]  /*1420*/  UIMAD UR4, UR6, 0x180, URZ ;  /* 0x00000180060478a4 */ /* 0x000fcc000f8e02ff */
[----:B------:R-:W-:Y:S01]  /*1430*/  LOP3.LUT R5, R0, UR4, RZ, 0xfc, !PT ;  /* 0x0000000400057c12 */ /* 0x000fe2000f8efcff */
[----:B------:R-:W1:Y:S03]  /*1440*/  LDC.64 R36, c[0x0][0x3e0] ;  /* 0x0000f800ff247b82 */ /* 0x000e660000000a00 */
[C---:B------:R-:W-:Y:S02]  /*1450*/  IADD3 R9, PT, PT, R5.reuse, 0x80, RZ ;  /* 0x0000008005097810 */ /* 0x040fe40007ffe0ff */
[C---:B------:R-:W-:Y:S01]  /*1460*/  IADD3 R39, PT, PT, R5.reuse, 0x100, RZ ;  /* 0x0000010005277810 */ /* 0x040fe20007ffe0ff */
[----:B0-----:R-:W-:-:S04]  /*1470*/  IMAD.WIDE.U32 R2, R5, 0x10, R10 ;  /* 0x0000001005027825 */ /* 0x001fc800078e000a */
[----:B------:R-:W-:Y:S01]  /*1480*/  IMAD.WIDE.U32 R6, R9, 0x10, R10 ;  /* 0x0000001009067825 */ /* 0x000fe200078e000a */
[----:B--2---:R-:W-:Y:S03]  /*1490*/  STG.E.128 desc[UR8][R2.64], R24 ;  /* 0x0000001802007986 */ /* 0x004fe6000c101d08 */
[----:B-1----:R-:W-:-:S04]  /*14a0*/  IMAD.WIDE.U32 R4, R5, 0x10, R36 ;  /* 0x0000001005047825 */ /* 0x002fc800078e0024 */
[----:B------:R-:W-:Y:S01]  /*14b0*/  IMAD.WIDE.U32 R8, R9, 0x10, R36 ;  /* 0x0000001009087825 */ /* 0x000fe200078e0024 */
        /* <DEDUP_REMOVED lines=8> */
.L_x_4414:
        /* <DEDUP_REMOVED lines=12> */
.L_x_5035:


//--------------------- .text._ZN18transformer_engine13normalization28ln_bwd_finalize_tuned_kernelINS0_22Kernel_traits_finalizeILj1536E13__nv_bfloat16S3_S3_fjLj1024ELj4ENS0_18Kernel_traits_baseILj1536ES3_S3_S3_fjLj1024EEEEEEEvNS0_20BackwardKernelParamsE --------------------------
	.section	.text._ZN18transformer_engine13normalization28ln_bwd_finalize_tuned_kernelINS0_22Kernel_traits_finalizeILj1536E13__nv_bfloat16S3_S3_fjLj1024ELj4ENS0_18Kernel_traits_baseILj1536ES3_S3_S3_fjLj1024EEEEEEEvNS0_20BackwardKernelParamsE,"ax",@progbits
	.align	128
        .global         _ZN18transformer_engine13normalization28ln_bwd_finalize_tuned_kernelINS0_22Kernel_traits_finalizeILj1536E13__nv_bfloat16S3_S3_fjLj1024ELj4ENS0_18Kernel_traits_baseILj1536ES3_S3_S3_fjLj1024EEEEEEEvNS0_20BackwardKernelParamsE
        .type           _ZN18transformer_engine13normalization28ln_bwd_finalize_tuned_kernelINS0_22Kernel_traits_finalizeILj1536E13__nv_bfloat16S3_S3_fjLj1024ELj4ENS0_18Kernel_traits_baseILj1536ES3_S3_S3_fjLj1024EEEEEEEvNS0_20BackwardKernelParamsE,@function
        .size           _ZN18transformer_engine13normalization28ln_bwd_finalize_tuned_kernelINS0_22Kernel_traits_finalizeILj1536E13__nv_bfloat16S3_S3_fjLj1024ELj4ENS0_18Kernel_traits_baseILj1536ES3_S3_S3_fjLj1024EEEEEEEvNS0_20BackwardKernelParamsE,(.L_x_5036 - _ZN18transformer_engine13normalization28ln_bwd_finalize_tuned_kernelINS0_22Kernel_traits_finalizeILj1536E13__nv_bfloat16S3_S3_fjLj1024ELj4ENS0_18Kernel_traits_baseILj1536ES3_S3_S3_fjLj1024EEEEEEEvNS0_20BackwardKernelParamsE)
        .other          _ZN18transformer_engine13normalization28ln_bwd_finalize_tuned_kernelINS0_22Kernel_traits_finalizeILj1536E13__nv_bfloat16S3_S3_fjLj1024ELj4ENS0_18Kernel_traits_baseILj1536ES3_S3_S3_fjLj1024EEEEEEEvNS0_20BackwardKernelParamsE,@"STO_CUDA_ENTRY STV_DEFAULT"
_ZN18transformer_engine13normalization28ln_bwd_finalize_tuned_kernelINS0_22Kernel_traits_finalizeILj1536E13__nv_bfloat16S3_S3_fjLj1024ELj4ENS0_18Kernel_traits_baseILj1536ES3_S3_S3_fjLj1024EEEEEEEvNS0_20BackwardKernelParamsE:
.text._ZN18transformer_engine13normalization28ln_bwd_finalize_tuned_kernelINS0_22Kernel_traits_finalizeILj1536E13__nv_bfloat16S3_S3_fjLj1024ELj4ENS0_18Kernel_traits_baseILj1536ES3_S3_S3_fjLj1024EEEEEEEvNS0_20BackwardKernelParamsE:
        /* <DEDUP_REMOVED lines=35> */
.L_x_4419:
        /* <DEDUP_REMOVED lines=118> */
.L_x_4418:
[----:B------:R-:W-:Y:S05]  /*0990*/  BSYNC.RECONVERGENT B1 ;  /* 0x0000000000017941 */ /* 0x000fea0003800200 */
.L_x_4417:
        /* <DEDUP_REMOVED lines=65> */
.L_x_4421:
[----:B------:R-:W-:Y:S05]  /*0db0*/  BSYNC.RECONVERGENT B1 ;  /* 0x0000000000017941 */ /* 0x000fea0003800200 */
.L_x_4420:
        /* <DEDUP_REMOVED lines=37> */
.L_x_4423:
[----:B------:R-:W-:Y:S05]  /*1010*/  BSYNC.RECONVERGENT B1 ;  /* 0x0000000000017941 */ /* 0x000fea0003800200 */
.L_x_4422:
[----:B------:R-:W-:Y:S05]  /*1020*/  @!P1 BRA `(.L_x_4416) ;  /* 0x00000000003c9947 */ /* 0x000fea0003800000 */
[----:B------:R-:W0:Y:S01]  /*1030*/  LDC.64 R6, c[0x0][0x3d8] ;  /* 0x0000f600ff067b82 */ /* 0x000e220000000a00 */
[----:B------:R-:W-:Y:S01]  /*1040*/  IMAD R2, R15, 0x600, R11 ;  /* 0x000006000f027824 */ /* 0x000fe200078e020b */
[----:B------:R-:W-:-:S04]  /*1050*/  IADD3 R24, PT, PT, -R24, RZ, RZ ;  /* 0x000000ff18187210 */ /* 0x000fc80007ffe1ff */
[----:B------:R-:W-:Y:S02]  /*1060*/  IADD3 R11, PT, PT, R13, R2, RZ ;  /* 0x000000020d0b7210 */ /* 0x000fe40007ffe0ff */
[----:B------:R-:W1:Y:S05]  /*1070*/  LDC.64 R8, c[0x0][0x3e0] ;  /* 0x0000f800ff087b82 */ /* 0x000e6a0000000a00 */
.L_x_4424:
        /* <DEDUP_REMOVED lines=10> */
.L_x_4416:
[----:B------:R-:W-:Y:S05]  /*1120*/  BSYNC.RECONVERGENT B0 ;  /* 0x0000000000007941 */ /* 0x000fea0003800200 */
.L_x_4415:
        /* <DEDUP_REMOVED lines=55> */
.L_x_4425:
        /* <DEDUP_REMOVED lines=14> */
.L_x_5036:


//--------------------- .text._ZN18transformer_engine13normalization19ln_bwd_tuned_kernelINS0_13Kernel_traitsI13__nv_bfloat16S3_S3_fjLj1536ELj1ELj1ELj4ELj8ENS0_18Kernel_traits_baseILj1536ES3_S3_S3_fjLj128EEEEEEEvNS0_20BackwardKernelParamsE --------------------------
	.section	.text._ZN18transformer_engine13normalization19ln_bwd_tuned_kernelINS0_13Kernel_traitsI13__nv_bfloat16S3_S3_fjLj1536ELj1ELj1ELj4ELj8ENS0_18Kernel_traits_baseILj1536ES3_S3_S3_fjLj128EEEEEEEvNS0_20BackwardKernelParamsE,"ax",@progbits
	.align	128
        .global         _ZN18transformer_engine13normalization19ln_bwd_tuned_kernelINS0_13Kernel_traitsI13__nv_bfloat16S3_S3_fjLj1536ELj1ELj1ELj4ELj8ENS0_18Kernel_traits_baseILj1536ES3_S3_S3_fjLj128EEEEEEEvNS0_20BackwardKernelParamsE
        .type           _ZN18transformer_engine13normalization19ln_bwd_tuned_kernelINS0_13Kernel_traitsI13__nv_bfloat16S3_S3_fjLj1536ELj1ELj1ELj4ELj8ENS0_18Kernel_traits_baseILj1536ES3_S3_S3_fjLj128EEEEEEEvNS0_20BackwardKernelParamsE,@function
        .size           _ZN18transformer_engine13normalization19ln_bwd_tuned_kernelINS0_13Kernel_traitsI13__nv_bfloat16S3_S3_fjLj1536ELj1ELj1ELj4ELj8ENS0_18Kernel_traits_baseILj1536ES3_S3_S3_fjLj128EEEEEEEvNS0_20BackwardKernelParamsE,(.L_x_5037 - _ZN18transformer_engine13normalization19ln_bwd_tuned_kernelINS0_13Kernel_traitsI13__nv_bfloat16S3_S3_fjLj1536ELj1ELj1ELj4ELj8ENS0_18Kernel_traits_baseILj1536ES3_S3_S3_fjLj128EEEEEEEvNS0_20BackwardKernelParamsE)
        .other          _ZN18transformer_engine13normalization19ln_bwd_tuned_kernelINS0_13Kernel_traitsI13__nv_bfloat16S3_S3_fjLj1536ELj1ELj1ELj4ELj8ENS0_18Kernel_traits_baseILj1536ES3_S3_S3_fjLj128EEEEEEEvNS0_20BackwardKernelParamsE,@"STO_CUDA_ENTRY STV_DEFAULT"
_ZN18transformer_engine13normalization19ln_bwd_tuned_kernelINS0_13Kernel_traitsI13__nv_bfloat16S3_S3_fjLj1536ELj1ELj1ELj4ELj8ENS0_18Kernel_traits_baseILj1536ES3_S3_S3_fjLj128EEEEEEEvNS0_20BackwardKernelParamsE:
.text._ZN18transformer_engine13normalization19ln_bwd_tuned_kernelINS0_13Kernel_traitsI13__nv_bfloat16S3_S3_fjLj1536ELj1ELj1ELj4ELj8ENS0_18Kernel_traits_baseILj1536ES3_S3_S3_fjLj128EEEEEEEvNS0_20BackwardKernelParamsE:
        /* <DEDUP_REMOVED lines=39> */
[----:B------:R-:W-:Y:S02]  /*0270*/  CS2R R20, SRZ ;  /* 0x0000000000147805 */ /* 0x000fe4000001ff00 */
[----:B------:R-:W-:Y:S02]  /*0280*/  CS2R R22, SRZ ;  /* 0x0000000000167805 */ /* 0x000fe4000001ff00 */
[----:B------:R-:W-:Y:S02]  /*0290*/  MOV R51, RZ ;  /* 0x000000ff00337202 */ /* 0x000fe40000000f00 */
[----:B------:R-:W-:Y:S02]  /*02a0*/  MOV R53, UR6 ;  /* 0x0000000600357c02 */ /* 0x000fe40008000f00 */
[----:B------:R-:W-:Y:S02]  /*02b0*/  MOV R52, UR4 ;  /* 0x0000000400347c02 */ /* 0x000fe40008000f00 */
[----:B--2---:R-:W-:-:S02]  /*02c0*/  SHF.L.U32 R6, R5, 0x10, RZ ;  /* 0x0000001005067819 */ /* 0x004fc400000006ff */
[--C-:B------:R-:W-:Y:S02]  /*02d0*/  SHF.R.U64 R36, R4, 0x10, R5.reuse ;  /* 0x0000001004247819 */ /* 0x100fe40000001205 */
[C---:B-----5:R-:W-:Y:S01]  /*02e0*/  SHF.L.U32 R32, R46.reuse, 0x10, RZ ;  /* 0x000000102e207819 */ /* 0x060fe200000006ff */
[----:B------:R-:W-:Y:S01]  /*02f0*/  FADD R31, R49, R6 ;  /* 0x00000006311f7221 */ /* 0x000fe20000000000 */
[----:B------:R-:W-:Y:S02]  /*0300*/  SHF.R.U32.HI R5, RZ, 0x10, R5 ;  /* 0x00000010ff057819 */ /* 0x000fe40000011605 */
[----:B----4-:R-:W-:Y:S01]  /*0310*/  SHF.L.U32 R0, R9, 0x10, RZ ;  /* 0x0000001009007819 */ /* 0x010fe200000006ff */
[C---:B------:R-:W-:Y:S01]  /*0320*/  FADD R32, R49.reuse, R32 ;  /* 0x0000002031207221 */ /* 0x040fe20000000000 */
[--C-:B------:R-:W-:Y:S02]  /*0330*/  SHF.R.U64 R46, R46, 0x10, R47.reuse ;  /* 0x000000102e2e7819 */ /* 0x100fe4000000122f */
[----:B------:R-:W-:Y:S01]  /*0340*/  SHF.R.U32.HI R7, RZ, 0x10, R47 ;  /* 0x00000010ff077819 */ /* 0x000fe2000001162f */
[----:B------:R-:W-:Y:S01]  /*0350*/  FADD R35, R49, R0 ;  /* 0x0000000031237221 */ /* 0x000fe20000000000 */
[----:B------:R-:W-:-:S02]  /*0360*/  SHF.R.U64 R48, R8, 0x10, R9 ;  /* 0x0000001008307819 */ /* 0x000fc40000001209 */
        /* <DEDUP_REMOVED lines=22> */
[----:B------:R-:W-:-:S07]  /*04d0*/  CS2R R2, SRZ ;  /* 0x0000000000027805 */ /* 0x000fce000001ff00 */
.L_x_4427:
[----:B--2---:R-:W0:Y:S01]  /*04e0*/  LDC.64 R40, c[0x0][0x390] ;  /* 0x0000e400ff287b82 */ /* 0x004e220000000a00 */
[----:B------:R-:W-:-:S05]  /*04f0*/  IMAD R17, R53, 0x180, RZ ;  /* 0x0000018035117824 */ /* 0x000fca00078e02ff */
[----:B------:R-:W-:Y:S02]  /*0500*/  LOP3.LUT R54, R17, R10, RZ, 0xfc, !PT ;  /* 0x0000000a11367212 */ /* 0x000fe400078efcff */
[----:B------:R-:W1:Y:S02]  /*0510*/  LDC.64 R60, c[0x0][0x398] ;  /* 0x0000e600ff3c7b82 */ /* 0x000e640000000a00 */
[C---:B------:R-:W-:Y:S02]  /*0520*/  IADD3 R57, PT, PT, R54.reuse, 0x80, RZ ;  /* 0x0000008036397810 */ /* 0x040fe40007ffe0ff */
[----:B------:R-:W-:-:S04]  /*0530*/  IADD3 R56, PT, PT, R54, 0x100, RZ ;  /* 0x0000010036387810 */ /* 0x000fc80007ffe0ff */
[----:B------:R-:W2:Y:S08]  /*0540*/  LDC.64 R16, c[0x0][0x3c8] ;  /* 0x0000f200ff107b82 */ /* 0x000eb00000000a00 */
[----:B------:R-:W3:Y:S01]  /*0550*/  LDC.64 R58, c[0x0][0x3a0] ;  /* 0x0000e800ff3a7b82 */ /* 0x000ee20000000a00 */
[----:B0-----:R-:W-:-:S04]  /*0560*/  IMAD.WIDE.U32 R18, R54, 0x8, R40 ;  /* 0x0000000836127825 */ /* 0x001fc800078e0028 */
[--C-:B------:R-:W-:Y:S02]  /*0570*/  IMAD.WIDE.U32 R38, R57, 0x8, R40.reuse ;  /* 0x0000000839267825 */ /* 0x100fe400078e0028 */
[----:B------:R-:W4:Y:S02]  /*0580*/  LDG.E.64 R18, desc[UR8][R18.64] ;  /* 0x0000000812127981 */ /* 0x000f24000c1e1b00 */
[----:B------:R-:W-:Y:S02]  /*0590*/  IMAD.WIDE.U32 R40, R56, 0x8, R40 ;  /* 0x0000000838287825 */ /* 0x000fe400078e0028 */
[----:B------:R-:W5:Y:S02]  /*05a0*/  LDG.E.64 R38, desc[UR8][R38.64] ;  /* 0x0000000826267981 */ /* 0x000f64000c1e1b00 */
[----:B-1----:R-:W-:Y:S02]  /*05b0*/  IMAD.WIDE R60, R53, 0x4, R60 ;  /* 0x00000004353c7825 */ /* 0x002fe400078e023c */
[----:B------:R-:W5:Y:S02]  /*05c0*/  LDG.E.64 R40, desc[UR8][R40.64] ;  /* 0x0000000828287981 */ /* 0x000f64000c1e1b00 */
[----:B--2---:R-:W-:-:S02]  /*05d0*/  IMAD.WIDE.U32 R42, R54, 0x8, R16 ;  /* 0x00000008362a7825 */ /* 0x004fc400078e0010 */
[----:B------:R0:W2:Y:S02]  /*05e0*/  LDG.E R61, desc[UR8][R60.64] ;  /* 0x000000083c3d7981 */ /* 0x0000a4000c1e1900 */
[----:B------:R-:W-:Y:S02]  /*05f0*/  IMAD.WIDE.U32 R44, R57, 0x8, R16 ;  /* 0x00000008392c7825 */ /* 0x000fe400078e0010 */
[----:B------:R-:W2:Y:S02]  /*0600*/  LDG.E.64 R42, desc[UR8][R42.64] ;  /* 0x000000082a2a7981 */ /* 0x000ea4000c1e1b00 */
[----:B---3--:R-:W-:Y:S02]  /*0610*/  IMAD.WIDE R58, R53, 0x4, R58 ;  /* 0x00000004353a7825 */ /* 0x008fe400078e023a */
[----:B------:R-:W3:Y:S04]  /*0620*/  LDG.E.64 R44, desc[UR8][R44.64] ;  /* 0x000000082c2c7981 */ /* 0x000ee8000c1e1b00 */
[----:B------:R1:W3:Y:S01]  /*0630*/  LDG.E R55, desc[UR8][R58.64] ;  /* 0x000000083a377981 */ /* 0x0002e2000c1e1900 */
[----:B------:R-:W-:-:S06]  /*0640*/  IMAD.WIDE.U32 R16, R56, 0x8, R16 ;  /* 0x0000000838107825 */ /* 0x000fcc00078e0010 */
[----:B------:R-:W3:Y:S01]  /*0650*/  LDG.E.64 R16, desc[UR8][R16.64] ;  /* 0x0000000810107981 */ /* 0x000ee2000c1e1b00 */
[----:B------:R-:W-:Y:S02]  /*0660*/  LOP3.LUT P2, RZ, R10, 0x1f, RZ, 0xc0, !PT ;  /* 0x0000001f0aff7812 */ /* 0x000fe4000784c0ff */
[----:B------:R-:W-:-:S11]  /*0670*/  PLOP3.LUT P0, PT, PT, PT, PT, 0x80, 0x8 ;  /* 0x000000000008781c */ /* 0x000fd60003f0f070 */
[----:B------:R-:W0:Y:S01]  /*0680*/  @!P2 S2R R63, SR_CgaCtaId ;  /* 0x00000000003fa919 */ /* 0x000e220000008800 */
[----:B------:R-:W-:Y:S02]  /*0690*/  @!P2 MOV R0, 0x400 ;  /* 0x000004000000a802 */ /* 0x000fe40000000f00 */
[----:B------:R-:W-:Y:S02]  /*06a0*/  @!P2 PLOP3.LUT P0, PT, P1, PT, PT, 0x80, 0x8 ;  /* 0x000000000008a81c */ /* 0x000fe40000f0f070 */
[----:B0-----:R-:W-:Y:S02]  /*06b0*/  @!P2 LEA R52, R63, R0, 0x18 ;  /* 0x000000003f34a211 */ /* 0x001fe400078ec0ff */
[C---:B----4-:R-:W-:Y:S02]  /*06c0*/  SHF.L.U32 R0, R18.reuse, 0x10, RZ ;  /* 0x0000001012007819 */ /* 0x050fe400000006ff */
[--C-:B------:R-:W-:Y:S02]  /*06d0*/  SHF.R.U64 R68, R18, 0x10, R19.reuse ;  /* 0x0000001012447819 */ /* 0x100fe40000001213 */
[----:B------:R-:W-:-:S02]  /*06e0*/  SHF.R.U32.HI R66, RZ, 0x10, R19 ;  /* 0x00000010ff427819 */ /* 0x000fc40000011613 */
[----:B------:R-:W-:Y:S02]  /*06f0*/  SHF.L.U32 R18, R19, 0x10, RZ ;  /* 0x0000001013127819 */ /* 0x000fe400000006ff */
[----:B-----5:R-:W-:Y:S02]  /*0700*/  SHF.L.U32 R70, R41, 0x10, RZ ;  /* 0x0000001029467819 */ /* 0x020fe400000006ff */
[--C-:B------:R-:W-:Y:S02]  /*0710*/  SHF.R.U64 R60, R38, 0x10, R39.reuse ;  /* 0x00000010263c7819 */ /* 0x100fe40000001227 */
[----:B-1----:R-:W-:Y:S01]  /*0720*/  SHF.R.U32.HI R58, RZ, 0x10, R39 ;  /* 0x00000010ff3a7819 */ /* 0x002fe20000011627 */
[----:B--2---:R-:W-:Y:S01]  /*0730*/  FADD R0, -R61, R0 ;  /* 0x000000003d007221 */ /* 0x004fe20000000100 */
[--C-:B------:R-:W-:Y:S02]  /*0740*/  SHF.R.U64 R76, R40, 0x10, R41.reuse ;  /* 0x00000010284c7819 */ /* 0x100fe40000001229 */
[----:B------:R-:W-:-:S02]  /*0750*/  SHF.R.U32.HI R74, RZ, 0x10, R41 ;  /* 0x00000010ff4a7819 */ /* 0x000fc40000011629 */
[----:B------:R-:W-:Y:S02]  /*0760*/  SHF.L.U32 R64, R38, 0x10, RZ ;  /* 0x0000001026407819 */ /* 0x000fe400000006ff */
[----:B------:R-:W-:Y:S02]  /*0770*/  SHF.L.U32 R68, R68, 0x10, RZ ;  /* 0x0000001044447819 */ /* 0x000fe400000006ff */
[----:B------:R-:W-:Y:S01]  /*0780*/  SHF.L.U32 R66, R66, 0x10, RZ ;  /* 0x0000001042427819 */ /* 0x000fe200000006ff */
[C---:B------:R-:W-:Y:S01]  /*0790*/  FADD R64, -R61.reuse, R64 ;  /* 0x000000403d407221 */ /* 0x040fe20000000100 */
[----:B------:R-:W-:Y:S01]  /*07a0*/  SHF.L.U32 R38, R40, 0x10, RZ ;  /* 0x0000001028267819 */ /* 0x000fe200000006ff */
[----:B------:R-:W-:Y:S01]  /*07b0*/  FADD R40, -R61, R18 ;  /* 0x000000123d287221 */ /* 0x000fe20000000100 */
        /* <DEDUP_REMOVED lines=10> */
[C-C-:B------:R-:W-:Y:S01]  /*0860*/  SHF.R.U64 R69, R42.reuse, 0x10, R43.reuse ;  /* 0x000000102a457819 */ /* 0x140fe2000000122b */
[C---:B------:R-:W-:Y:S01]  /*0870*/  FADD R60, -R61.reuse, R60 ;  /* 0x0000003c3d3c7221 */ /* 0x040fe20000000100 */
[----:B------:R-:W-:Y:S01]  /*0880*/  SHF.R.U32.HI R70, RZ, 0x10, R43 ;  /* 0x00000010ff467819 */ /* 0x000fe2000001162b */
[C---:B------:R-:W-:Y:S01]  /*0890*/  FADD R58, -R61.reuse, R58 ;  /* 0x0000003a3d3a7221 */ /* 0x040fe20000000100 */
[----:B------:R-:W-:Y:S01]  /*08a0*/  SHF.L.U32 R19, R42, 0x10, RZ ;  /* 0x000000102a137819 */ /* 0x000fe200000006ff */
[C---:B------:R-:W-:Y:S01]  /*08b0*/  FADD R76, -R61.reuse, R76 ;  /* 0x0000004c3d4c7221 */ /* 0x040fe20000000100 */
[----:B------:R-:W-:Y:S01]  /*08c0*/  FADD R74, -R61, R74 ;  /* 0x0000004a3d4a7221 */ /* 0x000fe20000000100 */
[----:B------:R-:W-:Y:S01]  /*08d0*/  SHF.L.U32 R69, R69, 0x10, RZ ;  /* 0x0000001045457819 */ /* 0x000fe200000006ff */
[C---:B---3--:R-:W-:Y:S01]  /*08e0*/  FMUL R42, R55.reuse, R68 ;  /* 0x00000044372a7220 */ /* 0x048fe20000400000 */
[----:B------:R-:W-:Y:S01]  /*08f0*/  SHF.L.U32 R70, R70, 0x10, RZ ;  /* 0x0000001046467819 */ /* 0x000fe200000006ff */
[----:B------:R-:W-:Y:S01]  /*0900*/  FMUL R61, R55, R66 ;  /* 0x00000042373d7220 */ /* 0x000fe20000400000 */
[----:B------:R-:W-:Y:S01]  /*0910*/  SHF.L.U32 R41, R43, 0x10, RZ ;  /* 0x000000102b297819 */ /* 0x000fe200000006ff */
[----:B------:R-:W-:Y:S01]  /*0920*/  FMUL R43, R34, R19 ;  /* 0x00000013222b7220 */ /* 0x000fe20000400000 */
[----:B------:R-:W-:Y:S01]  /*0930*/  FMUL R40, R55, R40 ;  /* 0x0000002837287220 */ /* 0x000fe20000400000 */
[----:B------:R-:W-:Y:S01]  /*0940*/  FADD R25, R69, R25 ;  /* 0x0000001945197221 */ /* 0x000fe20000000000 */
[-C--:B------:R-:W-:Y:S01]  /*0950*/  FFMA R29, R42, R69.reuse, R29 ;  /* 0x000000452a1d7223 */ /* 0x080fe2000000001d */
[----:B------:R-:W-:Y:S01]  /*0960*/  FADD R27, R70, R27 ;  /* 0x0000001b461b7221 */ /* 0x000fe20000000000 */
[-C--:B------:R-:W-:Y:S01]  /*0970*/  FFMA R22, R61, R70.reuse, R22 ;  /* 0x000000463d167223 */ /* 0x080fe20000000016 */
[----:B------:R-:W-:Y:S01]  /*0980*/  FMUL R66, R49, R70 ;  /* 0x0000004631427220 */ /* 0x000fe20000400000 */
[----:B------:R-:W-:Y:S01]  /*0990*/  FMUL R69, R48, R69 ;  /* 0x0000004530457220 */ /* 0x000fe20000400000 */
[----:B------:R-:W-:Y:S01]  /*09a0*/  FADD R70, RZ, R43 ;  /* 0x0000002bff467221 */ /* 0x000fe20000000000 */
[C---:B------:R-:W-:Y:S01]  /*09b0*/  SHF.R.U64 R59, R44.reuse, 0x10, R45 ;  /* 0x000000102c3b7819 */ /* 0x040fe2000000122d */
[----:B------:R-:W-:Y:S01]  /*09c0*/  FADD R26, R41, R26 ;  /* 0x0000001a291a7221 */ /* 0x000fe20000000000 */
[----:B------:R-:W-:Y:S01]  /*09d0*/  SHF.L.U32 R39, R44, 0x10, RZ ;  /* 0x000000102c277819 */ /* 0x000fe200000006ff */
[-C--:B------:R-:W-:Y:S01]  /*09e0*/  FFMA R23, R40, R41.reuse, R23 ;  /* 0x0000002928177223 */ /* 0x080fe20000000017 */
[----:B------:R-:W-:Y:S01]  /*09f0*/  FMUL R65, R55, R64 ;  /* 0x0000004037417220 */ /* 0x000fe20000400000 */
[----:B------:R-:W-:Y:S01]  /*0a00*/  FMUL R41, R35, R41 ;  /* 0x0000002923297220 */ /* 0x000fe20000400000 */
[----:B------:R-:W-:Y:S01]  /*0a10*/  FADD R70, R70, R69 ;  /* 0x0000004546467221 */ /* 0x000fe20000000000 */
[----:B------:R-:W-:Y:S01]  /*0a20*/  SHF.L.U32 R44, R45, 0x10, RZ ;  /* 0x000000102d2c7819 */ /* 0x000fe200000006ff */
[----:B------:R-:W-:Y:S01]  /*0a30*/  FADD R28, R39, R28 ;  /* 0x0000001c271c7221 */ /* 0x000fe20000000000 */
[----:B------:R-:W-:Y:S01]  /*0a40*/  SHF.L.U32 R67, R59, 0x10, RZ ;  /* 0x000000103b437819 */ /* 0x000fe200000006ff */
        /* <DEDUP_REMOVED lines=9> */
[----:B------:R-:W-:Y:S01]  /*0ae0*/  SHF.R.U32.HI R45, RZ, 0x10, R45 ;  /* 0x00000010ff2d7819 */ /* 0x000fe2000001162d */
[----:B------:R-:W-:Y:S01]  /*0af0*/  FADD R15, R67, R15 ;  /* 0x0000000f430f7221 */ /* 0x000fe20000000000 */
[-C--:B------:R-:W-:Y:S01]  /*0b00*/  FFMA R21, R44, R67.reuse, R21 ;  /* 0x000000432c157223 */ /* 0x080fe20000000015 */
[----:B------:R-:W-:Y:S01]  /*0b10*/  FMUL R67, R46, R67 ;  /* 0x000000432e437220 */ /* 0x000fe20000400000 */
[----:B------:R-:W-:Y:S01]  /*0b20*/  FADD R60, R39, R64 ;  /* 0x00000040273c7221 */ /* 0x000fe20000000000 */
[----:B------:R-:W-:Y:S01]  /*0b30*/  FMUL R0, R55, R0 ;  /* 0x0000000037007220 */ /* 0x000fe20000400000 */
[----:B------:R-:W-:Y:S01]  /*0b40*/  SHF.L.U32 R68, R45, 0x10, RZ ;  /* 0x000000102d447819 */ /* 0x000fe200000006ff */
[----:B------:R-:W-:Y:S01]  /*0b50*/  FADD R24, R19, R24 ;  /* 0x0000001813187221 */ /* 0x000fe20000000000 */
[----:B------:R-:W-:Y:S01]  /*0b60*/  FADD R71, R60, R67 ;  /* 0x000000433c477221 */ /* 0x000fe20000000000 */
[----:B------:R-:W-:Y:S01]  /*0b70*/  FFMA R51, R0, R19, R51 ;  /* 0x0000001300337223 */ /* 0x000fe20000000033 */
[----:B------:R-:W-:Y:S01]  /*0b80*/  SHF.L.U32 R19, R16, 0x10, RZ ;  /* 0x0000001010137819 */ /* 0x000fe200000006ff */
[----:B------:R-:W-:Y:S01]  /*0b90*/  FFMA R39, R0, R43, RZ ;  /* 0x0000002b00277223 */ /* 0x000fe200000000ff */
[----:B------:R-:W-:Y:S01]  /*0ba0*/  SHF.R.U64 R16, R16, 0x10, R17 ;  /* 0x0000001010107819 */ /* 0x000fe20000001211 */
[----:B------:R-:W-:Y:S01]  /*0bb0*/  FMUL R60, R47, R68 ;  /* 0x000000442f3c7220 */ /* 0x000fe20000400000 */
[----:B------:R-:W-:Y:S01]  /*0bc0*/  FADD R71, R71, R62 ;  /* 0x0000003e47477221 */ /* 0x000fe20000000000 */
[C---:B------:R-:W-:Y:S01]  /*0bd0*/  FMUL R63, R55.reuse, R38 ;  /* 0x00000026373f7220 */ /* 0x040fe20000400000 */
[----:B------:R-:W-:Y:S01]  /*0be0*/  SHF.L.U32 R16, R16, 0x10, RZ ;  /* 0x0000001010107819 */ /* 0x000fe200000006ff */
[----:B------:R-:W-:Y:S01]  /*0bf0*/  FMUL R45, R55, R58 ;  /* 0x0000003a372d7220 */ /* 0x000fe20000400000 */
[----:B------:R-:W-:Y:S01]  /*0c00*/  FFMA R39, R42, R69, R39 ;  /* 0x000000452a277223 */ /* 0x000fe20000000027 */
[-C--:B------:R-:W-:Y:S01]  /*0c10*/  FMUL R58, R30, R19.reuse ;  /* 0x000000131e3a7220 */ /* 0x080fe20000400000 */
[----:B------:R-:W-:Y:S01]  /*0c20*/  FADD R71, R71, R60 ;  /* 0x0000003c47477221 */ /* 0x000fe20000000000 */
[----:B------:R-:W-:Y:S01]  /*0c30*/  FADD R6, R19, R6 ;  /* 0x0000000613067221 */ /* 0x000fe20000000000 */
[----:B------:R-:W-:Y:S01]  /*0c40*/  FFMA R2, R63, R19, R2 ;  /* 0x000000133f027223 */ /* 0x000fe20000000002 */
[----:B------:R-:W-:Y:S01]  /*0c50*/  SHF.L.U32 R19, R17, 0x10, RZ ;  /* 0x0000001011137819 */ /* 0x000fe200000006ff */
[----:B------:R-:W-:Y:S01]  /*0c60*/  FFMA R38, R40, R41, R39 ;  /* 0x0000002928267223 */ /* 0x000fe20000000027 */
[----:B------:R-:W-:Y:S01]  /*0c70*/  SHF.R.U32.HI R73, RZ, 0x10, R17 ;  /* 0x00000010ff497819 */ /* 0x000fe20000011611 */
[----:B------:R-:W-:Y:S01]  /*0c80*/  FADD R71, R71, R58 ;  /* 0x0000003a47477221 */ /* 0x000fe20000000000 */
[----:B------:R-:W-:Y:S01]  /*0c90*/  FMUL R72, R36, R16 ;  /* 0x0000001024487220 */ /* 0x000fe20000400000 */
[----:B------:R-:W-:Y:S01]  /*0ca0*/  FADD R11, R68, R11 ;  /* 0x0000000b440b7221 */ /* 0x000fe20000000000 */
[----:B------:R-:W-:Y:S01]  /*0cb0*/  FFMA R12, R45, R68, R12 ;  /* 0x000000442d0c7223 */ /* 0x000fe2000000000c */
[----:B------:R-:W-:Y:S01]  /*0cc0*/  SHF.L.U32 R73, R73, 0x10, RZ ;  /* 0x0000001049497819 */ /* 0x000fe200000006ff */
[----:B------:R-:W-:Y:S01]  /*0cd0*/  FFMA R38, R61, R66, R38 ;  /* 0x000000423d267223 */ /* 0x000fe20000000026 */
[----:B------:R-:W-:Y:S01]  /*0ce0*/  FADD R71, R71, R72 ;  /* 0x0000004847477221 */ /* 0x000fe20000000000 */
[----:B------:R-:W-:Y:S01]  /*0cf0*/  FMUL R68, R31, R19 ;  /* 0x000000131f447220 */ /* 0x000fe20000400000 */
        /* <DEDUP_REMOVED lines=8> */
[----:B------:R-:W-:Y:S01]  /*0d80*/  FFMA R4, R71, R19, R4 ;  /* 0x0000001347047223 */ /* 0x000fe20000000004 */
[----:B------:R-:W-:Y:S01]  /*0d90*/  FFMA R38, R59, R62, R18 ;  /* 0x0000003e3b267223 */ /* 0x000fe20000000012 */
[----:B------:R-:W-:Y:S01]  /*0da0*/  FMUL R74, R55, R74 ;  /* 0x0000004a374a7220 */ /* 0x000fe20000400000 */
[----:B------:R-:W-:Y:S01]  /*0db0*/  FADD R7, R16, R7 ;  /* 0x0000000710077221 */ /* 0x000fe20000000000 */
[----:B------:R-:W0:Y:S01]  /*0dc0*/  SHFL.DOWN PT, R18, R17, 0x10, 0x1f ;  /* 0x0a001f0011127f89 */ /* 0x000e2200000e0000 */
[----:B------:R-:W-:Y:S01]  /*0dd0*/  FFMA R38, R45, R60, R38 ;  /* 0x0000003c2d267223 */ /* 0x000fe20000000026 */
[----:B------:R-:W-:Y:S01]  /*0de0*/  FFMA R3, R76, R16, R3 ;  /* 0x000000104c037223 */ /* 0x000fe20000000003 */
[----:B------:R-:W-:Y:S01]  /*0df0*/  FADD R9, R73, R9 ;  /* 0x0000000949097221 */ /* 0x000fe20000000000 */
[----:B------:R-:W-:Y:S01]  /*0e00*/  FFMA R5, R74, R73, R5 ;  /* 0x000000494a057223 */ /* 0x000fe20000000005 */
        /* <DEDUP_REMOVED lines=16> */
[C---:B------:R-:W-:Y:S02]  /*0f10*/  @!P2 IADD3 R17, PT, PT, R52.reuse, 0x1820, RZ ;  /* 0x000018203411a810 */ /* 0x040fe40007ffe0ff */
[C---:B------:R-:W-:Y:S01]  /*0f20*/  @!P0 IADD3 R17, PT, PT, R52.reuse, 0x1800, RZ ;  /* 0x0000180034118810 */ /* 0x040fe20007ffe0ff */
[----:B-1----:R-:W-:Y:S01]  /*0f30*/  FADD R18, R77, R18 ;  /* 0x000000124d127221 */ /* 0x002fe20000000000 */
[----:B------:R-:W0:Y:S01]  /*0f40*/  SHFL.DOWN PT, R19, R75, 0x2, 0x1f ;  /* 0x08401f004b137f89 */ /* 0x000e2200000e0000 */
[----:B------:R-:W-:-:S02]  /*0f50*/  IADD3 R77, PT, PT, R52, 0x1820, RZ ;  /* 0x00001820344d7810 */ /* 0x000fc40007ffe0ff */
[----:B------:R-:W-:Y:S01]  /*0f60*/  @!P1 IADD3 R77, PT, PT, R52, 0x1800, RZ ;  /* 0x00001800344d9810 */ /* 0x000fe20007ffe0ff */
[----:B------:R-:W1:Y:S01]  /*0f70*/  SHFL.DOWN PT, R38, R18, 0x1, 0x1f ;  /* 0x08201f0012267f89 */ /* 0x000e6200000e0000 */
[----:B0-----:R-:W-:Y:S01]  /*0f80*/  FADD R19, R75, R19 ;  /* 0x000000134b137221 */ /* 0x001fe20000000000 */
[----:B------:R-:W-:Y:S01]  /*0f90*/  @!P2 LEA R75, R50, R17, 0x3 ;  /* 0x00000011324ba211 */ /* 0x000fe200078e18ff */
[----:B-1----:R-:W-:-:S03]  /*0fa0*/  FADD R38, R18, R38 ;  /* 0x0000002612267221 */ /* 0x002fc60000000000 */
[----:B------:R-:W0:Y:S02]  /*0fb0*/  SHFL.DOWN PT, R16, R19, 0x1, 0x1f ;  /* 0x08201f0013107f89 */ /* 0x000e2400000e0000 */
[----:B0-----:R-:W-:-:S05]  /*0fc0*/  FADD R39, R19, R16 ;  /* 0x0000001013277221 */ /* 0x001fca0000000000 */
[----:B------:R-:W-:Y:S01]  /*0fd0*/  @!P2 STS.64 [R75], R38 ;  /* 0x000000264b00a388 */ /* 0x000fe20000000a00 */
[----:B------:R-:W-:Y:S06]  /*0fe0*/  BAR.SYNC.DEFER_BLOCKING 0x0 ;  /* 0x0000000000007b1d */ /* 0x000fec0000010000 */
[----:B------:R0:W1:Y:S02]  /*0ff0*/  LDS.128 R16, [R77] ;  /* 0x000000004d107984 */ /* 0x0000640000000c00 */
[C---:B0-----:R-:W-:Y:S02]  /*1000*/  IADD3 R77, PT, PT, R52.reuse, 0x1830, RZ ;  /* 0x00001830344d7810 */ /* 0x041fe40007ffe0ff */
[----:B------:R-:W-:-:S02]  /*1010*/  @!P1 IADD3 R77, PT, PT, R52, 0x1810, RZ ;  /* 0x00001810344d9810 */ /* 0x000fc40007ffe0ff */
[----:B------:R-:W-:Y:S01]  /*1020*/  PLOP3.LUT P1, PT, P1, PT, PT, 0x8, 0x80 ;  /* 0x000000000080781c */ /* 0x000fe20000f2e170 */
[----:B-1----:R-:W-:Y:S01]  /*1030*/  FADD R73, RZ, R16 ;  /* 0x00000010ff497221 */ /* 0x002fe20000000000 */
[----:B------:R-:W-:-:S03]  /*1040*/  FADD R16, RZ, R17 ;  /* 0x00000011ff107221 */ /* 0x000fc60000000000 */
[----:B------:R-:W-:Y:S01]  /*1050*/  FADD R73, R18, R73 ;  /* 0x0000004912497221 */ /* 0x000fe20000000000 */
[----:B------:R-:W-:Y:S02]  /*1060*/  FADD R38, R19, R16 ;  /* 0x0000001013267221 */ /* 0x000fe40000000000 */
[----:B------:R-:W0:Y:S02]  /*1070*/  LDS.128 R16, [R77] ;  /* 0x000000004d107984 */ /* 0x000e240000000c00 */
[----:B0-----:R-:W-:Y:S01]  /*1080*/  FADD R73, R73, R16 ;  /* 0x0000001049497221 */ /* 0x001fe20000000000 */
[----:B------:R-:W-:-:S03]  /*1090*/  FADD R38, R38, R17 ;  /* 0x0000001126267221 */ /* 0x000fc60000000000 */
[----:B------:R-:W-:Y:S01]  /*10a0*/  FADD R16, R18, R73 ;  /* 0x0000004912107221 */ /* 0x000fe20000000000 */
[----:B------:R-:W-:-:S03]  /*10b0*/  FADD R17, R19, R38 ;  /* 0x0000002613117221 */ /* 0x000fc60000000000 */
[----:B------:R-:W-:Y:S01]  /*10c0*/  FMUL R16, R16, 0.00065104168606922030449 ;  /* 0x3a2aaaab10107820 */ /* 0x000fe20000400000 */
[----:B------:R-:W-:-:S04]  /*10d0*/  FMUL R17, R17, 0.00065104168606922030449 ;  /* 0x3a2aaaab11117820 */ /* 0x000fc80000400000 */
[-CC-:B------:R-:W-:Y:S01]  /*10e0*/  FFMA R39, R45, R17.reuse, R16.reuse ;  /* 0x000000112d277223 */ /* 0x180fe20000000010 */
[-CC-:B------:R-:W-:Y:S01]  /*10f0*/  FFMA R44, R44, R17.reuse, R16.reuse ;  /* 0x000000112c2c7223 */ /* 0x180fe20000000010 */
[-CC-:B------:R-:W-:Y:S01]  /*1100*/  FFMA R42, R42, R17.reuse, R16.reuse ;  /* 0x000000112a2a7223 */ /* 0x180fe20000000010 */
[-CC-:B------:R-:W-:Y:S01]  /*1110*/  FFMA R0, R0, R17.reuse, R16.reuse ;  /* 0x0000001100007223 */ /* 0x180fe20000000010 */
[-CC-:B------:R-:W-:Y:S01]  /*1120*/  FFMA R18, R40, R17.reuse, R16.reuse ;  /* 0x0000001128127223 */ /* 0x180fe20000000010 */
[----:B------:R-:W-:Y:S01]  /*1130*/  FADD R60, R60, -R39 ;  /* 0x800000273c3c7221 */ /* 0x000fe20000000000 */
[-C--:B------:R-:W-:Y:S01]  /*1140*/  FFMA R61, R61, R17.reuse, R16 ;  /* 0x000000113d3d7223 */ /* 0x080fe20000000010 */
[----:B------:R-:W-:Y:S01]  /*1150*/  FADD R44, R67, -R44 ;  /* 0x8000002c432c7221 */ /* 0x000fe20000000000 */
[-C--:B------:R-:W-:Y:S01]  /*1160*/  FFMA R39, R76, R17.reuse, R16 ;  /* 0x000000114c277223 */ /* 0x080fe20000000010 */
[----:B------:R-:W-:Y:S01]  /*1170*/  FADD R42, R69, -R42 ;  /* 0x8000002a452a7221 */ /* 0x000fe20000000000 */
[----:B------:R-:W-:Y:S01]  /*1180*/  FADD R0, R43, -R0 ;  /* 0x800000002b007221 */ /* 0x000fe20000000000 */
[----:B------:R-:W-:Y:S01]  /*1190*/  FADD R18, R41, -R18 ;  /* 0x8000001229127221 */ /* 0x000fe20000000000 */
[----:B------:R-:W-:Y:S01]  /*11a0*/  FADD R66, R66, -R61 ;  /* 0x8000003d42427221 */ /* 0x000fe20000000000 */
[----:B------:R-:W-:Y:S01]  /*11b0*/  FADD R72, R72, -R39 ;  /* 0x8000002748487221 */ /* 0x000fe20000000000 */
[C---:B------:R-:W-:Y:S01]  /*11c0*/  FMUL R40, R55.reuse, R42 ;  /* 0x0000002a37287220 */ /* 0x040fe20000400000 */
[C---:B------:R-:W-:Y:S01]  /*11d0*/  FMUL R38, R55.reuse, R44 ;  /* 0x0000002c37267220 */ /* 0x040fe20000400000 */
[-CC-:B------:R-:W-:Y:S01]  /*11e0*/  FFMA R39, R74, R17.reuse, R16.reuse ;  /* 0x000000114a277223 */ /* 0x180fe20000000010 */
[C---:B------:R-:W-:Y:S01]  /*11f0*/  FMUL R0, R55.reuse, R0 ;  /* 0x0000000037007220 */ /* 0x040fe20000400000 */
[----:B------:R-:W-:Y:S01]  /*1200*/  FMUL R18, R55, R18 ;  /* 0x0000001237127220 */ /* 0x000fe20000400000 */
[----:B------:R-:W0:Y:S01]  /*1210*/  LDC R44, c[0x0][0x380] ;  /* 0x0000e000ff2c7b82 */ /* 0x000e220000000800 */
[-CC-:B------:R-:W-:Y:S01]  /*1220*/  FFMA R65, R65, R17.reuse, R16.reuse ;  /* 0x0000001141417223 */ /* 0x180fe20000000010 */
[----:B------:R-:W-:Y:S01]  /*1230*/  FMUL R66, R55, R66 ;  /* 0x0000004237427220 */ /* 0x000fe20000400000 */
[-CC-:B------:R-:W-:Y:S01]  /*1240*/  FFMA R59, R59, R17.reuse, R16.reuse ;  /* 0x000000113b3b7223 */ /* 0x180fe20000000010 */
[-CC-:B------:R-:W-:Y:S01]  /*1250*/  FFMA R63, R63, R17.reuse, R16.reuse ;  /* 0x000000113f3f7223 */ /* 0x180fe20000000010 */
[----:B------:R-:W-:Y:S01]  /*1260*/  FFMA R17, R71, R17, R16 ;  /* 0x0000001147117223 */ /* 0x000fe20000000010 */
[----:B------:R-:W-:Y:S01]  /*1270*/  FADD R70, R70, -R39 ;  /* 0x8000002746467221 */ /* 0x000fe20000000000 */
[----:B------:R1:W-:Y:S01]  /*1280*/  F2F.BF16.F32 R19, R18 ;  /* 0x0000001200137304 */ /* 0x0003e20000202000 */
[C---:B------:R-:W-:Y:S01]  /*1290*/  FMUL R72, R55.reuse, R72 ;  /* 0x0000004837487220 */ /* 0x040fe20000400000 */
[----:B------:R-:W-:Y:S01]  /*12a0*/  FADD R68, R68, -R17 ;  /* 0x8000001144447221 */ /* 0x000fe20000000000 */
[C---:B------:R-:W-:Y:S01]  /*12b0*/  FMUL R70, R55.reuse, R70 ;  /* 0x0000004637467220 */ /* 0x040fe20000400000 */
[----:B------:R-:W-:Y:S01]  /*12c0*/  FADD R64, R64, -R65 ;  /* 0x8000004140407221 */ /* 0x000fe20000000000 */
[----:B------:R-:W-:Y:S01]  /*12d0*/  FADD R62, R62, -R59 ;  /* 0x8000003b3e3e7221 */ /* 0x000fe20000000000 */
[----:B------:R-:W2:Y:S01]  /*12e0*/  LDC.64 R16, c[0x0][0x3e8] ;  /* 0x0000fa00ff107b82 */ /* 0x000ea20000000a00 */
[----:B------:R-:W-:Y:S01]  /*12f0*/  FADD R58, R58, -R63 ;  /* 0x8000003f3a3a7221 */ /* 0x000fe20000000000 */
[----:B------:R-:W-:Y:S01]  /*1300*/  F2F.BF16.F32 R43, R0 ;  /* 0x00000000002b7304 */ /* 0x000fe20000202000 */
[C---:B-1----:R-:W-:Y:S01]  /*1310*/  FMUL R18, R55.reuse, R60 ;  /* 0x0000003c37127220 */ /* 0x042fe20000400000 */
[C---:B------:R-:W-:Y:S01]  /*1320*/  FMUL R61, R55.reuse, R64 ;  /* 0x00000040373d7220 */ /* 0x040fe20000400000 */
[C---:B------:R-:W-:Y:S01]  /*1330*/  FMUL R45, R55.reuse, R62 ;  /* 0x0000003e372d7220 */ /* 0x040fe20000400000 */
[C---:B------:R-:W-:Y:S01]  /*1340*/  FMUL R68, R55.reuse, R68 ;  /* 0x0000004437447220 */ /* 0x040fe20000400000 */
[----:B------:R-:W-:-:S03]  /*1350*/  FMUL R58, R55, R58 ;  /* 0x0000003a373a7220 */ /* 0x000fc60000400000 */
[----:B------:R-:W1:Y:S01]  /*1360*/  F2F.BF16.F32 R40, R40 ;  /* 0x0000002800287304 */ /* 0x000e620000202000 */
[----:B0-----:R-:W-:-:S04]  /*1370*/  IADD3 R53, PT, PT, R53, R44, RZ ;  /* 0x0000002c35357210 */ /* 0x001fc80007ffe0ff */
[----:B------:R-:W-:-:S03]  /*1380*/  ISETP.GE.AND P0, PT, R53, UR7, PT ;  /* 0x0000000735007c0c */ /* 0x000fc6000bf06270 */
[----:B------:R-:W0:Y:S01]  /*1390*/  F2F.BF16.F32 R0, R66 ;  /* 0x0000004200007304 */ /* 0x000e220000202000 */
[----:B-1----:R-:W-:-:S07]  /*13a0*/  IMAD.WIDE.U32 R40, R40, 0x10000, RZ ;  /* 0x0001000028287825 */ /* 0x002fce00078e00ff */
[----:B------:R-:W1:Y:S01]  /*13b0*/  F2F.BF16.F32 R18, R18 ;  /* 0x0000001200127304 */ /* 0x000e620000202000 */
[----:B------:R-:W-:Y:S02]  /*13c0*/  LOP3.LUT R40, R40, R43, RZ, 0xfc, !PT ;  /* 0x0000002b28287212 */ /* 0x000fe400078efcff */
[----:B0-----:R-:W-:-:S05]  /*13d0*/  SHF.L.U32 R0, R0, 0x10, RZ ;  /* 0x0000001000007819 */ /* 0x001fca00000006ff */
[----:B------:R-:W0:Y:S01]  /*13e0*/  F2F.BF16.F32 R72, R72 ;  /* 0x0000004800487304 */ /* 0x000e220000202000 */
[----:B------:R-:W-:Y:S02]  /*13f0*/  LOP3.LUT R41, R0, R41, R19, 0xfe, !PT ;  /* 0x0000002900297212 */ /* 0x000fe400078efe13 */
[----:B-1----:R-:W-:-:S05]  /*1400*/  SHF.L.U32 R0, R18, 0x10, RZ ;  /* 0x0000001012007819 */ /* 0x002fca00000006ff */
[----:B------:R-:W1:Y:S01]  /*1410*/  F2F.BF16.F32 R70, R70 ;  /* 0x0000004600467304 */ /* 0x000e620000202000 */
[----:B0-----:R-:W-:-:S07]  /*1420*/  IMAD.WIDE.U32 R18, R72, 0x10000, RZ ;  /* 0x0001000048127825 */ /* 0x001fce00078e00ff */
[----:B------:R-:W0:Y:S01]  /*1430*/  F2F.BF16.F32 R38, R38 ;  /* 0x0000002600267304 */ /* 0x000e220000202000 */
[----:B-1----:R-:W-:-:S07]  /*1440*/  SHF.L.U32 R42, R70, 0x10, RZ ;  /* 0x00000010462a7819 */ /* 0x002fce00000006ff */
[----:B------:R-:W1:Y:S01]  /*1450*/  F2F.BF16.F32 R55, R68 ;  /* 0x0000004400377304 */ /* 0x000e620000202000 */
[----:B0-----:R-:W-:-:S07]  /*1460*/  IMAD.WIDE.U32 R38, R38, 0x10000, RZ ;  /* 0x0001000026267825 */ /* 0x001fce00078e00ff */
[----:B------:R-:W0:Y:S01]  /*1470*/  F2F.BF16.F32 R61, R61 ;  /* 0x0000003d003d7304 */ /* 0x000e220000202000 */
[----:B-1----:R-:W-:-:S07]  /*1480*/  LOP3.LUT R19, R42, R19, R55, 0xfe, !PT ;  /* 0x000000132a137212 */ /* 0x002fce00078efe37 */
[----:B------:R-:W1:Y:S01]  /*1490*/  F2F.BF16.F32 R45, R45 ;  /* 0x0000002d002d7304 */ /* 0x000e620000202000 */
[----:B--2---:R-:W-:-:S04]  /*14a0*/  IMAD.WIDE.U32 R54, R54, 0x8, R16 ;  /* 0x0000000836367825 */ /* 0x004fc800078e0010 */
[--C-:B------:R-:W-:Y:S01]  /*14b0*/  IMAD.WIDE.U32 R42, R57, 0x8, R16.reuse ;  /* 0x00000008392a7825 */ /* 0x100fe200078e0010 */
[----:B------:R2:W-:Y:S01]  /*14c0*/  STG.E.64 desc[UR8][R54.64], R40 ;  /* 0x0000002836007986 */ /* 0x0005e2000c101b08 */
[----:B0-----:R-:W-:Y:S01]  /*14d0*/  LOP3.LUT R38, R38, R61, RZ, 0xfc, !PT ;  /* 0x0000003d26267212 */ /* 0x001fe200078efcff */
[----:B------:R-:W0:Y:S01]  /*14e0*/  F2F.BF16.F32 R59, R58 ;  /* 0x0000003a003b7304 */ /* 0x000e220000202000 */
[----:B------:R-:W-:Y:S01]  /*14f0*/  IMAD.WIDE.U32 R16, R56, 0x8, R16 ;  /* 0x0000000838107825 */ /* 0x000fe200078e0010 */
[----:B-1----:R-:W-:-:S05]  /*1500*/  LOP3.LUT R39, R0, R39, R45, 0xfe, !PT ;  /* 0x0000002700277212 */ /* 0x002fca00078efe2d */
[----:B------:R2:W-:Y:S01]  /*1510*/  STG.E.64 desc[UR8][R42.64], R38 ;  /* 0x000000262a007986 */ /* 0x0005e2000c101b08 */
[----:B0-----:R-:W-:-:S05]  /*1520*/  LOP3.LUT R18, R18, R59, RZ, 0xfc, !PT ;  /* 0x0000003b12127212 */ /* 0x001fca00078efcff */
        /* <DEDUP_REMOVED lines=19> */
.L_x_4426:
        /* <DEDUP_REMOVED lines=19> */
.L_x_4428:
        /* <DEDUP_REMOVED lines=15> */
.L_x_5037:


//--------------------- .text._ZN18transformer_engine13normalization28ln_bwd_finalize_tuned_kernelINS0_22Kernel_traits_finalizeILj1536E6__halffS3_fjLj1024ELj4ENS0_18Kernel_traits_baseILj1536ES3_fS3_fjLj1024EEEEEEEvNS0_20BackwardKernelParamsE --------------------------
	.section	.text._ZN18transformer_engine13normalization28ln_bwd_finalize_tuned_kernelINS0_22Kernel_traits_finalizeILj1536E6__halffS3_fjLj1024ELj4ENS0_18Kernel_traits_baseILj1536ES3_fS3_fjLj1024EEEEEEEvNS0_20BackwardKernelParamsE,"ax",@progbits
	.align	128
        .global         _ZN18transformer_engine13normalization28ln_bwd_finalize_tuned_kernelINS0_22Kernel_traits_finalizeILj1536E6__halffS3_fjLj1024ELj4ENS0_18Kernel_traits_baseILj1536ES3_fS3_fjLj1024EEEEEEEvNS0_20BackwardKernelParamsE
        .type           _ZN18transformer_engine13normalization28ln_bwd_finalize_tuned_kernelINS0_22Kernel_traits_finalizeILj1536E6__halffS3_fjLj1024ELj4ENS0_18Kernel_traits_baseILj1536ES3_fS3_fjLj1024EEEEEEEvNS0_20BackwardKernelParamsE,@function
        .size           _ZN18transformer_engine13normalization28ln_bwd_finalize_tuned_kernelINS0_22Kernel_traits_finalizeILj1536E6__halffS3_fjLj1024ELj4ENS0_18Kernel_traits_baseILj1536ES3_fS3_fjLj1024EEEEEEEvNS0_20BackwardKernelParamsE,(.L_x_5038 - _ZN18transformer_engine13normalization28ln_bwd_finalize_tuned_kernelINS0_22Kernel_traits_finalizeILj1536E6__halffS3_fjLj1024ELj4ENS0_18Kernel_traits_baseILj1536ES3_fS3_fjLj1024EEEEEEEvNS0_20BackwardKernelParamsE)
        .other          _ZN18transformer_engine13normalization28ln_bwd_finalize_tuned_kernelINS0_22Kernel_traits_finalizeILj1536E6__halffS3_fjLj1024ELj4ENS0_18Kernel_traits_baseILj1536ES3_fS3_fjLj1024EEEEEEEvNS0_20BackwardKernelParamsE,@"STO_CUDA_ENTRY STV_DEFAULT"
_ZN18transformer_engine13normalization28ln_bwd_finalize_tuned_kernelINS0_22Kernel_traits_finalizeILj1536E6__halffS3_fjLj1024ELj4ENS0_18Kernel_traits_baseILj1536ES3_fS3_fjLj1024EEEEEEEvNS0_20BackwardKernelParamsE:
.text._ZN18transformer_engine13normalization28ln_bwd_finalize_tuned_kernelINS0_22Kernel_traits_finalizeILj1536E6__halffS3_fjLj1024ELj4ENS0_18Kernel_traits_baseILj1536ES3_fS3_fjLj1024EEEEEEEvNS0_20BackwardKernelParamsE:
        /* <DEDUP_REMOVED lines=35> */
.L_x_4433:
        /* <DEDUP_REMOVED lines=118> */
.L_x_4432:
[----:B------:R-:W-:Y:S05]  /*0990*/  BSYNC.RECONVERGENT B1 ;  /* 0x0000000000017941 */ /* 0x000fea0003800200 */
.L_x_4431:
        /* <DEDUP_REMOVED lines=65> */
.L_x_4435:
[----:B------:R-:W-:Y:S05]  /*0db0*/  BSYNC.RECONVERGENT B1 ;  /* 0x0000000000017941 */ /* 0x000fea0003800200 */
.L_x_4434:
        /* <DEDUP_REMOVED lines=37> */
.L_x_4437:
[----:B------:R-:W-:Y:S05]  /*1010*/  BSYNC.RECONVERGENT B1 ;  /* 0x0000000000017941 */ /* 0x000fea0003800200 */
.L_x_4436:
[----:B------:R-:W-:Y:S05]  /*1020*/  @!P1 BRA `(.L_x_4430) ;  /* 0x00000000003c9947 */ /* 0x000fea0003800000 */
[----:B------:R-:W0:Y:S01]  /*1030*/  LDC.64 R6, c[0x0][0x3d8] ;  /* 0x0000f600ff067b82 */ /* 0x000e220000000a00 */
[----:B------:R-:W-:Y:S01]  /*1040*/  IMAD R2, R15, 0x600, R11 ;  /* 0x000006000f027824 */ /* 0x000fe200078e020b */
[----:B------:R-:W-:-:S04]  /*1050*/  IADD3 R24, PT, PT, -R24, RZ, RZ ;  /* 0x000000ff18187210 */ /* 0x000fc80007ffe1ff */
[----:B------:R-:W-:Y:S02]  /*1060*/  IADD3 R11, PT, PT, R13, R2, RZ ;  /* 0x000000020d0b7210 */ /* 0x000fe40007ffe0ff */
[----:B------:R-:W1:Y:S05]  /*1070*/  LDC.64 R8, c[0x0][0x3e0] ;  /* 0x0000f800ff087b82 */ /* 0x000e6a0000000a00 */
.L_x_4438:
        /* <DEDUP_REMOVED lines=10> */
.L_x_4430:
[----:B------:R-:W-:Y:S05]  /*1120*/  BSYNC.RECONVERGENT B0 ;  /* 0x0000000000007941 */ /* 0x000fea0003800200 */
.L_x_4429:
        /* <DEDUP_REMOVED lines=55> */
.L_x_4439:
        /* <DEDUP_REMOVED lines=14> */
.L_x_5038:


//--------------------- .text._ZN18transformer_engine13normalization19ln_bwd_tuned_kernelINS0_13Kernel_traitsI6__halffS3_fjLj1536ELj1ELj1ELj4ELj16ENS0_18Kernel_traits_baseILj1536ES3_fS3_fjLj128EEEEEEEvNS0_20BackwardKernelParamsE --------------------------
	.section	.text._ZN18transformer_engine13normalization19ln_bwd_tuned_kernelINS0_13Kernel_traitsI6__halffS3_fjLj1536ELj1ELj1ELj4ELj16ENS0_18Kernel_traits_baseILj1536ES3_fS3_fjLj128EEEEEEEvNS0_20BackwardKernelParamsE,"ax",@progbits
	.align	128
        .global         _ZN18transformer_engine13normalization19ln_bwd_tuned_kernelINS0_13Kernel_traitsI6__halffS3_fjLj1536ELj1ELj1ELj4ELj16ENS0_18Kernel_traits_baseILj1536ES3_fS3_fjLj128EEEEEEEvNS0_20BackwardKernelParamsE
        .type           _ZN18transformer_engine13normalization19ln_bwd_tuned_kernelINS0_13Kernel_traitsI6__halffS3_fjLj1536ELj1ELj1ELj4ELj16ENS0_18Kernel_traits_baseILj1536ES3_fS3_fjLj128EEEEEEEvNS0_20BackwardKernelParamsE,@function
        .size           _ZN18transformer_engine13normalization19ln_bwd_tuned_kernelINS0_13Kernel_traitsI6__halffS3_fjLj1536ELj1ELj1ELj4ELj16ENS0_18Kernel_traits_baseILj1536ES3_fS3_fjLj128EEEEEEEvNS0_20BackwardKernelParamsE,(.L_x_5039 - _ZN18transformer_engine13normalization19ln_bwd_tuned_kernelINS0_13Kernel_traitsI6__halffS3_fjLj1536ELj1ELj1ELj4ELj16ENS0_18Kernel_traits_baseILj1536ES3_fS3_fjLj128EEEEEEEvNS0_20BackwardKernelParamsE)
        .other          _ZN18transformer_engine13normalization19ln_bwd_tuned_kernelINS0_13Kernel_traitsI6__halffS3_fjLj1536ELj1ELj1ELj4ELj16ENS0_18Kernel_traits_baseILj1536ES3_fS3_fjLj128EEEEEEEvNS0_20BackwardKernelParamsE,@"STO_CUDA_ENTRY STV_DEFAULT"
_ZN18transformer_engine13normalization19ln_bwd_tuned_kernelINS0_13Kernel_traitsI6__halffS3_fjLj1536ELj1ELj1ELj4ELj16ENS0_18Kernel_traits_baseILj1536ES3_fS3_fjLj128EEEEEEEvNS0_20BackwardKernelParamsE:
.text._ZN18transformer_engine13normalization19ln_bwd_tuned_kernelINS0_13Kernel_traitsI6__halffS3_fjLj1536ELj1ELj1ELj4ELj16ENS0_18Kernel_traits_baseILj1536ES3_fS3_fjLj128EEEEEEEvNS0_20BackwardKernelParamsE:
        /* <DEDUP_REMOVED lines=41> */
[----:B------:R-:W-:Y:S01]  /*0290*/  MOV R55, UR4 ;  /* 0x0000000400377c02 */ /* 0x000fe20008000f00 */
[----:B--2---:R-:W-:Y:S01]  /*02a0*/  HADD2.F32 R40, -RZ, R8.H0_H0 ;  /* 0x20000008ff287230 */ /* 0x004fe20000004100 */
[--C-:B------:R-:W-:Y:S01]  /*02b0*/  SHF.R.U64 R8, R8, 0x10, R9.reuse ;  /* 0x0000001008087819 */ /* 0x100fe20000001209 */
[----:B------:R-:W-:Y:S01]  /*02c0*/  HADD2.F32 R6, -RZ, R9.H0_H0 ;  /* 0x20000009ff067230 */ /* 0x000fe20000004100 */
[----:B------:R-:W-:Y:S01]  /*02d0*/  SHF.R.U32.HI R48, RZ, 0x10, R9 ;  /* 0x00000010ff307819 */ /* 0x000fe20000011609 */
[----:B-----5:R-:W-:Y:S01]  /*02e0*/  HADD2.F32 R4, -RZ, R11.H0_H0 ;  /* 0x2000000bff047230 */ /* 0x020fe20000004100 */
[--C-:B------:R-:W-:Y:S01]  /*02f0*/  SHF.R.U64 R5, R10, 0x10, R11.reuse ;  /* 0x000000100a057819 */ /* 0x100fe2000000120b */
[----:B------:R-:W-:Y:S01]  /*0300*/  HADD2.F32 R38, -RZ, R10.H0_H0 ;  /* 0x2000000aff267230 */ /* 0x000fe20000004100 */
[----:B------:R-:W-:Y:S01]  /*0310*/  SHF.R.U32.HI R50, RZ, 0x10, R11 ;  /* 0x00000010ff327819 */ /* 0x000fe2000001160b */
[----:B------:R-:W-:Y:S01]  /*0320*/  FADD R39, R51, R6 ;  /* 0x0000000633277221 */ /* 0x000fe20000000000 */
[--C-:B----4-:R-:W-:Y:S01]  /*0330*/  SHF.R.U64 R2, R12, 0x10, R13.reuse ;  /* 0x000000100c027819 */ /* 0x110fe2000000120d */
[----:B------:R-:W-:Y:S01]  /*0340*/  HADD2.F32 R58, -RZ, R12.H0_H0 ;  /* 0x2000000cff3a7230 */ /* 0x000fe20000004100 */
[----:B------:R-:W-:Y:S01]  /*0350*/  SHF.R.U32.HI R3, RZ, 0x10, R13 ;  /* 0x00000010ff037819 */ /* 0x000fe2000001160d */
        /* <DEDUP_REMOVED lines=23> */
[----:B------:R-:W-:-:S07]  /*04d0*/  CS2R R2, SRZ ;  /* 0x0000000000027805 */ /* 0x000fce000001ff00 */
.L_x_4441:
        /* <DEDUP_REMOVED lines=33> */
[----:B--2---:R-:W-:Y:S01]  /*06f0*/  FADD R16, -R63, R29 ;  /* 0x0000001d3f107221 */ /* 0x004fe20000000100 */
[----:B---3--:R-:W-:Y:S01]  /*0700*/  SHF.R.U64 R69, R42, 0x10, R43 ;  /* 0x000000102a457819 */ /* 0x008fe2000000122b */
[----:B------:R-:W-:-:S02]  /*0710*/  HADD2.F32 R29, -RZ, R42.H0_H0 ;  /* 0x2000002aff1d7230 */ /* 0x000fc40000004100 */
[----:B------:R-:W-:Y:S01]  /*0720*/  FMUL R26, R59, R67 ;  /* 0x000000433b1a7220 */ /* 0x000fe20000400000 */
[C---:B------:R-:W-:Y:S01]  /*0730*/  FADD R68, -R63.reuse, R28 ;  /* 0x0000001c3f447221 */ /* 0x040fe20000000100 */
[----:B------:R-:W-:Y:S02]  /*0740*/  HADD2.F32 R69, -RZ, R69.H0_H0 ;  /* 0x20000045ff457230 */ /* 0x000fe40000004100 */
[C---:B------:R-:W-:Y:S01]  /*0750*/  FADD R74, -R63.reuse, R18 ;  /* 0x000000123f4a7221 */ /* 0x040fe20000000100 */
[C---:B------:R-:W-:Y:S01]  /*0760*/  FADD R24, -R63.reuse, R24 ;  /* 0x000000183f187221 */ /* 0x040fe20000000100 */
[----:B------:R-:W-:Y:S01]  /*0770*/  FADD R70, -R63, R27 ;  /* 0x0000001b3f467221 */ /* 0x000fe20000000100 */
[----:B------:R-:W-:Y:S01]  /*0780*/  FMUL R28, R59, R17 ;  /* 0x000000113b1c7220 */ /* 0x000fe20000400000 */
[----:B------:R-:W-:Y:S01]  /*0790*/  FADD R36, R29, R36 ;  /* 0x000000241d247221 */ /* 0x000fe20000000000 */
[----:B------:R-:W-:Y:S01]  /*07a0*/  FFMA R53, R26, R29, R53 ;  /* 0x0000001d1a357223 */ /* 0x000fe20000000035 */
[----:B------:R-:W-:-:S02]  /*07b0*/  HADD2.F32 R27, -RZ, R43.H0_H0 ;  /* 0x2000002bff1b7230 */ /* 0x000fc40000004100 */
[----:B------:R-:W-:Y:S01]  /*07c0*/  FMUL R29, R58, R29 ;  /* 0x0000001d3a1d7220 */ /* 0x000fe20000400000 */
[----:B------:R-:W-:Y:S01]  /*07d0*/  SHF.R.U32.HI R43, RZ, 0x10, R43 ;  /* 0x00000010ff2b7819 */ /* 0x000fe2000001162b */
[C---:B------:R-:W-:Y:S01]  /*07e0*/  FADD R72, -R63.reuse, R30 ;  /* 0x0000001e3f487221 */ /* 0x040fe20000000100 */
[C---:B------:R-:W-:Y:S01]  /*07f0*/  FADD R18, -R63.reuse, R31 ;  /* 0x0000001f3f127221 */ /* 0x040fe20000000100 */
[----:B------:R-:W-:Y:S01]  /*0800*/  FADD R76, -R63, R19 ;  /* 0x000000133f4c7221 */ /* 0x000fe20000000100 */
[C---:B------:R-:W-:Y:S01]  /*0810*/  FMUL R30, R59.reuse, R74 ;  /* 0x0000004a3b1e7220 */ /* 0x040fe20000400000 */
[----:B------:R-:W-:Y:S01]  /*0820*/  FMUL R31, R59, R24 ;  /* 0x000000183b1f7220 */ /* 0x000fe20000400000 */
[-C--:B------:R-:W-:Y:S01]  /*0830*/  FFMA R35, R28, R69.reuse, R35 ;  /* 0x000000451c237223 */ /* 0x080fe20000000023 */
[----:B------:R-:W-:Y:S01]  /*0840*/  FADD R34, R69, R34 ;  /* 0x0000002245227221 */ /* 0x000fe20000000000 */
[----:B------:R-:W-:Y:S01]  /*0850*/  FMUL R69, R57, R69 ;  /* 0x0000004539457220 */ /* 0x000fe20000400000 */
[----:B------:R-:W-:Y:S01]  /*0860*/  FADD R24, RZ, R29 ;  /* 0x0000001dff187221 */ /* 0x000fe20000000000 */
[----:B------:R-:W-:-:S02]  /*0870*/  HADD2.F32 R67, -RZ, R43.H0_H0 ;  /* 0x2000002bff437230 */ /* 0x000fc40000004100 */
[----:B------:R-:W-:Y:S01]  /*0880*/  FMUL R42, R59, R76 ;  /* 0x0000004c3b2a7220 */ /* 0x000fe20000400000 */
[----:B------:R-:W-:Y:S01]  /*0890*/  FADD R32, R27, R32 ;  /* 0x000000201b207221 */ /* 0x000fe20000000000 */
[-C--:B------:R-:W-:Y:S01]  /*08a0*/  FFMA R33, R30, R27.reuse, R33 ;  /* 0x0000001b1e217223 */ /* 0x080fe20000000021 */
[----:B------:R-:W-:Y:S01]  /*08b0*/  FMUL R27, R56, R27 ;  /* 0x0000001b381b7220 */ /* 0x000fe20000400000 */
[----:B------:R-:W-:Y:S01]  /*08c0*/  FADD R24, R24, R69 ;  /* 0x0000004518187221 */ /* 0x000fe20000000000 */
[----:B------:R-:W-:Y:S01]  /*08d0*/  FADD R64, -R63, R25 ;  /* 0x000000193f407221 */ /* 0x000fe20000000100 */
[----:B------:R-:W-:Y:S01]  /*08e0*/  HADD2.F32 R19, -RZ, R44.H0_H0 ;  /* 0x2000002cff137230 */ /* 0x000fe20000004100 */
[----:B------:R-:W-:Y:S01]  /*08f0*/  SHF.R.U64 R25, R44, 0x10, R45 ;  /* 0x000000102c197819 */ /* 0x000fe2000000122d */
[-C--:B------:R-:W-:Y:S01]  /*0900*/  FFMA R23, R42, R67.reuse, R23 ;  /* 0x000000432a177223 */ /* 0x080fe20000000017 */
[----:B------:R-:W-:Y:S01]  /*0910*/  FADD R22, R67, R22 ;  /* 0x0000001643167221 */ /* 0x000fe20000000000 */
[----:B------:R-:W-:Y:S01]  /*0920*/  FMUL R67, R51, R67 ;  /* 0x0000004333437220 */ /* 0x000fe20000400000 */
[----:B------:R-:W-:Y:S01]  /*0930*/  FADD R24, R24, R27 ;  /* 0x0000001b18187221 */ /* 0x000fe20000000000 */
[----:B------:R-:W-:Y:S01]  /*0940*/  HADD2.F32 R43, -RZ, R46.H0_H0 ;  /* 0x2000002eff2b7230 */ /* 0x000fe20000004100 */
[----:B------:R-:W-:Y:S01]  /*0950*/  SHF.R.U64 R17, R46, 0x10, R47 ;  /* 0x000000102e117819 */ /* 0x000fe2000000122f */
[----:B------:R-:W-:Y:S01]  /*0960*/  FMUL R46, R59, R68 ;  /* 0x000000443b2e7220 */ /* 0x000fe20000400000 */
[----:B------:R-:W-:-:S02]  /*0970*/  HADD2.F32 R25, -RZ, R25.H0_H0 ;  /* 0x20000019ff197230 */ /* 0x000fc40000004100 */
[----:B------:R-:W-:Y:S01]  /*0980*/  FADD R15, R19, R15 ;  /* 0x0000000f130f7221 */ /* 0x000fe20000000000 */
[-C--:B------:R-:W-:Y:S01]  /*0990*/  FFMA R20, R31, R19.reuse, R20 ;  /* 0x000000131f147223 */ /* 0x080fe20000000014 */
[----:B------:R-:W-:Y:S01]  /*09a0*/  FMUL R68, R38, R19 ;  /* 0x0000001326447220 */ /* 0x000fe20000400000 */
[----:B------:R-:W-:Y:S02]  /*09b0*/  HADD2.F32 R63, -RZ, R45.H0_H0 ;  /* 0x2000002dff3f7230 */ /* 0x000fe40000004100 */
[----:B------:R-:W-:Y:S01]  /*09c0*/  FADD R19, R24, R67 ;  /* 0x0000004318137221 */ /* 0x000fe20000000000 */
[----:B------:R-:W-:Y:S01]  /*09d0*/  SHF.R.U32.HI R45, RZ, 0x10, R45 ;  /* 0x00000010ff2d7819 */ /* 0x000fe2000001162d */
[C---:B------:R-:W-:Y:S01]  /*09e0*/  FMUL R66, R59.reuse, R66 ;  /* 0x000000423b427220 */ /* 0x040fe20000400000 */
[----:B------:R-:W-:Y:S01]  /*09f0*/  FMUL R44, R59, R70 ;  /* 0x000000463b2c7220 */ /* 0x000fe20000400000 */
[----:B------:R-:W-:Y:S01]  /*0a00*/  FMUL R65, R49, R25 ;  /* 0x0000001931417220 */ /* 0x000fe20000400000 */
[----:B------:R-:W-:Y:S01]  /*0a10*/  FADD R70, R19, R68 ;  /* 0x0000004413467221 */ /* 0x000fe20000000000 */
[----:B------:R-:W-:-:S02]  /*0a20*/  HADD2.F32 R45, -RZ, R45.H0_H0 ;  /* 0x2000002dff2d7230 */ /* 0x000fc40000004100 */
[----:B------:R-:W-:Y:S01]  /*0a30*/  FADD R12, R63, R12 ;  /* 0x0000000c3f0c7221 */ /* 0x000fe20000000000 */
[-C--:B------:R-:W-:Y:S01]  /*0a40*/  FFMA R13, R66, R63.reuse, R13 ;  /* 0x0000003f420d7223 */ /* 0x080fe2000000000d */
[----:B------:R-:W-:Y:S01]  /*0a50*/  FMUL R63, R37, R63 ;  /* 0x0000003f253f7220 */ /* 0x000fe20000400000 */
[----:B------:R-:W-:Y:S01]  /*0a60*/  FADD R70, R70, R65 ;  /* 0x0000004146467221 */ /* 0x000fe20000000000 */
[----:B------:R-:W-:Y:S02]  /*0a70*/  HADD2.F32 R24, -RZ, R17.H0_H0 ;  /* 0x20000011ff187230 */ /* 0x000fe40000004100 */
        /* <DEDUP_REMOVED lines=11> */
[----:B------:R-:W-:Y:S01]  /*0b30*/  SHF.R.U32.HI R74, RZ, 0x10, R47 ;  /* 0x00000010ff4a7819 */ /* 0x000fe2000001162f */
[----:B------:R-:W-:-:S02]  /*0b40*/  HADD2.F32 R17, -RZ, R47.H0_H0 ;  /* 0x2000002fff117230 */ /* 0x000fc40000004100 */
[----:B------:R-:W-:Y:S01]  /*0b50*/  FFMA R19, R30, R27, R19 ;  /* 0x0000001b1e137223 */ /* 0x000fe20000000013 */
[----:B------:R-:W-:Y:S01]  /*0b60*/  FADD R70, R70, R43 ;  /* 0x0000002b46467221 */ /* 0x000fe20000000000 */
[----:B------:R-:W-:Y:S01]  /*0b70*/  FMUL R71, R41, R24 ;  /* 0x0000001829477220 */ /* 0x000fe20000400000 */
[----:B------:R-:W-:Y:S01]  /*0b80*/  FFMA R21, R64, R25, R21 ;  /* 0x0000001940157223 */ /* 0x000fe20000000015 */
[----:B------:R-:W-:Y:S01]  /*0b90*/  FADD R14, R25, R14 ;  /* 0x0000000e190e7221 */ /* 0x000fe20000000000 */
        /* <DEDUP_REMOVED lines=8> */
[----:B------:R-:W-:-:S02]  /*0c20*/  FFMA R19, R64, R65, R19 ;  /* 0x0000004140137223 */ /* 0x000fc40000000013 */
        /* <DEDUP_REMOVED lines=126> */
.L_x_4440:
        /* <DEDUP_REMOVED lines=19> */
.L_x_4442:
        /* <DEDUP_REMOVED lines=12> */
.L_x_5039:


//--------------------- .text._ZN18transformer_engine13normalization28ln_bwd_finalize_tuned_kernelINS0_22Kernel_traits_finalizeILj1536E6__halfS3_S3_fjLj1024ELj4ENS0_18Kernel_traits_baseILj1536ES3_S3_S3_fjLj1024EEEEEEEvNS0_20BackwardKernelParamsE --------------------------
	.section	.text._ZN18transformer_engine13normalization28ln_bwd_finalize_tuned_kernelINS0_22Kernel_traits_finalizeILj1536E6__halfS3_S3_fjLj1024ELj4ENS0_18Kernel_traits_baseILj1536ES3_S3_S3_fjLj1024EEEEEEEvNS0_20BackwardKernelParamsE,"ax",@progbits
	.align	128
        .global         _ZN18transformer_engine13normalization28ln_bwd_finalize_tuned_kernelINS0_22Kernel_traits_finalizeILj1536E6__halfS3_S3_fjLj1024ELj4ENS0_18Kernel_traits_baseILj1536ES3_S3_S3_fjLj1024EEEEEEEvNS0_20BackwardKernelParamsE
        .type           _ZN18transformer_engine13normalization28ln_bwd_finalize_tuned_kernelINS0_22Kernel_traits_finalizeILj1536E6__halfS3_S3_fjLj1024ELj4ENS0_18Kernel_traits_baseILj1536ES3_S3_S3_fjLj1024EEEEEEEvNS0_20BackwardKernelParamsE,@function
        .size           _ZN18transformer_engine13normalization28ln_bwd_finalize_tuned_kernelINS0_22Kernel_traits_finalizeILj1536E6__halfS3_S3_fjLj1024ELj4ENS0_18Kernel_traits_baseILj1536ES3_S3_S3_fjLj1024EEEEEEEvNS0_20BackwardKernelParamsE,(.L_x_5040 - _ZN18transformer_engine13normalization28ln_bwd_finalize_tuned_kernelINS0_22Kernel_traits_finalizeILj1536E6__halfS3_S3_fjLj1024ELj4ENS0_18Kernel_traits_baseILj1536ES3_S3_S3_fjLj1024EEEEEEEvNS0_20BackwardKernelParamsE)
        .other          _ZN18transformer_engine13normalization28ln_bwd_finalize_tuned_kernelINS0_22Kernel_traits_finalizeILj1536E6__halfS3_S3_fjLj1024ELj4ENS0_18Kernel_traits_baseILj1536ES3_S3_S3_fjLj1024EEEEEEEvNS0_20BackwardKernelParamsE,@"STO_CUDA_ENTRY STV_DEFAULT"
_ZN18transformer_engine13normalization28ln_bwd_finalize_tuned_kernelINS0_22Kernel_traits_finalizeILj1536E6__halfS3_S3_fjLj1024ELj4ENS0_18Kernel_traits_baseILj1536ES3_S3_S3_fjLj1024EEEEEEEvNS0_20BackwardKernelParamsE:
.text._ZN18transformer_engine13normalization28ln_bwd_finalize_tuned_kernelINS0_22Kernel_traits_finalizeILj1536E6__halfS3_S3_fjLj1024ELj4ENS0_18Kernel_traits_baseILj1536ES3_S3_S3_fjLj1024EEEEEEEvNS0_20BackwardKernelParamsE:
        /* <DEDUP_REMOVED lines=35> */
.L_x_4447:
        /* <DEDUP_REMOVED lines=118> */
.L_x_4446:
[----:B------:R-:W-:Y:S05]  /*0990*/  BSYNC.RECONVERGENT B1 ;  /* 0x0000000000017941 */ /* 0x000fea0003800200 */
.L_x_4445:
        /* <DEDUP_REMOVED lines=65> */
.L_x_4449:
[----:B------:R-:W-:Y:S05]  /*0db0*/  BSYNC.RECONVERGENT B1 ;  /* 0x0000000000017941 */ /* 0x000fea0003800200 */
.L_x_4448:
        /* <DEDUP_REMOVED lines=37> */
.L_x_4451:
[----:B------:R-:W-:Y:S05]  /*1010*/  BSYNC.RECONVERGENT B1 ;  /* 0x0000000000017941 */ /* 0x000fea0003800200 */
.L_x_4450:
[----:B------:R-:W-:Y:S05]  /*1020*/  @!P1 BRA `(.L_x_4444) ;  /* 0x00000000003c9947 */ /* 0x000fea0003800000 */
[----:B------:R-:W0:Y:S01]  /*1030*/  LDC.64 R6, c[0x0][0x3d8] ;  /* 0x0000f600ff067b82 */ /* 0x000e220000000a00 */
[----:B------:R-:W-:Y:S01]  /*1040*/  IMAD R2, R15, 0x600, R11 ;  /* 0x000006000f027824 */ /* 0x000fe200078e020b */
[----:B------:R-:W-:-:S04]  /*1050*/  IADD3 R24, PT, PT, -R24, RZ, RZ ;  /* 0x000000ff18187210 */ /* 0x000fc80007ffe1ff */
[----:B------:R-:W-:Y:S02]  /*1060*/  IADD3 R11, PT, PT, R13, R2, RZ ;  /* 0x000000020d0b7210 */ /* 0x000fe40007ffe0ff */
[----:B------:R-:W1:Y:S05]  /*1070*/  LDC.64 R8, c[0x0][0x3e0] ;  /* 0x0000f800ff087b82 */ /* 0x000e6a0000000a00 */
.L_x_4452:
        /* <DEDUP_REMOVED lines=10> */
.L_x_4444:
[----:B------:R-:W-:Y:S05]  /*1120*/  BSYNC.RECONVERGENT B0 ;  /* 0x0000000000007941 */ /* 0x000fea0003800200 */
.L_x_4443:
        /* <DEDUP_REMOVED lines=55> */
.L_x_4453:
        /* <DEDUP_REMOVED lines=14> */
.L_x_5040:


//--------------------- .text._ZN18transformer_engine13normalization19ln_bwd_tuned_kernelINS0_13Kernel_traitsI6__halfS3_S3_fjLj1536ELj1ELj1ELj4ELj8ENS0_18Kernel_traits_baseILj1536ES3_S3_S3_fjLj128EEEEEEEvNS0_20BackwardKernelParamsE --------------------------
	.section	.text._ZN18transformer_engine13normalization19ln_bwd_tuned_kernelINS0_13Kernel_traitsI6__halfS3_S3_fjLj1536ELj1ELj1ELj4ELj8ENS0_18Kernel_traits_baseILj1536ES3_S3_S3_fjLj128EEEEEEEvNS0_20BackwardKernelParamsE,"ax",@progbits
	.align	128
        .global         _ZN18transformer_engine13normalization19ln_bwd_tuned_kernelINS0_13Kernel_traitsI6__halfS3_S3_fjLj1536ELj1ELj1ELj4ELj8ENS0_18Kernel_traits_baseILj1536ES3_S3_S3_fjLj128EEEEEEEvNS0_20BackwardKernelParamsE
        .type           _ZN18transformer_engine13normalization19ln_bwd_tuned_kernelINS0_13Kernel_traitsI6__halfS3_S3_fjLj1536ELj1ELj1ELj4ELj8ENS0_18Kernel_traits_baseILj1536ES3_S3_S3_fjLj128EEEEEEEvNS0_20BackwardKernelParamsE,@function
        .size           _ZN18transformer_engine13normalization19ln_bwd_tuned_kernelINS0_13Kernel_traitsI6__halfS3_S3_fjLj1536ELj1ELj1ELj4ELj8ENS0_18Kernel_traits_baseILj1536ES3_S3_S3_fjLj128EEEEEEEvNS0_20BackwardKernelParamsE,(.L_x_5041 - _ZN18transformer_engine13normalization19ln_bwd_tuned_kernelINS0_13Kernel_traitsI6__halfS3_S3_fjLj1536ELj1ELj1ELj4ELj8ENS0_18Kernel_traits_baseILj1536ES3_S3_S3_fjLj128EEEEEEEvNS0_20BackwardKernelParamsE)
        .other          _ZN18transformer_engine13normalization19ln_bwd_tuned_kernelINS0_13Kernel_traitsI6__halfS3_S3_fjLj1536ELj1ELj1ELj4ELj8ENS0_18Kernel_traits_baseILj1536ES3_S3_S3_fjLj128EEEEEEEvNS0_20BackwardKernelParamsE,@"STO_CUDA_ENTRY STV_DEFAULT"
_ZN18transformer_engine13normalization19ln_bwd_tuned_kernelINS0_13Kernel_traitsI6__halfS3_S3_fjLj1536ELj1ELj1ELj4ELj8ENS0_18Kernel_traits_baseILj1536ES3_S3_S3_fjLj128EEEEEEEvNS0_20BackwardKernelParamsE:
.text._ZN18transformer_engine13normalization19ln_bwd_tuned_kernelINS0_13Kernel_traitsI6__halfS3_S3_fjLj1536ELj1ELj1ELj4ELj8ENS0_18Kernel_traits_baseILj1536ES3_S3_S3_fjLj128EEEEEEEvNS0_20BackwardKernelParamsE:
        /* <DEDUP_REMOVED lines=44> */
[--C-:B--2---:R-:W-:Y:S01]  /*02c0*/  SHF.R.U64 R36, R4, 0x10, R5.reuse ;  /* 0x0000001004247819 */ /* 0x104fe20000001205 */
[----:B------:R-:W-:Y:S01]  /*02d0*/  HADD2.F32 R6, -RZ, R5.H0_H0 ;  /* 0x20000005ff067230 */ /* 0x000fe20000004100 */
[----:B------:R-:W-:Y:S01]  /*02e0*/  SHF.R.U32.HI R5, RZ, 0x10, R5 ;  /* 0x00000010ff057819 */ /* 0x000fe20000011605 */
[----:B------:R-:W-:Y:S01]  /*02f0*/  HADD2.F32 R30, -RZ, R4.H0_H0 ;  /* 0x20000004ff1e7230 */ /* 0x000fe20000004100 */
[--C-:B-----5:R-:W-:Y:S01]  /*0300*/  SHF.R.U32.HI R7, RZ, 0x10, R47.reuse ;  /* 0x00000010ff077819 */ /* 0x120fe2000001162f */
[----:B------:R-:W-:Y:S01]  /*0310*/  HADD2.F32 R32, -RZ, R46.H0_H0 ;  /* 0x2000002eff207230 */ /* 0x000fe20000004100 */
[----:B------:R-:W-:Y:S01]  /*0320*/  SHF.R.U64 R46, R46, 0x10, R47 ;  /* 0x000000102e2e7819 */ /* 0x000fe2000000122f */
        /* <DEDUP_REMOVED lines=26> */
[----:B------:R-:W-:-:S07]  /*04d0*/  CS2R R2, SRZ ;  /* 0x0000000000027805 */ /* 0x000fce000001ff00 */
.L_x_4455:
        /* <DEDUP_REMOVED lines=29> */
[----:B0-----:R-:W-:Y:S01]  /*06b0*/  @!P2 LEA R52, R63, R0, 0x18 ;  /* 0x000000003f34a211 */ /* 0x001fe200078ec0ff */
[----:B----4-:R-:W-:Y:S01]  /*06c0*/  HADD2.F32 R0, -RZ, R18.H0_H0 ;  /* 0x20000012ff007230 */ /* 0x010fe20000004100 */
[--C-:B------:R-:W-:Y:S01]  /*06d0*/  SHF.R.U64 R68, R18, 0x10, R19.reuse ;  /* 0x0000001012447819 */ /* 0x100fe20000001213 */
[----:B------:R-:W-:Y:S01]  /*06e0*/  HADD2.F32 R18, -RZ, R19.H0_H0 ;  /* 0x20000013ff127230 */ /* 0x000fe20000004100 */
[----:B------:R-:W-:Y:S01]  /*06f0*/  SHF.R.U32.HI R66, RZ, 0x10, R19 ;  /* 0x00000010ff427819 */ /* 0x000fe20000011613 */
[----:B-----5:R-:W-:Y:S01]  /*0700*/  HADD2.F32 R64, -RZ, R38.H0_H0 ;  /* 0x20000026ff407230 */ /* 0x020fe20000004100 */
[--C-:B------:R-:W-:Y:S01]  /*0710*/  SHF.R.U64 R60, R38, 0x10, R39.reuse ;  /* 0x00000010263c7819 */ /* 0x100fe20000001227 */
[----:B------:R-:W-:Y:S01]  /*0720*/  HADD2.F32 R68, -RZ, R68.H0_H0 ;  /* 0x20000044ff447230 */ /* 0x000fe20000004100 */
[----:B-1----:R-:W-:Y:S01]  /*0730*/  SHF.R.U32.HI R58, RZ, 0x10, R39 ;  /* 0x00000010ff3a7819 */ /* 0x002fe20000011627 */
[----:B------:R-:W-:Y:S01]  /*0740*/  HADD2.F32 R70, -RZ, R41.H0_H0 ;  /* 0x20000029ff467230 */ /* 0x000fe20000004100 */
[--C-:B------:R-:W-:Y:S01]  /*0750*/  SHF.R.U64 R76, R40, 0x10, R41.reuse ;  /* 0x00000010284c7819 */ /* 0x100fe20000001229 */
[----:B------:R-:W-:Y:S01]  /*0760*/  HADD2.F32 R66, -RZ, R66.H0_H0 ;  /* 0x20000042ff427230 */ /* 0x000fe20000004100 */
[----:B------:R-:W-:Y:S01]  /*0770*/  SHF.R.U32.HI R74, RZ, 0x10, R41 ;  /* 0x00000010ff4a7819 */ /* 0x000fe20000011629 */
[----:B------:R-:W-:-:S02]  /*0780*/  HADD2.F32 R38, -RZ, R40.H0_H0 ;  /* 0x20000028ff267230 */ /* 0x000fc40000004100 */
[C---:B--2---:R-:W-:Y:S01]  /*0790*/  FADD R40, -R61.reuse, R18 ;  /* 0x000000123d287221 */ /* 0x044fe20000000100 */
[C---:B------:R-:W-:Y:S01]  /*07a0*/  FADD R18, -R61.reuse, R70 ;  /* 0x000000463d127221 */ /* 0x040fe20000000100 */
[----:B------:R-:W-:Y:S01]  /*07b0*/  HADD2.F32 R62, -RZ, R39.H0_H0 ;  /* 0x20000027ff3e7230 */ /* 0x000fe20000004100 */
[--C-:B------:R-:W-:Y:S01]  /*07c0*/  SHF.R.U64 R69, R42, 0x10, R43.reuse ;  /* 0x000000102a457819 */ /* 0x100fe2000000122b */
[----:B------:R-:W-:Y:S01]  /*07d0*/  HADD2.F32 R60, -RZ, R60.H0_H0 ;  /* 0x2000003cff3c7230 */ /* 0x000fe20000004100 */
[----:B------:R-:W-:Y:S01]  /*07e0*/  SHF.R.U32.HI R70, RZ, 0x10, R43 ;  /* 0x00000010ff467819 */ /* 0x000fe2000001162b */
[----:B------:R-:W-:Y:S02]  /*07f0*/  HADD2.F32 R58, -RZ, R58.H0_H0 ;  /* 0x2000003aff3a7230 */ /* 0x000fe40000004100 */
[C---:B------:R-:W-:Y:S01]  /*0800*/  FADD R68, -R61.reuse, R68 ;  /* 0x000000443d447221 */ /* 0x040fe20000000100 */
[----:B------:R-:W-:Y:S02]  /*0810*/  HADD2.F32 R76, -RZ, R76.H0_H0 ;  /* 0x2000004cff4c7230 */ /* 0x000fe40000004100 */
[----:B------:R-:W-:Y:S01]  /*0820*/  FADD R66, -R61, R66 ;  /* 0x000000423d427221 */ /* 0x000fe20000000100 */
[----:B------:R-:W-:-:S02]  /*0830*/  HADD2.F32 R74, -RZ, R74.H0_H0 ;  /* 0x2000004aff4a7230 */ /* 0x000fc40000004100 */
        /* <DEDUP_REMOVED lines=10> */
[C---:B---3--:R-:W-:Y:S01]  /*08e0*/  FMUL R42, R55.reuse, R68 ;  /* 0x00000044372a7220 */ /* 0x048fe20000400000 */
[----:B------:R-:W-:Y:S02]  /*08f0*/  HADD2.F32 R70, -RZ, R70.H0_H0 ;  /* 0x20000046ff467230 */ /* 0x000fe40000004100 */
[C---:B------:R-:W-:Y:S01]  /*0900*/  FMUL R61, R55.reuse, R66 ;  /* 0x00000042373d7220 */ /* 0x040fe20000400000 */
[----:B------:R-:W-:Y:S02]  /*0910*/  HADD2.F32 R41, -RZ, R43.H0_H0 ;  /* 0x2000002bff297230 */ /* 0x000fe40000004100 */
[----:B------:R-:W-:Y:S01]  /*0920*/  FMUL R43, R34, R19 ;  /* 0x00000013222b7220 */ /* 0x000fe20000400000 */
[----:B------:R-:W-:Y:S01]  /*0930*/  FMUL R40, R55, R40 ;  /* 0x0000002837287220 */ /* 0x000fe20000400000 */
[----:B------:R-:W-:Y:S01]  /*0940*/  FADD R25, R69, R25 ;  /* 0x0000001945197221 */ /* 0x000fe20000000000 */
[-C--:B------:R-:W-:Y:S01]  /*0950*/  FFMA R29, R42, R69.reuse, R29 ;  /* 0x000000452a1d7223 */ /* 0x080fe2000000001d */
[----:B------:R-:W-:Y:S01]  /*0960*/  FADD R27, R70, R27 ;  /* 0x0000001b461b7221 */ /* 0x000fe20000000000 */
[-C--:B------:R-:W-:Y:S01]  /*0970*/  FFMA R22, R61, R70.reuse, R22 ;  /* 0x000000463d167223 */ /* 0x080fe20000000016 */
[----:B------:R-:W-:Y:S01]  /*0980*/  FMUL R66, R49, R70 ;  /* 0x0000004631427220 */ /* 0x000fe20000400000 */
[----:B------:R-:W-:Y:S01]  /*0990*/  SHF.R.U64 R59, R44, 0x10, R45 ;  /* 0x000000102c3b7819 */ /* 0x000fe2000000122d */
[----:B------:R-:W-:Y:S01]  /*09a0*/  FMUL R69, R48, R69 ;  /* 0x0000004530457220 */ /* 0x000fe20000400000 */
[----:B------:R-:W-:Y:S01]  /*09b0*/  FADD R70, RZ, R43 ;  /* 0x0000002bff467221 */ /* 0x000fe20000000000 */
[----:B------:R-:W-:-:S02]  /*09c0*/  HADD2.F32 R39, -RZ, R44.H0_H0 ;  /* 0x2000002cff277230 */ /* 0x000fc40000004100 */
[----:B------:R-:W-:Y:S01]  /*09d0*/  FADD R26, R41, R26 ;  /* 0x0000001a291a7221 */ /* 0x000fe20000000000 */
[-C--:B------:R-:W-:Y:S01]  /*09e0*/  FFMA R23, R40, R41.reuse, R23 ;  /* 0x0000002928177223 */ /* 0x080fe20000000017 */
[----:B------:R-:W-:Y:S01]  /*09f0*/  FMUL R65, R55, R64 ;  /* 0x0000004037417220 */ /* 0x000fe20000400000 */
[----:B------:R-:W-:Y:S01]  /*0a00*/  FMUL R41, R35, R41 ;  /* 0x0000002923297220 */ /* 0x000fe20000400000 */
[----:B------:R-:W-:Y:S01]  /*0a10*/  FADD R70, R70, R69 ;  /* 0x0000004546467221 */ /* 0x000fe20000000000 */
[----:B------:R-:W-:Y:S02]  /*0a20*/  HADD2.F32 R44, -RZ, R45.H0_H0 ;  /* 0x2000002dff2c7230 */ /* 0x000fe40000004100 */
[----:B------:R-:W-:Y:S01]  /*0a30*/  FADD R28, R39, R28 ;  /* 0x0000001c271c7221 */ /* 0x000fe20000000000 */
[----:B------:R-:W-:Y:S02]  /*0a40*/  HADD2.F32 R67, -RZ, R59.H0_H0 ;  /* 0x2000003bff437230 */ /* 0x000fe40000004100 */
        /* <DEDUP_REMOVED lines=13> */
[----:B------:R-:W-:Y:S01]  /*0b20*/  FMUL R67, R46, R67 ;  /* 0x000000432e437220 */ /* 0x000fe20000400000 */
[----:B------:R-:W-:Y:S01]  /*0b30*/  FADD R60, R39, R64 ;  /* 0x00000040273c7221 */ /* 0x000fe20000000000 */
[----:B------:R-:W-:-:S02]  /*0b40*/  HADD2.F32 R68, -RZ, R45.H0_H0 ;  /* 0x2000002dff447230 */ /* 0x000fc40000004100 */
[----:B------:R-:W-:Y:S01]  /*0b50*/  FADD R24, R19, R24 ;  /* 0x0000001813187221 */ /* 0x000fe20000000000 */
[----:B------:R-:W-:Y:S01]  /*0b60*/  FFMA R51, R0, R19, R51 ;  /* 0x0000001300337223 */ /* 0x000fe20000000033 */
[----:B------:R-:W-:Y:S01]  /*0b70*/  FADD R71, R60, R67 ;  /* 0x000000433c477221 */ /* 0x000fe20000000000 */
[----:B------:R-:W-:Y:S01]  /*0b80*/  HADD2.F32 R19, -RZ, R16.H0_H0 ;  /* 0x20000010ff137230 */ /* 0x000fe20000004100 */
[----:B------:R-:W-:Y:S01]  /*0b90*/  SHF.R.U64 R16, R16, 0x10, R17 ;  /* 0x0000001010107819 */ /* 0x000fe20000001211 */
[----:B------:R-:W-:Y:S01]  /*0ba0*/  FFMA R39, R0, R43, RZ ;  /* 0x0000002b00277223 */ /* 0x000fe200000000ff */
[----:B------:R-:W-:Y:S01]  /*0bb0*/  FMUL R60, R47, R68 ;  /* 0x000000442f3c7220 */ /* 0x000fe20000400000 */
[----:B------:R-:W-:Y:S01]  /*0bc0*/  FADD R71, R71, R62 ;  /* 0x0000003e47477221 */ /* 0x000fe20000000000 */
[C---:B------:R-:W-:Y:S01]  /*0bd0*/  FMUL R63, R55.reuse, R38 ;  /* 0x00000026373f7220 */ /* 0x040fe20000400000 */
[----:B------:R-:W-:Y:S02]  /*0be0*/  HADD2.F32 R16, -RZ, R16.H0_H0 ;  /* 0x20000010ff107230 */ /* 0x000fe40000004100 */
[----:B------:R-:W-:Y:S01]  /*0bf0*/  FMUL R45, R55, R58 ;  /* 0x0000003a372d7220 */ /* 0x000fe20000400000 */
[----:B------:R-:W-:Y:S01]  /*0c00*/  FFMA R39, R42, R69, R39 ;  /* 0x000000452a277223 */ /* 0x000fe20000000027 */
[-C--:B------:R-:W-:Y:S01]  /*0c10*/  FMUL R58, R30, R19.reuse ;  /* 0x000000131e3a7220 */ /* 0x080fe20000400000 */
[----:B------:R-:W-:Y:S01]  /*0c20*/  FADD R71, R71, R60 ;  /* 0x0000003c47477221 */ /* 0x000fe20000000000 */
[----:B------:R-:W-:Y:S01]  /*0c30*/  FADD R6, R19, R6 ;  /* 0x0000000613067221 */ /* 0x000fe20000000000 */
[----:B------:R-:W-:Y:S01]  /*0c40*/  FFMA R2, R63, R19, R2 ;  /* 0x000000133f027223 */ /* 0x000fe20000000002 */
[----:B------:R-:W-:Y:S01]  /*0c50*/  SHF.R.U32.HI R73, RZ, 0x10, R17 ;  /* 0x00000010ff497819 */ /* 0x000fe20000011611 */
[----:B------:R-:W-:-:S02]  /*0c60*/  HADD2.F32 R19, -RZ, R17.H0_H0 ;  /* 0x20000011ff137230 */ /* 0x000fc40000004100 */
[----:B------:R-:W-:Y:S01]  /*0c70*/  FFMA R38, R40, R41, R39 ;  /* 0x0000002928267223 */ /* 0x000fe20000000027 */
[----:B------:R-:W-:Y:S01]  /*0c80*/  FADD R71, R71, R58 ;  /* 0x0000003a47477221 */ /* 0x000fe20000000000 */
[----:B------:R-:W-:Y:S01]  /*0c90*/  FMUL R72, R36, R16 ;  /* 0x0000001024487220 */ /* 0x000fe20000400000 */
[----:B------:R-:W-:Y:S01]  /*0ca0*/  FADD R11, R68, R11 ;  /* 0x0000000b440b7221 */ /* 0x000fe20000000000 */
[----:B------:R-:W-:Y:S01]  /*0cb0*/  FFMA R12, R45, R68, R12 ;  /* 0x000000442d0c7223 */ /* 0x000fe2000000000c */
[----:B------:R-:W-:Y:S02]  /*0cc0*/  HADD2.F32 R73, -RZ, R73.H0_H0 ;  /* 0x20000049ff497230 */ /* 0x000fe40000004100 */
        /* <DEDUP_REMOVED lines=91> */
[----:B------:R1:W-:Y:S01]  /*1280*/  F2F.F16.F32 R19, R18 ;  /* 0x0000001200137304 */ /* 0x0003e20000200800 */
[C---:B------:R-:W-:Y:S01]  /*1290*/  FMUL R72, R55.reuse, R72 ;  /* 0x0000004837487220 */ /* 0x040fe20000400000 */
[----:B------:R-:W-:Y:S01]  /*12a0*/  FADD R68, R68, -R17 ;  /* 0x8000001144447221 */ /* 0x000fe20000000000 */
[C---:B------:R-:W-:Y:S01]  /*12b0*/  FMUL R70, R55.reuse, R70 ;  /* 0x0000004637467220 */ /* 0x040fe20000400000 */
[----:B------:R-:W-:Y:S01]  /*12c0*/  FADD R64, R64, -R65 ;  /* 0x8000004140407221 */ /* 0x000fe20000000000 */
[----:B------:R-:W-:Y:S01]  /*12d0*/  FADD R62, R62, -R59 ;  /* 0x8000003b3e3e7221 */ /* 0x000fe20000000000 */
[----:B------:R-:W2:Y:S01]  /*12e0*/  LDC.64 R16, c[0x0][0x3e8] ;  /* 0x0000fa00ff107b82 */ /* 0x000ea20000000a00 */
[----:B------:R-:W-:Y:S01]  /*12f0*/  FADD R58, R58, -R63 ;  /* 0x8000003f3a3a7221 */ /* 0x000fe20000000000 */
[----:B------:R-:W-:Y:S01]  /*1300*/  F2F.F16.F32 R43, R0 ;  /* 0x00000000002b7304 */ /* 0x000fe20000200800 */
[C---:B-1----:R-:W-:Y:S01]  /*1310*/  FMUL R18, R55.reuse, R60 ;  /* 0x0000003c37127220 */ /* 0x042fe20000400000 */
[C---:B------:R-:W-:Y:S01]  /*1320*/  FMUL R61, R55.reuse, R64 ;  /* 0x00000040373d7220 */ /* 0x040fe20000400000 */
[C---:B------:R-:W-:Y:S01]  /*1330*/  FMUL R45, R55.reuse, R62 ;  /* 0x0000003e372d7220 */ /* 0x040fe20000400000 */
[C---:B------:R-:W-:Y:S01]  /*1340*/  FMUL R68, R55.reuse, R68 ;  /* 0x0000004437447220 */ /* 0x040fe20000400000 */
[----:B------:R-:W-:-:S03]  /*1350*/  FMUL R58, R55, R58 ;  /* 0x0000003a373a7220 */ /* 0x000fc60000400000 */
[----:B------:R-:W1:Y:S01]  /*1360*/  F2F.F16.F32 R40, R40 ;  /* 0x0000002800287304 */ /* 0x000e620000200800 */
[----:B0-----:R-:W-:-:S04]  /*1370*/  IADD3 R53, PT, PT, R53, R44, RZ ;  /* 0x0000002c35357210 */ /* 0x001fc80007ffe0ff */
[----:B------:R-:W-:-:S03]  /*1380*/  ISETP.GE.AND P0, PT, R53, UR7, PT ;  /* 0x0000000735007c0c */ /* 0x000fc6000bf06270 */
[----:B------:R-:W0:Y:S01]  /*1390*/  F2F.F16.F32 R0, R66 ;  /* 0x0000004200007304 */ /* 0x000e220000200800 */
[----:B-1----:R-:W-:-:S07]  /*13a0*/  IMAD.WIDE.U32 R40, R40, 0x10000, RZ ;  /* 0x0001000028287825 */ /* 0x002fce00078e00ff */
[----:B------:R-:W1:Y:S01]  /*13b0*/  F2F.F16.F32 R18, R18 ;  /* 0x0000001200127304 */ /* 0x000e620000200800 */
[----:B------:R-:W-:Y:S02]  /*13c0*/  LOP3.LUT R40, R40, R43, RZ, 0xfc, !PT ;  /* 0x0000002b28287212 */ /* 0x000fe400078efcff */
[----:B0-----:R-:W-:-:S05]  /*13d0*/  SHF.L.U32 R0, R0, 0x10, RZ ;  /* 0x0000001000007819 */ /* 0x001fca00000006ff */
[----:B------:R-:W0:Y:S01]  /*13e0*/  F2F.F16.F32 R72, R72 ;  /* 0x0000004800487304 */ /* 0x000e220000200800 */
[----:B------:R-:W-:Y:S02]  /*13f0*/  LOP3.LUT R41, R0, R41, R19, 0xfe, !PT ;  /* 0x0000002900297212 */ /* 0x000fe400078efe13 */
[----:B-1----:R-:W-:-:S05]  /*1400*/  SHF.L.U32 R0, R18, 0x10, RZ ;  /* 0x0000001012007819 */ /* 0x002fca00000006ff */
[----:B------:R-:W1:Y:S01]  /*1410*/  F2F.F16.F32 R70, R70 ;  /* 0x0000004600467304 */ /* 0x000e620000200800 */
[----:B0-----:R-:W-:-:S07]  /*1420*/  IMAD.WIDE.U32 R18, R72, 0x10000, RZ ;  /* 0x0001000048127825 */ /* 0x001fce00078e00ff */
[----:B------:R-:W0:Y:S01]  /*1430*/  F2F.F16.F32 R38, R38 ;  /* 0x0000002600267304 */ /* 0x000e220000200800 */
[----:B-1----:R-:W-:-:S07]  /*1440*/  SHF.L.U32 R42, R70, 0x10, RZ ;  /* 0x00000010462a7819 */ /* 0x002fce00000006ff */
[----:B------:R-:W1:Y:S01]  /*1450*/  F2F.F16.F32 R55, R68 ;  /* 0x0000004400377304 */ /* 0x000e620000200800 */
[----:B0-----:R-:W-:-:S07]  /*1460*/  IMAD.WIDE.U32 R38, R38, 0x10000, RZ ;  /* 0x0001000026267825 */ /* 0x001fce00078e00ff */
[----:B------:R-:W0:Y:S01]  /*1470*/  F2F.F16.F32 R61, R61 ;  /* 0x0000003d003d7304 */ /* 0x000e220000200800 */
[----:B-1----:R-:W-:-:S07]  /*1480*/  LOP3.LUT R19, R42, R19, R55, 0xfe, !PT ;  /* 0x000000132a137212 */ /* 0x002fce00078efe37 */
[----:B------:R-:W1:Y:S01]  /*1490*/  F2F.F16.F32 R45, R45 ;  /* 0x0000002d002d7304 */ /* 0x000e620000200800 */
[----:B--2---:R-:W-:-:S04]  /*14a0*/  IMAD.WIDE.U32 R54, R54, 0x8, R16 ;  /* 0x0000000836367825 */ /* 0x004fc800078e0010 */
[--C-:B------:R-:W-:Y:S01]  /*14b0*/  IMAD.WIDE.U32 R42, R57, 0x8, R16.reuse ;  /* 0x00000008392a7825 */ /* 0x100fe200078e0010 */
[----:B------:R2:W-:Y:S01]  /*14c0*/  STG.E.64 desc[UR8][R54.64], R40 ;  /* 0x0000002836007986 */ /* 0x0005e2000c101b08 */
[----:B0-----:R-:W-:Y:S01]  /*14d0*/  LOP3.LUT R38, R38, R61, RZ, 0xfc, !PT ;  /* 0x0000003d26267212 */ /* 0x001fe200078efcff */
[----:B------:R-:W0:Y:S01]  /*14e0*/  F2F.F16.F32 R59, R58 ;  /* 0x0000003a003b7304 */ /* 0x000e220000200800 */
        /* <DEDUP_REMOVED lines=23> */
.L_x_4454:
        /* <DEDUP_REMOVED lines=19> */
.L_x_4456:
        /* <DEDUP_REMOVED lines=15> */
.L_x_5041:


//--------------------- .text._ZN18transformer_engine13normalization28ln_bwd_finalize_tuned_kernelINS0_22Kernel_traits_finalizeILj1536EffffjLj1024ELj4ENS0_18Kernel_traits_baseILj1536EffffjLj1024EEEEEEEvNS0_20BackwardKernelParamsE --------------------------
	.section	.text._ZN18transformer_engine13normalization28ln_bwd_finalize_tuned_kernelINS0_22Kernel_traits_finalizeILj1536EffffjLj1024ELj4ENS0_18Kernel_traits_baseILj1536EffffjLj1024EEEEEEEvNS0_20BackwardKernelParamsE,"ax",@progbits
	.align	128
        .global         _ZN18transformer_engine13normalization28ln_bwd_finalize_tuned_kernelINS0_22Kernel_traits_finalizeILj1536EffffjLj1024ELj4ENS0_18Kernel_traits_baseILj1536EffffjLj1024EEEEEEEvNS0_20BackwardKernelParamsE
        .type           _ZN18transformer_engine13normalization28ln_bwd_finalize_tuned_kernelINS0_22Kernel_traits_finalizeILj1536EffffjLj1024ELj4ENS0_18Kernel_traits_baseILj1536EffffjLj1024EEEEEEEvNS0_20BackwardKernelParamsE,@function
        .size           _ZN18transformer_engine13normalization28ln_bwd_finalize_tuned_kernelINS0_22Kernel_traits_finalizeILj1536EffffjLj1024ELj4ENS0_18Kernel_traits_baseILj1536EffffjLj1024EEEEEEEvNS0_20BackwardKernelParamsE,(.L_x_5042 - _ZN18transformer_engine13normalization28ln_bwd_finalize_tuned_kernelINS0_22Kernel_traits_finalizeILj1536EffffjLj1024ELj4ENS0_18Kernel_traits_baseILj1536EffffjLj1024EEEEEEEvNS0_20BackwardKernelParamsE)
        .other          _ZN18transformer_engine13normalization28ln_bwd_finalize_tuned_kernelINS0_22Kernel_traits_finalizeILj1536EffffjLj1024ELj4ENS0_18Kernel_traits_baseILj1536EffffjLj1024EEEEEEEvNS0_20BackwardKernelParamsE,@"STO_CUDA_ENTRY STV_DEFAULT"
_ZN18transformer_engine13normalization28ln_bwd_finalize_tuned_kernelINS0_22Kernel_traits_finalizeILj1536EffffjLj1024ELj4ENS0_18Kernel_traits_baseILj1536EffffjLj1024EEEEEEEvNS0_20BackwardKernelParamsE:
.text._ZN18transformer_engine13normalization28ln_bwd_finalize_tuned_kernelINS0_22Kernel_traits_finalizeILj1536EffffjLj1024ELj4ENS0_18Kernel_traits_baseILj1536EffffjLj1024EEEEEEEvNS0_20BackwardKernelParamsE:
        /* <DEDUP_REMOVED lines=35> */
.L_x_4461:
        /* <DEDUP_REMOVED lines=118> */
.L_x_4460:
[----:B------:R-:W-:Y:S05]  /*0990*/  BSYNC.RECONVERGENT B1 ;  /* 0x0000000000017941 */ /* 0x000fea0003800200 */
.L_x_4459:
        /* <DEDUP_REMOVED lines=65> */
.L_x_4463:
[----:B------:R-:W-:Y:S05]  /*0db0*/  BSYNC.RECONVERGENT B1 ;  /* 0x0000000000017941 */ /* 0x000fea0003800200 */
.L_x_4462:
        /* <DEDUP_REMOVED lines=37> */
.L_x_4465:
[----:B------:R-:W-:Y:S05]  /*1010*/  BSYNC.RECONVERGENT B1 ;  /* 0x0000000000017941 */ /* 0x000fea0003800200 */
.L_x_4464:
[----:B------:R-:W-:Y:S05]  /*1020*/  @!P1 BRA `(.L_x_4458) ;  /* 0x00000000003c9947 */ /* 0x000fea0003800000 */
[----:B------:R-:W0:Y:S01]  /*1030*/  LDC.64 R6, c[0x0][0x3d8] ;  /* 0x0000f600ff067b82 */ /* 0x000e220000000a00 */
[----:B------:R-:W-:Y:S01]  /*1040*/  IMAD R2, R15, 0x600, R11 ;  /* 0x000006000f027824 */ /* 0x000fe200078e020b */
[----:B------:R-:W-:-:S04]  /*1050*/  IADD3 R24, PT, PT, -R24, RZ, RZ ;  /* 0x000000ff18187210 */ /* 0x000fc80007ffe1ff */
[----:B------:R-:W-:Y:S02]  /*1060*/  IADD3 R11, PT, PT, R13, R2, RZ ;  /* 0x000000020d0b7210 */ /* 0x000fe40007ffe0ff */
[----:B------:R-:W1:Y:S05]  /*1070*/  LDC.64 R8, c[0x0][0x3e0] ;  /* 0x0000f800ff087b82 */ /* 0x000e6a0000000a00 */
.L_x_4466:
        /* <DEDUP_REMOVED lines=10> */
.L_x_4458:
[----:B------:R-:W-:Y:S05]  /*1120*/  BSYNC.RECONVERGENT B0 ;  /* 0x0000000000007941 */ /* 0x000fea0003800200 */
.L_x_4457:
        /* <DEDUP_REMOVED lines=53> */
.L_x_4467:
        /* <DEDUP_REMOVED lines=16> */
.L_x_5042:


//--------------------- .text._ZN18transformer_engine13normalization19ln_bwd_tuned_kernelINS0_13Kernel_traitsIffffjLj1536ELj1ELj1ELj4ELj16ENS0_18Kernel_traits_baseILj1536EffffjLj128EEEEEEEvNS0_20BackwardKernelParamsE --------------------------
	.section	.text._ZN18transformer_engine13normalization19ln_bwd_tuned_kernelINS0_13Kernel_traitsIffffjLj1536ELj1ELj1ELj4ELj16ENS0_18Kernel_traits_baseILj1536EffffjLj128EEEEEEEvNS0_20BackwardKernelParamsE,"ax",@progbits
	.align	128
        .global         _ZN18transformer_engine13normalization19ln_bwd_tuned_kernelINS0_13Kernel_traitsIffffjLj1536ELj1ELj1ELj4ELj16ENS0_18Kernel_traits_baseILj1536EffffjLj128EEEEEEEvNS0_20BackwardKernelParamsE
        .type           _ZN18transformer_engine13normalization19ln_bwd_tuned_kernelINS0_13Kernel_traitsIffffjLj1536ELj1ELj1ELj4ELj16ENS0_18Kernel_traits_baseILj1536EffffjLj128EEEEEEEvNS0_20BackwardKernelParamsE,@function
        .size           _ZN18transformer_engine13normalization19ln_bwd_tuned_kernelINS0_13Kernel_traitsIffffjLj1536ELj1ELj1ELj4ELj16ENS0_18Kernel_traits_baseILj1536EffffjLj128EEEEEEEvNS0_20BackwardKernelParamsE,(.L_x_5043 - _ZN18transformer_engine13normalization19ln_bwd_tuned_kernelINS0_13Kernel_traitsIffffjLj1536ELj1ELj1ELj4ELj16ENS0_18Kernel_traits_baseILj1536EffffjLj128EEEEEEEvNS0_20BackwardKernelParamsE)
        .other          _ZN18transformer_engine13normalization19ln_bwd_tuned_kernelINS0_13Kernel_traitsIffffjLj1536ELj1ELj1ELj4ELj16ENS0_18Kernel_traits_baseILj1536EffffjLj128EEEEEEEvNS0_20BackwardKernelParamsE,@"STO_CUDA_ENTRY STV_DEFAULT"
_ZN18transformer_engine13normalization19ln_bwd_tuned_kernelINS0_13Kernel_traitsIffffjLj1536ELj1ELj1ELj4ELj16ENS0_18Kernel_traits_baseILj1536EffffjLj128EEEEEEEvNS0_20BackwardKernelParamsE:
.text._ZN18transformer_engine13normalization19ln_bwd_tuned_kernelINS0_13Kernel_traitsIffffjLj1536ELj1ELj1ELj4ELj16ENS0_18Kernel_traits_baseILj1536EffffjLj128EEEEEEEvNS0_20BackwardKernelParamsE:
        /* <DEDUP_REMOVED lines=25> */
[----:B--2---:R-:W2:Y:S04]  /*0190*/  LDG.E.128 R16, desc[UR8][R2.64] ;  /* 0x0000000802107981 */ /* 0x004ea8000c1e1d00 */
[----:B------:R-:W5:Y:S04]  /*01a0*/  LDG.E.128 R12, desc[UR8][R2.64+0x800] ;  /* 0x00080008020c7981 */ /* 0x000f68000c1e1d00 */
[----:B------:R0:W4:Y:S01]  /*01b0*/  LDG.E.128 R8, desc[UR8][R2.64+0x1000] ;  /* 0x0010000802087981 */ /* 0x000122000c1e1d00 */
[----:B-1----:R-:W-:Y:S01]  /*01c0*/  ISETP.NE.AND P0, PT, RZ, UR4, PT ;  /* 0x00000004ff007c0c */ /* 0x002fe2000bf05270 */
[----:B------:R-:W-:Y:S01]  /*01d0*/  UMOV UR4, 0x400 ;  /* 0x0000040000047882 */ /* 0x000fe20000000000 */
[----:B------:R-:W-:Y:S01]  /*01e0*/  HFMA2 R5, -RZ, RZ, 0, 0 ;  /* 0x00000000ff057431 */ /* 0x000fe200000001ff */
[----:B---3--:R-:W-:Y:S01]  /*01f0*/  ULEA UR4, UR5, UR4, 0x18 ;  /* 0x0000000405047291 */ /* 0x008fe2000f8ec0ff */
[----:B------:R-:W-:Y:S01]  /*0200*/  FSEL R54, RZ, 1, !P0 ;  /* 0x3f800000ff367808 */ /* 0x000fe20004000000 */
[----:B------:R-:W-:Y:S01]  /*0210*/  HFMA2 R48, -RZ, RZ, 0, 0 ;  /* 0x00000000ff307431 */ /* 0x000fe200000001ff */
[----:B------:R-:W-:-:S02]  /*0220*/  SHF.R.U32.HI R53, RZ, 0x5, R4 ;  /* 0x00000005ff357819 */ /* 0x000fc40000011604 */
[----:B------:R-:W-:Y:S02]  /*0230*/  CS2R R42, SRZ ;  /* 0x00000000002a7805 */ /* 0x000fe4000001ff00 */
[----:B------:R-:W-:Y:S02]  /*0240*/  MOV R0, RZ ;  /* 0x000000ff00007202 */ /* 0x000fe40000000f00 */
[----:B0-----:R-:W-:Y:S02]  /*0250*/  CS2R R2, SRZ ;  /* 0x0000000000027805 */ /* 0x001fe4000001ff00 */
[----:B------:R-:W-:Y:S02]  /*0260*/  CS2R R46, SRZ ;  /* 0x00000000002e7805 */ /* 0x000fe4000001ff00 */
[----:B------:R-:W-:Y:S02]  /*0270*/  CS2R R6, SRZ ;  /* 0x0000000000067805 */ /* 0x000fe4000001ff00 */
[----:B------:R-:W-:-:S02]  /*0280*/  CS2R R40, SRZ ;  /* 0x0000000000287805 */ /* 0x000fc4000001ff00 */
[----:B------:R-:W-:Y:S02]  /*0290*/  CS2R R44, SRZ ;  /* 0x00000000002c7805 */ /* 0x000fe4000001ff00 */
[----:B------:R-:W-:Y:S02]  /*02a0*/  MOV R55, RZ ;  /* 0x000000ff00377202 */ /* 0x000fe40000000f00 */
[----:B------:R-:W-:Y:S02]  /*02b0*/  MOV R56, UR6 ;  /* 0x0000000600387c02 */ /* 0x000fe40008000f00 */
[----:B------:R-:W-:Y:S01]  /*02c0*/  MOV R57, UR4 ;  /* 0x0000000400397c02 */ /* 0x000fe20008000f00 */
[--C-:B--2---:R-:W-:Y:S01]  /*02d0*/  FADD R65, R16, R54.reuse ;  /* 0x0000003610417221 */ /* 0x104fe20000000000 */
[--C-:B------:R-:W-:Y:S01]  /*02e0*/  FADD R62, R17, R54.reuse ;  /* 0x00000036113e7221 */ /* 0x100fe20000000000 */
[--C-:B------:R-:W-:Y:S01]  /*02f0*/  FADD R63, R18, R54.reuse ;  /* 0x00000036123f7221 */ /* 0x100fe20000000000 */
[--C-:B------:R-:W-:Y:S01]  /*0300*/  FADD R60, R19, R54.reuse ;  /* 0x00000036133c7221 */ /* 0x100fe20000000000 */
[--C-:B-----5:R-:W-:Y:S01]  /*0310*/  FADD R61, R12, R54.reuse ;  /* 0x000000360c3d7221 */ /* 0x120fe20000000000 */
[--C-:B------:R-:W-:Y:S01]  /*0320*/  FADD R58, R13, R54.reuse ;  /* 0x000000360d3a7221 */ /* 0x100fe20000000000 */
[--C-:B------:R-:W-:Y:S01]  /*0330*/  FADD R59, R14, R54.reuse ;  /* 0x000000360e3b7221 */ /* 0x100fe20000000000 */
[--C-:B------:R-:W-:Y:S01]  /*0340*/  FADD R50, R15, R54.reuse ;  /* 0x000000360f327221 */ /* 0x100fe20000000000 */
[--C-:B----4-:R-:W-:Y:S01]  /*0350*/  FADD R49, R8, R54.reuse ;  /* 0x0000003608317221 */ /* 0x110fe20000000000 */
[--C-:B------:R-:W-:Y:S01]  /*0360*/  FADD R52, R9, R54.reuse ;  /* 0x0000003609347221 */ /* 0x100fe20000000000 */
[--C-:B------:R-:W-:Y:S01]  /*0370*/  FADD R51, R10, R54.reuse ;  /* 0x000000360a337221 */ /* 0x100fe20000000000 */
[----:B------:R-:W-:Y:S01]  /*0380*/  FADD R54, R11, R54 ;  /* 0x000000360b367221 */ /* 0x000fe20000000000 */
[----:B------:R-:W-:-:S02]  /*0390*/  CS2R R10, SRZ ;  /* 0x00000000000a7805 */ /* 0x000fc4000001ff00 */
[----:B------:R-:W-:Y:S02]  /*03a0*/  CS2R R14, SRZ ;  /* 0x00000000000e7805 */ /* 0x000fe4000001ff00 */
[----:B------:R-:W-:Y:S02]  /*03b0*/  CS2R R8, SRZ ;  /* 0x0000000000087805 */ /* 0x000fe4000001ff00 */
[----:B------:R-:W-:-:S07]  /*03c0*/  CS2R R12, SRZ ;  /* 0x00000000000c7805 */ /* 0x000fce000001ff00 */
.L_x_4469:
[----:B0-----:R-:W0:Y:S01]  /*03d0*/  LDC.64 R74, c[0x0][0x398] ;  /* 0x0000e600ff4a7b82 */ /* 0x001e220000000a00 */
[----:B------:R-:W-:-:S05]  /*03e0*/  IMAD R17, R56, 0x180, RZ ;  /* 0x0000018038117824 */ /* 0x000fca00078e02ff */
[----:B------:R-:W-:Y:S02]  /*03f0*/  LOP3.LUT R68, R17, R4, RZ, 0xfc, !PT ;  /* 0x0000000411447212 */ /* 0x000fe400078efcff */
[----:B------:R-:W1:Y:S02]  /*0400*/  LDC.64 R24, c[0x0][0x390] ;  /* 0x0000e400ff187b82 */ /* 0x000e640000000a00 */
[----:B------:R-:W-:-:S06]  /*0410*/  IADD3 R66, PT, PT, R68, 0x80, RZ ;  /* 0x0000008044427810 */ /* 0x000fcc0007ffe0ff */
[----:B------:R-:W2:Y:S08]  /*0420*/  LDC.64 R70, c[0x0][0x3a0] ;  /* 0x0000e800ff467b82 */ /* 0x000eb00000000a00 */
[----:B------:R-:W3:Y:S01]  /*0430*/  LDC.64 R36, c[0x0][0x3c8] ;  /* 0x0000f200ff247b82 */ /* 0x000ee20000000a00 */
[----:B------:R-:W-:Y:S01]  /*0440*/  IADD3 R67, PT, PT, R68, 0x100, RZ ;  /* 0x0000010044437810 */ /* 0x000fe20007ffe0ff */
[----:B0-----:R-:W-:-:S04]  /*0450*/  IMAD.WIDE R74, R56, 0x4, R74 ;  /* 0x00000004384a7825 */ /* 0x001fc800078e024a */
[--C-:B-1----:R-:W-:Y:S02]  /*0460*/  IMAD.WIDE.U32 R16, R68, 0x10, R24.reuse ;  /* 0x0000001044107825 */ /* 0x102fe400078e0018 */
[----:B------:R-:W4:Y:S02]  /*0470*/  LDG.E R74, desc[UR8][R74.64] ;  /* 0x000000084a4a7981 */ /* 0x000f24000c1e1900 */
[--C-:B------:R-:W-:Y:S02]  /*0480*/  IMAD.WIDE.U32 R20, R66, 0x10, R24.reuse ;  /* 0x0000001042147825 */ /* 0x100fe400078e0018 */
[----:B------:R-:W4:Y:S02]  /*0490*/  LDG.E.128 R16, desc[UR8][R16.64] ;  /* 0x0000000810107981 */ /* 0x000f24000c1e1d00 */
[----:B------:R-:W-:Y:S02]  /*04a0*/  IMAD.WIDE.U32 R24, R67, 0x10, R24 ;  /* 0x0000001043187825 */ /* 0x000fe400078e0018 */
[----:B------:R-:W5:Y:S02]  /*04b0*/  LDG.E.128 R20, desc[UR8][R20.64] ;  /* 0x0000000814147981 */ /* 0x000f64000c1e1d00 */
[----:B--2---:R-:W-:-:S02]  /*04c0*/  IMAD.WIDE R70, R56, 0x4, R70 ;  /* 0x0000000438467825 */ /* 0x004fc400078e0246 */
[----:B------:R-:W2:Y:S02]  /*04d0*/  LDG.E.128 R24, desc[UR8][R24.64] ;  /* 0x0000000818187981 */ /* 0x000ea4000c1e1d00 */
[--C-:B---3--:R-:W-:Y:S02]  /*04e0*/  IMAD.WIDE.U32 R28, R68, 0x10, R36.reuse ;  /* 0x00000010441c7825 */ /* 0x108fe400078e0024 */
[----:B------:R0:W3:Y:S04]  /*04f0*/  LDG.E R64, desc[UR8][R70.64] ;  /* 0x0000000846407981 */ /* 0x0000e8000c1e1900 */
[----:B------:R-:W3:Y:S01]  /*0500*/  LDG.E.128 R28, desc[UR8][R28.64] ;  /* 0x000000081c1c7981 */ /* 0x000ee2000c1e1d00 */
[----:B------:R-:W-:-:S06]  /*0510*/  IMAD.WIDE.U32 R32, R66, 0x10, R36 ;  /* 0x0000001042207825 */ /* 0x000fcc00078e0024 */
[----:B------:R-:W3:Y:S01]  /*0520*/  LDG.E.128 R32, desc[UR8][R32.64] ;  /* 0x0000000820207981 */ /* 0x000ee2000c1e1d00 */
[----:B------:R-:W-:-:S06]  /*0530*/  IMAD.WIDE.U32 R36, R67, 0x10, R36 ;  /* 0x0000001043247825 */ /* 0x000fcc00078e0024 */
[----:B------:R-:W3:Y:S01]  /*0540*/  LDG.E.128 R36, desc[UR8][R36.64] ;  /* 0x0000000824247981 */ /* 0x000ee2000c1e1d00 */
[----:B------:R-:W-:Y:S02]  /*0550*/  LOP3.LUT P2, RZ, R4, 0x1f, RZ, 0xc0, !PT ;  /* 0x0000001f04ff7812 */ /* 0x000fe4000784c0ff */
[----:B------:R-:W-:-:S11]  /*0560*/  PLOP3.LUT P0, PT, PT, PT, PT, 0x80, 0x8 ;  /* 0x000000000008781c */ /* 0x000fd60003f0f070 */
[----:B------:R-:W1:Y:S01]  /*0570*/  @!P2 S2R R72, SR_CgaCtaId ;  /* 0x000000000048a919 */ /* 0x000e620000008800 */
[----:B------:R-:W-:Y:S02]  /*0580*/  @!P2 MOV R69, 0x400 ;  /* 0x000004000045a802 */ /* 0x000fe40000000f00 */
[----:B------:R-:W-:Y:S02]  /*0590*/  @!P2 PLOP3.LUT P0, PT, P1, PT, PT, 0x80, 0x8 ;  /* 0x000000000008a81c */ /* 0x000fe40000f0f070 */
[----:B-1----:R-:W-:Y:S01]  /*05a0*/  @!P2 LEA R57, R72, R69, 0x18 ;  /* 0x000000454839a211 */ /* 0x002fe200078ec0ff */
[C---:B----4-:R-:W-:Y:S01]  /*05b0*/  FADD R72, -R74.reuse, R16 ;  /* 0x000000104a487221 */ /* 0x050fe20000000100 */
[C---:B0-----:R-:W-:Y:S01]  /*05c0*/  FADD R70, -R74.reuse, R17 ;  /* 0x000000114a467221 */ /* 0x041fe20000000100 */
[C---:B------:R-:W-:Y:S01]  /*05d0*/  FADD R16, -R74.reuse, R19 ;  /* 0x000000134a107221 */ /* 0x040fe20000000100 */
[C---:B------:R-:W-:Y:S01]  /*05e0*/  FADD R18, -R74.reuse, R18 ;  /* 0x000000124a127221 */ /* 0x040fe20000000100 */
[C---:B-----5:R-:W-:Y:S01]  /*05f0*/  FADD R75, -R74.reuse, R22 ;  /* 0x000000164a4b7221 */ /* 0x060fe20000000100 */
[C---:B------:R-:W-:Y:S01]  /*0600*/  FADD R69, -R74.reuse, R21 ;  /* 0x000000154a457221 */ /* 0x040fe20000000100 */
[C---:B------:R-:W-:Y:S01]  /*0610*/  FADD R71, -R74.reuse, R23 ;  /* 0x000000174a477221 */ /* 0x040fe20000000100 */
[C---:B------:R-:W-:Y:S01]  /*0620*/  FADD R77, -R74.reuse, R20 ;  /* 0x000000144a4d7221 */ /* 0x040fe20000000100 */
[C---:B--2---:R-:W-:Y:S01]  /*0630*/  FADD R17, -R74.reuse, R25 ;  /* 0x000000194a117221 */ /* 0x044fe20000000100 */
[C---:B------:R-:W-:Y:S01]  /*0640*/  FADD R19, -R74.reuse, R26 ;  /* 0x0000001a4a137221 */ /* 0x040fe20000000100 */
[C---:B------:R-:W-:Y:S01]  /*0650*/  FADD R73, -R74.reuse, R24 ;  /* 0x000000184a497221 */ /* 0x040fe20000000100 */
[----:B------:R-:W-:Y:S01]  /*0660*/  FADD R21, -R74, R27 ;  /* 0x0000001b4a157221 */ /* 0x000fe20000000100 */
[C---:B---3--:R-:W-:Y:S01]  /*0670*/  FMUL R22, R64.reuse, R72 ;  /* 0x0000004840167220 */ /* 0x048fe20000400000 */
[C---:B------:R-:W-:Y:S01]  /*0680*/  FMUL R26, R64.reuse, R16 ;  /* 0x00000010401a7220 */ /* 0x040fe20000400000 */
[C---:B------:R-:W-:Y:S01]  /*0690*/  FMUL R24, R64.reuse, R18 ;  /* 0x0000001240187220 */ /* 0x040fe20000400000 */
[----:B------:R-:W-:Y:S01]  /*06a0*/  FMUL R23, R64, R70 ;  /* 0x0000004640177220 */ /* 0x000fe20000400000 */
[----:B------:R-:W-:Y:S01]  /*06b0*/  FMUL R25, R65, R28 ;  /* 0x0000001c41197220 */ /* 0x000fe20000400000 */
[C---:B------:R-:W-:Y:S01]  /*06c0*/  FADD R47, R28.reuse, R47 ;  /* 0x0000002f1c2f7221 */ /* 0x040fe20000000000 */
[----:B------:R-:W-:Y:S01]  /*06d0*/  FFMA R55, R28, R22, R55 ;  /* 0x000000161c377223 */ /* 0x000fe20000000037 */
[----:B------:R-:W-:Y:S01]  /*06e0*/  FMUL R28, R62, R29 ;  /* 0x0000001d3e1c7220 */ /* 0x000fe20000400000 */
[----:B------:R-:W-:Y:S01]  /*06f0*/  FADD R16, RZ, R25 ;  /* 0x00000019ff107221 */ /* 0x000fe20000000000 */
[----:B------:R-:W-:Y:S01]  /*0700*/  FMUL R27, R63, R30 ;  /* 0x0000001e3f1b7220 */ /* 0x000fe20000400000 */
[C---:B------:R-:W-:Y:S01]  /*0710*/  FADD R42, R31.reuse, R42 ;  /* 0x0000002a1f2a7221 */ /* 0x040fe20000000000 */
[----:B------:R-:W-:Y:S01]  /*0720*/  FFMA R44, R31, R26, R44 ;  /* 0x0000001a1f2c7223 */ /* 0x000fe2000000002c */
[----:B------:R-:W-:Y:S01]  /*0730*/  FADD R16, R16, R28 ;  /* 0x0000001c10107221 */ /* 0x000fe20000000000 */
[C---:B------:R-:W-:Y:S01]  /*0740*/  FADD R43, R30.reuse, R43 ;  /* 0x0000002b1e2b7221 */ /* 0x040fe20000000000 */
[----:B------:R-:W-:Y:S01]  /*0750*/  FFMA R45, R30, R24, R45 ;  /* 0x000000181e2d7223 */ /* 0x000fe2000000002d */
[----:B------:R-:W-:Y:S01]  /*0760*/  FMUL R31, R60, R31 ;  /* 0x0000001f3c1f7220 */ /* 0x000fe20000400000 */
[----:B------:R-:W-:Y:S01]  /*0770*/  FADD R16, R16, R27 ;  /* 0x0000001b10107221 */ /* 0x000fe20000000000 */
[C---:B------:R-:W-:Y:S01]  /*0780*/  FADD R46, R29.reuse, R46 ;  /* 0x0000002e1d2e7221 */ /* 0x040fe20000000000 */
[----:B------:R-:W-:Y:S01]  /*0790*/  FFMA R48, R29, R23, R48 ;  /* 0x000000171d307223 */ /* 0x000fe20000000030 */
[C---:B------:R-:W-:Y:S01]  /*07a0*/  FMUL R30, R64.reuse, R77 ;  /* 0x0000004d401e7220 */ /* 0x040fe20000400000 */
[----:B------:R-:W-:Y:S01]  /*07b0*/  FMUL R29, R64, R69 ;  /* 0x00000045401d7220 */ /* 0x000fe20000400000 */
[----:B------:R-:W-:Y:S01]  /*07c0*/  FMUL R69, R61, R32 ;  /* 0x000000203d457220 */ /* 0x000fe20000400000 */
[----:B------:R-:W-:Y:S01]  /*07d0*/  FADD R16, R16, R31 ;  /* 0x0000001f10107221 */ /* 0x000fe20000000000 */
[C---:B------:R-:W-:Y:S01]  /*07e0*/  FADD R15, R32.reuse, R15 ;  /* 0x0000000f200f7221 */ /* 0x040fe20000000000 */
[----:B------:R-:W-:Y:S01]  /*07f0*/  FFMA R41, R32, R30, R41 ;  /* 0x0000001e20297223 */ /* 0x000fe20000000029 */
[C---:B------:R-:W-:Y:S01]  /*0800*/  FADD R14, R33.reuse, R14 ;  /* 0x0000000e210e7221 */ /* 0x040fe20000000000 */
[----:B------:R-:W-:Y:S01]  /*0810*/  FFMA R40, R33, R29, R40 ;  /* 0x0000001d21287223 */ /* 0x000fe20000000028 */
[----:B------:R-:W-:Y:S01]  /*0820*/  FMUL R32, R58, R33 ;  /* 0x000000213a207220 */ /* 0x000fe20000400000 */
[C---:B------:R-:W-:Y:S01]  /*0830*/  FMUL R33, R64.reuse, R75 ;  /* 0x0000004b40217220 */ /* 0x040fe20000400000 */
[----:B------:R-:W-:Y:S01]  /*0840*/  FMUL R70, R64, R71 ;  /* 0x0000004740467220 */ /* 0x000fe20000400000 */
[----:B------:R-:W-:Y:S01]  /*0850*/  FADD R71, R16, R69 ;  /* 0x0000004510477221 */ /* 0x000fe20000000000 */
[C---:B------:R-:W-:Y:S01]  /*0860*/  FADD R11, R34.reuse, R11 ;  /* 0x0000000b220b7221 */ /* 0x040fe20000000000 */
[----:B------:R-:W-:Y:S01]  /*0870*/  FFMA R13, R34, R33, R13 ;  /* 0x00000021220d7223 */ /* 0x000fe2000000000d */
[----:B------:R-:W-:Y:S01]  /*0880*/  FMUL R34, R59, R34 ;  /* 0x000000223b227220 */ /* 0x000fe20000400000 */
[----:B------:R-:W-:Y:S01]  /*0890*/  FADD R75, R71, R32 ;  /* 0x00000020474b7221 */ /* 0x000fe20000000000 */
[----:B------:R-:W-:Y:S01]  /*08a0*/  FFMA R16, R22, R25, RZ ;  /* 0x0000001916107223 */ /* 0x000fe200000000ff */
        /* <DEDUP_REMOVED lines=8> */
[----:B------:R-:W-:Y:S01]  /*0930*/  FADD R3, R36, R3 ;  /* 0x0000000324037221 */ /* 0x000fe20000000000 */
[----:B------:R-:W-:Y:S01]  /*0940*/  FFMA R75, R24, R27, R73 ;  /* 0x0000001b184b7223 */ /* 0x000fe20000000049 */
[----:B------:R-:W-:Y:S01]  /*0950*/  FMUL R73, R52, R37 ;  /* 0x0000002534497220 */ /* 0x000fe20000400000 */
[----:B------:R-:W-:Y:S01]  /*0960*/  FADD R16, R77, R74 ;  /* 0x0000004a4d107221 */ /* 0x000fe20000000000 */
        /* <DEDUP_REMOVED lines=10> */
[----:B------:R-:W-:Y:S01]  /*0a10*/  FFMA R8, R37, R76, R8 ;  /* 0x0000004c25087223 */ /* 0x000fe20000000008 */
[----:B------:R-:W-:Y:S01]  /*0a20*/  FADD R16, R77, R72 ;  /* 0x000000484d107221 */ /* 0x000fe20000000000 */
[----:B------:R-:W-:Y:S01]  /*0a30*/  FADD R5, R38, R5 ;  /* 0x0000000526057221 */ /* 0x000fe20000000000 */
[----:B------:R-:W-:Y:S01]  /*0a40*/  FFMA R37, R33, R34, R18 ;  /* 0x0000002221257223 */ /* 0x000fe20000000012 */
[----:B------:R-:W-:-:S02]  /*0a50*/  FADD R2, R39, R2 ;  /* 0x0000000227027221 */ /* 0x000fc40000000000 */
[----:B------:R-:W0:Y:S01]  /*0a60*/  SHFL.DOWN PT, R17, R16, 0x10, 0x1f ;  /* 0x0a001f0010117f89 */ /* 0x000e2200000e0000 */
[----:B------:R-:W-:Y:S01]  /*0a70*/  FFMA R18, R70, R71, R37 ;  /* 0x0000004746127223 */ /* 0x000fe20000000025 */
[----:B------:R-:W-:-:S03]  /*0a80*/  FMUL R37, R64, R19 ;  /* 0x0000001340257220 */ /* 0x000fc60000400000 */
[----:B------:R-:W-:Y:S01]  /*0a90*/  FFMA R75, R35, R74, R18 ;  /* 0x0000004a234b7223 */ /* 0x000fe20000000012 */
[----:B------:R-:W-:-:S03]  /*0aa0*/  FFMA R7, R38, R37, R7 ;  /* 0x0000002526077223 */ /* 0x000fc60000000007 */
[----:B------:R-:W-:Y:S01]  /*0ab0*/  FFMA R18, R76, R73, R75 ;  /* 0x000000494c127223 */ /* 0x000fe2000000004b */
[----:B------:R-:W-:-:S03]  /*0ac0*/  FMUL R75, R64, R21 ;  /* 0x00000015404b7220 */ /* 0x000fc60000400000 */
[----:B------:R-:W-:Y:S01]  /*0ad0*/  FFMA R18, R37, R36, R18 ;  /* 0x0000002425127223 */ /* 0x000fe20000000012 */
[----:B------:R-:W-:-:S03]  /*0ae0*/  FFMA R6, R39, R75, R6 ;  /* 0x0000004b27067223 */ /* 0x000fc60000000006 */
        /* <DEDUP_REMOVED lines=14> */
[----:B0-----:R-:W-:Y:S01]  /*0bd0*/  FADD R16, R77, R16 ;  /* 0x000000104d107221 */ /* 0x001fe20000000000 */
[----:B------:R-:W-:-:S02]  /*0be0*/  IADD3 R77, PT, PT, R57, 0x1820, RZ ;  /* 0x00001820394d7810 */ /* 0x000fc40007ffe0ff */
[----:B------:R-:W-:Y:S01]  /*0bf0*/  @!P1 IADD3 R77, PT, PT, R57, 0x1800, RZ ;  /* 0x00001800394d9810 */ /* 0x000fe20007ffe0ff */
[----:B-1----:R-:W-:Y:S01]  /*0c00*/  FADD R18, R21, R18 ;  /* 0x0000001215127221 */ /* 0x002fe20000000000 */
[----:B------:R-:W0:Y:S04]  /*0c10*/  SHFL.DOWN PT, R19, R16, 0x1, 0x1f ;  /* 0x08201f0010137f89 */ /* 0x000e2800000e0000 */
[----:B------:R-:W1:Y:S01]  /*0c20*/  SHFL.DOWN PT, R17, R18, 0x1, 0x1f ;  /* 0x08201f0012117f89 */ /* 0x000e6200000e0000 */
[----:B0-----:R-:W-:Y:S01]  /*0c30*/  FADD R20, R16, R19 ;  /* 0x0000001310147221 */ /* 0x001fe20000000000 */
[C---:B------:R-:W-:Y:S02]  /*0c40*/  @!P2 IADD3 R19, PT, PT, R57.reuse, 0x1820, RZ ;  /* 0x000018203913a810 */ /* 0x040fe40007ffe0ff */
[----:B------:R-:W-:Y:S01]  /*0c50*/  @!P0 IADD3 R19, PT, PT, R57, 0x1800, RZ ;  /* 0x0000180039138810 */ /* 0x000fe20007ffe0ff */
[----:B-1----:R-:W-:-:S03]  /*0c60*/  FADD R21, R18, R17 ;  /* 0x0000001112157221 */ /* 0x002fc60000000000 */
[----:B------:R-:W-:-:S05]  /*0c70*/  @!P2 LEA R38, R53, R19, 0x3 ;  /* 0x000000133526a211 */ /* 0x000fca00078e18ff */
        /* <DEDUP_REMOVED lines=10> */
[----:B------:R0:W1:Y:S02]  /*0d20*/  LDS.128 R16, [R77] ;  /* 0x000000004d107984 */ /* 0x0000640000000c00 */
[----:B0-----:R-:W0:Y:S02]  /*0d30*/  LDC R77, c[0x0][0x380] ;  /* 0x0000e000ff4d7b82 */ /* 0x001e240000000800 */
[----:B0-----:R-:W-:-:S04]  /*0d40*/  IADD3 R56, PT, PT, R56, R77, RZ ;  /* 0x0000004d38387210 */ /* 0x001fc80007ffe0ff */
[----:B------:R-:W-:Y:S01]  /*0d50*/  ISETP.GE.AND P0, PT, R56, UR7, PT ;  /* 0x0000000738007c0c */ /* 0x000fe2000bf06270 */
[----:B-1----:R-:W-:Y:S01]  /*0d60*/  FADD R39, R39, R16 ;  /* 0x0000001027277221 */ /* 0x002fe20000000000 */
[----:B------:R-:W-:Y:S02]  /*0d70*/  FADD R20, R20, R17 ;  /* 0x0000001114147221 */ /* 0x000fe40000000000 */
[----:B------:R-:W0:Y:S01]  /*0d80*/  LDC.64 R16, c[0x0][0x3e8] ;  /* 0x0000fa00ff107b82 */ /* 0x000e220000000a00 */
        /* <DEDUP_REMOVED lines=71> */
.L_x_4468:
        /* <DEDUP_REMOVED lines=19> */
.L_x_4470:
        /* <DEDUP_REMOVED lines=13> */
.L_x_5043:


//--------------------- .text._ZN18transformer_engine13normalization28ln_bwd_finalize_tuned_kernelINS0_22Kernel_traits_finalizeILj1024E13__nv_bfloat16fS3_fjLj1024ELj4ENS0_18Kernel_traits_baseILj1024ES3_fS3_fjLj1024EEEEEEEvNS0_20BackwardKernelParamsE --------------------------
	.section	.text._ZN18transformer_engine13normalization28ln_bwd_finalize_tuned_kernelINS0_22Kernel_traits_finalizeILj1024E13__nv_bfloat16fS3_fjLj1024ELj4ENS0_18Kernel_traits_baseILj1024ES3_fS3_fjLj1024EEEEEEEvNS0_20BackwardKernelParamsE,"ax",@progbits
	.align	128
        .global         _ZN18transformer_engine13normalization28ln_bwd_finalize_tuned_kernelINS0_22Kernel_traits_finalizeILj1024E13__nv_bfloat16fS3_fjLj1024ELj4ENS0_18Kernel_traits_baseILj1024ES3_fS3_fjLj1024EEEEEEEvNS0_20BackwardKernelParamsE
        .type           _ZN18transformer_engine13normalization28ln_bwd_finalize_tuned_kernelINS0_22Kernel_traits_finalizeILj1024E13__nv_bfloat16fS3_fjLj1024ELj4ENS0_18Kernel_traits_baseILj1024ES3_fS3_fjLj1024EEEEEEEvNS0_20BackwardKernelParamsE,@function
        .size           _ZN18transformer_engine13normalization28ln_bwd_finalize_tuned_kernelINS0_22Kernel_traits_finalizeILj1024E13__nv_bfloat16fS3_fjLj1024ELj4ENS0_18Kernel_traits_baseILj1024ES3_fS3_fjLj1024EEEEEEEvNS0_20BackwardKernelParamsE,(.L_x_5044 - _ZN18transformer_engine13normalization28ln_bwd_finalize_tuned_kernelINS0_22Kernel_traits_finalizeILj1024E13__nv_bfloat16fS3_fjLj1024ELj4ENS0_18Kernel_traits_baseILj1024ES3_fS3_fjLj1024EEEEEEEvNS0_20BackwardKernelParamsE)
        .other          _ZN18transformer_engine13normalization28ln_bwd_finalize_tuned_kernelINS0_22Kernel_traits_finalizeILj1024E13__nv_bfloat16fS3_fjLj1024ELj4ENS0_18Kernel_traits_baseILj1024ES3_fS3_fjLj1024EEEEEEEvNS0_20BackwardKernelParamsE,@"STO_CUDA_ENTRY STV_DEFAULT"
_ZN18transformer_engine13normalization28ln_bwd_finalize_tuned_kernelINS0_22Kernel_traits_finalizeILj1024E13__nv_bfloat16fS3_fjLj1024ELj4ENS0_18Kernel_traits_baseILj1024ES3_fS3_fjLj1024EEEEEEEvNS0_20BackwardKernelParamsE:
.text._ZN18transformer_engine13normalization28ln_bwd_finalize_tuned_kernelINS0_22Kernel_traits_finalizeILj1024E13__nv_bfloat16fS3_fjLj1024ELj4ENS0_18Kernel_traits_baseILj1024ES3_fS3_fjLj1024EEEEEEEvNS0_20BackwardKernelParamsE:
        /* <DEDUP_REMOVED lines=35> */
.L_x_4475:
        /* <DEDUP_REMOVED lines=118> */
.L_x_4474:
[----:B------:R-:W-:Y:S05]  /*0990*/  BSYNC.RECONVERGENT B1 ;  /* 0x0000000000017941 */ /* 0x000fea0003800200 */
.L_x_4473:
        /* <DEDUP_REMOVED lines=65> */
.L_x_4477:
[----:B------:R-:W-:Y:S05]  /*0db0*/  BSYNC.RECONVERGENT B1 ;  /* 0x0000000000017941 */ /* 0x000fea0003800200 */
.L_x_4476:
        /* <DEDUP_REMOVED lines=37> */
.L_x_4479:
[----:B------:R-:W-:Y:S05]  /*1010*/  BSYNC.RECONVERGENT B1 ;  /* 0x0000000000017941 */ /* 0x000fea0003800200 */
.L_x_4478:
[----:B------:R-:W-:Y:S05]  /*1020*/  @!P1 BRA `(.L_x_4472) ;  /* 0x00000000003c9947 */ /* 0x000fea0003800000 */
[----:B------:R-:W0:Y:S01]  /*1030*/  LDC.64 R6, c[0x0][0x3d8] ;  /* 0x0000f600ff067b82 */ /* 0x000e220000000a00 */
[----:B------:R-:W-:Y:S02]  /*1040*/  LEA R2, R15, R11, 0xa ;  /* 0x0000000b0f027211 */ /* 0x000fe400078e50ff */
[----:B------:R-:W-:Y:S02]  /*1050*/  IADD3 R24, PT, PT, -R24, RZ, RZ ;  /* 0x000000ff18187210 */ /* 0x000fe40007ffe1ff */
[----:B------:R-:W-:-:S03]  /*1060*/  IADD3 R11, PT, PT, R13, R2, RZ ;  /* 0x000000020d0b7210 */ /* 0x000fc60007ffe0ff */
[----:B------:R-:W1:Y:S04]  /*1070*/  LDC.64 R8, c[0x0][0x3e0] ;  /* 0x0000f800ff087b82 */ /* 0x000e680000000a00 */
.L_x_4480:
        /* <DEDUP_REMOVED lines=10> */
.L_x_4472:
[----:B------:R-:W-:Y:S05]  /*1120*/  BSYNC.RECONVERGENT B0 ;  /* 0x0000000000007941 */ /* 0x000fea0003800200 */
.L_x_4471:
        /* <DEDUP_REMOVED lines=55> */
.L_x_4481:
        /* <DEDUP_REMOVED lines=14> */
.L_x_5044:


//--------------------- .text._ZN18transformer_engine13normalization19ln_bwd_tuned_kernelINS0_13Kernel_traitsI13__nv_bfloat16fS3_fjLj1024ELj1ELj4ELj1ELj16ENS0_18Kernel_traits_baseILj1024ES3_fS3_fjLj128EEEEEEEvNS0_20BackwardKernelParamsE --------------------------
	.section	.text._ZN18transformer_engine13normalization19ln_bwd_tuned_kernelINS0_13Kernel_traitsI13__nv_bfloat16fS3_fjLj1024ELj1ELj4ELj1ELj16ENS0_18Kernel_traits_baseILj1024ES3_fS3_fjLj128EEEEEEEvNS0_20BackwardKernelParamsE,"ax",@progbits
	.align	128
        .global         _ZN18transformer_engine13normalization19ln_bwd_tuned_kernelINS0_13Kernel_traitsI13__nv_bfloat16fS3_fjLj1024ELj1ELj4ELj1ELj16ENS0_18Kernel_traits_baseILj1024ES3_fS3_fjLj128EEEEEEEvNS0_20BackwardKernelParamsE
        .type           _ZN18transformer_engine13normalization19ln_bwd_tuned_kernelINS0_13Kernel_traitsI13__nv_bfloat16fS3_fjLj1024ELj1ELj4ELj1ELj16ENS0_18Kernel_traits_baseILj1024ES3_fS3_fjLj128EEEEEEEvNS0_20BackwardKernelParamsE,@function
        .size           _ZN18transformer_engine13normalization19ln_bwd_tuned_kernelINS0_13Kernel_traitsI13__nv_bfloat16fS3_fjLj1024ELj1ELj4ELj1ELj16ENS0_18Kernel_traits_baseILj1024ES3_fS3_fjLj128EEEEEEEvNS0_20BackwardKernelParamsE,(.L_x_5045 - _ZN18transformer_engine13normalization19ln_bwd_tuned_kernelINS0_13Kernel_traitsI13__nv_bfloat16fS3_fjLj1024ELj1ELj4ELj1ELj16ENS0_18Kernel_traits_baseILj1024ES3_fS3_fjLj128EEEEEEEvNS0_20BackwardKernelParamsE)
        .other          _ZN18transformer_engine13normalization19ln_bwd_tuned_kernelINS0_13Kernel_traitsI13__nv_bfloat16fS3_fjLj1024ELj1ELj4ELj1ELj16ENS0_18Kernel_traits_baseILj1024ES3_fS3_fjLj128EEEEEEEvNS0_20BackwardKernelParamsE,@"STO_CUDA_ENTRY STV_DEFAULT"
_ZN18transformer_engine13normalization19ln_bwd_tuned_kernelINS0_13Kernel_traitsI13__nv_bfloat16fS3_fjLj1024ELj1ELj4ELj1ELj16ENS0_18Kernel_traits_baseILj1024ES3_fS3_fjLj128EEEEEEEvNS0_20BackwardKernelParamsE:
.text._ZN18transformer_engine13normalization19ln_bwd_tuned_kernelINS0_13Kernel_traitsI13__nv_bfloat16fS3_fjLj1024ELj1ELj4ELj1ELj16ENS0_18Kernel_traits_baseILj1024ES3_fS3_fjLj128EEEEEEEvNS0_20BackwardKernelParamsE:
[----:B------:R-:W-:Y:S01]  /*0000*/  LDC R1, c[0x0][0x37c] ;  /* 0x0000df00ff017b82 */ /* 0x000fe20000000800 */
[----:B------:R-:W0:Y:S07]  /*0010*/  S2R R145, SR_TID.X ;  /* 0x0000000000917919 */ /* 0x000e2e0000002100 */
[----:B------:R-:W1:Y:S01]  /*0020*/  S2UR UR5, SR_CTAID.X ;  /* 0x00000000000579c3 */ /* 0x000e620000002500 */
[----:B------:R-:W2:Y:S01]  /*0030*/  LDCU UR8, c[0x0][0x388] ;  /* 0x00007100ff0877ac */ /* 0x000ea20008000800 */
[----:B------:R-:W-:Y:S01]  /*0040*/  BSSY B0, `(.L_x_4482) ;  /* 0x0000296000007945 */ /* 0x000fe20003800000 */
[----:B------:R-:W-:-:S02]  /*0050*/  CS2R R46, SRZ ;  /* 0x00000000002e7805 */ /* 0x000fc4000001ff00 */
[----:B------:R-:W-:Y:S01]  /*0060*/  CS2R R44, SRZ ;  /* 0x00000000002c7805 */ /* 0x000fe2000001ff00 */
[----:B------:R-:W3:Y:S01]  /*0070*/  LDCU.64 UR6, c[0x0][0x358] ;  /* 0x00006b00ff0677ac */ /* 0x000ee20008000a00 */
        /* <DEDUP_REMOVED lines=18> */
[----:B-1----:R-:W-:Y:S01]  /*01a0*/  USHF.L.U32 UR4, UR5, 0x2, URZ ;  /* 0x0000000205047899 */ /* 0x002fe200080006ff */
[----:B------:R-:W-:Y:S02]  /*01b0*/  CS2R R34, SRZ ;  /* 0x0000000000227805 */ /* 0x000fe4000001ff00 */
[----:B------:R-:W-:Y:S02]  /*01c0*/  CS2R R32, SRZ ;  /* 0x0000000000207805 */ /* 0x000fe4000001ff00 */
[----:B------:R-:W-:Y:S02]  /*01d0*/  CS2R R30, SRZ ;  /* 0x00000000001e7805 */ /* 0x000fe4000001ff00 */
[----:B------:R-:W-:Y:S02]  /*01e0*/  CS2R R28, SRZ ;  /* 0x00000000001c7805 */ /* 0x000fe4000001ff00 */
[----:B------:R-:W-:-:S02]  /*01f0*/  CS2R R22, SRZ ;  /* 0x0000000000167805 */ /* 0x000fc4000001ff00 */
[----:B------:R-:W-:Y:S02]  /*0200*/  CS2R R20, SRZ ;  /* 0x0000000000147805 */ /* 0x000fe4000001ff00 */
[----:B0-----:R-:W-:Y:S02]  /*0210*/  SHF.R.U32.HI R0, RZ, 0x5, R145 ;  /* 0x00000005ff007819 */ /* 0x001fe40000011691 */
[----:B------:R-:W-:Y:S02]  /*0220*/  CS2R R18, SRZ ;  /* 0x0000000000127805 */ /* 0x000fe4000001ff00 */
[----:B------:R-:W-:Y:S02]  /*0230*/  CS2R R16, SRZ ;  /* 0x0000000000107805 */ /* 0x000fe4000001ff00 */
[----:B------:R-:W-:Y:S02]  /*0240*/  CS2R R106, SRZ ;  /* 0x00000000006a7805 */ /* 0x000fe4000001ff00 */
[----:B------:R-:W-:-:S02]  /*0250*/  LOP3.LUT R112, R0, UR4, RZ, 0xfc, !PT ;  /* 0x0000000400707c12 */ /* 0x000fc4000f8efcff */
[----:B------:R-:W-:Y:S02]  /*0260*/  CS2R R104, SRZ ;  /* 0x0000000000687805 */ /* 0x000fe4000001ff00 */
[----:B------:R-:W-:Y:S02]  /*0270*/  CS2R R6, SRZ ;  /* 0x0000000000067805 */ /* 0x000fe4000001ff00 */
[----:B------:R-:W-:Y:S02]  /*0280*/  CS2R R4, SRZ ;  /* 0x0000000000047805 */ /* 0x000fe4000001ff00 */
[----:B--2---:R-:W-:-:S13]  /*0290*/  ISETP.GE.AND P0, PT, R112, UR8, PT ;  /* 0x0000000870007c0c */ /* 0x004fda000bf06270 */
[----:B---3--:R-:W-:Y:S05]  /*02a0*/  @P0 BRA `(.L_x_4483) ;  /* 0x0000002400bc0947 */ /* 0x008fea0003800000 */
[----:B------:R-:W0:Y:S01]  /*02b0*/  LDC.64 R2, c[0x0][0x3a8] ;  /* 0x0000ea00ff027b82 */ /* 0x000e220000000a00 */
[----:B------:R-:W-:Y:S01]  /*02c0*/  LOP3.LUT R145, R145, 0x1f, RZ, 0xc0, !PT ;  /* 0x0000001f91917812 */ /* 0x000fe200078ec0ff */
[----:B------:R-:W1:Y:S04]  /*02d0*/  LDCU.U8 UR4, c[0x0][0x3c0] ;  /* 0x00007800ff0477ac */ /* 0x000e680008000000 */
        /* <DEDUP_REMOVED lines=8> */
[----:B------:R0:W5:Y:S01]  /*0360*/  LDG.E.64 R114, desc[UR6][R2.64] ;  /* 0x0000000602727981 */ /* 0x000162000c1e1b00 */
[----:B-1----:R-:W-:-:S04]  /*0370*/  ISETP.NE.AND P0, PT, RZ, UR4, PT ;  /* 0x00000004ff007c0c */ /* 0x002fc8000bf05270 */
[----:B------:R-:W-:Y:S01]  /*0380*/  FSEL R113, RZ, 1, !P0 ;  /* 0x3f800000ff717808 */ /* 0x000fe20004000000 */
[----:B------:R-:W-:Y:S01]  /*0390*/  BSSY B1, `(.L_x_4484) ;  /* 0x0000222000017945 */ /* 0x000fe20003800000 */
        /* <DEDUP_REMOVED lines=34> */
[----:B---3--:R-:W-:-:S02]  /*05c0*/  SHF.L.U32 R142, R6, 0x10, RZ ;  /* 0x00000010068e7819 */ /* 0x008fc400000006ff */
[----:B------:R-:W-:Y:S02]  /*05d0*/  SHF.R.U64 R126, R6, 0x10, R7 ;  /* 0x00000010067e7819 */ /* 0x000fe40000001207 */
[C---:B----4-:R-:W-:Y:S02]  /*05e0*/  SHF.L.U32 R138, R8.reuse, 0x10, RZ ;  /* 0x00000010088a7819 */ /* 0x050fe400000006ff */
[----:B------:R-:W-:Y:S02]  /*05f0*/  SHF.R.U64 R122, R8, 0x10, R9 ;  /* 0x00000010087a7819 */ /* 0x000fe40000001209 */
[----:B------:R-:W-:Y:S02]  /*0600*/  SHF.L.U32 R14, R5, 0x10, RZ ;  /* 0x00000010050e7819 */ /* 0x000fe400000006ff */
[----:B------:R-:W-:Y:S02]  /*0610*/  SHF.L.U32 R12, R7, 0x10, RZ ;  /* 0x00000010070c7819 */ /* 0x000fe400000006ff */
[----:B-----5:R-:W-:-:S02]  /*0620*/  SHF.L.U32 R10, R125, 0x10, RZ ;  /* 0x000000107d0a7819 */ /* 0x020fc400000006ff */
        /* <DEDUP_REMOVED lines=10> */
[----:B------:R-:W-:Y:S02]  /*06d0*/  SHF.R.U32.HI R5, RZ, 0x10, R5 ;  /* 0x00000010ff057819 */ /* 0x000fe40000011605 */
[----:B------:R-:W-:-:S02]  /*06e0*/  SHF.R.U32.HI R7, RZ, 0x10, R7 ;  /* 0x00000010ff077819 */ /* 0x000fc40000011607 */
[--C-:B------:R-:W-:Y:S02]  /*06f0*/  SHF.R.U64 R124, R124, 0x10, R125.reuse ;  /* 0x000000107c7c7819 */ /* 0x100fe4000000127d */
[----:B------:R-:W-:Y:S02]  /*0700*/  SHF.R.U32.HI R3, RZ, 0x10, R125 ;  /* 0x00000010ff037819 */ /* 0x000fe4000001167d */
[----:B------:R-:W-:Y:S02]  /*0710*/  SHF.R.U32.HI R9, RZ, 0x10, R9 ;  /* 0x00000010ff097819 */ /* 0x000fe40000011609 */
[--C-:B------:R-:W-:Y:S02]  /*0720*/  SHF.R.U64 R120, R120, 0x10, R121.reuse ;  /* 0x0000001078787819 */ /* 0x100fe40000001279 */
[----:B------:R-:W-:Y:S02]  /*0730*/  SHF.R.U32.HI R11, RZ, 0x10, R121 ;  /* 0x00000010ff0b7819 */ /* 0x000fe40000011679 */
[----:B------:R-:W-:-:S02]  /*0740*/  SHF.R.U64 R118, R118, 0x10, R119 ;  /* 0x0000001076767819 */ /* 0x000fc40000001277 */
[----:B------:R-:W-:Y:S02]  /*0750*/  SHF.R.U32.HI R13, RZ, 0x10, R119 ;  /* 0x00000010ff0d7819 */ /* 0x000fe40000011677 */
[--C-:B------:R-:W-:Y:S02]  /*0760*/  SHF.R.U64 R116, R116, 0x10, R117.reuse ;  /* 0x0000001074747819 */ /* 0x100fe40000001275 */
        /* <DEDUP_REMOVED lines=51> */
.L_x_4486:
[----:B-1----:R-:W0:Y:S01]  /*0aa0*/  LDC.64 R2, c[0x0][0x398] ;  /* 0x0000e600ff027b82 */ /* 0x002e220000000a00 */
[----:B------:R-:W-:-:S07]  /*0ab0*/  LEA R149, R112, R145, 0x8 ;  /* 0x0000009170957211 */ /* 0x000fce00078e40ff */
[----:B------:R-:W1:Y:S08]  /*0ac0*/  LDC.64 R154, c[0x0][0x390] ;  /* 0x0000e400ff9a7b82 */ /* 0x000e700000000a00 */
[----:B------:R-:W2:Y:S08]  /*0ad0*/  LDC.64 R150, c[0x0][0x3c8] ;  /* 0x0000f200ff967b82 */ /* 0x000eb00000000a00 */
[----:B------:R-:W3:Y:S01]  /*0ae0*/  LDC.64 R152, c[0x0][0x3a0] ;  /* 0x0000e800ff987b82 */ /* 0x000ee20000000a00 */
[----:B0-----:R-:W-:-:S05]  /*0af0*/  IMAD.WIDE R2, R112, 0x4, R2 ;  /* 0x0000000470027825 */ /* 0x001fca00078e0202 */
[----:B------:R-:W4:Y:S01]  /*0b00*/  LDG.E R0, desc[UR6][R2.64] ;  /* 0x0000000602007981 */ /* 0x000f22000c1e1900 */
[----:B-1----:R-:W-:-:S05]  /*0b10*/  IMAD.WIDE.U32 R154, R149, 0x10, R154 ;  /* 0x00000010959a7825 */ /* 0x002fca00078e009a */
[----:B------:R-:W4:Y:S01]  /*0b20*/  LDG.E.128 R4, desc[UR6][R154.64] ;  /* 0x000000069a047981 */ /* 0x000f22000c1e1d00 */
[----:B--2---:R-:W-:-:S03]  /*0b30*/  IMAD.WIDE.U32 R150, R149, 0x8, R150 ;  /* 0x0000000895967825 */ /* 0x004fc600078e0096 */
[----:B------:R-:W2:Y:S04]  /*0b40*/  LDG.E.128 R28, desc[UR6][R154.64+0xc00] ;  /* 0x000c00069a1c7981 */ /* 0x000ea8000c1e1d00 */
[----:B------:R-:W5:Y:S01]  /*0b50*/  LDG.E.128 R8, desc[UR6][R154.64+0x200] ;  /* 0x000200069a087981 */ /* 0x000f62000c1e1d00 */
[----:B---3--:R-:W-:-:S03]  /*0b60*/  IMAD.WIDE R152, R112, 0x4, R152 ;  /* 0x0000000470987825 */ /* 0x008fc600078e0298 */
[----:B------:R-:W3:Y:S04]  /*0b70*/  LDG.E.128 R12, desc[UR6][R154.64+0x400] ;  /* 0x000400069a0c7981 */ /* 0x000ee8000c1e1d00 */
[----:B------:R-:W3:Y:S04]  /*0b80*/  LDG.E.128 R16, desc[UR6][R154.64+0x600] ;  /* 0x000600069a107981 */ /* 0x000ee8000c1e1d00 */
[----:B------:R-:W3:Y:S04]  /*0b90*/  LDG.E.128 R20, desc[UR6][R154.64+0x800] ;  /* 0x000800069a147981 */ /* 0x000ee8000c1e1d00 */
[----:B------:R-:W3:Y:S04]  /*0ba0*/  LDG.E.128 R24, desc[UR6][R154.64+0xa00] ;  /* 0x000a00069a187981 */ /* 0x000ee8000c1e1d00 */
[----:B------:R-:W3:Y:S04]  /*0bb0*/  LDG.E.128 R32, desc[UR6][R154.64+0xe00] ;  /* 0x000e00069a207981 */ /* 0x000ee8000c1e1d00 */
[----:B------:R-:W3:Y:S04]  /*0bc0*/  LDG.E.64 R2, desc[UR6][R150.64] ;  /* 0x0000000696027981 */ /* 0x000ee8000c1e1b00 */
[----:B------:R-:W3:Y:S04]  /*0bd0*/  LDG.E R148, desc[UR6][R152.64] ;  /* 0x0000000698947981 */ /* 0x000ee8000c1e1900 */
[----:B------:R-:W3:Y:S04]  /*0be0*/  LDG.E.64 R36, desc[UR6][R150.64+0x100] ;  /* 0x0001000696247981 */ /* 0x000ee8000c1e1b00 */
[----:B------:R-:W3:Y:S04]  /*0bf0*/  LDG.E.64 R42, desc[UR6][R150.64+0x400] ;  /* 0x00040006962a7981 */ /* 0x000ee8000c1e1b00 */
[----:B------:R-:W3:Y:S04]  /*0c00*/  LDG.E.64 R38, desc[UR6][R150.64+0x200] ;  /* 0x0002000696267981 */ /* 0x000ee8000c1e1b00 */
[----:B------:R-:W3:Y:S04]  /*0c10*/  LDG.E.64 R44, desc[UR6][R150.64+0x500] ;  /* 0x00050006962c7981 */ /* 0x000ee8000c1e1b00 */
[----:B------:R-:W3:Y:S04]  /*0c20*/  LDG.E.64 R46, desc[UR6][R150.64+0x600] ;  /* 0x00060006962e7981 */ /* 0x000ee8000c1e1b00 */
[----:B------:R-:W3:Y:S04]  /*0c30*/  LDG.E.64 R40, desc[UR6][R150.64+0x300] ;  /* 0x0003000696287981 */ /* 0x000ee8000c1e1b00 */
[----:B------:R0:W3:Y:S01]  /*0c40*/  LDG.E.64 R48, desc[UR6][R150.64+0x700] ;  /* 0x0007000696307981 */ /* 0x0000e2000c1e1b00 */
[----:B------:R-:W-:Y:S01]  /*0c50*/  UMOV UR4, 0xffffffff ;  /* 0xffffffff00047882 */ /* 0x000fe20000000000 */
        /* <DEDUP_REMOVED lines=32> */
[----:B------:R-:W-:-:S02]  /*0e60*/  SHF.L.U32 R31, R2, 0x10, RZ ;  /* 0x00000010021f7819 */ /* 0x000fc400000006ff */
[----:B------:R-:W-:Y:S01]  /*0e70*/  SHF.R.U64 R176, R2, 0x10, R3 ;  /* 0x0000001002b07819 */ /* 0x000fe20000001203 */
[C---:B------:R-:W-:Y:S01]  /*0e80*/  FMUL R0, R148.reuse, R157 ;  /* 0x0000009d94007220 */ /* 0x040fe20000400000 */
[----:B------:R-:W-:Y:S01]  /*0e90*/  FMUL R22, R148, R21 ;  /* 0x0000001594167220 */ /* 0x000fe20000400000 */
[C---:B0-----:R-:W-:Y:S02]  /*0ea0*/  SHF.L.U32 R151, R36.reuse, 0x10, RZ ;  /* 0x0000001024977819 */ /* 0x041fe400000006ff */
[----:B------:R-:W-:Y:S02]  /*0eb0*/  SHF.R.U64 R150, R36, 0x10, R37 ;  /* 0x0000001024967819 */ /* 0x000fe40000001225 */
[C---:B------:R-:W-:Y:S02]  /*0ec0*/  SHF.L.U32 R179, R42.reuse, 0x10, RZ ;  /* 0x000000102ab37819 */ /* 0x040fe400000006ff */
[----:B------:R-:W-:Y:S02]  /*0ed0*/  SHF.R.U64 R168, R42, 0x10, R43 ;  /* 0x000000102aa87819 */ /* 0x000fe4000000122b */
[----:B------:R-:W-:-:S02]  /*0ee0*/  SHF.R.U64 R172, R38, 0x10, R39 ;  /* 0x0000001026ac7819 */ /* 0x000fc40000001227 */
[----:B------:R-:W-:Y:S02]  /*0ef0*/  SHF.L.U32 R36, R39, 0x10, RZ ;  /* 0x0000001027247819 */ /* 0x000fe400000006ff */
[----:B------:R-:W-:Y:S02]  /*0f00*/  SHF.R.U32.HI R164, RZ, 0x10, R39 ;  /* 0x00000010ffa47819 */ /* 0x000fe40000011627 */
[----:B------:R-:W-:Y:S02]  /*0f10*/  SHF.L.U32 R42, R43, 0x10, RZ ;  /* 0x000000102b2a7819 */ /* 0x000fe400000006ff */
[----:B------:R-:W-:Y:S01]  /*0f20*/  SHF.R.U32.HI R170, RZ, 0x10, R43 ;  /* 0x00000010ffaa7819 */ /* 0x000fe2000001162b */
[----:B------:R-:W-:Y:S01]  /*0f30*/  FMUL R2, R148, R159 ;  /* 0x0000009f94027220 */ /* 0x000fe20000400000 */
[----:B------:R-:W-:Y:S01]  /*0f40*/  SHF.L.U32 R43, R44, 0x10, RZ ;  /* 0x000000102c2b7819 */ /* 0x000fe200000006ff */
[C---:B------:R-:W-:Y:S01]  /*0f50*/  FMUL R20, R148.reuse, R19 ;  /* 0x0000001394147220 */ /* 0x040fe20000400000 */
[----:B------:R-:W-:Y:S01]  /*0f60*/  SHF.L.U32 R154, R45, 0x10, RZ ;  /* 0x000000102d9a7819 */ /* 0x000fe200000006ff */
[----:B------:R-:W-:Y:S01]  /*0f70*/  FMUL R21, R148, R185 ;  /* 0x000000b994157220 */ /* 0x000fe20000400000 */
[----:B------:R-:W-:Y:S01]  /*0f80*/  SHF.L.U32 R39, R176, 0x10, RZ ;  /* 0x00000010b0277819 */ /* 0x000fe200000006ff */
[----:B------:R-:W-:Y:S01]  /*0f90*/  FADD R146, R31, R146 ;  /* 0x000000921f927221 */ /* 0x000fe20000000000 */
[----:B------:R-:W-:Y:S01]  /*0fa0*/  SHF.R.U64 R44, R44, 0x10, R45 ;  /* 0x000000102c2c7819 */ /* 0x000fe2000000122d */
[----:B------:R-:W-:Y:S01]  /*0fb0*/  FFMA R147, R0, R31, R147 ;  /* 0x0000001f00937223 */ /* 0x000fe20000000093 */
[----:B------:R-:W-:Y:S01]  /*0fc0*/  FMUL R19, R148, R183 ;  /* 0x000000b794137220 */ /* 0x000fe20000400000 */
[----:B------:R-:W-:Y:S01]  /*0fd0*/  FMUL R31, R130, R31 ;  /* 0x0000001f821f7220 */ /* 0x000fe20000400000 */
[C---:B------:R-:W-:Y:S01]  /*0fe0*/  FMUL R4, R148.reuse, R7 ;  /* 0x0000000794047220 */ /* 0x040fe20000400000 */
[----:B------:R-:W-:Y:S01]  /*0ff0*/  SHF.R.U32.HI R162, RZ, 0x10, R3 ;  /* 0x00000010ffa27819 */ /* 0x000fe20000011603 */
[----:B------:R-:W-:Y:S01]  /*1000*/  FMUL R7, R148, R163 ;  /* 0x000000a394077220 */ /* 0x000fe20000400000 */
[----:B------:R-:W-:Y:S01]  /*1010*/  SHF.L.U32 R155, R46, 0x10, RZ ;  /* 0x000000102e9b7819 */ /* 0x000fe200000006ff */
[----:B------:R-:W-:Y:S01]  /*1020*/  FADD R80, R154, R80 ;  /* 0x000000509a507221 */ /* 0x000fe20000000000 */
[----:B------:R-:W-:Y:S01]  /*1030*/  SHF.R.U64 R160, R46, 0x10, R47 ;  /* 0x000000102ea07819 */ /* 0x000fe2000000122f */
[-C--:B------:R-:W-:Y:S01]  /*1040*/  FFMA R60, R21, R154.reuse, R60 ;  /* 0x0000009a153c7223 */ /* 0x080fe2000000003c */
[----:B------:R-:W-:Y:S01]  /*1050*/  SHF.L.U32 R33, R3, 0x10, RZ ;  /* 0x0000001003217819 */ /* 0x000fe200000006ff */
[----:B------:R-:W-:Y:S01]  /*1060*/  FMUL R46, R139, R154 ;  /* 0x0000009a8b2e7220 */ /* 0x000fe20000400000 */
[----:B------:R-:W-:Y:S01]  /*1070*/  SHF.L.U32 R163, R44, 0x10, RZ ;  /* 0x000000102ca37819 */ /* 0x000fe200000006ff */
[----:B------:R-:W-:Y:S01]  /*1080*/  FFMA R111, R2, R39, R111 ;  /* 0x00000027026f7223 */ /* 0x000fe2000000006f */
[----:B------:R-:W-:Y:S01]  /*1090*/  FADD R109, R39, R109 ;  /* 0x0000006d276d7221 */ /* 0x000fe20000000000 */
[----:B------:R-:W-:Y:S01]  /*10a0*/  SHF.L.U32 R152, R37, 0x10, RZ ;  /* 0x0000001025987819 */ /* 0x000fe200000006ff */
[----:B------:R-:W-:Y:S01]  /*10b0*/  FADD R78, R43, R78 ;  /* 0x0000004e2b4e7221 */ /* 0x000fe20000000000 */
[----:B------:R-:W-:Y:S01]  /*10c0*/  SHF.R.U32.HI R174, RZ, 0x10, R37 ;  /* 0x00000010ffae7819 */ /* 0x000fe20000011625 */
[-C--:B------:R-:W-:Y:S01]  /*10d0*/  FFMA R58, R19, R43.reuse, R58 ;  /* 0x0000002b133a7223 */ /* 0x080fe2000000003a */
[----:B------:R-:W-:Y:S01]  /*10e0*/  FMUL R44, R140, R43 ;  /* 0x0000002b8c2c7220 */ /* 0x000fe20000400000 */
[----:B------:R-:W-:Y:S01]  /*10f0*/  FMUL R39, R114, R39 ;  /* 0x0000002772277220 */ /* 0x000fe20000400000 */
[----:B------:R-:W-:Y:S01]  /*1100*/  FADD R154, RZ, R31 ;  /* 0x0000001fff9a7221 */ /* 0x000fe20000000000 */
[----:B------:R-:W-:Y:S01]  /*1110*/  SHF.L.U32 R37, R38, 0x10, RZ ;  /* 0x0000001026257819 */ /* 0x000fe200000006ff */
[----:B------:R-:W-:Y:S01]  /*1120*/  FFMA R43, R0, R31, RZ ;  /* 0x0000001f002b7223 */ /* 0x000fe200000000ff */
[----:B------:R-:W-:-:S02]  /*1130*/  SHF.L.U32 R173, R40, 0x10, RZ ;  /* 0x0000001028ad7819 */ /* 0x000fc400000006ff */
[--C-:B------:R-:W-:Y:S02]  /*1140*/  SHF.R.U64 R40, R40, 0x10, R41.reuse ;  /* 0x0000001028287819 */ /* 0x100fe40000001229 */
[----:B------:R-:W-:Y:S02]  /*1150*/  SHF.L.U32 R38, R41, 0x10, RZ ;  /* 0x0000001029267819 */ /* 0x000fe400000006ff */
[----:B------:R-:W-:Y:S02]  /*1160*/  SHF.R.U32.HI R166, RZ, 0x10, R41 ;  /* 0x00000010ffa67819 */ /* 0x000fe40000011629 */
[----:B------:R-:W-:Y:S02]  /*1170*/  SHF.L.U32 R153, R47, 0x10, RZ ;  /* 0x000000102f997819 */ /* 0x000fe400000006ff */
[----:B------:R-:W-:Y:S02]  /*1180*/  SHF.R.U32.HI R156, RZ, 0x10, R47 ;  /* 0x00000010ff9c7819 */ /* 0x000fe4000001162f */
[----:B------:R-:W-:-:S02]  /*1190*/  SHF.L.U32 R162, R162, 0x10, RZ ;  /* 0x00000010a2a27819 */ /* 0x000fc400000006ff */
[----:B------:R-:W-:Y:S01]  /*11a0*/  SHF.R.U32.HI R158, RZ, 0x10, R45 ;  /* 0x00000010ff9e7819 */ /* 0x000fe2000001162d */
[----:B------:R-:W-:Y:S01]  /*11b0*/  FADD R45, R154, R39 ;  /* 0x000000279a2d7221 */ /* 0x000fe20000000000 */
[C---:B------:R-:W-:Y:S02]  /*11c0*/  SHF.L.U32 R41, R48.reuse, 0x10, RZ ;  /* 0x0000001030297819 */ /* 0x040fe400000006ff */
[----:B------:R-:W-:Y:S01]  /*11d0*/  SHF.R.U64 R47, R48, 0x10, R49 ;  /* 0x00000010302f7819 */ /* 0x000fe20000001231 */
[----:B------:R-:W-:Y:S01]  /*11e0*/  FMUL R48, R129, R33 ;  /* 0x0000002181307220 */ /* 0x000fe20000400000 */
[----:B------:R-:W-:Y:S01]  /*11f0*/  FMUL R3, R148, R161 ;  /* 0x000000a194037220 */ /* 0x000fe20000400000 */
[----:B------:R-:W-:Y:S01]  /*1200*/  FFMA R154, R2, R39, R43 ;  /* 0x00000027029a7223 */ /* 0x000fe2000000002b */
[-C--:B------:R-:W-:Y:S01]  /*1210*/  FFMA R107, R4, R162.reuse, R107 ;  /* 0x000000a2046b7223 */ /* 0x080fe2000000006b */
[----:B------:R-:W-:Y:S01]  /*1220*/  FADD R105, R162, R105 ;  /* 0x00000069a2697221 */ /* 0x000fe20000000000 */
        /* <DEDUP_REMOVED lines=9> */
[C---:B------:R-:W-:Y:S01]  /*12c0*/  FMUL R6, R148.reuse, R9 ;  /* 0x0000000994067220 */ /* 0x040fe20000400000 */
[----:B------:R-:W-:Y:S01]  /*12d0*/  FMUL R9, R148, R165 ;  /* 0x000000a594097220 */ /* 0x000fe20000400000 */
[-C--:B------:R-:W-:Y:S01]  /*12e0*/  FMUL R45, R116, R157.reuse ;  /* 0x0000009d742d7220 */ /* 0x080fe20000400000 */
[----:B------:R-:W-:Y:S01]  /*12f0*/  FADD R162, R151, R150 ;  /* 0x0000009697a27221 */ /* 0x000fe20000000000 */
[----:B------:R-:W-:Y:S01]  /*1300*/  FFMA R151, R7, R150, R154 ;  /* 0x0000009607977223 */ /* 0x000fe2000000009a */
[----:B------:R-:W-:Y:S01]  /*1310*/  SHF.L.U32 R159, R174, 0x10, RZ ;  /* 0x00000010ae9f7819 */ /* 0x000fe200000006ff */
[----:B------:R-:W-:Y:S01]  /*1320*/  FADD R101, R152, R101 ;  /* 0x0000006598657221 */ /* 0x000fe20000000000 */
[-C--:B------:R-:W-:Y:S01]  /*1330*/  FFMA R100, R9, R152.reuse, R100 ;  /* 0x0000009809647223 */ /* 0x080fe20000000064 */
[----:B------:R-:W-:Y:S01]  /*1340*/  FFMA R103, R6, R157, R103 ;  /* 0x0000009d06677223 */ /* 0x000fe20000000067 */
[----:B------:R-:W-:Y:S01]  /*1350*/  FADD R102, R157, R102 ;  /* 0x000000669d667221 */ /* 0x000fe20000000000 */
[----:B------:R-:W-:Y:S01]  /*1360*/  FMUL R152, R131, R152 ;  /* 0x0000009883987220 */ /* 0x000fe20000400000 */
[----:B------:R-:W-:Y:S01]  /*1370*/  FADD R157, R162, R45 ;  /* 0x0000002da29d7221 */ /* 0x000fe20000000000 */
[----:B------:R-:W-:Y:S01]  /*1380*/  FFMA R154, R6, R45, R151 ;  /* 0x0000002d069a7223 */ /* 0x000fe20000000097 */
[----:B------:R-:W-:Y:S01]  /*1390*/  FMUL R151, R115, R159 ;  /* 0x0000009f73977220 */ /* 0x000fe20000400000 */
[C---:B------:R-:W-:Y:S01]  /*13a0*/  FMUL R8, R148.reuse, R11 ;  /* 0x0000000b94087220 */ /* 0x040fe20000400000 */
[----:B------:R-:W-:Y:S01]  /*13b0*/  FADD R162, R157, R152 ;  /* 0x000000989da27221 */ /* 0x000fe20000000000 */
[----:B------:R-:W-:Y:S01]  /*13c0*/  FFMA R157, R9, R152, R154 ;  /* 0x00000098099d7223 */ /* 0x000fe2000000009a */
[C---:B------:R-:W-:Y:S01]  /*13d0*/  FMUL R24, R148.reuse, R23 ;  /* 0x0000001794187220 */ /* 0x040fe20000400000 */
        /* <DEDUP_REMOVED lines=8> */
[----:B------:R-:W-:Y:S01]  /*1460*/  FADD R82, R155, R82 ;  /* 0x000000529b527221 */ /* 0x000fe20000000000 */
[-C--:B------:R-:W-:Y:S01]  /*1470*/  FFMA R62, R23, R155.reuse, R62 ;  /* 0x0000009b173e7223 */ /* 0x080fe2000000003e */
[----:B------:R-:W-:Y:S01]  /*1480*/  FMUL R154, R142, R155 ;  /* 0x0000009b8e9a7220 */ /* 0x000fe20000400000 */
[----:B------:R-:W-:Y:S01]  /*1490*/  FMUL R155, R118, R161 ;  /* 0x000000a1769b7220 */ /* 0x000fe20000400000 */
[----:B------:R-:W-:Y:S01]  /*14a0*/  FADD R162, R162, R33 ;  /* 0x00000021a2a27221 */ /* 0x000fe20000000000 */
[----:B------:R-:W-:Y:S01]  /*14b0*/  FMUL R12, R148, R13 ;  /* 0x0000000d940c7220 */ /* 0x000fe20000400000 */
[C---:B------:R-:W-:Y:S01]  /*14c0*/  FFMA R157, R10.reuse, R33, R157 ;  /* 0x000000210a9d7223 */ /* 0x040fe2000000009d */
[----:B------:R-:W-:Y:S01]  /*14d0*/  FADD R96, R37, R96 ;  /* 0x0000006025607221 */ /* 0x000fe20000000000 */
[----:B------:R-:W-:Y:S01]  /*14e0*/  FFMA R97, R10, R37, R97 ;  /* 0x000000250a617223 */ /* 0x000fe20000000061 */
[----:B------:R-:W-:Y:S01]  /*14f0*/  SHF.L.U32 R164, R164, 0x10, RZ ;  /* 0x00000010a4a47819 */ /* 0x000fe200000006ff */
[----:B------:R-:W-:Y:S01]  /*1500*/  FMUL R37, R133, R36 ;  /* 0x0000002485257220 */ /* 0x000fe20000400000 */
[----:B------:R-:W-:Y:S01]  /*1510*/  FFMA R99, R8, R159, R99 ;  /* 0x0000009f08637223 */ /* 0x000fe20000000063 */
[----:B------:R-:W-:Y:S01]  /*1520*/  FADD R98, R159, R98 ;  /* 0x000000629f627221 */ /* 0x000fe20000000000 */
        /* <DEDUP_REMOVED lines=8> */
[----:B------:R-:W-:Y:S01]  /*15b0*/  FFMA R93, R14, R36, R93 ;  /* 0x000000240e5d7223 */ /* 0x000fe2000000005d */
[----:B------:R-:W-:Y:S01]  /*15c0*/  SHF.L.U32 R165, R40, 0x10, RZ ;  /* 0x0000001028a57819 */ /* 0x000fe200000006ff */
[----:B------:R-:W-:Y:S01]  /*15d0*/  FFMA R95, R12, R161, R95 ;  /* 0x000000a10c5f7223 */ /* 0x000fe2000000005f */
[----:B------:R-:W-:Y:S01]  /*15e0*/  FADD R94, R161, R94 ;  /* 0x0000005ea15e7221 */ /* 0x000fe20000000000 */
[----:B------:R-:W-:Y:S01]  /*15f0*/  FMUL R36, R136, R173 ;  /* 0x000000ad88247220 */ /* 0x000fe20000400000 */
[----:B------:R-:W-:Y:S01]  /*1600*/  SHF.L.U32 R172, R156, 0x10, RZ ;  /* 0x000000109cac7819 */ /* 0x000fe200000006ff */
[----:B------:R-:W-:Y:S01]  /*1610*/  FADD R161, R162, R157 ;  /* 0x0000009da2a17221 */ /* 0x000fe20000000000 */
[----:B------:R-:W-:Y:S01]  /*1620*/  FMUL R11, R148, R171 ;  /* 0x000000ab940b7220 */ /* 0x000fe20000400000 */
        /* <DEDUP_REMOVED lines=14> */
[----:B------:R-:W-:-:S02]  /*1710*/  FMUL R161, R119, R166 ;  /* 0x000000a677a17220 */ /* 0x000fc40000400000 */
[----:B------:R-:W-:Y:S01]  /*1720*/  FADD R162, R165, R38 ;  /* 0x00000026a5a27221 */ /* 0x000fe20000000000 */
[----:B------:R-:W-:Y:S01]  /*1730*/  FFMA R165, R13, R38, R156 ;  /* 0x000000260da57223 */ /* 0x000fe2000000009c */
[C---:B------:R-:W-:Y:S01]  /*1740*/  FMUL R26, R148.reuse, R25 ;  /* 0x00000019941a7220 */ /* 0x040fe20000400000 */
[----:B------:R-:W-:Y:S01]  /*1750*/  FMUL R25, R148, R189 ;  /* 0x000000bd94197220 */ /* 0x000fe20000400000 */
[----:B------:R-:W-:Y:S01]  /*1760*/  SHF.L.U32 R168, R168, 0x10, RZ ;  /* 0x00000010a8a87819 */ /* 0x000fe200000006ff */
[----:B------:R-:W-:Y:S01]  /*1770*/  FMUL R40, R138, R179 ;  /* 0x000000b38a287220 */ /* 0x000fe20000400000 */
[----:B------:R-:W-:Y:S01]  /*1780*/  FADD R167, R162, R161 ;  /* 0x000000a1a2a77221 */ /* 0x000fe20000000000 */
[----:B------:R-:W-:Y:S01]  /*1790*/  FMUL R15, R148, R177 ;  /* 0x000000b1940f7220 */ /* 0x000fe20000400000 */
[----:B------:R-:W-:Y:S01]  /*17a0*/  FFMA R162, R20, R161, R165 ;  /* 0x000000a114a27223 */ /* 0x000fe200000000a5 */
[----:B------:R-:W-:Y:S01]  /*17b0*/  FMUL R17, R148, R181 ;  /* 0x000000b594117220 */ /* 0x000fe20000400000 */
[----:B------:R-:W-:Y:S01]  /*17c0*/  FFMA R91, R16, R164, R91 ;  /* 0x000000a4105b7223 */ /* 0x000fe2000000005b */
[----:B------:R-:W-:Y:S01]  /*17d0*/  FADD R90, R164, R90 ;  /* 0x0000005aa45a7221 */ /* 0x000fe20000000000 */
[----:B------:R-:W-:Y:S01]  /*17e0*/  FADD R84, R153, R84 ;  /* 0x0000005499547221 */ /* 0x000fe20000000000 */
[-C--:B------:R-:W-:Y:S01]  /*17f0*/  FFMA R64, R25, R153.reuse, R64 ;  /* 0x0000009919407223 */ /* 0x080fe20000000040 */
[----:B------:R-:W-:Y:S01]  /*1800*/  FMUL R156, R141, R153 ;  /* 0x000000998d9c7220 */ /* 0x000fe20000400000 */
        /* <DEDUP_REMOVED lines=9> */
[----:B------:R-:W-:Y:S01]  /*18a0*/  FFMA R53, R20, R166, R53 ;  /* 0x000000a614357223 */ /* 0x000fe20000000035 */
[----:B------:R-:W-:Y:S01]  /*18b0*/  FADD R73, R166, R73 ;  /* 0x00000049a6497221 */ /* 0x000fe20000000000 */
[----:B------:R-:W-:Y:S01]  /*18c0*/  SHF.L.U32 R166, R47, 0x10, RZ ;  /* 0x000000102fa67819 */ /* 0x000fe200000006ff */
[----:B------:R-:W-:Y:S01]  /*18d0*/  FMUL R47, R121, R170 ;  /* 0x000000aa792f7220 */ /* 0x000fe20000400000 */
[----:B------:R-:W-:Y:S01]  /*18e0*/  FADD R164, R167, R42 ;  /* 0x0000002aa7a47221 */ /* 0x000fe20000000000 */
[----:B------:R-:W-:-:S03]  /*18f0*/  FFMA R165, R17, R42, R162 ;  /* 0x0000002a11a57223 */ /* 0x000fc600000000a2 */
[----:B------:R-:W-:Y:S01]  /*1900*/  FADD R167, R164, R47 ;  /* 0x0000002fa4a77221 */ /* 0x000fe20000000000 */
[----:B------:R-:W-:Y:S01]  /*1910*/  FFMA R162, R24, R47, R165 ;  /* 0x0000002f18a27223 */ /* 0x000fe200000000a5 */
[-C--:B------:R-:W-:Y:S01]  /*1920*/  FFMA R59, R26, R163.reuse, R59 ;  /* 0x000000a31a3b7223 */ /* 0x080fe2000000003b */
[----:B------:R-:W-:Y:S01]  /*1930*/  FADD R79, R163, R79 ;  /* 0x0000004fa34f7221 */ /* 0x000fe20000000000 */
[----:B------:R-:W-:Y:S01]  /*1940*/  FMUL R163, R124, R163 ;  /* 0x000000a37ca37220 */ /* 0x000fe20000400000 */
[----:B------:R-:W-:Y:S01]  /*1950*/  FADD R164, R167, R44 ;  /* 0x0000002ca7a47221 */ /* 0x000fe20000000000 */
[----:B------:R-:W-:Y:S01]  /*1960*/  FFMA R165, R19, R44, R162 ;  /* 0x0000002c13a57223 */ /* 0x000fe200000000a2 */
[----:B------:R-:W-:Y:S02]  /*1970*/  SHF.L.U32 R158, R158, 0x10, RZ ;  /* 0x000000109e9e7819 */ /* 0x000fe400000006ff */
[----:B------:R-:W-:Y:S01]  /*1980*/  FADD R167, R164, R163 ;  /* 0x000000a3a4a77221 */ /* 0x000fe20000000000 */
[----:B------:R-:W-:Y:S01]  /*1990*/  FFMA R162, R26, R163, R165 ;  /* 0x000000a31aa27223 */ /* 0x000fe200000000a5 */
[C---:B------:R-:W-:Y:S01]  /*19a0*/  FMUL R28, R148.reuse, R27 ;  /* 0x0000001b941c7220 */ /* 0x040fe20000400000 */
        /* <DEDUP_REMOVED lines=13> */
[-C--:B------:R-:W-:Y:S01]  /*1a80*/  FFMA R63, R30, R160.reuse, R63 ;  /* 0x000000a01e3f7223 */ /* 0x080fe2000000003f */
[----:B------:R-:W-:Y:S01]  /*1a90*/  FADD R83, R160, R83 ;  /* 0x00000053a0537221 */ /* 0x000fe20000000000 */
[----:B------:R-:W-:Y:S01]  /*1aa0*/  FMUL R41, R126, R160 ;  /* 0x000000a07e297220 */ /* 0x000fe20000400000 */
[----:B------:R-:W-:Y:S01]  /*1ab0*/  FADD R160, R169, R154 ;  /* 0x0000009aa9a07221 */ /* 0x000fe20000000000 */
[----:B------:R-:W-:Y:S01]  /*1ac0*/  FFMA R167, R23, R154, R162 ;  /* 0x0000009a17a77223 */ /* 0x000fe200000000a2 */
[----:B------:R-:W-:-:S02]  /*1ad0*/  SHF.L.U32 R5, R49, 0x10, RZ ;  /* 0x0000001031057819 */ /* 0x000fc400000006ff */
[----:B------:R-:W-:Y:S01]  /*1ae0*/  SHF.R.U32.HI R49, RZ, 0x10, R49 ;  /* 0x00000010ff317819 */ /* 0x000fe20000011631 */
[----:B------:R-:W-:Y:S01]  /*1af0*/  FADD R169, R160, R41 ;  /* 0x00000029a0a97221 */ /* 0x000fe20000000000 */
[----:B------:R-:W-:Y:S01]  /*1b00*/  FFMA R160, R30, R41, R167 ;  /* 0x000000291ea07223 */ /* 0x000fe200000000a7 */
[----:B------:R-:W-:Y:S01]  /*1b10*/  FFMA R55, R22, R168, R55 ;  /* 0x000000a816377223 */ /* 0x000fe20000000037 */
[----:B------:R-:W-:Y:S01]  /*1b20*/  FADD R75, R168, R75 ;  /* 0x0000004ba84b7221 */ /* 0x000fe20000000000 */
[----:B------:R-:W-:Y:S01]  /*1b30*/  SHF.L.U32 R168, R49, 0x10, RZ ;  /* 0x0000001031a87819 */ /* 0x000fe200000006ff */
[----:B------:R-:W-:Y:S01]  /*1b40*/  FMUL R49, R125, R172 ;  /* 0x000000ac7d317220 */ /* 0x000fe20000400000 */
[----:B------:R-:W-:Y:S01]  /*1b50*/  FADD R162, R169, R156 ;  /* 0x0000009ca9a27221 */ /* 0x000fe20000000000 */
[----:B------:R-:W-:Y:S01]  /*1b60*/  FMUL R32, R148, R191 ;  /* 0x000000bf94207220 */ /* 0x000fe20000400000 */
[----:B------:R-:W-:Y:S02]  /*1b70*/  FFMA R167, R25, R156, R160 ;  /* 0x0000009c19a77223 */ /* 0x000fe400000000a0 */
[----:B------:R-:W-:-:S02]  /*1b80*/  FADD R169, R162, R49 ;  /* 0x00000031a2a97221 */ /* 0x000fc40000000000 */
        /* <DEDUP_REMOVED lines=8> */
[C---:B------:R-:W-:Y:S01]  /*1c10*/  FFMA R164, R34.reuse, R167, R169 ;  /* 0x000000a722a47223 */ /* 0x040fe200000000a9 */
        /* <DEDUP_REMOVED lines=20> */
[----:B------:R-:W-:Y:S06]  /*1d60*/  BRA.DIV UR4, `(.L_x_4485) ;  /* 0x0000001604e47947 */ /* 0x000fec000b800000 */
        /* <DEDUP_REMOVED lines=16> */
[----:B------:R0:W1:Y:S04]  /*1e70*/  SHFL.BFLY PT, R35, R164, 0x10, 0x1f ;  /* 0x0e001f00a4237f89 */ /* 0x00006800000e0000 */
[----:B------:R0:W2:Y:S02]  /*1e80*/  SHFL.BFLY PT, R169, R166, 0x10, 0x1f ;  /* 0x0e001f00a6a97f89 */ /* 0x0000a400000e0000 */
.L_x_4498:
[----:B-1----:R-:W-:Y:S01]  /*1e90*/  FADD R35, R164, R35 ;  /* 0x00000023a4237221 */ /* 0x002fe20000000000 */
[----:B--2---:R-:W-:-:S03]  /*1ea0*/  FADD R169, R166, R169 ;  /* 0x000000a9a6a97221 */ /* 0x004fc60000000000 */
[----:B------:R-:W-:Y:S01]  /*1eb0*/  FMUL R35, R35, 0.0009765625 ;  /* 0x3a80000023237820 */ /* 0x000fe20000400000 */
[----:B0-----:R-:W-:-:S04]  /*1ec0*/  FMUL R164, R169, 0.0009765625 ;  /* 0x3a800000a9a47820 */ /* 0x001fc80000400000 */
        /* <DEDUP_REMOVED lines=10> */
[----:B------:R-:W-:Y:S01]  /*1f70*/  FADD R33, R33, -R10 ;  /* 0x8000000a21217221 */ /* 0x000fe20000000000 */
[-CC-:B------:R-:W-:Y:S01]  /*1f80*/  FFMA R4, R4, R164.reuse, R35.reuse ;  /* 0x000000a404047223 */ /* 0x180fe20000000023 */
[----:B------:R-:W-:Y:S01]  /*1f90*/  FADD R161, R161, -R20 ;  /* 0x80000014a1a17221 */ /* 0x000fe20000000000 */
[-CC-:B------:R-:W-:Y:S01]  /*1fa0*/  FFMA R6, R6, R164.reuse, R35.reuse ;  /* 0x000000a406067223 */ /* 0x180fe20000000023 */
[----:B------:R-:W-:Y:S01]  /*1fb0*/  FMUL R20, R148, R33 ;  /* 0x0000002194147220 */ /* 0x000fe20000400000 */
        /* <DEDUP_REMOVED lines=74> */
[----:B------:R-:W-:Y:S01]  /*2460*/  FMUL R11, R148, R47 ;  /* 0x0000002f940b7220 */ /* 0x000fe20000400000 */
[----:B-1----:R-:W-:Y:S01]  /*2470*/  LEA R112, R33, R112, 0x2 ;  /* 0x0000007021707211 */ /* 0x002fe200078e10ff */
[----:B------:R1:W-:Y:S03]  /*2480*/  STG.E.128 desc[UR6][R2.64+0x600], R4 ;  /* 0x0006000402007986 */ /* 0x0003e6000c101d06 */
[----:B------:R-:W-:Y:S01]  /*2490*/  ISETP.GE.AND P0, PT, R112, UR8, PT ;  /* 0x0000000870007c0c */ /* 0x000fe2000bf06270 */
[----:B------:R1:W-:Y:S01]  /*24a0*/  STG.E.128 desc[UR6][R2.64+0x800], R8 ;  /* 0x0008000802007986 */ /* 0x0003e2000c101d06 */
[C---:B0-----:R-:W-:Y:S01]  /*24b0*/  FMUL R12, R148.reuse, R177 ;  /* 0x000000b1940c7220 */ /* 0x041fe20000400000 */
        /* <DEDUP_REMOVED lines=10> */
[----:B------:R-:W-:Y:S01]  /*2560*/  FMUL R23, R148, R31 ;  /* 0x0000001f94177220 */ /* 0x000fe20000400000 */
[----:B------:R1:W-:Y:S04]  /*2570*/  STG.E.128 desc[UR6][R2.64+0xa00], R12 ;  /* 0x000a000c02007986 */ /* 0x0003e8000c101d06 */
[----:B------:R1:W-:Y:S04]  /*2580*/  STG.E.128 desc[UR6][R2.64+0xc00], R16 ;  /* 0x000c001002007986 */ /* 0x0003e8000c101d06 */
[----:B------:R1:W-:Y:S01]  /*2590*/  STG.E.128 desc[UR6][R2.64+0xe00], R20 ;  /* 0x000e001402007986 */ /* 0x0003e2000c101d06 */
[----:B------:R-:W-:Y:S05]  /*25a0*/  @!P0 BRA `(.L_x_4486) ;  /* 0xffffffe4003c8947 */ /* 0x000fea000383ffff */
[----:B------:R-:W-:Y:S05]  /*25b0*/  BSYNC B1 ;  /* 0x0000000000017941 */ /* 0x000fea0003800000 */
.L_x_4484:
        /* <DEDUP_REMOVED lines=62> */
.L_x_4483:
[----:B------:R-:W-:Y:S05]  /*29a0*/  BSYNC B0 ;  /* 0x0000000000007941 */ /* 0x000fea0003800000 */
.L_x_4482:
[----:B------:R-:W0:Y:S01]  /*29b0*/  S2R R58, SR_TID.X ;  /* 0x00000000003a7919 */ /* 0x000e220000002100 */
[----:B------:R-:W-:Y:S01]  /*29c0*/  MOV R56, 0x400 ;  /* 0x0000040000387802 */ /* 0x000fe20000000f00 */
[----:B------:R-:W-:Y:S05]  /*29d0*/  WARPSYNC.ALL ;  /* 0x0000000000007948 */ /* 0x000fea0003800000 */
[----:B------:R-:W1:Y:S01]  /*29e0*/  S2R R57, SR_CgaCtaId ;  /* 0x0000000000397919 */ /* 0x000e620000008800 */
[----:B------:R-:W-:Y:S01]  /*29f0*/  USHF.L.U32 UR4, UR5, 0xa, URZ ;  /* 0x0000000a05047899 */ /* 0x000fe200080006ff */
[C---:B0-----:R-:W-:Y:S02]  /*2a00*/  SHF.L.U32 R2, R58.reuse, 0x7, RZ ;  /* 0x000000073a027819 */ /* 0x041fe400000006ff */
[----:B------:R-:W-:-:S02]  /*2a10*/  SHF.L.U32 R0, R58, 0x4, RZ ;  /* 0x000000043a007819 */ /* 0x000fc400000006ff */
[----:B------:R-:W-:Y:S02]  /*2a20*/  LOP3.LUT R3, R2, 0x3000, RZ, 0xc0, !PT ;  /* 0x0000300002037812 */ /* 0x000fe400078ec0ff */
[----:B-1----:R-:W-:Y:S02]  /*2a30*/  LEA R57, R57, R56, 0x18 ;  /* 0x0000003839397211 */ /* 0x002fe400078ec0ff */
[----:B------:R-:W-:-:S04]  /*2a40*/  LOP3.LUT R0, R3, 0x1f0, R0, 0xf8, !PT ;  /* 0x000001f003007812 */ /* 0x000fc800078ef800 */
[-C--:B------:R-:W-:Y:S02]  /*2a50*/  IADD3 R0, PT, PT, R0, R57.reuse, RZ ;  /* 0x0000003900007210 */ /* 0x080fe40007ffe0ff */
[----:B------:R-:W-:-:S03]  /*2a60*/  LEA R57, R58, R57, 0x2 ;  /* 0x000000393a397211 */ /* 0x000fc600078e10ff */
[----:B------:R-:W-:Y:S04]  /*2a70*/  STS.128 [R0], R8 ;  /* 0x0000000800007388 */ /* 0x000fe80000000c00 */
[----:B------:R-:W-:Y:S04]  /*2a80*/  STS.128 [R0+0x200], R12 ;  /* 0x0002000c00007388 */ /* 0x000fe80000000c00 */
[----:B------:R-:W-:Y:S04]  /*2a90*/  STS.128 [R0+0x400], R96 ;  /* 0x0004006000007388 */ /* 0x000fe80000000c00 */
[----:B------:R-:W-:Y:S04]  /*2aa0*/  STS.128 [R0+0x600], R24 ;  /* 0x0006001800007388 */ /* 0x000fe80000000c00 */
[----:B------:R-:W-:Y:S04]  /*2ab0*/  STS.128 [R0+0x800], R72 ;  /* 0x0008004800007388 */ /* 0x000fe80000000c00 */
[----:B------:R-:W-:Y:S04]  /*2ac0*/  STS.128 [R0+0xa00], R52 ;  /* 0x000a003400007388 */ /* 0x000fe80000000c00 */
[----:B------:R-:W-:Y:S04]  /*2ad0*/  STS.128 [R0+0xc00], R48 ;  /* 0x000c003000007388 */ /* 0x000fe80000000c00 */
[----:B------:R-:W-:Y:S01]  /*2ae0*/  STS.128 [R0+0xe00], R44 ;  /* 0x000e002c00007388 */ /* 0x000fe20000000c00 */
[----:B------:R-:W-:Y:S06]  /*2af0*/  BAR.SYNC.DEFER_BLOCKING 0x0 ;  /* 0x0000000000007b1d */ /* 0x000fec0000010000 */
[----:B------:R-:W0:Y:S04]  /*2b00*/  LDS R2, [R57] ;  /* 0x0000000039027984 */ /* 0x000e280000000800 */
[----:B------:R-:W1:Y:S04]  /*2b10*/  LDS R3, [R57+0x200] ;  /* 0x0002000039037984 */ /* 0x000e680000000800 */
[----:B------:R-:W2:Y:S04]  /*2b20*/  LDS R8, [R57+0x400] ;  /* 0x0004000039087984 */ /* 0x000ea80000000800 */
[----:B------:R-:W3:Y:S04]  /*2b30*/  LDS R9, [R57+0x600] ;  /* 0x0006000039097984 */ /* 0x000ee80000000800 */
[----:B------:R-:W4:Y:S04]  /*2b40*/  LDS R10, [R57+0x800] ;  /* 0x00080000390a7984 */ /* 0x000f280000000800 */
[----:B------:R-:W5:Y:S04]  /*2b50*/  LDS R11, [R57+0xa00] ;  /* 0x000a0000390b7984 */ /* 0x000f680000000800 */
[----:B------:R-:W5:Y:S04]  /*2b60*/  LDS R12, [R57+0xc00] ;  /* 0x000c0000390c7984 */ /* 0x000f680000000800 */
[----:B------:R-:W5:Y:S04]  /*2b70*/  LDS R13, [R57+0xe00] ;  /* 0x000e0000390d7984 */ /* 0x000f680000000800 */
[----:B------:R-:W5:Y:S04]  /*2b80*/  LDS R15, [R57+0x1000] ;  /* 0x00100000390f7984 */ /* 0x000f680000000800 */
[----:B------:R-:W5:Y:S04]  /*2b90*/  LDS R14, [R57+0x1200] ;  /* 0x00120000390e7984 */ /* 0x000f680000000800 */
[----:B------:R-:W5:Y:S01]  /*2ba0*/  LDS R25, [R57+0x1400] ;  /* 0x0014000039197984 */ /* 0x000f620000000800 */
[----:B0-----:R-:W-:-:S03]  /*2bb0*/  FADD R2, RZ, R2 ;  /* 0x00000002ff027221 */ /* 0x001fc60000000000 */
[----:B------:R-:W0:Y:S01]  /*2bc0*/  LDS R24, [R57+0x1600] ;  /* 0x0016000039187984 */ /* 0x000e220000000800 */
[----:B-1----:R-:W-:-:S03]  /*2bd0*/  FADD R3, RZ, R3 ;  /* 0x00000003ff037221 */ /* 0x002fc60000000000 */
[----:B------:R-:W1:Y:S01]  /*2be0*/  LDS R27, [R57+0x1800] ;  /* 0x00180000391b7984 */ /* 0x000e620000000800 */
[----:B--2---:R-:W-:-:S03]  /*2bf0*/  FADD R8, RZ, R8 ;  /* 0x00000008ff087221 */ /* 0x004fc60000000000 */
[----:B------:R-:W2:Y:S01]  /*2c00*/  LDS R26, [R57+0x1a00] ;  /* 0x001a0000391a7984 */ /* 0x000ea20000000800 */
[----:B---3--:R-:W-:-:S03]  /*2c10*/  FADD R9, RZ, R9 ;  /* 0x00000009ff097221 */ /* 0x008fc60000000000 */
[----:B------:R-:W3:Y:S01]  /*2c20*/  LDS R45, [R57+0x1c00] ;  /* 0x001c0000392d7984 */ /* 0x000ee20000000800 */
[----:B----4-:R-:W-:-:S03]  /*2c30*/  FADD R10, RZ, R10 ;  /* 0x0000000aff0a7221 */ /* 0x010fc60000000000 */
[----:B------:R-:W4:Y:S01]  /*2c40*/  LDS R44, [R57+0x1e00] ;  /* 0x001e0000392c7984 */ /* 0x000f220000000800 */
[----:B-----5:R-:W-:Y:S01]  /*2c50*/  FADD R11, RZ, R11 ;  /* 0x0000000bff0b7221 */ /* 0x020fe20000000000 */
[----:B------:R-:W-:Y:S02]  /*2c60*/  FADD R12, RZ, R12 ;  /* 0x0000000cff0c7221 */ /* 0x000fe40000000000 */
[----:B------:R-:W5:Y:S01]  /*2c70*/  LDS R47, [R57+0x2000] ;  /* 0x00200000392f7984 */ /* 0x000f620000000800 */
[----:B------:R-:W-:-:S03]  /*2c80*/  FADD R13, RZ, R13 ;  /* 0x0000000dff0d7221 */ /* 0x000fc60000000000 */
[----:B------:R-:W5:Y:S01]  /*2c90*/  LDS R46, [R57+0x2200] ;  /* 0x00220000392e7984 */ /* 0x000f620000000800 */
[----:B------:R-:W-:-:S03]  /*2ca0*/  FADD R2, R2, R15 ;  /* 0x0000000f02027221 */ /* 0x000fc60000000000 */
[----:B------:R-:W5:Y:S01]  /*2cb0*/  LDS R49, [R57+0x2400] ;  /* 0x0024000039317984 */ /* 0x000f620000000800 */
[----:B------:R-:W-:-:S03]  /*2cc0*/  FADD R3, R3, R14 ;  /* 0x0000000e03037221 */ /* 0x000fc60000000000 */
[----:B------:R-:W5:Y:S01]  /*2cd0*/  LDS R48, [R57+0x2600] ;  /* 0x0026000039307984 */ /* 0x000f620000000800 */
[----:B------:R-:W-:-:S03]  /*2ce0*/  FADD R8, R8, R25 ;  /* 0x0000001908087221 */ /* 0x000fc60000000000 */
[----:B------:R-:W5:Y:S01]  /*2cf0*/  LDS R51, [R57+0x2800] ;  /* 0x0028000039337984 */ /* 0x000f620000000800 */
[----:B0-----:R-:W-:-:S03]  /*2d00*/  FADD R9, R9, R24 ;  /* 0x0000001809097221 */ /* 0x001fc60000000000 */
[----:B------:R-:W0:Y:S01]  /*2d10*/  LDS R50, [R57+0x2a00] ;  /* 0x002a000039327984 */ /* 0x000e220000000800 */
[----:B-1----:R-:W-:-:S03]  /*2d20*/  FADD R10, R10, R27 ;  /* 0x0000001b0a0a7221 */ /* 0x002fc60000000000 */
[----:B------:R-:W1:Y:S01]  /*2d30*/  LDS R15, [R57+0x2c00] ;  /* 0x002c0000390f7984 */ /* 0x000e620000000800 */
[----:B--2---:R-:W-:-:S03]  /*2d40*/  FADD R11, R11, R26 ;  /* 0x0000001a0b0b7221 */ /* 0x004fc60000000000 */
[----:B------:R-:W2:Y:S01]  /*2d50*/  LDS R52, [R57+0x2e00] ;  /* 0x002e000039347984 */ /* 0x000ea20000000800 */
[----:B---3--:R-:W-:-:S03]  /*2d60*/  FADD R12, R12, R45 ;  /* 0x0000002d0c0c7221 */ /* 0x008fc60000000000 */
[----:B------:R-:W3:Y:S01]  /*2d70*/  LDS R53, [R57+0x3000] ;  /* 0x0030000039357984 */ /* 0x000ee20000000800 */
[----:B----4-:R-:W-:-:S03]  /*2d80*/  FADD R13, R13, R44 ;  /* 0x0000002c0d0d7221 */ /* 0x010fc60000000000 */
[----:B------:R-:W-:Y:S04]  /*2d90*/  LDS R14, [R57+0x3200] ;  /* 0x00320000390e7984 */ /* 0x000fe80000000800 */
[----:B------:R-:W4:Y:S01]  /*2da0*/  LDS R25, [R57+0x3400] ;  /* 0x0034000039197984 */ /* 0x000f220000000800 */
[----:B-----5:R-:W-:-:S03]  /*2db0*/  FADD R2, R2, R47 ;  /* 0x0000002f02027221 */ /* 0x020fc60000000000 */
[----:B------:R-:W5:Y:S01]  /*2dc0*/  LDS R24, [R57+0x3600] ;  /* 0x0036000039187984 */ /* 0x000f620000000800 */
[----:B------:R-:W-:-:S03]  /*2dd0*/  FADD R3, R3, R46 ;  /* 0x0000002e03037221 */ /* 0x000fc60000000000 */
[----:B------:R-:W5:Y:S01]  /*2de0*/  LDS R27, [R57+0x3800] ;  /* 0x00380000391b7984 */ /* 0x000f620000000800 */
[----:B------:R-:W-:-:S03]  /*2df0*/  FADD R8, R8, R49 ;  /* 0x0000003108087221 */ /* 0x000fc60000000000 */
[----:B------:R-:W5:Y:S01]  /*2e00*/  LDS R26, [R57+0x3a00] ;  /* 0x003a0000391a7984 */ /* 0x000f620000000800 */
[----:B------:R-:W-:-:S03]  /*2e10*/  FADD R9, R9, R48 ;  /* 0x0000003009097221 */ /* 0x000fc60000000000 */
[----:B------:R-:W5:Y:S01]  /*2e20*/  LDS R45, [R57+0x3c00] ;  /* 0x003c0000392d7984 */ /* 0x000f620000000800 */
[----:B------:R-:W-:-:S03]  /*2e30*/  FADD R10, R10, R51 ;  /* 0x000000330a0a7221 */ /* 0x000fc60000000000 */
[----:B------:R-:W5:Y:S01]  /*2e40*/  LDS R44, [R57+0x3e00] ;  /* 0x003e0000392c7984 */ /* 0x000f620000000800 */
[----:B0-----:R-:W-:Y:S01]  /*2e50*/  FADD R11, R11, R50 ;  /* 0x000000320b0b7221 */ /* 0x001fe20000000000 */
[----:B------:R-:W-:Y:S01]  /*2e60*/  BAR.SYNC.DEFER_BLOCKING 0x0 ;  /* 0x0000000000007b1d */ /* 0x000fe20000010000 */
[----:B-1----:R-:W-:Y:S01]  /*2e70*/  FADD R12, R12, R15 ;  /* 0x0000000f0c0c7221 */ /* 0x002fe20000000000 */
[----:B--2---:R-:W-:Y:S01]  /*2e80*/  FADD R13, R13, R52 ;  /* 0x000000340d0d7221 */ /* 0x004fe20000000000 */
[----:B---3--:R-:W-:Y:S01]  /*2e90*/  FADD R53, R2, R53 ;  /* 0x0000003502357221 */ /* 0x008fe20000000000 */
[----:B----4-:R-:W-:Y:S01]  /*2ea0*/  FADD R25, R8, R25 ;  /* 0x0000001908197221 */ /* 0x010fe20000000000 */
[----:B-----5:R-:W-:Y:S01]  /*2eb0*/  FADD R9, R9, R24 ;  /* 0x0000001809097221 */ /* 0x020fe20000000000 */
[----:B------:R0:W-:Y:S01]  /*2ec0*/  STS.128 [R0], R4 ;  /* 0x0000000400007388 */ /* 0x0001e20000000c00 */
[----:B------:R-:W-:-:S03]  /*2ed0*/  FADD R27, R10, R27 ;  /* 0x0000001b0a1b7221 */ /* 0x000fc60000000000 */
[----:B------:R-:W-:Y:S01]  /*2ee0*/  STS.128 [R0+0x200], R104 ;  /* 0x0002006800007388 */ /* 0x000fe20000000c00 */
[----:B------:R-:W-:-:S03]  /*2ef0*/  FADD R11, R11, R26 ;  /* 0x0000001a0b0b7221 */ /* 0x000fc60000000000 */
[----:B------:R-:W-:Y:S01]  /*2f00*/  STS.128 [R0+0x400], R16 ;  /* 0x0004001000007388 */ /* 0x000fe20000000c00 */
[----:B------:R-:W-:-:S03]  /*2f10*/  FADD R45, R12, R45 ;  /* 0x0000002d0c2d7221 */ /* 0x000fc60000000000 */
[----:B------:R-:W-:Y:S01]  /*2f20*/  STS.128 [R0+0x600], R20 ;  /* 0x0006001400007388 */ /* 0x000fe20000000c00 */
[----:B------:R-:W-:-:S03]  /*2f30*/  FADD R13, R13, R44 ;  /* 0x0000002c0d0d7221 */ /* 0x000fc60000000000 */
[----:B------:R-:W-:Y:S01]  /*2f40*/  STS.128 [R0+0x800], R28 ;  /* 0x0008001c00007388 */ /* 0x000fe20000000c00 */
[----:B0-----:R-:W-:Y:S02]  /*2f50*/  FADD R7, R3, R14 ;  /* 0x0000000e03077221 */ /* 0x001fe40000000000 */
[----:B------:R-:W0:Y:S01]  /*2f60*/  LDC.64 R2, c[0x0][0x3e0] ;  /* 0x0000f800ff027b82 */ /* 0x000e220000000a00 */
[----:B------:R-:W-:Y:S04]  /*2f70*/  STS.128 [R0+0xa00], R32 ;  /* 0x000a002000007388 */ /* 0x000fe80000000c00 */
[----:B------:R-:W-:Y:S04]  /*2f80*/  STS.128 [R0+0xc00], R36 ;  /* 0x000c002400007388 */ /* 0x000fe80000000c00 */
[----:B------:R-:W-:Y:S01]  /*2f90*/  STS.128 [R0+0xe00], R40 ;  /* 0x000e002800007388 */ /* 0x000fe20000000c00 */
[----:B------:R-:W-:Y:S06]  /*2fa0*/  BAR.SYNC.DEFER_BLOCKING 0x0 ;  /* 0x0000000000007b1d */ /* 0x000fec0000010000 */
[----:B------:R-:W1:Y:S04]  /*2fb0*/  LDS R4, [R57+0x400] ;  /* 0x0004000039047984 */ /* 0x000e680000000800 */
[----:B------:R-:W2:Y:S04]  /*2fc0*/  LDS R5, [R57+0x600] ;  /* 0x0006000039057984 */ /* 0x000ea80000000800 */
[----:B------:R-:W3:Y:S04]  /*2fd0*/  LDS R17, [R57+0x1400] ;  /* 0x0014000039117984 */ /* 0x000ee80000000800 */
[----:B------:R-:W4:Y:S04]  /*2fe0*/  LDS R18, [R57+0x1600] ;  /* 0x0016000039127984 */ /* 0x000f280000000800 */
[----:B------:R-:W5:Y:S04]  /*2ff0*/  LDS R33, [R57+0x2400] ;  /* 0x0024000039217984 */ /* 0x000f680000000800 */
[----:B------:R-:W5:Y:S04]  /*3000*/  LDS R14, [R57+0x2600] ;  /* 0x00260000390e7984 */ /* 0x000f680000000800 */
[----:B------:R-:W5:Y:S04]  /*3010*/  LDS R46, [R57] ;  /* 0x00000000392e7984 */ /* 0x000f680000000800 */
[----:B------:R-:W5:Y:S04]  /*3020*/  LDS R47, [R57+0x200] ;  /* 0x00020000392f7984 */ /* 0x000f680000000800 */
[----:B------:R-:W5:Y:S04]  /*3030*/  LDS R0, [R57+0x800] ;  /* 0x0008000039007984 */ /* 0x000f680000000800 */
[----:B------:R-:W5:Y:S04]  /*3040*/  LDS R6, [R57+0xa00] ;  /* 0x000a000039067984 */ /* 0x000f680000000800 */
[----:B------:R-:W5:Y:S01]  /*3050*/  LDS R8, [R57+0xc00] ;  /* 0x000c000039087984 */ /* 0x000f620000000800 */
[----:B-1----:R-:W-:-:S03]  /*3060*/  FADD R4, RZ, R4 ;  /* 0x00000004ff047221 */ /* 0x002fc60000000000 */
[----:B------:R-:W1:Y:S01]  /*3070*/  LDS R10, [R57+0xe00] ;  /* 0x000e0000390a7984 */ /* 0x000e620000000800 */
[----:B--2---:R-:W-:-:S03]  /*3080*/  FADD R5, RZ, R5 ;  /* 0x00000005ff057221 */ /* 0x004fc60000000000 */
[----:B------:R-:W2:Y:S01]  /*3090*/  LDS R15, [R57+0x1000] ;  /* 0x00100000390f7984 */ /* 0x000ea20000000800 */
[----:B---3--:R-:W-:Y:S01]  /*30a0*/  FADD R4, R4, R17 ;  /* 0x0000001104047221 */ /* 0x008fe20000000000 */
[----:B------:R-:W-:Y:S02]  /*30b0*/  LOP3.LUT R17, R58, UR4, RZ, 0xfc, !PT ;  /* 0x000000043a117c12 */ /* 0x000fe4000f8efcff */
[----:B------:R-:W3:Y:S01]  /*30c0*/  LDS R16, [R57+0x1200] ;  /* 0x0012000039107984 */ /* 0x000ee20000000800 */
[----:B----4-:R-:W-:Y:S02]  /*30d0*/  FADD R5, R5, R18 ;  /* 0x0000001205057221 */ /* 0x010fe40000000000 */
[----:B0-----:R-:W-:Y:S01]  /*30e0*/  IMAD.WIDE.U32 R2, R17, 0x4, R2 ;  /* 0x0000000411027825 */ /* 0x001fe200078e0002 */
[----:B------:R-:W0:Y:S03]  /*30f0*/  LDS R19, [R57+0x1800] ;  /* 0x0018000039137984 */ /* 0x000e260000000800 */
[----:B-----5:R-:W-:Y:S01]  /*3100*/  FADD R33, R4, R33 ;  /* 0x0000002104217221 */ /* 0x020fe20000000000 */
[----:B------:R-:W4:Y:S01]  /*3110*/  LDS R21, [R57+0x1a00] ;  /* 0x001a000039157984 */ /* 0x000f220000000800 */
[----:B------:R-:W-:-:S02]  /*3120*/  FADD R14, R5, R14 ;  /* 0x0000000e050e7221 */ /* 0x000fc40000000000 */
[----:B------:R-:W5:Y:S01]  /*3130*/  LDC.64 R4, c[0x0][0x3d8] ;  /* 0x0000f600ff047b82 */ /* 0x000f620000000a00 */
[----:B------:R-:W4:Y:S01]  /*3140*/  LDS R23, [R57+0x1c00] ;  /* 0x001c000039177984 */ /* 0x000f220000000800 */
[----:B------:R-:W-:-:S03]  /*3150*/  FADD R46, RZ, R46 ;  /* 0x0000002eff2e7221 */ /* 0x000fc60000000000 */
        /* <DEDUP_REMOVED lines=9> */
[----:B-1----:R-:W-:Y:S01]  /*31f0*/  FADD R10, RZ, R10 ;  /* 0x0000000aff0a7221 */ /* 0x002fe20000000000 */
[----:B-----5:R-:W-:Y:S02]  /*3200*/  IMAD.WIDE.U32 R4, R17, 0x4, R4 ;  /* 0x0000000411047825 */ /* 0x020fe400078e0004 */
[----:B------:R-:W1:Y:S02]  /*3210*/  LDS R39, [R57+0x2c00] ;  /* 0x002c000039277984 */ /* 0x000e640000000800 */
[----:B--2---:R-:W-:Y:S02]  /*3220*/  FADD R15, R46, R15 ;  /* 0x0000000f2e0f7221 */ /* 0x004fe40000000000 */
[----:B------:R-:W2:Y:S01]  /*3230*/  LDS R41, [R57+0x2e00] ;  /* 0x002e000039297984 */ /* 0x000ea20000000800 */
[----:B---3--:R-:W-:-:S03]  /*3240*/  FADD R16, R47, R16 ;  /* 0x000000102f107221 */ /* 0x008fc60000000000 */
[----:B------:R-:W3:Y:S01]  /*3250*/  LDS R22, [R57+0x3000] ;  /* 0x0030000039167984 */ /* 0x000ee20000000800 */
[----:B0-----:R-:W-:-:S03]  /*3260*/  FADD R0, R0, R19 ;  /* 0x0000001300007221 */ /* 0x001fc60000000000 */
[----:B------:R-:W0:Y:S01]  /*3270*/  LDS R43, [R57+0x3200] ;  /* 0x00320000392b7984 */ /* 0x000e220000000800 */
[----:B----4-:R-:W-:-:S03]  /*3280*/  FADD R6, R6, R21 ;  /* 0x0000001506067221 */ /* 0x010fc60000000000 */
[----:B------:R-:W4:Y:S01]  /*3290*/  LDS R24, [R57+0x3400] ;  /* 0x0034000039187984 */ /* 0x000f220000000800 */
        /* <DEDUP_REMOVED lines=10> */
[----:B------:R-:W-:Y:S01]  /*3340*/  FADD R6, R6, R37 ;  /* 0x0000002506067221 */ /* 0x000fe20000000000 */
[----:B-1----:R-:W-:Y:S01]  /*3350*/  FADD R8, R8, R39 ;  /* 0x0000002708087221 */ /* 0x002fe20000000000 */
[----:B--2---:R-:W-:Y:S01]  /*3360*/  FADD R10, R10, R41 ;  /* 0x000000290a0a7221 */ /* 0x004fe20000000000 */
[----:B---3--:R-:W-:Y:S01]  /*3370*/  FADD R15, R15, R22 ;  /* 0x000000160f0f7221 */ /* 0x008fe20000000000 */
[----:B0-----:R-:W-:-:S04]  /*3380*/  FADD R43, R16, R43 ;  /* 0x0000002b102b7221 */ /* 0x001fc80000000000 */
[----:B------:R-:W-:Y:S01]  /*3390*/  STG.E desc[UR6][R2.64], R15 ;  /* 0x0000000f02007986 */ /* 0x000fe2000c101906 */
[----:B----4-:R-:W-:-:S03]  /*33a0*/  FADD R33, R33, R24 ;  /* 0x0000001821217221 */ /* 0x010fc60000000000 */
[----:B------:R-:W-:Y:S01]  /*33b0*/  STG.E desc[UR6][R2.64+0x200], R43 ;  /* 0x0002002b02007986 */ /* 0x000fe2000c101906 */
[----:B-----5:R-:W-:-:S03]  /*33c0*/  FADD R49, R14, R49 ;  /* 0x000000310e317221 */ /* 0x020fc60000000000 */
[----:B------:R-:W-:Y:S01]  /*33d0*/  STG.E desc[UR6][R2.64+0x400], R33 ;  /* 0x0004002102007986 */ /* 0x000fe2000c101906 */
[----:B------:R-:W-:-:S03]  /*33e0*/  FADD R51, R0, R51 ;  /* 0x0000003300337221 */ /* 0x000fc60000000000 */
[----:B------:R-:W-:Y:S01]  /*33f0*/  STG.E desc[UR6][R2.64+0x600], R49 ;  /* 0x0006003102007986 */ /* 0x000fe2000c101906 */
[----:B------:R-:W-:-:S03]  /*3400*/  FADD R55, R6, R55 ;  /* 0x0000003706377221 */ /* 0x000fc60000000000 */
[----:B------:R-:W-:Y:S01]  /*3410*/  STG.E desc[UR6][R2.64+0x800], R51 ;  /* 0x0008003302007986 */ /* 0x000fe2000c101906 */
[----:B------:R-:W-:-:S03]  /*3420*/  FADD R59, R8, R59 ;  /* 0x0000003b083b7221 */ /* 0x000fc60000000000 */
[----:B------:R-:W-:Y:S01]  /*3430*/  STG.E desc[UR6][R2.64+0xa00], R55 ;  /* 0x000a003702007986 */ /* 0x000fe2000c101906 */
[----:B------:R-:W-:-:S03]  /*3440*/  FADD R61, R10, R61 ;  /* 0x0000003d0a3d7221 */ /* 0x000fc60000000000 */
[----:B------:R-:W-:Y:S04]  /*3450*/  STG.E desc[UR6][R2.64+0xc00], R59 ;  /* 0x000c003b02007986 */ /* 0x000fe8000c101906 */
        /* <DEDUP_REMOVED lines=8> */
[----:B------:R-:W-:Y:S01]  /*34e0*/  STG.E desc[UR6][R4.64+0xe00], R13 ;  /* 0x000e000d04007986 */ /* 0x000fe2000c101906 */
[----:B------:R-:W-:Y:S05]  /*34f0*/  EXIT ;  /* 0x000000000000794d */ /* 0x000fea0003800000 */
.L_x_4485:
[----:B------:R-:W-:Y:S01]  /*3500*/  HFMA2 R176, -RZ, RZ, 0, 5.9604644775390625e-08 ;  /* 0x00000001ffb07431 */ /* 0x000fe200000001ff */
[----:B------:R-:W-:Y:S01]  /*3510*/  BSSY B2, `(.L_x_4487) ;  /* 0x0000007000027945 */ /* 0x000fe20003800000 */
[----:B------:R-:W-:Y:S02]  /*3520*/  MOV R175, R166 ;  /* 0x000000a600af7202 */ /* 0x000fe40000000f00 */
[----:B------:R-:W-:Y:S02]  /*3530*/  MOV R177, 0x1f ;  /* 0x0000001f00b17802 */ /* 0x000fe40000000f00 */
[----:B------:R-:W-:-:S07]  /*3540*/  MOV R172, 0xffffffff ;  /* 0xffffffff00ac7802 */ /* 0x000fce0000000f00 */
[----:B------:R-:W-:Y:S05]  /*3550*/  WARPSYNC.COLLECTIVE R172, `(.L_x_4488) ;  /* 0x00000000ac087348 */ /* 0x000fea0003c00000 */
[----:B------:R0:W1:Y:S02]  /*3560*/  SHFL.BFLY P0, R174, R175, R176, R177 ;  /* 0x0c0000b0afae7389 */ /* 0x00006400000000b1 */
[----:B01----:R-:W-:Y:S05]  /*3570*/  ENDCOLLECTIVE ;  /* 0x000000000000791b */ /* 0x003fea0003800000 */
.L_x_4488:
[----:B------:R-:W-:Y:S05]  /*3580*/  BSYNC B2 ;  /* 0x0000000000027941 */ /* 0x000fea0003800000 */
.L_x_4487:
[----:B------:R-:W-:Y:S01]  /*3590*/  HFMA2 R176, -RZ, RZ, 0, 5.9604644775390625e-08 ;  /* 0x00000001ffb07431 */ /* 0x000fe200000001ff */
[----:B------:R-:W-:Y:S02]  /*35a0*/  MOV R175, R164 ;  /* 0x000000a400af7202 */ /* 0x000fe40000000f00 */
[----:B------:R-:W-:Y:S02]  /*35b0*/  MOV R177, 0x1f ;  /* 0x0000001f00b17802 */ /* 0x000fe40000000f00 */
[----:B------:R-:W-:Y:S02]  /*35c0*/  MOV R172, 0xffffffff ;  /* 0xffffffff00ac7802 */ /* 0x000fe40000000f00 */
[----:B------:R-:W-:-:S07]  /*35d0*/  MOV R35, R174 ;  /* 0x000000ae00237202 */ /* 0x000fce0000000f00 */
[----:B------:R-:W-:Y:S05]  /*35e0*/  WARPSYNC.COLLECTIVE R172, `(.L_x_4489) ;  /* 0x00000000ac087348 */ /* 0x000fea0003c00000 */
[----:B------:R0:W1:Y:S02]  /*35f0*/  SHFL.BFLY P0, R174, R175, R176, R177 ;  /* 0x0c0000b0afae7389 */ /* 0x00006400000000b1 */
[----:B01----:R-:W-:Y:S05]  /*3600*/  ENDCOLLECTIVE ;  /* 0x000000000000791b */ /* 0x003fea0003800000 */
.L_x_4489:
[----:B------:R-:W-:Y:S01]  /*3610*/  FADD R35, R166, R35 ;  /* 0x00000023a6237221 */ /* 0x000fe20000000000 */
[----:B------:R-:W-:-:S04]  /*3620*/  HFMA2 R176, -RZ, RZ, 0, 1.1920928955078125e-07 ;  /* 0x00000002ffb07431 */ /* 0x000fc800000001ff */
[----:B------:R-:W-:Y:S02]  /*3630*/  MOV R175, R35 ;  /* 0x0000002300af7202 */ /* 0x000fe40000000f00 */
[----:B------:R-:W-:-:S07]  /*3640*/  MOV R169, R174 ;  /* 0x000000ae00a97202 */ /* 0x000fce0000000f00 */
[----:B------:R-:W-:Y:S05]  /*3650*/  WARPSYNC.COLLECTIVE R172, `(.L_x_4490) ;  /* 0x00000000ac087348 */ /* 0x000fea0003c00000 */
[----:B------:R0:W1:Y:S02]  /*3660*/  SHFL.BFLY P0, R174, R175, R176, R177 ;  /* 0x0c0000b0afae7389 */ /* 0x00006400000000b1 */
[----:B01----:R-:W-:Y:S05]  /*3670*/  ENDCOLLECTIVE ;  /* 0x000000000000791b */ /* 0x003fea0003800000 */
.L_x_4490:
[----:B------:R-:W-:-:S05]  /*3680*/  FADD R169, R164, R169 ;  /* 0x000000a9a4a97221 */ /* 0x000fca0000000000 */
[----:B------:R-:W-:Y:S02]  /*3690*/  MOV R175, R169 ;  /* 0x000000a900af7202 */ /* 0x000fe40000000f00 */
[----:B------:R-:W-:-:S07]  /*36a0*/  MOV R168, R174 ;  /* 0x000000ae00a87202 */ /* 0x000fce0000000f00 */
[----:B------:R-:W-:Y:S05]  /*36b0*/  WARPSYNC.COLLECTIVE R172, `(.L_x_4491) ;  /* 0x00000000ac087348 */ /* 0x000fea0003c00000 */
[----:B------:R0:W1:Y:S02]  /*36c0*/  SHFL.BFLY P0, R174, R175, R176, R177 ;  /* 0x0c0000b0afae7389 */ /* 0x00006400000000b1 */
[----:B01----:R-:W-:Y:S05]  /*36d0*/  ENDCOLLECTIVE ;  /* 0x000000000000791b */ /* 0x003fea0003800000 */
.L_x_4491:
[----:B------:R-:W-:Y:S01]  /*36e0*/  FADD R168, R35, R168 ;  /* 0x000000a823a87221 */ /* 0x000fe20000000000 */
[----:B------:R-:W-:-:S04]  /*36f0*/  HFMA2 R176, -RZ, RZ, 0, 2.384185791015625e-07 ;  /* 0x00000004ffb07431 */ /* 0x000fc800000001ff */
[----:B------:R-:W-:Y:S02]  /*3700*/  MOV R175, R168 ;  /* 0x000000a800af7202 */ /* 0x000fe40000000f00 */
[----:B------:R-:W-:-:S07]  /*3710*/  MOV R170, R174 ;  /* 0x000000ae00aa7202 */ /* 0x000fce0000000f00 */
[----:B------:R-:W-:Y:S05]  /*3720*/  WARPSYNC.COLLECTIVE R172, `(.L_x_4492) ;  /* 0x00000000ac087348 */ /* 0x000fea0003c00000 */
[----:B------:R0:W1:Y:S02]  /*3730*/  SHFL.BFLY P0, R174, R175, R176, R177 ;  /* 0x0c0000b0afae7389 */ /* 0x00006400000000b1 */
[----:B01----:R-:W-:Y:S05]  /*3740*/  ENDCOLLECTIVE ;  /* 0x000000000000791b */ /* 0x003fea0003800000 */
.L_x_4492:
[----:B------:R-:W-:-:S05]  /*3750*/  FADD R170, R169, R170 ;  /* 0x000000aaa9aa7221 */ /* 0x000fca0000000000 */
[----:B------:R-:W-:Y:S02]  /*3760*/  MOV R175, R170 ;  /* 0x000000aa00af7202 */ /* 0x000fe40000000f00 */
[----:B------:R-:W-:-:S07]  /*3770*/  MOV R171, R174 ;  /* 0x000000ae00ab7202 */ /* 0x000fce0000000f00 */
[----:B------:R-:W-:Y:S05]  /*3780*/  WARPSYNC.COLLECTIVE R172, `(.L_x_4493) ;  /* 0x00000000ac087348 */ /* 0x000fea0003c00000 */
[----:B------:R0:W1:Y:S02]  /*3790*/  SHFL.BFLY P0, R174, R175, R176, R177 ;  /* 0x0c0000b0afae7389 */ /* 0x00006400000000b1 */
[----:B01----:R-:W-:Y:S05]  /*37a0*/  ENDCOLLECTIVE ;  /* 0x000000000000791b */ /* 0x003fea0003800000 */
.L_x_4493:
[----:B------:R-:W-:Y:S01]  /*37b0*/  FADD R171, R168, R171 ;  /* 0x000000aba8ab7221 */ /* 0x000fe20000000000 */
[----:B------:R-:W-:-:S04]  /*37c0*/  HFMA2 R176, -RZ, RZ, 0, 4.76837158203125e-07 ;  /* 0x00000008ffb07431 */ /* 0x000fc800000001ff */
[----:B------:R-:W-:Y:S02]  /*37d0*/  MOV R175, R171 ;  /* 0x000000ab00af7202 */ /* 0x000fe40000000f00 */
[----:B------:R-:W-:-:S07]  /*37e0*/  MOV R173, R174 ;  /* 0x000000ae00ad7202 */ /* 0x000fce0000000f00 */
[----:B------:R-:W-:Y:S05]  /*37f0*/  WARPSYNC.COLLECTIVE R172, `(.L_x_4494) ;  /* 0x00000000ac087348 */ /* 0x000fea0003c00000 */
[----:B------:R0:W1:Y:S02]  /*3800*/  SHFL.BFLY P0, R174, R175, R176, R177 ;  /* 0x0c0000b0afae7389 */ /* 0x00006400000000b1 */
[----:B01----:R-:W-:Y:S05]  /*3810*/  ENDCOLLECTIVE ;  /* 0x000000000000791b */ /* 0x003fea0003800000 */
.L_x_4494:
[----:B------:R-:W-:-:S05]  /*3820*/  FADD R173, R170, R173 ;  /* 0x000000adaaad7221 */ /* 0x000fca0000000000 */
[----:B------:R-:W-:Y:S02]  /*3830*/  MOV R175, R173 ;  /* 0x000000ad00af7202 */ /* 0x000fe40000000f00 */
[----:B------:R-:W-:-:S07]  /*3840*/  MOV R164, R174 ;  /* 0x000000ae00a47202 */ /* 0x000fce0000000f00 */
[----:B------:R-:W-:Y:S05]  /*3850*/  WARPSYNC.COLLECTIVE R172, `(.L_x_4495) ;  /* 0x00000000ac087348 */ /* 0x000fea0003c00000 */
[----:B------:R0:W1:Y:S02]  /*3860*/  SHFL.BFLY P0, R174, R175, R176, R177 ;  /* 0x0c0000b0afae7389 */ /* 0x00006400000000b1 */
[----:B01----:R-:W-:Y:S05]  /*3870*/  ENDCOLLECTIVE ;  /* 0x000000000000791b */ /* 0x003fea0003800000 */
.L_x_4495:
[----:B------:R-:W-:Y:S01]  /*3880*/  FADD R164, R171, R164 ;  /* 0x000000a4aba47221 */ /* 0x000fe20000000000 */
[----:B------:R-:W-:-:S04]  /*3890*/  HFMA2 R176, -RZ, RZ, 0, 9.5367431640625e-07 ;  /* 0x00000010ffb07431 */ /* 0x000fc800000001ff */
[----:B------:R-:W-:Y:S02]  /*38a0*/  MOV R175, R164 ;  /* 0x000000a400af7202 */ /* 0x000fe40000000f00 */
[----:B------:R-:W-:-:S07]  /*38b0*/  MOV R166, R174 ;  /* 0x000000ae00a67202 */ /* 0x000fce0000000f00 */
[----:B------:R-:W-:Y:S05]  /*38c0*/  WARPSYNC.COLLECTIVE R172, `(.L_x_4496) ;  /* 0x00000000ac087348 */ /* 0x000fea0003c00000 */
[----:B------:R0:W1:Y:S02]  /*38d0*/  SHFL.BFLY P0, R174, R175, R176, R177 ;  /* 0x0c0000b0afae7389 */ /* 0x00006400000000b1 */
[----:B01----:R-:W-:Y:S05]  /*38e0*/  ENDCOLLECTIVE ;  /* 0x000000000000791b */ /* 0x003fea0003800000 */
.L_x_4496:
[----:B------:R-:W-:-:S05]  /*38f0*/  FADD R166, R173, R166 ;  /* 0x000000a6ada67221 */ /* 0x000fca0000000000 */
[----:B------:R-:W-:Y:S02]  /*3900*/  MOV R175, R166 ;  /* 0x000000a600af7202 */ /* 0x000fe40000000f00 */
[----:B------:R-:W-:-:S07]  /*3910*/  MOV R35, R174 ;  /* 0x000000ae00237202 */ /* 0x000fce0000000f00 */
[----:B------:R-:W-:Y:S05]  /*3920*/  WARPSYNC.COLLECTIVE R172, `(.L_x_4497) ;  /* 0x00000000ac087348 */ /* 0x000fea0003c00000 */
[----:B------:R0:W1:Y:S02]  /*3930*/  SHFL.BFLY P0, R174, R175, R176, R177 ;  /* 0x0c0000b0afae7389 */ /* 0x00006400000000b1 */
[----:B01----:R-:W-:Y:S05]  /*3940*/  ENDCOLLECTIVE ;  /* 0x000000000000791b */ /* 0x003fea0003800000 */
.L_x_4497:
[----:B------:R-:W-:Y:S01]  /*3950*/  MOV R169, R174 ;  /* 0x000000ae00a97202 */ /* 0x000fe20000000f00 */
[----:B------:R-:W-:Y:S06]  /*3960*/  BRA `(.L_x_4498) ;  /* 0xffffffe400487947 */ /* 0x000fec000383ffff */
.L_x_4499:
        /* <DEDUP_REMOVED lines=9> */
.L_x_5045:


//--------------------- .text._ZN18transformer_engine13normalization28ln_bwd_finalize_tuned_kernelINS0_22Kernel_traits_finalizeILj1024E13__nv_bfloat16S3_S3_fjLj1024ELj4ENS0_18Kernel_traits_baseILj1024ES3_S3_S3_fjLj1024EEEEEEEvNS0_20BackwardKernelParamsE --------------------------
	.section	.text._ZN18transformer_engine13normalization28ln_bwd_finalize_tuned_kernelINS0_22Kernel_traits_finalizeILj1024E13__nv_bfloat16S3_S3_fjLj1024ELj4ENS0_18Kernel_traits_baseILj1024ES3_S3_S3_fjLj1024EEEEEEEvNS0_20BackwardKernelParamsE,"ax",@progbits
	.align	128
        .global         _ZN18transformer_engine13normalization28ln_bwd_finalize_tuned_kernelINS0_22Kernel_traits_finalizeILj1024E13__nv_bfloat16S3_S3_fjLj1024ELj4ENS0_18Kernel_traits_baseILj1024ES3_S3_S3_fjLj1024EEEEEEEvNS0_20BackwardKernelParamsE
        .type           _ZN18transformer_engine13normalization28ln_bwd_finalize_tuned_kernelINS0_22Kernel_traits_finalizeILj1024E13__nv_bfloat16S3_S3_fjLj1024ELj4ENS0_18Kernel_traits_baseILj1024ES3_S3_S3_fjLj1024EEEEEEEvNS0_20BackwardKernelParamsE,@function
        .size           _ZN18transformer_engine13normalization28ln_bwd_finalize_tuned_kernelINS0_22Kernel_traits_finalizeILj1024E13__nv_bfloat16S3_S3_fjLj1024ELj4ENS0_18Kernel_traits_baseILj1024ES3_S3_S3_fjLj1024EEEEEEEvNS0_20BackwardKernelParamsE,(.L_x_5046 - _ZN18transformer_engine13normalization28ln_bwd_finalize_tuned_kernelINS0_22Kernel_traits_finalizeILj1024E13__nv_bfloat16S3_S3_fjLj1024ELj4ENS0_18Kernel_traits_baseILj1024ES3_S3_S3_fjLj1024EEEEEEEvNS0_20BackwardKernelParamsE)
        .other          _ZN18transformer_engine13normalization28ln_bwd_finalize_tuned_kernelINS0_22Kernel_traits_finalizeILj1024E13__nv_bfloat16S3_S3_fjLj1024ELj4ENS0_18Kernel_traits_baseILj1024ES3_S3_S3_fjLj1024EEEEEEEvNS0_20BackwardKernelParamsE,@"STO_CUDA_ENTRY STV_DEFAULT"
_ZN18transformer_engine13normalization28ln_bwd_finalize_tuned_kernelINS0_22Kernel_traits_finalizeILj1024E13__nv_bfloat16S3_S3_fjLj1024ELj4ENS0_18Kernel_traits_baseILj1024ES3_S3_S3_fjLj1024EEEEEEEvNS0_20BackwardKernelParamsE:
.text._ZN18transformer_engine13normalization28ln_bwd_finalize_tuned_kernelINS0_22Kernel_traits_finalizeILj1024E13__nv_bfloat16S3_S3_fjLj1024ELj4ENS0_18Kernel_traits_baseILj1024ES3_S3_S3_fjLj1024EEEEEEEvNS0_20BackwardKernelParamsE:
        /* <DEDUP_REMOVED lines=35> */
.L_x_4504:
        /* <DEDUP_REMOVED lines=118> */
.L_x_4503:
[----:B------:R-:W-:Y:S05]  /*0990*/  BSYNC.RECONVERGENT B1 ;  /* 0x0000000000017941 */ /* 0x000fea0003800200 */
.L_x_4502:
        /* <DEDUP_REMOVED lines=65> */
.L_x_4506:
[----:B------:R-:W-:Y:S05]  /*0db0*/  BSYNC.RECONVERGENT B1 ;  /* 0x0000000000017941 */ /* 0x000fea0003800200 */
.L_x_4505:
        /* <DEDUP_REMOVED lines=37> */
.L_x_4508:
[----:B------:R-:W-:Y:S05]  /*1010*/  BSYNC.RECONVERGENT B1 ;  /* 0x0000000000017941 */ /* 0x000fea0003800200 */
.L_x_4507:
[----:B------:R-:W-:Y:S05]  /*1020*/  @!P1 BRA `(.L_x_4501) ;  /* 0x00000000003c9947 */ /* 0x000fea0003800000 */
[----:B------:R-:W0:Y:S01]  /*1030*/  LDC.64 R6, c[0x0][0x3d8] ;  /* 0x0000f600ff067b82 */ /* 0x000e220000000a00 */
[----:B------:R-:W-:Y:S02]  /*1040*/  LEA R2, R15, R11, 0xa ;  /* 0x0000000b0f027211 */ /* 0x000fe400078e50ff */
[----:B------:R-:W-:Y:S02]  /*1050*/  IADD3 R24, PT, PT, -R24, RZ, RZ ;  /* 0x000000ff18187210 */ /* 0x000fe40007ffe1ff */
[----:B------:R-:W-:-:S03]  /*1060*/  IADD3 R11, PT, PT, R13, R2, RZ ;  /* 0x000000020d0b7210 */ /* 0x000fc60007ffe0ff */
[----:B------:R-:W1:Y:S04]  /*1070*/  LDC.64 R8, c[0x0][0x3e0] ;  /* 0x0000f800ff087b82 */ /* 0x000e680000000a00 */
.L_x_4509:
        /* <DEDUP_REMOVED lines=10> */
.L_x_4501:
[----:B------:R-:W-:Y:S05]  /*1120*/  BSYNC.RECONVERGENT B0 ;  /* 0x0000000000007941 */ /* 0x000fea0003800200 */
.L_x_4500:
        /* <DEDUP_REMOVED lines=55> */
.L_x_4510:
        /* <DEDUP_REMOVED lines=14> */
.L_x_5046:


//--------------------- .text._ZN18transformer_engine13normalization19ln_bwd_tuned_kernelINS0_13Kernel_traitsI13__nv_bfloat16S3_S3_fjLj1024ELj1ELj4ELj1ELj16ENS0_18Kernel_traits_baseILj1024ES3_S3_S3_fjLj128EEEEEEEvNS0_20BackwardKernelParamsE --------------------------
	.section	.text._ZN18transformer_engine13normalization19ln_bwd_tuned_kernelINS0_13Kernel_traitsI13__nv_bfloat16S3_S3_fjLj1024ELj1ELj4ELj1ELj16ENS0_18Kernel_traits_baseILj1024ES3_S3_S3_fjLj128EEEEEEEvNS0_20BackwardKernelParamsE,"ax",@progbits
	.align	128
        .global         _ZN18transformer_engine13normalization19ln_bwd_tuned_kernelINS0_13Kernel_traitsI13__nv_bfloat16S3_S3_fjLj1024ELj1ELj4ELj1ELj16ENS0_18Kernel_traits_baseILj1024ES3_S3_S3_fjLj128EEEEEEEvNS0_20BackwardKernelParamsE
        .type           _ZN18transformer_engine13normalization19ln_bwd_tuned_kernelINS0_13Kernel_traitsI13__nv_bfloat16S3_S3_fjLj1024ELj1ELj4ELj1ELj16ENS0_18Kernel_traits_baseILj1024ES3_S3_S3_fjLj128EEEEEEEvNS0_20BackwardKernelParamsE,@function
        .size           _ZN18transformer_engine13normalization19ln_bwd_tuned_kernelINS0_13Kernel_traitsI13__nv_bfloat16S3_S3_fjLj1024ELj1ELj4ELj1ELj16ENS0_18Kernel_traits_baseILj1024ES3_S3_S3_fjLj128EEEEEEEvNS0_20BackwardKernelParamsE,(.L_x_5047 - _ZN18transformer_engine13normalization19ln_bwd_tuned_kernelINS0_13Kernel_traitsI13__nv_bfloat16S3_S3_fjLj1024ELj1ELj4ELj1ELj16ENS0_18Kernel_traits_baseILj1024ES3_S3_S3_fjLj128EEEEEEEvNS0_20BackwardKernelParamsE)
        .other          _ZN18transformer_engine13normalization19ln_bwd_tuned_kernelINS0_13Kernel_traitsI13__nv_bfloat16S3_S3_fjLj1024ELj1ELj4ELj1ELj16ENS0_18Kernel_traits_baseILj1024ES3_S3_S3_fjLj128EEEEEEEvNS0_20BackwardKernelParamsE,@"STO_CUDA_ENTRY STV_DEFAULT"
_ZN18transformer_engine13normalization19ln_bwd_tuned_kernelINS0_13Kernel_traitsI13__nv_bfloat16S3_S3_fjLj1024ELj1ELj4ELj1ELj16ENS0_18Kernel_traits_baseILj1024ES3_S3_S3_fjLj128EEEEEEEvNS0_20BackwardKernelParamsE:
.text._ZN18transformer_engine13normalization19ln_bwd_tuned_kernelINS0_13Kernel_traitsI13__nv_bfloat16S3_S3_fjLj1024ELj1ELj4ELj1ELj16ENS0_18Kernel_traits_baseILj1024ES3_S3_S3_fjLj128EEEEEEEvNS0_20BackwardKernelParamsE:
        /* <DEDUP_REMOVED lines=47> */
[----:B------:R-:W2:Y:S04]  /*02f0*/  LDG.E.128 R12, desc[UR6][R2.64+0x200] ;  /* 0x00020006020c7981 */ /* 0x000ea8000c1e1d00 */
[----:B------:R-:W3:Y:S04]  /*0300*/  LDG.E.128 R16, desc[UR6][R2.64] ;  /* 0x0000000602107981 */ /* 0x000ee8000c1e1d00 */
[----:B------:R-:W4:Y:S04]  /*0310*/  LDG.E.128 R8, desc[UR6][R2.64+0x400] ;  /* 0x0004000602087981 */ /* 0x000f28000c1e1d00 */
[----:B------:R0:W5:Y:S01]  /*0320*/  LDG.E.128 R4, desc[UR6][R2.64+0x600] ;  /* 0x0006000602047981 */ /* 0x000162000c1e1d00 */
        /* <DEDUP_REMOVED lines=37> */
[----:B------:R-:W-:-:S02]  /*0580*/  SHF.L.U32 R97, R14, 0x10, RZ ;  /* 0x000000100e617819 */ /* 0x000fc400000006ff */
[C---:B---3--:R-:W-:Y:S02]  /*0590*/  PRMT R0, R16.reuse, 0x7632, R0 ;  /* 0x0000763210007816 */ /* 0x048fe40000000000 */
[----:B------:R-:W-:Y:S02]  /*05a0*/  SHF.L.U32 R91, R16, 0x10, RZ ;  /* 0x00000010105b7819 */ /* 0x000fe400000006ff */
[----:B0-----:R-:W-:Y:S02]  /*05b0*/  PRMT R2, R13, 0x7632, R2 ;  /* 0x000076320d027816 */ /* 0x001fe40000000002 */
[----:B------:R-:W-:Y:S02]  /*05c0*/  PRMT R14, R15, 0x7632, R14 ;  /* 0x000076320f0e7816 */ /* 0x000fe4000000000e */
[----:B------:R-:W-:Y:S02]  /*05d0*/  PRMT R16, R17, 0x7632, R16 ;  /* 0x0000763211107816 */ /* 0x000fe40000000010 */
[----:B------:R-:W-:-:S02]  /*05e0*/  SHF.L.U32 R13, R13, 0x10, RZ ;  /* 0x000000100d0d7819 */ /* 0x000fc400000006ff */
[----:B------:R-:W-:Y:S02]  /*05f0*/  SHF.L.U32 R15, R15, 0x10, RZ ;  /* 0x000000100f0f7819 */ /* 0x000fe400000006ff */
[----:B------:R-:W-:Y:S02]  /*0600*/  SHF.L.U32 R17, R17, 0x10, RZ ;  /* 0x0000001011117819 */ /* 0x000fe400000006ff */
[C---:B------:R-:W-:Y:S02]  /*0610*/  PRMT R20, R18.reuse, 0x7632, R20 ;  /* 0x0000763212147816 */ /* 0x040fe40000000014 */
[----:B------:R-:W-:Y:S02]  /*0620*/  SHF.L.U32 R93, R18, 0x10, RZ ;  /* 0x00000010125d7819 */ /* 0x000fe400000006ff */
[C---:B----4-:R-:W-:Y:S02]  /*0630*/  PRMT R22, R8.reuse, 0x7632, R22 ;  /* 0x0000763208167816 */ /* 0x050fe40000000016 */
[----:B------:R-:W-:-:S02]  /*0640*/  SHF.L.U32 R99, R8, 0x10, RZ ;  /* 0x0000001008637819 */ /* 0x000fc400000006ff */
[C---:B------:R-:W-:Y:S02]  /*0650*/  PRMT R24, R10.reuse, 0x7632, R24 ;  /* 0x000076320a187816 */ /* 0x040fe40000000018 */
[----:B------:R-:W-:Y:S02]  /*0660*/  SHF.L.U32 R101, R10, 0x10, RZ ;  /* 0x000000100a657819 */ /* 0x000fe400000006ff */
[C---:B-----5:R-:W-:Y:S02]  /*0670*/  PRMT R26, R4.reuse, 0x7632, R26 ;  /* 0x00007632041a7816 */ /* 0x060fe4000000001a */
[----:B------:R-:W-:Y:S02]  /*0680*/  SHF.L.U32 R103, R4, 0x10, RZ ;  /* 0x0000001004677819 */ /* 0x000fe400000006ff */
[----:B------:R-:W-:Y:S02]  /*0690*/  PRMT R18, R19, 0x7632, R18 ;  /* 0x0000763213127816 */ /* 0x000fe40000000012 */
[----:B------:R-:W-:-:S02]  /*06a0*/  PRMT R8, R9, 0x7632, R8 ;  /* 0x0000763209087816 */ /* 0x000fc40000000008 */
        /* <DEDUP_REMOVED lines=58> */
[----:B------:R-:W-:-:S07]  /*0a50*/  CS2R R2, SRZ ;  /* 0x0000000000027805 */ /* 0x000fce000001ff00 */
.L_x_4515:
[----:B------:R-:W0:Y:S01]  /*0a60*/  LDC.64 R140, c[0x0][0x390] ;  /* 0x0000e400ff8c7b82 */ /* 0x000e220000000a00 */
[----:B------:R-:W-:-:S07]  /*0a70*/  LEA R133, R123, R90, 0x7 ;  /* 0x0000005a7b857211 */ /* 0x000fce00078e38ff */
[----:B-1----:R-:W1:Y:S08]  /*0a80*/  LDC.64 R138, c[0x0][0x3c8] ;  /* 0x0000f200ff8a7b82 */ /* 0x002e700000000a00 */
        /* <DEDUP_REMOVED lines=8> */
[----:B------:R-:W2:Y:S04]  /*0b10*/  LDG.E.128 R24, desc[UR6][R140.64+0x400] ;  /* 0x000400068c187981 */ /* 0x000ea8000c1e1d00 */
[----:B------:R-:W2:Y:S04]  /*0b20*/  LDG.E.128 R32, desc[UR6][R140.64+0x600] ;  /* 0x000600068c207981 */ /* 0x000ea8000c1e1d00 */
[----:B------:R-:W2:Y:S01]  /*0b30*/  LDG.E R134, desc[UR6][R134.64] ;  /* 0x0000000686867981 */ /* 0x000ea2000c1e1900 */
[----:B---3--:R-:W-:-:S03]  /*0b40*/  IMAD.WIDE R136, R123, 0x4, R136 ;  /* 0x000000047b887825 */ /* 0x008fc600078e0288 */
[----:B------:R-:W3:Y:S04]  /*0b50*/  LDG.E.128 R20, desc[UR6][R138.64+0x200] ;  /* 0x000200068a147981 */ /* 0x000ee8000c1e1d00 */
[----:B------:R-:W3:Y:S04]  /*0b60*/  LDG.E.128 R28, desc[UR6][R138.64+0x400] ;  /* 0x000400068a1c7981 */ /* 0x000ee8000c1e1d00 */
[----:B------:R5:W3:Y:S04]  /*0b70*/  LDG.E.128 R4, desc[UR6][R138.64+0x600] ;  /* 0x000600068a047981 */ /* 0x000ae8000c1e1d00 */
[----:B------:R0:W3:Y:S01]  /*0b80*/  LDG.E R132, desc[UR6][R136.64] ;  /* 0x0000000688847981 */ /* 0x0000e2000c1e1900 */
[----:B------:R-:W-:Y:S01]  /*0b90*/  UMOV UR4, 0xffffffff ;  /* 0xffffffff00047882 */ /* 0x000fe20000000000 */
[----:B----4-:R-:W-:-:S02]  /*0ba0*/  PRMT R0, R8, 0x7632, R0 ;  /* 0x0000763208007816 */ /* 0x010fc40000000000 */
[----:B------:R-:W-:Y:S02]  /*0bb0*/  SHF.L.U32 R145, R8, 0x10, RZ ;  /* 0x0000001008917819 */ /* 0x000fe400000006ff */
[C---:B-----5:R-:W-:Y:S02]  /*0bc0*/  PRMT R138, R12.reuse, 0x7632, R138 ;  /* 0x000076320c8a7816 */ /* 0x060fe4000000008a */
[----:B------:R-:W-:Y:S02]  /*0bd0*/  SHF.L.U32 R140, R12, 0x10, RZ ;  /* 0x000000100c8c7819 */ /* 0x000fe400000006ff */
[C---:B0-----:R-:W-:Y:S02]  /*0be0*/  PRMT R136, R13.reuse, 0x7632, R136 ;  /* 0x000076320d887816 */ /* 0x041fe40000000088 */
[----:B------:R-:W-:Y:S02]  /*0bf0*/  SHF.L.U32 R141, R13, 0x10, RZ ;  /* 0x000000100d8d7819 */ /* 0x000fe400000006ff */
[----:B------:R-:W-:-:S02]  /*0c00*/  PRMT R12, R15, 0x7632, R12 ;  /* 0x000076320f0c7816 */ /* 0x000fc4000000000c */
[----:B------:R-:W-:Y:S02]  /*0c10*/  SHF.L.U32 R8, R15, 0x10, RZ ;  /* 0x000000100f087819 */ /* 0x000fe400000006ff */
[C---:B------:R-:W-:Y:S02]  /*0c20*/  PRMT R13, R16.reuse, 0x7632, R13 ;  /* 0x00007632100d7816 */ /* 0x040fe4000000000d */
[----:B------:R-:W-:Y:S02]  /*0c30*/  SHF.L.U32 R15, R16, 0x10, RZ ;  /* 0x00000010100f7819 */ /* 0x000fe400000006ff */
[----:B------:R-:W-:Y:S02]  /*0c40*/  PRMT R16, R17, 0x7632, R16 ;  /* 0x0000763211107816 */ /* 0x000fe40000000010 */
[C---:B--2---:R-:W-:Y:S02]  /*0c50*/  PRMT R159, R26.reuse, 0x7632, R159 ;  /* 0x000076321a9f7816 */ /* 0x044fe4000000009f */
[----:B------:R-:W-:-:S02]  /*0c60*/  SHF.L.U32 R175, R26, 0x10, RZ ;  /* 0x000000101aaf7819 */ /* 0x000fc400000006ff */
[----:B------:R-:W-:Y:S02]  /*0c70*/  SHF.L.U32 R17, R17, 0x10, RZ ;  /* 0x0000001011117819 */ /* 0x000fe400000006ff */
[C---:B------:R-:W-:Y:S02]  /*0c80*/  PRMT R26, R27.reuse, 0x7632, R26 ;  /* 0x000076321b1a7816 */ /* 0x040fe4000000001a */
[----:B------:R-:W-:Y:S02]  /*0c90*/  SHF.L.U32 R27, R27, 0x10, RZ ;  /* 0x000000101b1b7819 */ /* 0x000fe400000006ff */
[C---:B------:R-:W-:Y:S02]  /*0ca0*/  PRMT R162, R32.reuse, 0x7632, R162 ;  /* 0x0000763220a27816 */ /* 0x040fe400000000a2 */
[----:B------:R-:W-:Y:S02]  /*0cb0*/  SHF.L.U32 R179, R32, 0x10, RZ ;  /* 0x0000001020b37819 */ /* 0x000fe400000006ff */
[----:B------:R-:W-:-:S02]  /*0cc0*/  PRMT R32, R33, 0x7632, R32 ;  /* 0x0000763221207816 */ /* 0x000fc40000000020 */
[C---:B------:R-:W-:Y:S02]  /*0cd0*/  PRMT R164, R34.reuse, 0x7632, R164 ;  /* 0x0000763222a47816 */ /* 0x040fe400000000a4 */
[----:B------:R-:W-:Y:S02]  /*0ce0*/  SHF.L.U32 R193, R34, 0x10, RZ ;  /* 0x0000001022c17819 */ /* 0x000fe400000006ff */
[----:B------:R-:W-:Y:S01]  /*0cf0*/  PRMT R34, R35, 0x7632, R34 ;  /* 0x0000763223227816 */ /* 0x000fe20000000022 */
[----:B------:R-:W-:Y:S01]  /*0d00*/  FADD R165, -R134, R17 ;  /* 0x0000001186a57221 */ /* 0x000fe20000000100 */
[----:B------:R-:W-:Y:S02]  /*0d10*/  PRMT R150, R11, 0x7632, R150 ;  /* 0x000076320b967816 */ /* 0x000fe40000000096 */
[C---:B------:R-:W-:Y:S02]  /*0d20*/  PRMT R151, R18.reuse, 0x7632, R151 ;  /* 0x0000763212977816 */ /* 0x040fe40000000097 */
[----:B------:R-:W-:Y:S01]  /*0d30*/  SHF.L.U32 R153, R18, 0x10, RZ ;  /* 0x0000001012997819 */ /* 0x000fe200000006ff */
[----:B------:R-:W-:Y:S01]  /*0d40*/  FADD R187, -R134, R27 ;  /* 0x0000001b86bb7221 */ /* 0x000fe20000000100 */
[----:B------:R-:W-:-:S02]  /*0d50*/  PRMT R144, R10, 0x7632, R144 ;  /* 0x000076320a907816 */ /* 0x000fc40000000090 */
[----:B------:R-:W-:Y:S02]  /*0d60*/  SHF.L.U32 R149, R10, 0x10, RZ ;  /* 0x000000100a957819 */ /* 0x000fe400000006ff */
[----:B------:R-:W-:Y:S02]  /*0d70*/  SHF.L.U32 R11, R11, 0x10, RZ ;  /* 0x000000100b0b7819 */ /* 0x000fe400000006ff */
[----:B------:R-:W-:Y:S02]  /*0d80*/  PRMT R18, R19, 0x7632, R18 ;  /* 0x0000763213127816 */ /* 0x000fe40000000012 */
[----:B------:R-:W-:Y:S02]  /*0d90*/  SHF.L.U32 R13, R13, 0x10, RZ ;  /* 0x000000100d0d7819 */ /* 0x000fe400000006ff */
[----:B------:R-:W-:Y:S02]  /*0da0*/  SHF.L.U32 R19, R19, 0x10, RZ ;  /* 0x0000001013137819 */ /* 0x000fe400000006ff */
[----:B---3--:R-:W-:-:S02]  /*0db0*/  PRMT R160, R20, 0x7632, R160 ;  /* 0x0000763214a07816 */ /* 0x008fc400000000a0 */
[----:B------:R-:W-:Y:S02]  /*0dc0*/  SHF.L.U32 R10, R20, 0x10, RZ ;  /* 0x00000010140a7819 */ /* 0x000fe400000006ff */
[----:B------:R-:W-:Y:S02]  /*0dd0*/  SHF.L.U32 R17, R32, 0x10, RZ ;  /* 0x0000001020117819 */ /* 0x000fe400000006ff */
[C---:B------:R-:W-:Y:S02]  /*0de0*/  PRMT R20, R24.reuse, 0x7632, R20 ;  /* 0x0000763218147816 */ /* 0x040fe40000000014 */
[----:B------:R-:W-:Y:S02]  /*0df0*/  SHF.L.U32 R155, R24, 0x10, RZ ;  /* 0x00000010189b7819 */ /* 0x000fe400000006ff */
[----:B------:R-:W-:Y:S02]  /*0e00*/  SHF.L.U32 R27, R34, 0x10, RZ ;  /* 0x00000010221b7819 */ /* 0x000fe400000006ff */
[----:B------:R-:W-:-:S02]  /*0e10*/  PRMT R24, R25, 0x7632, R24 ;  /* 0x0000763219187816 */ /* 0x000fc40000000018 */
[C---:B------:R-:W-:Y:S02]  /*0e20*/  PRMT R171, R31.reuse, 0x7632, R171 ;  /* 0x000076321fab7816 */ /* 0x040fe400000000ab */
[----:B------:R-:W-:Y:S02]  /*0e30*/  SHF.L.U32 R143, R31, 0x10, RZ ;  /* 0x000000101f8f7819 */ /* 0x000fe400000006ff */
[----:B------:R-:W-:Y:S02]  /*0e40*/  SHF.L.U32 R25, R25, 0x10, RZ ;  /* 0x0000001019197819 */ /* 0x000fe400000006ff */
[----:B------:R-:W-:Y:S01]  /*0e50*/  SHF.L.U32 R191, R33, 0x10, RZ ;  /* 0x0000001021bf7819 */ /* 0x000fe200000006ff */
[C---:B------:R-:W-:Y:S01]  /*0e60*/  FADD R33, -R134.reuse, R11 ;  /* 0x0000000b86217221 */ /* 0x040fe20000000100 */
[----:B------:R-:W-:Y:S01]  /*0e70*/  SHF.L.U32 R31, R159, 0x10, RZ ;  /* 0x000000109f1f7819 */ /* 0x000fe200000006ff */
[C---:B------:R-:W-:Y:S01]  /*0e80*/  FADD R159, -R134.reuse, R13 ;  /* 0x0000000d869f7221 */ /* 0x040fe20000000100 */
[----:B------:R-:W-:Y:S01]  /*0e90*/  PRMT R142, R9, 0x7632, R142 ;  /* 0x00007632098e7816 */ /* 0x000fe2000000008e */
[C---:B------:R-:W-:Y:S01]  /*0ea0*/  FADD R177, -R134.reuse, R19 ;  /* 0x0000001386b17221 */ /* 0x040fe20000000100 */
[C---:B------:R-:W-:Y:S01]  /*0eb0*/  FADD R13, -R134.reuse, R17 ;  /* 0x00000011860d7221 */ /* 0x040fe20000000100 */
[----:B------:R-:W-:Y:S01]  /*0ec0*/  SHF.L.U32 R195, R35, 0x10, RZ ;  /* 0x0000001023c37819 */ /* 0x000fe200000006ff */
[----:B------:R-:W-:Y:S01]  /*0ed0*/  FADD R17, -R134, R27 ;  /* 0x0000001b86117221 */ /* 0x000fe20000000100 */
        /* <DEDUP_REMOVED lines=9> */
[C---:B------:R-:W-:Y:S02]  /*0f70*/  PRMT R144, R7.reuse, 0x7632, R144 ;  /* 0x0000763207907816 */ /* 0x040fe40000000090 */
[----:B------:R-:W-:Y:S01]  /*0f80*/  SHF.L.U32 R27, R7, 0x10, RZ ;  /* 0x00000010071b7819 */ /* 0x000fe200000006ff */
[C---:B------:R-:W-:Y:S01]  /*0f90*/  FMUL R7, R132.reuse, R33 ;  /* 0x0000002184077220 */ /* 0x040fe20000400000 */
[----:B------:R-:W-:Y:S01]  /*0fa0*/  SHF.L.U32 R9, R9, 0x10, RZ ;  /* 0x0000001009097819 */ /* 0x000fe200000006ff */
[----:B------:R-:W-:Y:S01]  /*0fb0*/  FMUL R33, R132, R177 ;  /* 0x000000b184217220 */ /* 0x000fe20000400000 */
[----:B------:R-:W-:Y:S02]  /*0fc0*/  SHF.L.U32 R135, R23, 0x10, RZ ;  /* 0x0000001017877819 */ /* 0x000fe400000006ff */
        /* <DEDUP_REMOVED lines=10> */
[----:B------:R-:W-:Y:S01]  /*1070*/  FADD R189, -R134, R179 ;  /* 0x000000b386bd7221 */ /* 0x000fe20000000100 */
[----:B------:R-:W-:Y:S01]  /*1080*/  PRMT R152, R22, 0x7632, R152 ;  /* 0x0000763216987816 */ /* 0x000fe20000000098 */
[C---:B------:R-:W-:Y:S01]  /*1090*/  FADD R155, -R134.reuse, R151 ;  /* 0x00000097869b7221 */ /* 0x040fe20000000100 */
[C---:B------:R-:W-:Y:S01]  /*10a0*/  PRMT R148, R21.reuse, 0x7632, R148 ;  /* 0x0000763215947816 */ /* 0x040fe20000000094 */
[C---:B------:R-:W-:Y:S01]  /*10b0*/  FADD R151, -R134.reuse, R11 ;  /* 0x0000000b86977221 */ /* 0x040fe20000000100 */
[----:B------:R-:W-:Y:S01]  /*10c0*/  SHF.L.U32 R137, R21, 0x10, RZ ;  /* 0x0000001015897819 */ /* 0x000fe200000006ff */
[----:B------:R-:W-:Y:S01]  /*10d0*/  FADD R21, -R134, R145 ;  /* 0x0000009186157221 */ /* 0x000fe20000000100 */
[----:B------:R-:W-:Y:S01]  /*10e0*/  SHF.L.U32 R22, R22, 0x10, RZ ;  /* 0x0000001016167819 */ /* 0x000fe200000006ff */
[C---:B------:R-:W-:Y:S01]  /*10f0*/  FADD R185, -R134.reuse, R175 ;  /* 0x000000af86b97221 */ /* 0x040fe20000000100 */
[----:B------:R-:W-:Y:S01]  /*1100*/  PRMT R158, R23, 0x7632, R158 ;  /* 0x00007632179e7816 */ /* 0x000fe2000000009e */
[----:B------:R-:W-:Y:S01]  /*1110*/  FADD R23, -R134, R9 ;  /* 0x0000000986177221 */ /* 0x000fe20000000100 */
[----:B------:R-:W-:Y:S01]  /*1120*/  SHF.L.U32 R179, R12, 0x10, RZ ;  /* 0x000000100cb37819 */ /* 0x000fe200000006ff */
[----:B------:R-:W-:Y:S01]  /*1130*/  FADD R11, -R134, R15 ;  /* 0x0000000f860b7221 */ /* 0x000fe20000000100 */
[----:B------:R-:W-:Y:S01]  /*1140*/  FMUL R12, R132, R167 ;  /* 0x000000a7840c7220 */ /* 0x000fe20000400000 */
[----:B------:R-:W-:Y:S01]  /*1150*/  FADD R68, R135, R68 ;  /* 0x0000004487447221 */ /* 0x000fe20000000000 */
[-C--:B------:R-:W-:Y:S01]  /*1160*/  FFMA R56, R33, R135.reuse, R56 ;  /* 0x0000008721387223 */ /* 0x080fe20000000038 */
        /* <DEDUP_REMOVED lines=15> */
[----:B------:R-:W-:-:S02]  /*1260*/  PRMT R134, R5, 0x7632, R134 ;  /* 0x0000763205867816 */ /* 0x000fc40000000086 */
[----:B------:R-:W-:Y:S01]  /*1270*/  SHF.L.U32 R191, R5, 0x10, RZ ;  /* 0x0000001005bf7819 */ /* 0x000fe200000006ff */
[----:B------:R-:W-:Y:S01]  /*1280*/  FMUL R5, R132, R35 ;  /* 0x0000002384057220 */ /* 0x000fe20000400000 */
[----:B------:R-:W-:Y:S01]  /*1290*/  FADD R67, R22, R67 ;  /* 0x0000004316437221 */ /* 0x000fe20000000000 */
[-C--:B------:R-:W-:Y:S01]  /*12a0*/  FFMA R55, R12, R22.reuse, R55 ;  /* 0x000000160c377223 */ /* 0x080fe20000000037 */
[----:B------:R-:W-:Y:S01]  /*12b0*/  FMUL R35, R97, R22 ;  /* 0x0000001661237220 */ /* 0x000fe20000400000 */
[----:B------:R-:W-:Y:S01]  /*12c0*/  FADD R70, R139, R70 ;  /* 0x000000468b467221 */ /* 0x000fe20000000000 */
[-C--:B------:R-:W-:Y:S01]  /*12d0*/  FFMA R58, R135, R139.reuse, R58 ;  /* 0x0000008b873a7223 */ /* 0x080fe2000000003a */
[----:B------:R-:W-:Y:S01]  /*12e0*/  FMUL R22, R100, R139 ;  /* 0x0000008b64167220 */ /* 0x000fe20000400000 */
[----:B------:R-:W-:Y:S01]  /*12f0*/  PRMT R32, R4, 0x7632, R32 ;  /* 0x0000763204207816 */ /* 0x000fe20000000020 */
[----:B------:R-:W-:Y:S01]  /*1300*/  FMUL R139, R132, R187 ;  /* 0x000000bb848b7220 */ /* 0x000fe20000400000 */
[----:B------:R-:W-:Y:S01]  /*1310*/  SHF.L.U32 R34, R4, 0x10, RZ ;  /* 0x0000001004227819 */ /* 0x000fe200000006ff */
[----:B------:R-:W-:Y:S01]  /*1320*/  FMUL R24, R132, R189 ;  /* 0x000000bd84187220 */ /* 0x000fe20000400000 */
[----:B------:R-:W-:Y:S01]  /*1330*/  SHF.L.U32 R138, R138, 0x10, RZ ;  /* 0x000000108a8a7819 */ /* 0x000fe200000006ff */
[C---:B------:R-:W-:Y:S01]  /*1340*/  FMUL R0, R132.reuse, R21 ;  /* 0x0000001584007220 */ /* 0x040fe20000400000 */
[----:B------:R-:W-:Y:S01]  /*1350*/  FMUL R25, R91, R140 ;  /* 0x0000008c5b197220 */ /* 0x000fe20000400000 */
[C---:B------:R-:W-:Y:S01]  /*1360*/  FMUL R21, R132.reuse, R29 ;  /* 0x0000001d84157220 */ /* 0x040fe20000400000 */
[----:B------:R-:W-:Y:S01]  /*1370*/  FMUL R29, R132, R165 ;  /* 0x000000a5841d7220 */ /* 0x000fe20000400000 */
[----:B------:R-:W-:Y:S01]  /*1380*/  FADD R72, R143, R72 ;  /* 0x000000488f487221 */ /* 0x000fe20000000000 */
[-C--:B------:R-:W-:Y:S01]  /*1390*/  FFMA R60, R139, R143.reuse, R60 ;  /* 0x0000008f8b3c7223 */ /* 0x080fe2000000003c */
[----:B------:R-:W-:Y:S01]  /*13a0*/  FMUL R26, R102, R143 ;  /* 0x0000008f661a7220 */ /* 0x000fe20000400000 */
[----:B------:R-:W-:Y:S01]  /*13b0*/  SHF.L.U32 R167, R32, 0x10, RZ ;  /* 0x0000001020a77819 */ /* 0x000fe200000006ff */
[----:B------:R-:W-:Y:S01]  /*13c0*/  FADD R73, R34, R73 ;  /* 0x0000004922497221 */ /* 0x000fe20000000000 */
[-C--:B------:R-:W-:Y:S01]  /*13d0*/  FFMA R61, R24, R34.reuse, R61 ;  /* 0x00000022183d7223 */ /* 0x080fe2000000003d */
[----:B------:R-:W-:Y:S01]  /*13e0*/  FMUL R143, R103, R34 ;  /* 0x00000022678f7220 */ /* 0x000fe20000400000 */
[----:B------:R-:W-:Y:S01]  /*13f0*/  SHF.L.U32 R165, R134, 0x10, RZ ;  /* 0x0000001086a57819 */ /* 0x000fe200000006ff */
[C---:B------:R-:W-:Y:S01]  /*1400*/  FMUL R32, R132.reuse, R175 ;  /* 0x000000af84207220 */ /* 0x040fe20000400000 */
[----:B------:R-:W-:Y:S01]  /*1410*/  FMUL R134, R132, R163 ;  /* 0x000000a384867220 */ /* 0x000fe20000400000 */
[-C--:B------:R-:W-:Y:S01]  /*1420*/  FMUL R34, R107, R138.reuse ;  /* 0x0000008a6b227220 */ /* 0x080fe20000400000 */
[----:B------:R-:W-:Y:S01]  /*1430*/  FADD R175, RZ, R25 ;  /* 0x00000019ffaf7221 */ /* 0x000fe20000000000 */
[----:B------:R-:W-:Y:S01]  /*1440*/  FFMA R177, R0, R25, RZ ;  /* 0x0000001900b17223 */ /* 0x000fe200000000ff */
[----:B------:R-:W-:Y:S01]  /*1450*/  SHF.L.U32 R136, R136, 0x10, RZ ;  /* 0x0000001088887819 */ /* 0x000fe200000006ff */
[----:B------:R-:W-:Y:S01]  /*1460*/  FMUL R147, R132, R147 ;  /* 0x0000009384937220 */ /* 0x000fe20000400000 */
[----:B------:R-:W-:Y:S01]  /*1470*/  PRMT R146, R14, 0x7632, R146 ;  /* 0x000076320e927816 */ /* 0x000fe20000000092 */
[----:B------:R-:W-:Y:S01]  /*1480*/  FADD R88, R138, R88 ;  /* 0x000000588a587221 */ /* 0x000fe20000000000 */
[----:B------:R-:W-:Y:S01]  /*1490*/  PRMT R150, R6, 0x7632, R150 ;  /* 0x0000763206967816 */ /* 0x000fe20000000096 */
        /* <DEDUP_REMOVED lines=11> */
[-C--:B------:R-:W-:Y:S01]  /*1550*/  FFMA R86, R147, R136.reuse, R86 ;  /* 0x0000008893567223 */ /* 0x080fe20000000056 */
[----:B------:R-:W-:Y:S01]  /*1560*/  FMUL R136, R108, R136 ;  /* 0x000000886c887220 */ /* 0x000fe20000400000 */
[----:B------:R-:W-:Y:S01]  /*1570*/  FADD R175, R175, R6 ;  /* 0x00000006afaf7221 */ /* 0x000fe20000000000 */
[----:B------:R-:W-:Y:S01]  /*1580*/  FADD R127, R14, R127 ;  /* 0x0000007f0e7f7221 */ /* 0x000fe20000000000 */
[-C--:B------:R-:W-:Y:S01]  /*1590*/  FFMA R126, R21, R14.reuse, R126 ;  /* 0x0000000e157e7223 */ /* 0x080fe2000000007e */
[----:B------:R-:W-:Y:S01]  /*15a0*/  FMUL R4, R93, R14 ;  /* 0x0000000e5d047220 */ /* 0x000fe20000400000 */
[----:B------:R-:W-:Y:S01]  /*15b0*/  FFMA R138, R23, R6, R138 ;  /* 0x00000006178a7223 */ /* 0x000fe2000000008a */
[----:B------:R-:W-:Y:S01]  /*15c0*/  FADD R78, R137, R78 ;  /* 0x0000004e894e7221 */ /* 0x000fe20000000000 */
[-C--:B------:R-:W-:Y:S01]  /*15d0*/  FFMA R76, R29, R137.reuse, R76 ;  /* 0x000000891d4c7223 */ /* 0x080fe2000000004c */
[----:B------:R-:W-:Y:S01]  /*15e0*/  FMUL R14, R96, R137 ;  /* 0x00000089600e7220 */ /* 0x000fe20000400000 */
        /* <DEDUP_REMOVED lines=11> */
[----:B------:R-:W-:Y:S01]  /*16a0*/  FFMA R131, R0, R140, R131 ;  /* 0x0000008c00837223 */ /* 0x000fe20000000083 */
[----:B------:R-:W-:Y:S01]  /*16b0*/  FMUL R138, R109, R146 ;  /* 0x000000926d8a7220 */ /* 0x000fe20000400000 */
[C---:B------:R-:W-:Y:S01]  /*16c0*/  FMUL R144, R132.reuse, R161 ;  /* 0x000000a184907220 */ /* 0x040fe20000400000 */
[----:B------:R-:W-:Y:S01]  /*16d0*/  FADD R175, R175, R4 ;  /* 0x00000004afaf7221 */ /* 0x000fe20000000000 */
[----:B------:R-:W-:Y:S01]  /*16e0*/  FMUL R140, R132, R173 ;  /* 0x000000ad848c7220 */ /* 0x000fe20000400000 */
[----:B------:R-:W-:Y:S01]  /*16f0*/  FFMA R161, R21, R4, R142 ;  /* 0x0000000415a17223 */ /* 0x000fe2000000008e */
        /* <DEDUP_REMOVED lines=22> */
[----:B------:R-:W-:Y:S01]  /*1860*/  SHF.L.U32 R148, R148, 0x10, RZ ;  /* 0x0000001094947819 */ /* 0x000fe200000006ff */
[----:B------:R-:W-:Y:S01]  /*1870*/  FMUL R157, R132, R157 ;  /* 0x0000009d849d7220 */ /* 0x000fe20000400000 */
[----:B------:R-:W-:Y:S01]  /*1880*/  FADD R173, R160, R159 ;  /* 0x0000009fa0ad7221 */ /* 0x000fe20000000000 */
[----:B------:R-:W-:-:S02]  /*1890*/  FFMA R160, R146, R159, R161 ;  /* 0x0000009f92a07223 */ /* 0x000fc400000000a1 */
        /* <DEDUP_REMOVED lines=8> */
[----:B------:R-:W-:Y:S02]  /*1920*/  FFMA R161, R157, R148, R160 ;  /* 0x000000949da17223 */ /* 0x000fe400000000a0 */
        /* <DEDUP_REMOVED lines=23> */
[----:B------:R-:W-:-:S02]  /*1aa0*/  SHF.L.U32 R169, R169, 0x10, RZ ;  /* 0x00000010a9a97819 */ /* 0x000fc400000006ff */
[----:B------:R-:W-:Y:S01]  /*1ab0*/  FADD R173, R173, R154 ;  /* 0x0000009aadad7221 */ /* 0x000fe20000000000 */
        /* <DEDUP_REMOVED lines=8> */
[----:B------:R-:W-:Y:S01]  /*1b40*/  FADD R129, R141, R129 ;  /* 0x000000818d817221 */ /* 0x000fe20000000000 */
[----:B------:R-:W-:Y:S01]  /*1b50*/  FFMA R128, R23, R141, R128 ;  /* 0x0000008d17807223 */ /* 0x000fe20000000080 */
[C---:B------:R-:W-:Y:S01]  /*1b60*/  FMUL R31, R132.reuse, R31 ;  /* 0x0000001f841f7220 */ /* 0x040fe20000400000 */
[----:B------:R-:W-:Y:S01]  /*1b70*/  FMUL R141, R101, R30 ;  /* 0x0000001e658d7220 */ /* 0x000fe20000400000 */
[----:B------:R-:W-:Y:S01]  /*1b80*/  FADD R164, R173, R160 ;  /* 0x000000a0ada47221 */ /* 0x000fe20000000000 */
[----:B------:R-:W-:Y:S01]  /*1b90*/  FMUL R20, R132, R185 ;  /* 0x000000b984147220 */ /* 0x000fe20000400000 */
        /* <DEDUP_REMOVED lines=11> */
[----:B------:R-:W-:Y:S01]  /*1c50*/  FMUL R19, R132, R19 ;  /* 0x0000001384137220 */ /* 0x000fe20000400000 */
[----:B------:R-:W-:Y:S01]  /*1c60*/  FMUL R162, R118, R171 ;  /* 0x000000ab76a27220 */ /* 0x000fe20000400000 */
[----:B------:R-:W-:Y:S01]  /*1c70*/  FADD R169, R169, R26 ;  /* 0x0000001aa9a97221 */ /* 0x000fe20000000000 */
[----:B------:R-:W-:Y:S01]  /*1c80*/  FFMA R166, R139, R26, R166 ;  /* 0x0000001a8ba67223 */ /* 0x000fe200000000a6 */
[C---:B------:R-:W-:Y:S02]  /*1c90*/  FMUL R164, R132.reuse, R9 ;  /* 0x0000000984a47220 */ /* 0x040fe40000400000 */
        /* <DEDUP_REMOVED lines=25> */
[----:B------:R-:W-:Y:S01]  /*1e30*/  FADD R64, R27, R64 ;  /* 0x000000401b407221 */ /* 0x000fe20000000000 */
[-C--:B------:R-:W-:Y:S01]  /*1e40*/  FFMA R3, R164, R27.reuse, R3 ;  /* 0x0000001ba4037223 */ /* 0x080fe20000000003 */
        /* <DEDUP_REMOVED lines=40> */
.L_x_4527:
[----:B-1----:R-:W-:Y:S01]  /*20d0*/  FADD R161, R170, R161 ;  /* 0x000000a1aaa17221 */ /* 0x002fe20000000000 */
[----:B--2---:R-:W-:-:S03]  /*20e0*/  FADD R163, R172, R163 ;  /* 0x000000a3aca37221 */ /* 0x004fc60000000000 */
[----:B0-----:R-:W-:Y:S01]  /*20f0*/  FMUL R170, R161, 0.0009765625 ;  /* 0x3a800000a1aa7820 */ /* 0x001fe20000400000 */
[----:B------:R-:W-:-:S04]  /*2100*/  FMUL R163, R163, 0.0009765625 ;  /* 0x3a800000a3a37820 */ /* 0x000fc80000400000 */
[-CC-:B------:R-:W-:Y:S01]  /*2110*/  FFMA R5, R5, R163.reuse, R170.reuse ;  /* 0x000000a305057223 */ /* 0x180fe200000000aa */
[-CC-:B------:R-:W-:Y:S01]  /*2120*/  FFMA R21, R21, R163.reuse, R170.reuse ;  /* 0x000000a315157223 */ /* 0x180fe200000000aa */
[-CC-:B------:R-:W-:Y:S01]  /*2130*/  FFMA R169, R11, R163.reuse, R170.reuse ;  /* 0x000000a30ba97223 */ /* 0x180fe200000000aa */
[-CC-:B------:R-:W-:Y:S01]  /*2140*/  FFMA R0, R0, R163.reuse, R170.reuse ;  /* 0x000000a300007223 */ /* 0x180fe200000000aa */
[----:B------:R-:W-:Y:S01]  /*2150*/  FADD R11, R10, -R5 ;  /* 0x800000050a0b7221 */ /* 0x000fe20000000000 */
[----:B------:R-:W-:Y:S01]  /*2160*/  FADD R21, R4, -R21 ;  /* 0x8000001504157221 */ /* 0x000fe20000000000 */
[-C--:B------:R-:W-:Y:S01]  /*2170*/  FFMA R161, R134, R163.reuse, R170 ;  /* 0x000000a386a17223 */ /* 0x080fe200000000aa */
[----:B------:R-:W0:Y:S01]  /*2180*/  LDC.64 R4, c[0x0][0x3e8] ;  /* 0x0000fa00ff047b82 */ /* 0x000e220000000a00 */
[----:B------:R-:W-:Y:S01]  /*2190*/  FADD R25, R25, -R0 ;  /* 0x8000000019197221 */ /* 0x000fe20000000000 */
[-CC-:B------:R-:W-:Y:S01]  /*21a0*/  FFMA R23, R23, R163.reuse, R170.reuse ;  /* 0x000000a317177223 */ /* 0x180fe200000000aa */
[----:B------:R-:W-:Y:S01]  /*21b0*/  FADD R161, R34, -R161 ;  /* 0x800000a122a17221 */ /* 0x000fe20000000000 */
[----:B------:R-:W-:Y:S01]  /*21c0*/  FFMA R20, R20, R163, R170 ;  /* 0x000000a314147223 */ /* 0x000fe200000000aa */
[----:B------:R-:W-:Y:S01]  /*21d0*/  FMUL R25, R132, R25 ;  /* 0x0000001984197220 */ /* 0x000fe20000400000 */
[----:B------:R-:W-:Y:S01]  /*21e0*/  FADD R23, R6, -R23 ;  /* 0x8000001706177221 */ /* 0x000fe20000000000 */
[C---:B------:R-:W-:Y:S01]  /*21f0*/  FMUL R0, R132.reuse, R161 ;  /* 0x000000a184007220 */ /* 0x040fe20000400000 */
[----:B------:R-:W-:Y:S01]  /*2200*/  FADD R141, R141, -R20 ;  /* 0x800000148d8d7221 */ /* 0x000fe20000000000 */
        /* <DEDUP_REMOVED lines=15> */
[----:B0-----:R-:W-:Y:S01]  /*2300*/  IMAD.WIDE.U32 R20, R133, 0x10, R4 ;  /* 0x0000001085147825 */ /* 0x001fe200078e0004 */
[----:B------:R-:W-:-:S03]  /*2310*/  F2FP.BF16.F32.PACK_AB R4, R0, R25 ;  /* 0x000000190004723e */ /* 0x000fc600000010ff */
[-CC-:B------:R-:W-:Y:S01]  /*2320*/  FFMA R135, R135, R163.reuse, R170.reuse ;  /* 0x000000a387877223 */ /* 0x180fe200000000aa */
[----:B------:R-:W0:Y:S01]  /*2330*/  LDC R0, c[0x0][0x380] ;  /* 0x0000e000ff007b82 */ /* 0x000e220000000800 */
        /* <DEDUP_REMOVED lines=66> */
[----:B------:R-:W-:Y:S02]  /*2760*/  F2FP.BF16.F32.PACK_AB R5, R8, R23 ;  /* 0x000000170805723e */ /* 0x000fe400000010ff */
[----:B------:R-:W-:Y:S02]  /*2770*/  F2FP.BF16.F32.PACK_AB R11, R18, R11 ;  /* 0x0000000b120b723e */ /* 0x000fe400000010ff */
[----:B------:R-:W-:Y:S02]  /*2780*/  F2FP.BF16.F32.PACK_AB R10, R16, R35 ;  /* 0x00000023100a723e */ /* 0x000fe400000010ff */
[----:B------:R-:W-:Y:S02]  /*2790*/  F2FP.BF16.F32.PACK_AB R9, R14, R9 ;  /* 0x000000090e09723e */ /* 0x000fe400000010ff */
[----:B------:R-:W-:Y:S02]  /*27a0*/  F2FP.BF16.F32.PACK_AB R8, R159, R12 ;  /* 0x0000000c9f08723e */ /* 0x000fe400000010ff */
[----:B------:R-:W-:-:S02]  /*27b0*/  F2FP.BF16.F32.PACK_AB R6, R165, R6 ;  /* 0x00000006a506723e */ /* 0x000fc400000010ff */
[----:B------:R-:W-:Y:S01]  /*27c0*/  F2FP.BF16.F32.PACK_AB R15, R28, R15 ;  /* 0x0000000f1c0f723e */ /* 0x000fe200000010ff */
[----:B------:R1:W-:Y:S01]  /*27d0*/  STG.E.128 desc[UR6][R20.64+0x200], R8 ;  /* 0x0002000814007986 */ /* 0x0003e2000c101d06 */
        /* <DEDUP_REMOVED lines=9> */
[----:B0-----:R-:W-:-:S03]  /*2870*/  LEA R123, R0, R123, 0x2 ;  /* 0x0000007b007b7211 */ /* 0x001fc600078e10ff */
[----:B------:R1:W-:Y:S01]  /*2880*/  STG.E.128 desc[UR6][R20.64+0x600], R16 ;  /* 0x0006001014007986 */ /* 0x0003e2000c101d06 */
[----:B------:R-:W-:-:S13]  /*2890*/  ISETP.GE.AND P0, PT, R123, UR8, PT ;  /* 0x000000087b007c0c */ /* 0x000fda000bf06270 */
[----:B------:R-:W-:Y:S05]  /*28a0*/  @!P0 BRA `(.L_x_4515) ;  /* 0xffffffe0006c8947 */ /* 0x000fea000383ffff */
[----:B------:R-:W-:Y:S05]  /*28b0*/  BSYNC B1 ;  /* 0x0000000000017941 */ /* 0x000fea0003800000 */
.L_x_4513:
        /* <DEDUP_REMOVED lines=62> */
.L_x_4512:
[----:B------:R-:W-:Y:S05]  /*2ca0*/  BSYNC B0 ;  /* 0x0000000000007941 */ /* 0x000fea0003800000 */
.L_x_4511:
        /* <DEDUP_REMOVED lines=181> */
.L_x_4514:
        /* <DEDUP_REMOVED lines=8> */
.L_x_4517:
[----:B------:R-:W-:Y:S05]  /*3880*/  BSYNC B2 ;  /* 0x0000000000027941 */ /* 0x000fea0003800000 */
.L_x_4516:
        /* <DEDUP_REMOVED lines=8> */
.L_x_4518:
[----:B------:R-:W-:Y:S01]  /*3910*/  FADD R161, R172, R161 ;  /* 0x000000a1aca17221 */ /* 0x000fe20000000000 */
[----:B------:R-:W-:-:S04]  /*3920*/  HFMA2 R173, -RZ, RZ, 0, 1.1920928955078125e-07 ;  /* 0x00000002ffad7431 */ /* 0x000fc800000001ff */
[----:B------:R-:W-:Y:S02]  /*3930*/  MOV R178, R161 ;  /* 0x000000a100b27202 */ /* 0x000fe40000000f00 */
[----:B------:R-:W-:-:S07]  /*3940*/  MOV R163, R171 ;  /* 0x000000ab00a37202 */ /* 0x000fce0000000f00 */
[----:B------:R-:W-:Y:S05]  /*3950*/  WARPSYNC.COLLECTIVE R169, `(.L_x_4519) ;  /* 0x00000000a9087348 */ /* 0x000fea0003c00000 */
[----:B------:R0:W1:Y:S02]  /*3960*/  SHFL.BFLY P0, R171, R178, R173, R180 ;  /* 0x0c0000adb2ab7389 */ /* 0x00006400000000b4 */
[----:B01----:R-:W-:Y:S05]  /*3970*/  ENDCOLLECTIVE ;  /* 0x000000000000791b */ /* 0x003fea0003800000 */
.L_x_4519:
[----:B------:R-:W-:-:S05]  /*3980*/  FADD R163, R170, R163 ;  /* 0x000000a3aaa37221 */ /* 0x000fca0000000000 */
[----:B------:R-:W-:Y:S02]  /*3990*/  MOV R178, R163 ;  /* 0x000000a300b27202 */ /* 0x000fe40000000f00 */
[----:B------:R-:W-:-:S07]  /*39a0*/  MOV R174, R171 ;  /* 0x000000ab00ae7202 */ /* 0x000fce0000000f00 */
[----:B------:R-:W-:Y:S05]  /*39b0*/  WARPSYNC.COLLECTIVE R169, `(.L_x_4520) ;  /* 0x00000000a9087348 */ /* 0x000fea0003c00000 */
[----:B------:R0:W1:Y:S02]  /*39c0*/  SHFL.BFLY P0, R171, R178, R173, R180 ;  /* 0x0c0000adb2ab7389 */ /* 0x00006400000000b4 */
[----:B01----:R-:W-:Y:S05]  /*39d0*/  ENDCOLLECTIVE ;  /* 0x000000000000791b */ /* 0x003fea0003800000 */
.L_x_4520:
[----:B------:R-:W-:Y:S01]  /*39e0*/  FADD R174, R161, R174 ;  /* 0x000000aea1ae7221 */ /* 0x000fe20000000000 */
[----:B------:R-:W-:-:S04]  /*39f0*/  HFMA2 R173, -RZ, RZ, 0, 2.384185791015625e-07 ;  /* 0x00000004ffad7431 */ /* 0x000fc800000001ff */
[----:B------:R-:W-:Y:S02]  /*3a00*/  MOV R178, R174 ;  /* 0x000000ae00b27202 */ /* 0x000fe40000000f00 */
[----:B------:R-:W-:-:S07]  /*3a10*/  MOV R176, R171 ;  /* 0x000000ab00b07202 */ /* 0x000fce0000000f00 */
[----:B------:R-:W-:Y:S05]  /*3a20*/  WARPSYNC.COLLECTIVE R169, `(.L_x_4521) ;  /* 0x00000000a9087348 */ /* 0x000fea0003c00000 */
[----:B------:R0:W1:Y:S02]  /*3a30*/  SHFL.BFLY P0, R171, R178, R173, R180 ;  /* 0x0c0000adb2ab7389 */ /* 0x00006400000000b4 */
[----:B01----:R-:W-:Y:S05]  /*3a40*/  ENDCOLLECTIVE ;  /* 0x000000000000791b */ /* 0x003fea0003800000 */
.L_x_4521:
[----:B------:R-:W-:-:S05]  /*3a50*/  FADD R176, R163, R176 ;  /* 0x000000b0a3b07221 */ /* 0x000fca0000000000 */
[----:B------:R-:W-:Y:S02]  /*3a60*/  MOV R178, R176 ;  /* 0x000000b000b27202 */ /* 0x000fe40000000f00 */
[----:B------:R-:W-:-:S07]  /*3a70*/  MOV R165, R171 ;  /* 0x000000ab00a57202 */ /* 0x000fce0000000f00 */
[----:B------:R-:W-:Y:S05]  /*3a80*/  WARPSYNC.COLLECTIVE R169, `(.L_x_4522) ;  /* 0x00000000a9087348 */ /* 0x000fea0003c00000 */
[----:B------:R0:W1:Y:S02]  /*3a90*/  SHFL.BFLY P0, R171, R178, R173, R180 ;  /* 0x0c0000adb2ab7389 */ /* 0x00006400000000b4 */
[----:B01----:R-:W-:Y:S05]  /*3aa0*/  ENDCOLLECTIVE ;  /* 0x000000000000791b */ /* 0x003fea0003800000 */
.L_x_4522:
[----:B------:R-:W-:Y:S01]  /*3ab0*/  FADD R165, R174, R165 ;  /* 0x000000a5aea57221 */ /* 0x000fe20000000000 */
[----:B------:R-:W-:-:S04]  /*3ac0*/  HFMA2 R173, -RZ, RZ, 0, 4.76837158203125e-07 ;  /* 0x00000008ffad7431 */ /* 0x000fc800000001ff */
[----:B------:R-:W-:Y:S02]  /*3ad0*/  MOV R178, R165 ;  /* 0x000000a500b27202 */ /* 0x000fe40000000f00 */
[----:B------:R-:W-:-:S07]  /*3ae0*/  MOV R167, R171 ;  /* 0x000000ab00a77202 */ /* 0x000fce0000000f00 */
[----:B------:R-:W-:Y:S05]  /*3af0*/  WARPSYNC.COLLECTIVE R169, `(.L_x_4523) ;  /* 0x00000000a9087348 */ /* 0x000fea0003c00000 */
[----:B------:R0:W1:Y:S02]  /*3b00*/  SHFL.BFLY P0, R171, R178, R173, R180 ;  /* 0x0c0000adb2ab7389 */ /* 0x00006400000000b4 */
[----:B01----:R-:W-:Y:S05]  /*3b10*/  ENDCOLLECTIVE ;  /* 0x000000000000791b */ /* 0x003fea0003800000 */
.L_x_4523:
[----:B------:R-:W-:-:S05]  /*3b20*/  FADD R167, R176, R167 ;  /* 0x000000a7b0a77221 */ /* 0x000fca0000000000 */
[----:B------:R-:W-:Y:S02]  /*3b30*/  MOV R178, R167 ;  /* 0x000000a700b27202 */ /* 0x000fe40000000f00 */
[----:B------:R-:W-:-:S07]  /*3b40*/  MOV R170, R171 ;  /* 0x000000ab00aa7202 */ /* 0x000fce0000000f00 */
[----:B------:R-:W-:Y:S05]  /*3b50*/  WARPSYNC.COLLECTIVE R169, `(.L_x_4524) ;  /* 0x00000000a9087348 */ /* 0x000fea0003c00000 */
[----:B------:R0:W1:Y:S02]  /*3b60*/  SHFL.BFLY P0, R171, R178, R173, R180 ;  /* 0x0c0000adb2ab7389 */ /* 0x00006400000000b4 */
[----:B01----:R-:W-:Y:S05]  /*3b70*/  ENDCOLLECTIVE ;  /* 0x000000000000791b */ /* 0x003fea0003800000 */
.L_x_4524:
[----:B------:R-:W-:Y:S01]  /*3b80*/  FADD R170, R165, R170 ;  /* 0x000000aaa5aa7221 */ /* 0x000fe20000000000 */
[----:B------:R-:W-:-:S04]  /*3b90*/  HFMA2 R173, -RZ, RZ, 0, 9.5367431640625e-07 ;  /* 0x00000010ffad7431 */ /* 0x000fc800000001ff */
[----:B------:R-:W-:Y:S02]  /*3ba0*/  MOV R178, R170 ;  /* 0x000000aa00b27202 */ /* 0x000fe40000000f00 */
[----:B------:R-:W-:-:S07]  /*3bb0*/  MOV R172, R171 ;  /* 0x000000ab00ac7202 */ /* 0x000fce0000000f00 */
[----:B------:R-:W-:Y:S05]  /*3bc0*/  WARPSYNC.COLLECTIVE R169, `(.L_x_4525) ;  /* 0x00000000a9087348 */ /* 0x000fea0003c00000 */
[----:B------:R0:W1:Y:S02]  /*3bd0*/  SHFL.BFLY P0, R171, R178, R173, R180 ;  /* 0x0c0000adb2ab7389 */ /* 0x00006400000000b4 */
[----:B01----:R-:W-:Y:S05]  /*3be0*/  ENDCOLLECTIVE ;  /* 0x000000000000791b */ /* 0x003fea0003800000 */
.L_x_4525:
[----:B------:R-:W-:-:S05]  /*3bf0*/  FADD R172, R167, R172 ;  /* 0x000000aca7ac7221 */ /* 0x000fca0000000000 */
[----:B------:R-:W-:Y:S02]  /*3c00*/  MOV R178, R172 ;  /* 0x000000ac00b27202 */ /* 0x000fe40000000f00 */
[----:B------:R-:W-:-:S07]  /*3c10*/  MOV R161, R171 ;  /* 0x000000ab00a17202 */ /* 0x000fce0000000f00 */
[----:B------:R-:W-:Y:S05]  /*3c20*/  WARPSYNC.COLLECTIVE R169, `(.L_x_4526) ;  /* 0x00000000a9087348 */ /* 0x000fea0003c00000 */
[----:B------:R0:W1:Y:S02]  /*3c30*/  SHFL.BFLY P0, R171, R178, R173, R180 ;  /* 0x0c0000adb2ab7389 */ /* 0x00006400000000b4 */
[----:B01----:R-:W-:Y:S05]  /*3c40*/  ENDCOLLECTIVE ;  /* 0x000000000000791b */ /* 0x003fea0003800000 */
.L_x_4526:
[----:B------:R-:W-:Y:S01]  /*3c50*/  MOV R163, R171 ;  /* 0x000000ab00a37202 */ /* 0x000fe20000000f00 */
[----:B------:R-:W-:Y:S06]  /*3c60*/  BRA `(.L_x_4527) ;  /* 0xffffffe400187947 */ /* 0x000fec000383ffff */
.L_x_4528:
        /* <DEDUP_REMOVED lines=9> */
.L_x_5047:


//--------------------- .text._ZN18transformer_engine13normalization28ln_bwd_finalize_tuned_kernelINS0_22Kernel_traits_finalizeILj1024E6__halffS3_fjLj1024ELj4ENS0_18Kernel_traits_baseILj1024ES3_fS3_fjLj1024EEEEEEEvNS0_20BackwardKernelParamsE --------------------------
	.section	.text._ZN18transformer_engine13normalization28ln_bwd_finalize_tuned_kernelINS0_22Kernel_traits_finalizeILj1024E6__halffS3_fjLj1024ELj4ENS0_18Kernel_traits_baseILj1024ES3_fS3_fjLj1024EEEEEEEvNS0_20BackwardKernelParamsE,"ax",@progbits
	.align	128
        .global         _ZN18transformer_engine13normalization28ln_bwd_finalize_tuned_kernelINS0_22Kernel_traits_finalizeILj1024E6__halffS3_fjLj1024ELj4ENS0_18Kernel_traits_baseILj1024ES3_fS3_fjLj1024EEEEEEEvNS0_20BackwardKernelParamsE
        .type           _ZN18transformer_engine13normalization28ln_bwd_finalize_tuned_kernelINS0_22Kernel_traits_finalizeILj1024E6__halffS3_fjLj1024ELj4ENS0_18Kernel_traits_baseILj1024ES3_fS3_fjLj1024EEEEEEEvNS0_20BackwardKernelParamsE,@function
        .size           _ZN18transformer_engine13normalization28ln_bwd_finalize_tuned_kernelINS0_22Kernel_traits_finalizeILj1024E6__halffS3_fjLj1024ELj4ENS0_18Kernel_traits_baseILj1024ES3_fS3_fjLj1024EEEEEEEvNS0_20BackwardKernelParamsE,(.L_x_5048 - _ZN18transformer_engine13normalization28ln_bwd_finalize_tuned_kernelINS0_22Kernel_traits_finalizeILj1024E6__halffS3_fjLj1024ELj4ENS0_18Kernel_traits_baseILj1024ES3_fS3_fjLj1024EEEEEEEvNS0_20BackwardKernelParamsE)
        .other          _ZN18transformer_engine13normalization28ln_bwd_finalize_tuned_kernelINS0_22Kernel_traits_finalizeILj1024E6__halffS3_fjLj1024ELj4ENS0_18Kernel_traits_baseILj1024ES3_fS3_fjLj1024EEEEEEEvNS0_20BackwardKernelParamsE,@"STO_CUDA_ENTRY STV_DEFAULT"
_ZN18transformer_engine13normalization28ln_bwd_finalize_tuned_kernelINS0_22Kernel_traits_finalizeILj1024E6__halffS3_fjLj1024ELj4ENS0_18Kernel_traits_baseILj1024ES3_fS3_fjLj1024EEEEEEEvNS0_20BackwardKernelParamsE:
.text._ZN18transformer_engine13normalization28ln_bwd_finalize_tuned_kernelINS0_22Kernel_traits_finalizeILj1024E6__halffS3_fjLj1024ELj4ENS0_18Kernel_traits_baseILj1024ES3_fS3_fjLj1024EEEEEEEvNS0_20BackwardKernelParamsE:
        /* <DEDUP_REMOVED lines=35> */
.L_x_4533:
        /* <DEDUP_REMOVED lines=118> */
.L_x_4532:
[----:B------:R-:W-:Y:S05]  /*0990*/  BSYNC.RECONVERGENT B1 ;  /* 0x0000000000017941 */ /* 0x000fea0003800200 */
.L_x_4531:
        /* <DEDUP_REMOVED lines=65> */
.L_x_4535:
[----:B------:R-:W-:Y:S05]  /*0db0*/  BSYNC.RECONVERGENT B1 ;  /* 0x0000000000017941 */ /* 0x000fea0003800200 */
.L_x_4534:
        /* <DEDUP_REMOVED lines=37> */
.L_x_4537:
[----:B------:R-:W-:Y:S05]  /*1010*/  BSYNC.RECONVERGENT B1 ;  /* 0x0000000000017941 */ /* 0x000fea0003800200 */
.L_x_4536:
[----:B------:R-:W-:Y:S05]  /*1020*/  @!P1 BRA `(.L_x_4530) ;  /* 0x00000000003c9947 */ /* 0x000fea0003800000 */
[----:B------:R-:W0:Y:S01]  /*1030*/  LDC.64 R6, c[0x0][0x3d8] ;  /* 0x0000f600ff067b82 */ /* 0x000e220000000a00 */
[----:B------:R-:W-:Y:S02]  /*1040*/  LEA R2, R15, R11, 0xa ;  /* 0x0000000b0f027211 */ /* 0x000fe400078e50ff */
[----:B------:R-:W-:Y:S02]  /*1050*/  IADD3 R24, PT, PT, -R24, RZ, RZ ;  /* 0x000000ff18187210 */ /* 0x000fe40007ffe1ff */
[----:B------:R-:W-:-:S03]  /*1060*/  IADD3 R11, PT, PT, R13, R2, RZ ;  /* 0x000000020d0b7210 */ /* 0x000fc60007ffe0ff */
[----:B------:R-:W1:Y:S04]  /*1070*/  LDC.64 R8, c[0x0][0x3e0] ;  /* 0x0000f800ff087b82 */ /* 0x000e680000000a00 */
.L_x_4538:
        /* <DEDUP_REMOVED lines=10> */
.L_x_4530:
[----:B------:R-:W-:Y:S05]  /*1120*/  BSYNC.RECONVERGENT B0 ;  /* 0x0000000000007941 */ /* 0x000fea0003800200 */
.L_x_4529:
        /* <DEDUP_REMOVED lines=55> */
.L_x_4539:
        /* <DEDUP_REMOVED lines=14> */
.L_x_5048:


//--------------------- .text._ZN18transformer_engine13normalization19ln_bwd_tuned_kernelINS0_13Kernel_traitsI6__halffS3_fjLj1024ELj1ELj4ELj1ELj16ENS0_18Kernel_traits_baseILj1024ES3_fS3_fjLj128EEEEEEEvNS0_20BackwardKernelParamsE --------------------------
	.section	.text._ZN18transformer_engine13normalization19ln_bwd_tuned_kernelINS0_13Kernel_traitsI6__halffS3_fjLj1024ELj1ELj4ELj1ELj16ENS0_18Kernel_traits_baseILj1024ES3_fS3_fjLj128EEEEEEEvNS0_20BackwardKernelParamsE,"ax",@progbits
	.align	128
        .global         _ZN18transformer_engine13normalization19ln_bwd_tuned_kernelINS0_13Kernel_traitsI6__halffS3_fjLj1024ELj1ELj4ELj1ELj16ENS0_18Kernel_traits_baseILj1024ES3_fS3_fjLj128EEEEEEEvNS0_20BackwardKernelParamsE
        .type           _ZN18transformer_engine13normalization19ln_bwd_tuned_kernelINS0_13Kernel_traitsI6__halffS3_fjLj1024ELj1ELj4ELj1ELj16ENS0_18Kernel_traits_baseILj1024ES3_fS3_fjLj128EEEEEEEvNS0_20BackwardKernelParamsE,@function
        .size           _ZN18transformer_engine13normalization19ln_bwd_tuned_kernelINS0_13Kernel_traitsI6__halffS3_fjLj1024ELj1ELj4ELj1ELj16ENS0_18Kernel_traits_baseILj1024ES3_fS3_fjLj128EEEEEEEvNS0_20BackwardKernelParamsE,(.L_x_5049 - _ZN18transformer_engine13normalization19ln_bwd_tuned_kernelINS0_13Kernel_traitsI6__halffS3_fjLj1024ELj1ELj4ELj1ELj16ENS0_18Kernel_traits_baseILj1024ES3_fS3_fjLj128EEEEEEEvNS0_20BackwardKernelParamsE)
        .other          _ZN18transformer_engine13normalization19ln_bwd_tuned_kernelINS0_13Kernel_traitsI6__halffS3_fjLj1024ELj1ELj4ELj1ELj16ENS0_18Kernel_traits_baseILj1024ES3_fS3_fjLj128EEEEEEEvNS0_20BackwardKernelParamsE,@"STO_CUDA_ENTRY STV_DEFAULT"
_ZN18transformer_engine13normalization19ln_bwd_tuned_kernelINS0_13Kernel_traitsI6__halffS3_fjLj1024ELj1ELj4ELj1ELj16ENS0_18Kernel_traits_baseILj1024ES3_fS3_fjLj128EEEEEEEvNS0_20BackwardKernelParamsE:
.text._ZN18transformer_engine13normalization19ln_bwd_tuned_kernelINS0_13Kernel_traitsI6__halffS3_fjLj1024ELj1ELj4ELj1ELj16ENS0_18Kernel_traits_baseILj1024ES3_fS3_fjLj128EEEEEEEvNS0_20BackwardKernelParamsE:
        /* <DEDUP_REMOVED lines=91> */
[----:B------:R-:W-:Y:S01]  /*05b0*/  SHF.R.U64 R128, R4, 0x10, R5 ;  /* 0x0000001004807819 */ /* 0x000fe20000001205 */
[----:B------:R-:W-:Y:S02]  /*05c0*/  HADD2.F32 R14, -RZ, R5.H0_H0 ;  /* 0x20000005ff0e7230 */ /* 0x000fe40000004100 */
[----:B---3--:R-:W-:Y:S01]  /*05d0*/  HADD2.F32 R142, -RZ, R6.H0_H0 ;  /* 0x20000006ff8e7230 */ /* 0x008fe20000004100 */
[----:B------:R-:W-:Y:S01]  /*05e0*/  SHF.R.U64 R126, R6, 0x10, R7 ;  /* 0x00000010067e7819 */ /* 0x000fe20000001207 */
[----:B------:R-:W-:-:S02]  /*05f0*/  HADD2.F32 R12, -RZ, R7.H0_H0 ;  /* 0x20000007ff0c7230 */ /* 0x000fc40000004100 */
        /* <DEDUP_REMOVED lines=74> */
.L_x_4544:
        /* <DEDUP_REMOVED lines=11> */
[----:B------:R-:W5:Y:S01]  /*0b50*/  LDG.E.64 R2, desc[UR6][R150.64] ;  /* 0x0000000696027981 */ /* 0x000f62000c1e1b00 */
[----:B---3--:R-:W-:-:S03]  /*0b60*/  IMAD.WIDE R152, R112, 0x4, R152 ;  /* 0x0000000470987825 */ /* 0x008fc600078e0298 */
[----:B------:R-:W3:Y:S04]  /*0b70*/  LDG.E.128 R8, desc[UR6][R154.64+0x200] ;  /* 0x000200069a087981 */ /* 0x000ee8000c1e1d00 */
        /* <DEDUP_REMOVED lines=21> */
[----:B------:R-:W-:Y:S01]  /*0cd0*/  FADD R189, -R0, R30 ;  /* 0x0000001e00bd7221 */ /* 0x000fe20000000100 */
[----:B-----5:R-:W-:Y:S01]  /*0ce0*/  SHF.R.U64 R176, R2, 0x10, R3 ;  /* 0x0000001002b07819 */ /* 0x020fe20000001203 */
[----:B------:R-:W-:-:S02]  /*0cf0*/  HADD2.F32 R31, -RZ, R2.H0_H0 ;  /* 0x20000002ff1f7230 */ /* 0x000fc40000004100 */
        /* <DEDUP_REMOVED lines=25> */
[--C-:B------:R-:W-:Y:S01]  /*0e90*/  SHF.R.U64 R168, R42, 0x10, R43.reuse ;  /* 0x000000102aa87819 */ /* 0x100fe2000000122b */
[----:B------:R-:W-:Y:S01]  /*0ea0*/  HADD2.F32 R42, -RZ, R43.H0_H0 ;  /* 0x2000002bff2a7230 */ /* 0x000fe20000004100 */
[----:B------:R-:W-:Y:S01]  /*0eb0*/  SHF.R.U32.HI R170, RZ, 0x10, R43 ;  /* 0x00000010ffaa7819 */ /* 0x000fe2000001162b */
[C---:B------:R-:W-:Y:S01]  /*0ec0*/  FMUL R0, R148.reuse, R157 ;  /* 0x0000009d94007220 */ /* 0x040fe20000400000 */
[----:B------:R-:W-:Y:S01]  /*0ed0*/  FMUL R22, R148, R21 ;  /* 0x0000001594167220 */ /* 0x000fe20000400000 */
[----:B0-----:R-:W-:Y:S01]  /*0ee0*/  HADD2.F32 R151, -RZ, R36.H0_H0 ;  /* 0x20000024ff977230 */ /* 0x001fe20000004100 */
[----:B------:R-:W-:Y:S01]  /*0ef0*/  SHF.R.U64 R150, R36, 0x10, R37 ;  /* 0x0000001024967819 */ /* 0x000fe20000001225 */
[----:B------:R-:W-:Y:S01]  /*0f00*/  FMUL R2, R148, R159 ;  /* 0x0000009f94027220 */ /* 0x000fe20000400000 */
[--C-:B------:R-:W-:Y:S01]  /*0f10*/  SHF.R.U64 R172, R38, 0x10, R39.reuse ;  /* 0x0000001026ac7819 */ /* 0x100fe20000001227 */
[----:B------:R-:W-:Y:S01]  /*0f20*/  HADD2.F32 R36, -RZ, R39.H0_H0 ;  /* 0x20000027ff247230 */ /* 0x000fe20000004100 */
[----:B------:R-:W-:Y:S01]  /*0f30*/  SHF.R.U32.HI R164, RZ, 0x10, R39 ;  /* 0x00000010ffa47819 */ /* 0x000fe20000011627 */
[----:B------:R-:W-:-:S02]  /*0f40*/  HADD2.F32 R39, -RZ, R176.H0_H0 ;  /* 0x200000b0ff277230 */ /* 0x000fc40000004100 */
[----:B------:R-:W-:Y:S01]  /*0f50*/  HADD2.F32 R43, -RZ, R44.H0_H0 ;  /* 0x2000002cff2b7230 */ /* 0x000fe20000004100 */
[----:B------:R-:W-:Y:S01]  /*0f60*/  SHF.R.U64 R44, R44, 0x10, R45 ;  /* 0x000000102c2c7819 */ /* 0x000fe2000000122d */
[----:B------:R-:W-:Y:S02]  /*0f70*/  HADD2.F32 R154, -RZ, R45.H0_H0 ;  /* 0x2000002dff9a7230 */ /* 0x000fe40000004100 */
[C---:B------:R-:W-:Y:S01]  /*0f80*/  FMUL R20, R148.reuse, R19 ;  /* 0x0000001394147220 */ /* 0x040fe20000400000 */
[----:B------:R-:W-:Y:S01]  /*0f90*/  FMUL R21, R148, R185 ;  /* 0x000000b994157220 */ /* 0x000fe20000400000 */
[----:B------:R-:W-:Y:S01]  /*0fa0*/  FADD R146, R31, R146 ;  /* 0x000000921f927221 */ /* 0x000fe20000000000 */
[----:B------:R-:W-:Y:S01]  /*0fb0*/  FFMA R147, R0, R31, R147 ;  /* 0x0000001f00937223 */ /* 0x000fe20000000093 */
[----:B------:R-:W-:Y:S01]  /*0fc0*/  FMUL R19, R148, R183 ;  /* 0x000000b794137220 */ /* 0x000fe20000400000 */
[----:B------:R-:W-:Y:S01]  /*0fd0*/  FMUL R31, R130, R31 ;  /* 0x0000001f821f7220 */ /* 0x000fe20000400000 */
[----:B------:R-:W-:Y:S01]  /*0fe0*/  SHF.R.U32.HI R162, RZ, 0x10, R3 ;  /* 0x00000010ffa27819 */ /* 0x000fe20000011603 */
[----:B------:R-:W-:Y:S01]  /*0ff0*/  FMUL R4, R148, R7 ;  /* 0x0000000794047220 */ /* 0x000fe20000400000 */
[----:B------:R-:W-:Y:S01]  /*1000*/  HADD2.F32 R155, -RZ, R46.H0_H0 ;  /* 0x2000002eff9b7230 */ /* 0x000fe20000004100 */
[----:B------:R-:W-:Y:S01]  /*1010*/  SHF.R.U64 R160, R46, 0x10, R47 ;  /* 0x000000102ea07819 */ /* 0x000fe2000000122f */
[----:B------:R-:W-:Y:S01]  /*1020*/  FMUL R7, R148, R163 ;  /* 0x000000a394077220 */ /* 0x000fe20000400000 */
[----:B------:R-:W-:-:S02]  /*1030*/  HADD2.F32 R33, -RZ, R3.H0_H0 ;  /* 0x20000003ff217230 */ /* 0x000fc40000004100 */
[----:B------:R-:W-:Y:S01]  /*1040*/  FADD R80, R154, R80 ;  /* 0x000000509a507221 */ /* 0x000fe20000000000 */
[----:B------:R-:W-:Y:S02]  /*1050*/  HADD2.F32 R163, -RZ, R44.H0_H0 ;  /* 0x2000002cffa37230 */ /* 0x000fe40000004100 */
[-C--:B------:R-:W-:Y:S01]  /*1060*/  FFMA R60, R21, R154.reuse, R60 ;  /* 0x0000009a153c7223 */ /* 0x080fe2000000003c */
[----:B------:R-:W-:Y:S01]  /*1070*/  FMUL R46, R139, R154 ;  /* 0x0000009a8b2e7220 */ /* 0x000fe20000400000 */
[----:B------:R-:W-:Y:S01]  /*1080*/  FFMA R111, R2, R39, R111 ;  /* 0x00000027026f7223 */ /* 0x000fe2000000006f */
[----:B------:R-:W-:Y:S01]  /*1090*/  FADD R109, R39, R109 ;  /* 0x0000006d276d7221 */ /* 0x000fe20000000000 */
[----:B------:R-:W-:Y:S01]  /*10a0*/  HADD2.F32 R152, -RZ, R37.H0_H0 ;  /* 0x20000025ff987230 */ /* 0x000fe20000004100 */
[----:B------:R-:W-:Y:S01]  /*10b0*/  SHF.R.U32.HI R174, RZ, 0x10, R37 ;  /* 0x00000010ffae7819 */ /* 0x000fe20000011625 */
[----:B------:R-:W-:Y:S01]  /*10c0*/  FADD R78, R43, R78 ;  /* 0x0000004e2b4e7221 */ /* 0x000fe20000000000 */
[-C--:B------:R-:W-:Y:S01]  /*10d0*/  FFMA R58, R19, R43.reuse, R58 ;  /* 0x0000002b133a7223 */ /* 0x080fe2000000003a */
[----:B------:R-:W-:Y:S01]  /*10e0*/  FMUL R44, R140, R43 ;  /* 0x0000002b8c2c7220 */ /* 0x000fe20000400000 */
[----:B------:R-:W-:Y:S01]  /*10f0*/  FMUL R39, R114, R39 ;  /* 0x0000002772277220 */ /* 0x000fe20000400000 */
[----:B------:R-:W-:Y:S01]  /*1100*/  FADD R154, RZ, R31 ;  /* 0x0000001fff9a7221 */ /* 0x000fe20000000000 */
[----:B------:R-:W-:-:S02]  /*1110*/  HADD2.F32 R37, -RZ, R38.H0_H0 ;  /* 0x20000026ff257230 */ /* 0x000fc40000004100 */
[----:B------:R-:W-:Y:S01]  /*1120*/  FFMA R43, R0, R31, RZ ;  /* 0x0000001f002b7223 */ /* 0x000fe200000000ff */
[----:B------:R-:W-:Y:S01]  /*1130*/  HADD2.F32 R173, -RZ, R40.H0_H0 ;  /* 0x20000028ffad7230 */ /* 0x000fe20000004100 */
[--C-:B------:R-:W-:Y:S01]  /*1140*/  SHF.R.U64 R40, R40, 0x10, R41.reuse ;  /* 0x0000001028287819 */ /* 0x100fe20000001229 */
[----:B------:R-:W-:Y:S01]  /*1150*/  HADD2.F32 R38, -RZ, R41.H0_H0 ;  /* 0x20000029ff267230 */ /* 0x000fe20000004100 */
[----:B------:R-:W-:Y:S01]  /*1160*/  SHF.R.U32.HI R166, RZ, 0x10, R41 ;  /* 0x00000010ffa67819 */ /* 0x000fe20000011629 */
[----:B------:R-:W-:Y:S01]  /*1170*/  HADD2.F32 R153, -RZ, R47.H0_H0 ;  /* 0x2000002fff997230 */ /* 0x000fe20000004100 */
[----:B------:R-:W-:Y:S01]  /*1180*/  SHF.R.U32.HI R156, RZ, 0x10, R47 ;  /* 0x00000010ff9c7819 */ /* 0x000fe2000001162f */
[----:B------:R-:W-:Y:S01]  /*1190*/  HADD2.F32 R162, -RZ, R162.H0_H0 ;  /* 0x200000a2ffa27230 */ /* 0x000fe20000004100 */
[----:B------:R-:W-:Y:S01]  /*11a0*/  SHF.R.U32.HI R158, RZ, 0x10, R45 ;  /* 0x00000010ff9e7819 */ /* 0x000fe2000001162d */
[----:B------:R-:W-:Y:S01]  /*11b0*/  HADD2.F32 R41, -RZ, R48.H0_H0 ;  /* 0x20000030ff297230 */ /* 0x000fe20000004100 */
[----:B------:R-:W-:Y:S01]  /*11c0*/  SHF.R.U64 R47, R48, 0x10, R49 ;  /* 0x00000010302f7819 */ /* 0x000fe20000001231 */
[----:B------:R-:W-:Y:S01]  /*11d0*/  FMUL R48, R129, R33 ;  /* 0x0000002181307220 */ /* 0x000fe20000400000 */
[----:B------:R-:W-:Y:S01]  /*11e0*/  FADD R45, R154, R39 ;  /* 0x000000279a2d7221 */ /* 0x000fe20000000000 */
[----:B------:R-:W-:Y:S01]  /*11f0*/  FMUL R3, R148, R161 ;  /* 0x000000a194037220 */ /* 0x000fe20000400000 */
[----:B------:R-:W-:Y:S01]  /*1200*/  FFMA R154, R2, R39, R43 ;  /* 0x00000027029a7223 */ /* 0x000fe2000000002b */
[-C--:B------:R-:W-:Y:S01]  /*1210*/  FFMA R107, R4, R162.reuse, R107 ;  /* 0x000000a2046b7223 */ /* 0x080fe2000000006b */
[----:B------:R-:W-:Y:S01]  /*1220*/  FADD R105, R162, R105 ;  /* 0x00000069a2697221 */ /* 0x000fe20000000000 */
        /* <DEDUP_REMOVED lines=14> */
[----:B------:R-:W-:-:S02]  /*1310*/  HADD2.F32 R159, -RZ, R174.H0_H0 ;  /* 0x200000aeff9f7230 */ /* 0x000fc40000004100 */
        /* <DEDUP_REMOVED lines=29> */
[----:B------:R-:W-:-:S02]  /*14f0*/  HADD2.F32 R164, -RZ, R164.H0_H0 ;  /* 0x200000a4ffa47230 */ /* 0x000fc40000004100 */
        /* <DEDUP_REMOVED lines=12> */
[----:B------:R-:W-:-:S02]  /*15c0*/  HADD2.F32 R165, -RZ, R40.H0_H0 ;  /* 0x20000028ffa57230 */ /* 0x000fc40000004100 */
[----:B------:R-:W-:Y:S01]  /*15d0*/  FFMA R95, R12, R161, R95 ;  /* 0x000000a10c5f7223 */ /* 0x000fe2000000005f */
[----:B------:R-:W-:Y:S01]  /*15e0*/  FADD R94, R161, R94 ;  /* 0x0000005ea15e7221 */ /* 0x000fe20000000000 */
[----:B------:R-:W-:Y:S01]  /*15f0*/  FMUL R36, R136, R173 ;  /* 0x000000ad88247220 */ /* 0x000fe20000400000 */
[----:B------:R-:W-:Y:S02]  /*1600*/  HADD2.F32 R172, -RZ, R156.H0_H0 ;  /* 0x2000009cffac7230 */ /* 0x000fe40000004100 */
[----:B------:R-:W-:Y:S01]  /*1610*/  FADD R161, R162, R157 ;  /* 0x0000009da2a17221 */ /* 0x000fe20000000000 */
[----:B------:R-:W-:Y:S01]  /*1620*/  FMUL R11, R148, R171 ;  /* 0x000000ab940b7220 */ /* 0x000fe20000400000 */
        /* <DEDUP_REMOVED lines=14> */
[----:B------:R-:W-:Y:S02]  /*1710*/  FMUL R161, R119, R166 ;  /* 0x000000a677a17220 */ /* 0x000fe40000400000 */
[----:B------:R-:W-:Y:S01]  /*1720*/  FADD R162, R165, R38 ;  /* 0x00000026a5a27221 */ /* 0x000fe20000000000 */
[----:B------:R-:W-:Y:S01]  /*1730*/  FFMA R165, R13, R38, R156 ;  /* 0x000000260da57223 */ /* 0x000fe2000000009c */
[C---:B------:R-:W-:Y:S01]  /*1740*/  FMUL R26, R148.reuse, R25 ;  /* 0x00000019941a7220 */ /* 0x040fe20000400000 */
[----:B------:R-:W-:Y:S01]  /*1750*/  FMUL R25, R148, R189 ;  /* 0x000000bd94197220 */ /* 0x000fe20000400000 */
[----:B------:R-:W-:-:S02]  /*1760*/  HADD2.F32 R168, -RZ, R168.H0_H0 ;  /* 0x200000a8ffa87230 */ /* 0x000fc40000004100 */
        /* <DEDUP_REMOVED lines=19> */
[----:B------:R-:W-:Y:S01]  /*18a0*/  FFMA R53, R20, R166, R53 ;  /* 0x000000a614357223 */ /* 0x000fe20000000035 */
[----:B------:R-:W-:Y:S01]  /*18b0*/  FADD R73, R166, R73 ;  /* 0x00000049a6497221 */ /* 0x000fe20000000000 */
[----:B------:R-:W-:Y:S02]  /*18c0*/  HADD2.F32 R166, -RZ, R47.H0_H0 ;  /* 0x2000002fffa67230 */ /* 0x000fe40000004100 */
        /* <DEDUP_REMOVED lines=10> */
[----:B------:R-:W-:Y:S02]  /*1970*/  HADD2.F32 R158, -RZ, R158.H0_H0 ;  /* 0x2000009eff9e7230 */ /* 0x000fe40000004100 */
[----:B------:R-:W-:Y:S01]  /*1980*/  FADD R167, R164, R163 ;  /* 0x000000a3a4a77221 */ /* 0x000fe20000000000 */
[----:B------:R-:W-:Y:S01]  /*1990*/  FFMA R162, R26, R163, R165 ;  /* 0x000000a31aa27223 */ /* 0x000fe200000000a5 */
[C---:B------:R-:W-:Y:S01]  /*19a0*/  FMUL R28, R148.reuse, R27 ;  /* 0x0000001b941c7220 */ /* 0x040fe20000400000 */
[----:B------:R-:W-:Y:S01]  /*19b0*/  FMUL R165, R123, R158 ;  /* 0x0000009e7ba57220 */ /* 0x000fe20000400000 */
[----:B------:R-:W-:Y:S01]  /*19c0*/  FADD R164, R167, R46 ;  /* 0x0000002ea7a47221 */ /* 0x000fe20000000000 */
[----:B------:R-:W-:Y:S01]  /*19d0*/  FFMA R167, R21, R46, R162 ;  /* 0x0000002e15a77223 */ /* 0x000fe200000000a2 */
[----:B------:R-:W-:Y:S01]  /*19e0*/  FMUL R27, R148, R193 ;  /* 0x000000c1941b7220 */ /* 0x000fe20000400000 */
[----:B------:R-:W-:-:S02]  /*19f0*/  HADD2.F32 R160, -RZ, R160.H0_H0 ;  /* 0x200000a0ffa07230 */ /* 0x000fc40000004100 */
        /* <DEDUP_REMOVED lines=12> */
[----:B------:R-:W-:-:S02]  /*1ac0*/  HADD2.F32 R5, -RZ, R49.H0_H0 ;  /* 0x20000031ff057230 */ /* 0x000fc40000004100 */
[----:B------:R-:W-:Y:S01]  /*1ad0*/  FFMA R167, R23, R154, R162 ;  /* 0x0000009a17a77223 */ /* 0x000fe200000000a2 */
[----:B------:R-:W-:Y:S01]  /*1ae0*/  SHF.R.U32.HI R49, RZ, 0x10, R49 ;  /* 0x00000010ff317819 */ /* 0x000fe20000011631 */
[----:B------:R-:W-:Y:S01]  /*1af0*/  FADD R169, R160, R41 ;  /* 0x00000029a0a97221 */ /* 0x000fe20000000000 */
[----:B------:R-:W-:Y:S01]  /*1b00*/  FFMA R55, R22, R168, R55 ;  /* 0x000000a816377223 */ /* 0x000fe20000000037 */
[----:B------:R-:W-:Y:S01]  /*1b10*/  FFMA R160, R30, R41, R167 ;  /* 0x000000291ea07223 */ /* 0x000fe200000000a7 */
[----:B------:R-:W-:Y:S01]  /*1b20*/  FADD R75, R168, R75 ;  /* 0x0000004ba84b7221 */ /* 0x000fe20000000000 */
[----:B------:R-:W-:Y:S02]  /*1b30*/  HADD2.F32 R168, -RZ, R49.H0_H0 ;  /* 0x20000031ffa87230 */ /* 0x000fe40000004100 */
[----:B------:R-:W-:Y:S01]  /*1b40*/  FMUL R49, R125, R172 ;  /* 0x000000ac7d317220 */ /* 0x000fe20000400000 */
[----:B------:R-:W-:Y:S01]  /*1b50*/  FADD R162, R169, R156 ;  /* 0x0000009ca9a27221 */ /* 0x000fe20000000000 */
[----:B------:R-:W-:Y:S01]  /*1b60*/  FMUL R32, R148, R191 ;  /* 0x000000bf94207220 */ /* 0x000fe20000400000 */
[----:B------:R-:W-:-:S02]  /*1b70*/  FFMA R167, R25, R156, R160 ;  /* 0x0000009c19a77223 */ /* 0x000fc400000000a0 */
[----:B------:R-:W-:Y:S02]  /*1b80*/  FADD R169, R162, R49 ;  /* 0x00000031a2a97221 */ /* 0x000fe40000000000 */
        /* <DEDUP_REMOVED lines=48> */
.L_x_4556:
        /* <DEDUP_REMOVED lines=115> */
.L_x_4542:
        /* <DEDUP_REMOVED lines=62> */
.L_x_4541:
[----:B------:R-:W-:Y:S05]  /*29a0*/  BSYNC B0 ;  /* 0x0000000000007941 */ /* 0x000fea0003800000 */
.L_x_4540:
        /* <DEDUP_REMOVED lines=181> */
.L_x_4543:
        /* <DEDUP_REMOVED lines=8> */
.L_x_4546:
[----:B------:R-:W-:Y:S05]  /*3580*/  BSYNC B2 ;  /* 0x0000000000027941 */ /* 0x000fea0003800000 */
.L_x_4545:
        /* <DEDUP_REMOVED lines=8> */
.L_x_4547:
[----:B------:R-:W-:Y:S01]  /*3610*/  FADD R35, R166, R35 ;  /* 0x00000023a6237221 */ /* 0x000fe20000000000 */
[----:B------:R-:W-:-:S04]  /*3620*/  HFMA2 R176, -RZ, RZ, 0, 1.1920928955078125e-07 ;  /* 0x00000002ffb07431 */ /* 0x000fc800000001ff */
[----:B------:R-:W-:Y:S02]  /*3630*/  MOV R175, R35 ;  /* 0x0000002300af7202 */ /* 0x000fe40000000f00 */
[----:B------:R-:W-:-:S07]  /*3640*/  MOV R169, R174 ;  /* 0x000000ae00a97202 */ /* 0x000fce0000000f00 */
[----:B------:R-:W-:Y:S05]  /*3650*/  WARPSYNC.COLLECTIVE R172, `(.L_x_4548) ;  /* 0x00000000ac087348 */ /* 0x000fea0003c00000 */
[----:B------:R0:W1:Y:S02]  /*3660*/  SHFL.BFLY P0, R174, R175, R176, R177 ;  /* 0x0c0000b0afae7389 */ /* 0x00006400000000b1 */
[----:B01----:R-:W-:Y:S05]  /*3670*/  ENDCOLLECTIVE ;  /* 0x000000000000791b */ /* 0x003fea0003800000 */
.L_x_4548:
[----:B------:R-:W-:-:S05]  /*3680*/  FADD R169, R164, R169 ;  /* 0x000000a9a4a97221 */ /* 0x000fca0000000000 */
[----:B------:R-:W-:Y:S02]  /*3690*/  MOV R175, R169 ;  /* 0x000000a900af7202 */ /* 0x000fe40000000f00 */
[----:B------:R-:W-:-:S07]  /*36a0*/  MOV R168, R174 ;  /* 0x000000ae00a87202 */ /* 0x000fce0000000f00 */
[----:B------:R-:W-:Y:S05]  /*36b0*/  WARPSYNC.COLLECTIVE R172, `(.L_x_4549) ;  /* 0x00000000ac087348 */ /* 0x000fea0003c00000 */
[----:B------:R0:W1:Y:S02]  /*36c0*/  SHFL.BFLY P0, R174, R175, R176, R177 ;  /* 0x0c0000b0afae7389 */ /* 0x00006400000000b1 */
[----:B01----:R-:W-:Y:S05]  /*36d0*/  ENDCOLLECTIVE ;  /* 0x000000000000791b */ /* 0x003fea0003800000 */
.L_x_4549:
[----:B------:R-:W-:Y:S01]  /*36e0*/  FADD R168, R35, R168 ;  /* 0x000000a823a87221 */ /* 0x000fe20000000000 */
[----:B------:R-:W-:-:S04]  /*36f0*/  HFMA2 R176, -RZ, RZ, 0, 2.384185791015625e-07 ;  /* 0x00000004ffb07431 */ /* 0x000fc800000001ff */
[----:B------:R-:W-:Y:S02]  /*3700*/  MOV R175, R168 ;  /* 0x000000a800af7202 */ /* 0x000fe40000000f00 */
[----:B------:R-:W-:-:S07]  /*3710*/  MOV R170, R174 ;  /* 0x000000ae00aa7202 */ /* 0x000fce0000000f00 */
[----:B------:R-:W-:Y:S05]  /*3720*/  WARPSYNC.COLLECTIVE R172, `(.L_x_4550) ;  /* 0x00000000ac087348 */ /* 0x000fea0003c00000 */
[----:B------:R0:W1:Y:S02]  /*3730*/  SHFL.BFLY P0, R174, R175, R176, R177 ;  /* 0x0c0000b0afae7389 */ /* 0x00006400000000b1 */
[----:B01----:R-:W-:Y:S05]  /*3740*/  ENDCOLLECTIVE ;  /* 0x000000000000791b */ /* 0x003fea0003800000 */
.L_x_4550:
[----:B------:R-:W-:-:S05]  /*3750*/  FADD R170, R169, R170 ;  /* 0x000000aaa9aa7221 */ /* 0x000fca0000000000 */
[----:B------:R-:W-:Y:S02]  /*3760*/  MOV R175, R170 ;  /* 0x000000aa00af7202 */ /* 0x000fe40000000f00 */
[----:B------:R-:W-:-:S07]  /*3770*/  MOV R171, R174 ;  /* 0x000000ae00ab7202 */ /* 0x000fce0000000f00 */
[----:B------:R-:W-:Y:S05]  /*3780*/  WARPSYNC.COLLECTIVE R172, `(.L_x_4551) ;  /* 0x00000000ac087348 */ /* 0x000fea0003c00000 */
[----:B------:R0:W1:Y:S02]  /*3790*/  SHFL.BFLY P0, R174, R175, R176, R177 ;  /* 0x0c0000b0afae7389 */ /* 0x00006400000000b1 */
[----:B01----:R-:W-:Y:S05]  /*37a0*/  ENDCOLLECTIVE ;  /* 0x000000000000791b */ /* 0x003fea0003800000 */
.L_x_4551:
[----:B------:R-:W-:Y:S01]  /*37b0*/  FADD R171, R168, R171 ;  /* 0x000000aba8ab7221 */ /* 0x000fe20000000000 */
[----:B------:R-:W-:-:S04]  /*37c0*/  HFMA2 R176, -RZ, RZ, 0, 4.76837158203125e-07 ;  /* 0x00000008ffb07431 */ /* 0x000fc800000001ff */
[----:B------:R-:W-:Y:S02]  /*37d0*/  MOV R175, R171 ;  /* 0x000000ab00af7202 */ /* 0x000fe40000000f00 */
[----:B------:R-:W-:-:S07]  /*37e0*/  MOV R173, R174 ;  /* 0x000000ae00ad7202 */ /* 0x000fce0000000f00 */
[----:B------:R-:W-:Y:S05]  /*37f0*/  WARPSYNC.COLLECTIVE R172, `(.L_x_4552) ;  /* 0x00000000ac087348 */ /* 0x000fea0003c00000 */
[----:B------:R0:W1:Y:S02]  /*3800*/  SHFL.BFLY P0, R174, R175, R176, R177 ;  /* 0x0c0000b0afae7389 */ /* 0x00006400000000b1 */
[----:B01----:R-:W-:Y:S05]  /*3810*/  ENDCOLLECTIVE ;  /* 0x000000000000791b */ /* 0x003fea0003800000 */
.L_x_4552:
[----:B------:R-:W-:-:S05]  /*3820*/  FADD R173, R170, R173 ;  /* 0x000000adaaad7221 */ /* 0x000fca0000000000 */
[----:B------:R-:W-:Y:S02]  /*3830*/  MOV R175, R173 ;  /* 0x000000ad00af7202 */ /* 0x000fe40000000f00 */
[----:B------:R-:W-:-:S07]  /*3840*/  MOV R164, R174 ;  /* 0x000000ae00a47202 */ /* 0x000fce0000000f00 */
[----:B------:R-:W-:Y:S05]  /*3850*/  WARPSYNC.COLLECTIVE R172, `(.L_x_4553) ;  /* 0x00000000ac087348 */ /* 0x000fea0003c00000 */
[----:B------:R0:W1:Y:S02]  /*3860*/  SHFL.BFLY P0, R174, R175, R176, R177 ;  /* 0x0c0000b0afae7389 */ /* 0x00006400000000b1 */
[----:B01----:R-:W-:Y:S05]  /*3870*/  ENDCOLLECTIVE ;  /* 0x000000000000791b */ /* 0x003fea0003800000 */
.L_x_4553:
[----:B------:R-:W-:Y:S01]  /*3880*/  FADD R164, R171, R164 ;  /* 0x000000a4aba47221 */ /* 0x000fe20000000000 */
[----:B------:R-:W-:-:S04]  /*3890*/  HFMA2 R176, -RZ, RZ, 0, 9.5367431640625e-07 ;  /* 0x00000010ffb07431 */ /* 0x000fc800000001ff */
[----:B------:R-:W-:Y:S02]  /*38a0*/  MOV R175, R164 ;  /* 0x000000a400af7202 */ /* 0x000fe40000000f00 */
[----:B------:R-:W-:-:S07]  /*38b0*/  MOV R166, R174 ;  /* 0x000000ae00a67202 */ /* 0x000fce0000000f00 */
[----:B------:R-:W-:Y:S05]  /*38c0*/  WARPSYNC.COLLECTIVE R172, `(.L_x_4554) ;  /* 0x00000000ac087348 */ /* 0x000fea0003c00000 */
[----:B------:R0:W1:Y:S02]  /*38d0*/  SHFL.BFLY P0, R174, R175, R176, R177 ;  /* 0x0c0000b0afae7389 */ /* 0x00006400000000b1 */
[----:B01----:R-:W-:Y:S05]  /*38e0*/  ENDCOLLECTIVE ;  /* 0x000000000000791b */ /* 0x003fea0003800000 */
.L_x_4554:
[----:B------:R-:W-:-:S05]  /*38f0*/  FADD R166, R173, R166 ;  /* 0x000000a6ada67221 */ /* 0x000fca0000000000 */
[----:B------:R-:W-:Y:S02]  /*3900*/  MOV R175, R166 ;  /* 0x000000a600af7202 */ /* 0x000fe40000000f00 */
[----:B------:R-:W-:-:S07]  /*3910*/  MOV R35, R174 ;  /* 0x000000ae00237202 */ /* 0x000fce0000000f00 */
[----:B------:R-:W-:Y:S05]  /*3920*/  WARPSYNC.COLLECTIVE R172, `(.L_x_4555) ;  /* 0x00000000ac087348 */ /* 0x000fea0003c00000 */
[----:B------:R0:W1:Y:S02]  /*3930*/  SHFL.BFLY P0, R174, R175, R176, R177 ;  /* 0x0c0000b0afae7389 */ /* 0x00006400000000b1 */
[----:B01----:R-:W-:Y:S05]  /*3940*/  ENDCOLLECTIVE ;  /* 0x000000000000791b */ /* 0x003fea0003800000 */
.L_x_4555:
[----:B------:R-:W-:Y:S01]  /*3950*/  MOV R169, R174 ;  /* 0x000000ae00a97202 */ /* 0x000fe20000000f00 */
[----:B------:R-:W-:Y:S06]  /*3960*/  BRA `(.L_x_4556) ;  /* 0xffffffe400487947 */ /* 0x000fec000383ffff */
.L_x_4557:
        /* <DEDUP_REMOVED lines=9> */
.L_x_5049:


//--------------------- .text._ZN18transformer_engine13normalization28ln_bwd_finalize_tuned_kernelINS0_22Kernel_traits_finalizeILj1024E6__halfS3_S3_fjLj1024ELj4ENS0_18Kernel_traits_baseILj1024ES3_S3_S3_fjLj1024EEEEEEEvNS0_20BackwardKernelParamsE --------------------------
	.section	.text._ZN18transformer_engine13normalization28ln_bwd_finalize_tuned_kernelINS0_22Kernel_traits_finalizeILj1024E6__halfS3_S3_fjLj1024ELj4ENS0_18Kernel_traits_baseILj1024ES3_S3_S3_fjLj1024EEEEEEEvNS0_20BackwardKernelParamsE,"ax",@progbits
	.align	128
        .global         _ZN18transformer_engine13normalization28ln_bwd_finalize_tuned_kernelINS0_22Kernel_traits_finalizeILj1024E6__halfS3_S3_fjLj1024ELj4ENS0_18Kernel_traits_baseILj1024ES3_S3_S3_fjLj1024EEEEEEEvNS0_20BackwardKernelParamsE
        .type           _ZN18transformer_engine13normalization28ln_bwd_finalize_tuned_kernelINS0_22Kernel_traits_finalizeILj1024E6__halfS3_S3_fjLj1024ELj4ENS0_18Kernel_traits_baseILj1024ES3_S3_S3_fjLj1024EEEEEEEvNS0_20BackwardKernelParamsE,@function
        .size           _ZN18transformer_engine13normalization28ln_bwd_finalize_tuned_kernelINS0_22Kernel_traits_finalizeILj1024E6__halfS3_S3_fjLj1024ELj4ENS0_18Kernel_traits_baseILj1024ES3_S3_S3_fjLj1024EEEEEEEvNS0_20BackwardKernelParamsE,(.L_x_5050 - _ZN18transformer_engine13normalization28ln_bwd_finalize_tuned_kernelINS0_22Kernel_traits_finalizeILj1024E6__halfS3_S3_fjLj1024ELj4ENS0_18Kernel_traits_baseILj1024ES3_S3_S3_fjLj1024EEEEEEEvNS0_20BackwardKernelParamsE)
        .other          _ZN18transformer_engine13normalization28ln_bwd_finalize_tuned_kernelINS0_22Kernel_traits_finalizeILj1024E6__halfS3_S3_fjLj1024ELj4ENS0_18Kernel_traits_baseILj1024ES3_S3_S3_fjLj1024EEEEEEEvNS0_20BackwardKernelParamsE,@"STO_CUDA_ENTRY STV_DEFAULT"
_ZN18transformer_engine13normalization28ln_bwd_finalize_tuned_kernelINS0_22Kernel_traits_finalizeILj1024E6__halfS3_S3_fjLj1024ELj4ENS0_18Kernel_traits_baseILj1024ES3_S3_S3_fjLj1024EEEEEEEvNS0_20BackwardKernelParamsE:
.text._ZN18transformer_engine13normalization28ln_bwd_finalize_tuned_kernelINS0_22Kernel_traits_finalizeILj1024E6__halfS3_S3_fjLj1024ELj4ENS0_18Kernel_traits_baseILj1024ES3_S3_S3_fjLj1024EEEEEEEvNS0_20BackwardKernelParamsE:
        /* <DEDUP_REMOVED lines=35> */
.L_x_4562:
        /* <DEDUP_REMOVED lines=118> */
.L_x_4561:
[----:B------:R-:W-:Y:S05]  /*0990*/  BSYNC.RECONVERGENT B1 ;  /* 0x0000000000017941 */ /* 0x000fea0003800200 */
.L_x_4560:
        /* <DEDUP_REMOVED lines=65> */
.L_x_4564:
[----:B------:R-:W-:Y:S05]  /*0db0*/  BSYNC.RECONVERGENT B1 ;  /* 0x0000000000017941 */ /* 0x000fea0003800200 */
.L_x_4563:
        /* <DEDUP_REMOVED lines=37> */
.L_x_4566:
[----:B------:R-:W-:Y:S05]  /*1010*/  BSYNC.RECONVERGENT B1 ;  /* 0x0000000000017941 */ /* 0x000fea0003800200 */
.L_x_4565:
[----:B------:R-:W-:Y:S05]  /*1020*/  @!P1 BRA `(.L_x_4559) ;  /* 0x00000000003c9947 */ /* 0x000fea0003800000 */
[----:B------:R-:W0:Y:S01]  /*1030*/  LDC.64 R6, c[0x0][0x3d8] ;  /* 0x0000f600ff067b82 */ /* 0x000e220000000a00 */
[----:B------:R-:W-:Y:S02]  /*1040*/  LEA R2, R15, R11, 0xa ;  /* 0x0000000b0f027211 */ /* 0x000fe400078e50ff */
[----:B------:R-:W-:Y:S02]  /*1050*/  IADD3 R24, PT, PT, -R24, RZ, RZ ;  /* 0x000000ff18187210 */ /* 0x000fe40007ffe1ff */
[----:B------:R-:W-:-:S03]  /*1060*/  IADD3 R11, PT, PT, R13, R2, RZ ;  /* 0x000000020d0b7210 */ /* 0x000fc60007ffe0ff */
[----:B------:R-:W1:Y:S04]  /*1070*/  LDC.64 R8, c[0x0][0x3e0] ;  /* 0x0000f800ff087b82 */ /* 0x000e680000000a00 */
.L_x_4567:
        /* <DEDUP_REMOVED lines=10> */
.L_x_4559:
[----:B------:R-:W-:Y:S05]  /*1120*/  BSYNC.RECONVERGENT B0 ;  /* 0x0000000000007941 */ /* 0x000fea0003800200 */
.L_x_4558:
        /* <DEDUP_REMOVED lines=55> */
.L_x_4568:
        /* <DEDUP_REMOVED lines=14> */
.L_x_5050:


//--------------------- .text._ZN18transformer_engine13normalization19ln_bwd_tuned_kernelINS0_13Kernel_traitsI6__halfS3_S3_fjLj1024ELj1ELj4ELj1ELj16ENS0_18Kernel_traits_baseILj1024ES3_S3_S3_fjLj128EEEEEEEvNS0_20BackwardKernelParamsE --------------------------
	.section	.text._ZN18transformer_engine13normalization19ln_bwd_tuned_kernelINS0_13Kernel_traitsI6__halfS3_S3_fjLj1024ELj1ELj4ELj1ELj16ENS0_18Kernel_traits_baseILj1024ES3_S3_S3_fjLj128EEEEEEEvNS0_20BackwardKernelParamsE,"ax",@progbits
	.align	128
        .global         _ZN18transformer_engine13normalization19ln_bwd_tuned_kernelINS0_13Kernel_traitsI6__halfS3_S3_fjLj1024ELj1ELj4ELj1ELj16ENS0_18Kernel_traits_baseILj1024ES3_S3_S3_fjLj128EEEEEEEvNS0_20BackwardKernelParamsE
        .type           _ZN18transformer_engine13normalization19ln_bwd_tuned_kernelINS0_13Kernel_traitsI6__halfS3_S3_fjLj1024ELj1ELj4ELj1ELj16ENS0_18Kernel_traits_baseILj1024ES3_S3_S3_fjLj128EEEEEEEvNS0_20BackwardKernelParamsE,@function
        .size           _ZN18transformer_engine13normalization19ln_bwd_tuned_kernelINS0_13Kernel_traitsI6__halfS3_S3_fjLj1024ELj1ELj4ELj1ELj16ENS0_18Kernel_traits_baseILj1024ES3_S3_S3_fjLj128EEEEEEEvNS0_20BackwardKernelParamsE,(.L_x_5051 - _ZN18transformer_engine13normalization19ln_bwd_tuned_kernelINS0_13Kernel_traitsI6__halfS3_S3_fjLj1024ELj1ELj4ELj1ELj16ENS0_18Kernel_traits_baseILj1024ES3_S3_S3_fjLj128EEEEEEEvNS0_20BackwardKernelParamsE)
        .other          _ZN18transformer_engine13normalization19ln_bwd_tuned_kernelINS0_13Kernel_traitsI6__halfS3_S3_fjLj1024ELj1ELj4ELj1ELj16ENS0_18Kernel_traits_baseILj1024ES3_S3_S3_fjLj128EEEEEEEvNS0_20BackwardKernelParamsE,@"STO_CUDA_ENTRY STV_DEFAULT"
_ZN18transformer_engine13normalization19ln_bwd_tuned_kernelINS0_13Kernel_traitsI6__halfS3_S3_fjLj1024ELj1ELj4ELj1ELj16ENS0_18Kernel_traits_baseILj1024ES3_S3_S3_fjLj128EEEEEEEvNS0_20BackwardKernelParamsE:
.text._ZN18transformer_engine13normalization19ln_bwd_tuned_kernelINS0_13Kernel_traitsI6__halfS3_S3_fjLj1024ELj1ELj4ELj1ELj16ENS0_18Kernel_traits_baseILj1024ES3_S3_S3_fjLj128EEEEEEEvNS0_20BackwardKernelParamsE:
        /* <DEDUP_REMOVED lines=50> */
[----:B------:R-:W5:Y:S01]  /*0320*/  LDG.E.128 R4, desc[UR6][R2.64+0x600] ;  /* 0x0006000602047981 */ /* 0x000f62000c1e1d00 */
[----:B-1----:R-:W-:Y:S01]  /*0330*/  ISETP.NE.AND P0, PT, RZ, UR4, PT ;  /* 0x00000004ff007c0c */ /* 0x002fe2000bf05270 */
[----:B------:R-:W-:Y:S01]  /*0340*/  BSSY B1, `(.L_x_4571) ;  /* 0x0000227000017945 */ /* 0x000fe20003800000 */
[----:B------:R-:W-:-:S02]  /*0350*/  CS2R R36, SRZ ;  /* 0x0000000000247805 */ /* 0x000fc4000001ff00 */
[----:B------:R-:W-:Y:S02]  /*0360*/  CS2R R38, SRZ ;  /* 0x0000000000267805 */ /* 0x000fe4000001ff00 */
[----:B------:R-:W-:Y:S02]  /*0370*/  FSEL R97, RZ, 1, !P0 ;  /* 0x3f800000ff617808 */ /* 0x000fe40004000000 */
        /* <DEDUP_REMOVED lines=29> */
[----:B--2---:R-:W-:Y:S02]  /*0550*/  HADD2.F32 R128, -RZ, R16.H0_H0 ;  /* 0x20000010ff807230 */ /* 0x004fe40000004100 */
[----:B------:R-:W-:Y:S02]  /*0560*/  HADD2.F32 R124, -RZ, R18.H0_H0 ;  /* 0x20000012ff7c7230 */ /* 0x000fe40000004100 */
[----:B---3--:R-:W-:Y:S02]  /*0570*/  HADD2.F32 R120, -RZ, R12.H0_H0 ;  /* 0x2000000cff787230 */ /* 0x008fe40000004100 */
[C---:B------:R-:W-:Y:S01]  /*0580*/  FADD R128, R97.reuse, R128 ;  /* 0x0000008061807221 */ /* 0x040fe20000000000 */
[----:B------:R-:W-:Y:S02]  /*0590*/  HADD2.F32 R116, -RZ, R14.H0_H0 ;  /* 0x2000000eff747230 */ /* 0x000fe40000004100 */
[----:B------:R-:W-:Y:S01]  /*05a0*/  FADD R124, R97, R124 ;  /* 0x0000007c617c7221 */ /* 0x000fe20000000000 */
[----:B----4-:R-:W-:-:S02]  /*05b0*/  HADD2.F32 R112, -RZ, R8.H0_H0 ;  /* 0x20000008ff707230 */ /* 0x010fc40000004100 */
[C---:B------:R-:W-:Y:S01]  /*05c0*/  FADD R120, R97.reuse, R120 ;  /* 0x0000007861787221 */ /* 0x040fe20000000000 */
[----:B------:R-:W-:Y:S02]  /*05d0*/  HADD2.F32 R108, -RZ, R10.H0_H0 ;  /* 0x2000000aff6c7230 */ /* 0x000fe40000004100 */
[C---:B------:R-:W-:Y:S01]  /*05e0*/  FADD R116, R97.reuse, R116 ;  /* 0x0000007461747221 */ /* 0x040fe20000000000 */
[----:B-----5:R-:W-:Y:S02]  /*05f0*/  HADD2.F32 R104, -RZ, R4.H0_H0 ;  /* 0x20000004ff687230 */ /* 0x020fe40000004100 */
        /* <DEDUP_REMOVED lines=51> */
[----:B------:R-:W-:Y:S01]  /*0930*/  CS2R R2, SRZ ;  /* 0x0000000000027805 */ /* 0x000fe2000001ff00 */
[C---:B------:R-:W-:Y:S01]  /*0940*/  FADD R98, R97.reuse, R98 ;  /* 0x0000006261627221 */ /* 0x040fe20000000000 */
[----:B------:R-:W-:-:S07]  /*0950*/  FADD R97, R97, R30 ;  /* 0x0000001e61617221 */ /* 0x000fce0000000000 */
.L_x_4573:
[----:B0-----:R-:W0:Y:S01]  /*0960*/  LDC.64 R140, c[0x0][0x390] ;  /* 0x0000e400ff8c7b82 */ /* 0x001e220000000a00 */
[----:B------:R-:W-:-:S07]  /*0970*/  LEA R133, R96, R129, 0x7 ;  /* 0x0000008160857211 */ /* 0x000fce00078e38ff */
[----:B------:R-:W1:Y:S08]  /*0980*/  LDC.64 R134, c[0x0][0x398] ;  /* 0x0000e600ff867b82 */ /* 0x000e700000000a00 */
[----:B------:R-:W2:Y:S08]  /*0990*/  LDC.64 R138, c[0x0][0x3c8] ;  /* 0x0000f200ff8a7b82 */ /* 0x000eb00000000a00 */
[----:B------:R-:W3:Y:S01]  /*09a0*/  LDC.64 R136, c[0x0][0x3a0] ;  /* 0x0000e800ff887b82 */ /* 0x000ee20000000a00 */
[----:B0-----:R-:W-:-:S05]  /*09b0*/  IMAD.WIDE.U32 R140, R133, 0x10, R140 ;  /* 0x00000010858c7825 */ /* 0x001fca00078e008c */
[----:B------:R-:W4:Y:S01]  /*09c0*/  LDG.E.128 R8, desc[UR6][R140.64] ;  /* 0x000000068c087981 */ /* 0x000f22000c1e1d00 */
[----:B-1----:R-:W-:-:S03]  /*09d0*/  IMAD.WIDE R134, R96, 0x4, R134 ;  /* 0x0000000460867825 */ /* 0x002fc600078e0286 */
[----:B------:R-:W5:Y:S04]  /*09e0*/  LDG.E.128 R16, desc[UR6][R140.64+0x200] ;  /* 0x000200068c107981 */ /* 0x000f68000c1e1d00 */
[----:B------:R-:W5:Y:S01]  /*09f0*/  LDG.E R0, desc[UR6][R134.64] ;  /* 0x0000000686007981 */ /* 0x000f62000c1e1900 */
[----:B--2---:R-:W-:-:S03]  /*0a00*/  IMAD.WIDE.U32 R138, R133, 0x10, R138 ;  /* 0x00000010858a7825 */ /* 0x004fc600078e008a */
[----:B------:R-:W2:Y:S04]  /*0a10*/  LDG.E.128 R24, desc[UR6][R140.64+0x400] ;  /* 0x000400068c187981 */ /* 0x000ea8000c1e1d00 */
[----:B------:R-:W2:Y:S01]  /*0a20*/  LDG.E.128 R12, desc[UR6][R138.64] ;  /* 0x000000068a0c7981 */ /* 0x000ea2000c1e1d00 */
[----:B---3--:R-:W-:-:S03]  /*0a30*/  IMAD.WIDE R136, R96, 0x4, R136 ;  /* 0x0000000460887825 */ /* 0x008fc600078e0288 */
[----:B------:R-:W3:Y:S04]  /*0a40*/  LDG.E.128 R20, desc[UR6][R138.64+0x200] ;  /* 0x000200068a147981 */ /* 0x000ee8000c1e1d00 */
[----:B------:R-:W3:Y:S04]  /*0a50*/  LDG.E.128 R28, desc[UR6][R138.64+0x400] ;  /* 0x000400068a1c7981 */ /* 0x000ee8000c1e1d00 */
[----:B------:R-:W3:Y:S04]  /*0a60*/  LDG.E R132, desc[UR6][R136.64] ;  /* 0x0000000688847981 */ /* 0x000ee8000c1e1900 */
[----:B------:R0:W3:Y:S04]  /*0a70*/  LDG.E.128 R32, desc[UR6][R140.64+0x600] ;  /* 0x000600068c207981 */ /* 0x0000e8000c1e1d00 */
[----:B------:R1:W3:Y:S01]  /*0a80*/  LDG.E.128 R4, desc[UR6][R138.64+0x600] ;  /* 0x000600068a047981 */ /* 0x0002e2000c1e1d00 */
[----:B------:R-:W-:Y:S01]  /*0a90*/  UMOV UR4, 0xffffffff ;  /* 0xffffffff00047882 */ /* 0x000fe20000000000 */
[----:B----4-:R-:W-:-:S02]  /*0aa0*/  HADD2.F32 R153, -RZ, R9.H0_H0 ;  /* 0x20000009ff997230 */ /* 0x010fc40000004100 */
[----:B------:R-:W-:Y:S02]  /*0ab0*/  HADD2.F32 R9, -RZ, R9.H1_H1 ;  /* 0x30000009ff097230 */ /* 0x000fe40000004100 */
[----:B------:R-:W-:Y:S02]  /*0ac0*/  HADD2.F32 R159, -RZ, R11.H0_H0 ;  /* 0x2000000bff9f7230 */ /* 0x000fe40000004100 */
[--C-:B-----5:R-:W-:Y:S02]  /*0ad0*/  HADD2.F32 R171, -RZ, R19.reuse.H0_H0 ;  /* 0x20000013ffab7230 */ /* 0x120fe40000004100 */
[----:B------:R-:W-:Y:S02]  /*0ae0*/  HADD2.F32 R173, -RZ, R19.H1_H1 ;  /* 0x30000013ffad7230 */ /* 0x000fe40000004100 */
[----:B------:R-:W-:Y:S01]  /*0af0*/  FADD R19, -R0, R9 ;  /* 0x0000000900137221 */ /* 0x000fe20000000100 */
[----:B------:R-:W-:Y:S02]  /*0b00*/  HADD2.F32 R151, -RZ, R8.H1_H1 ;  /* 0x30000008ff977230 */ /* 0x000fe40000004100 */
[----:B------:R-:W-:-:S02]  /*0b10*/  HADD2.F32 R11, -RZ, R11.H1_H1 ;  /* 0x3000000bff0b7230 */ /* 0x000fc40000004100 */
[----:B------:R-:W-:Y:S02]  /*0b20*/  HADD2.F32 R157, -RZ, R10.H1_H1 ;  /* 0x3000000aff9d7230 */ /* 0x000fe40000004100 */
[----:B------:R-:W-:Y:S02]  /*0b30*/  HADD2.F32 R145, -RZ, R8.H0_H0 ;  /* 0x20000008ff917230 */ /* 0x000fe40000004100 */
[----:B------:R-:W-:Y:S02]  /*0b40*/  HADD2.F32 R155, -RZ, R10.H0_H0 ;  /* 0x2000000aff9b7230 */ /* 0x000fe40000004100 */
[--C-:B--2---:R-:W-:Y:S02]  /*0b50*/  HADD2.F32 R8, -RZ, R13.reuse.H0_H0 ;  /* 0x2000000dff087230 */ /* 0x104fe40000004100 */
[----:B------:R-:W-:Y:S02]  /*0b60*/  HADD2.F32 R10, -RZ, R13.H1_H1 ;  /* 0x3000000dff0a7230 */ /* 0x000fe40000004100 */
[----:B------:R-:W-:-:S02]  /*0b70*/  HADD2.F32 R185, -RZ, R15.H0_H0 ;  /* 0x2000000fffb97230 */ /* 0x000fc40000004100 */
[----:B0-----:R-:W-:Y:S02]  /*0b80*/  HADD2.F32 R140, -RZ, R15.H1_H1 ;  /* 0x3000000fff8c7230 */ /* 0x001fe40000004100 */
[----:B------:R-:W-:Y:S02]  /*0b90*/  HADD2.F32 R169, -RZ, R18.H1_H1 ;  /* 0x30000012ffa97230 */ /* 0x000fe40000004100 */
[--C-:B---3--:R-:W-:Y:S02]  /*0ba0*/  HADD2.F32 R134, -RZ, R22.reuse.H0_H0 ;  /* 0x20000016ff867230 */ /* 0x108fe40000004100 */
[----:B------:R-:W-:Y:S02]  /*0bb0*/  HADD2.F32 R143, -RZ, R22.H1_H1 ;  /* 0x30000016ff8f7230 */ /* 0x000fe40000004100 */
[----:B------:R-:W-:Y:S01]  /*0bc0*/  FMUL R22, R132, R19 ;  /* 0x0000001384167220 */ /* 0x000fe20000400000 */
[----:B------:R-:W-:Y:S02]  /*0bd0*/  HADD2.F32 R209, -RZ, R27.H0_H0 ;  /* 0x2000001bffd17230 */ /* 0x000fe40000004100 */
[----:B------:R-:W-:Y:S01]  /*0be0*/  FADD R187, -R0, R11 ;  /* 0x0000000b00bb7221 */ /* 0x000fe20000000100 */
[----:B------:R-:W-:-:S02]  /*0bf0*/  HADD2.F32 R13, -RZ, R16.H0_H0 ;  /* 0x20000010ff0d7230 */ /* 0x000fc40000004100 */
[----:B------:R-:W-:Y:S02]  /*0c00*/  HADD2.F32 R15, -RZ, R16.H1_H1 ;  /* 0x30000010ff0f7230 */ /* 0x000fe40000004100 */
[----:B------:R-:W-:Y:S02]  /*0c10*/  HADD2.F32 R163, -RZ, R17.H0_H0 ;  /* 0x20000011ffa37230 */ /* 0x000fe40000004100 */
[----:B------:R-:W-:Y:S02]  /*0c20*/  HADD2.F32 R165, -RZ, R18.H0_H0 ;  /* 0x20000012ffa57230 */ /* 0x000fe40000004100 */
[--C-:B------:R-:W-:Y:S02]  /*0c30*/  HADD2.F32 R137, -RZ, R21.reuse.H0_H0 ;  /* 0x20000015ff897230 */ /* 0x100fe40000004100 */
[----:B-1----:R-:W-:Y:S02]  /*0c40*/  HADD2.F32 R139, -RZ, R21.H1_H1 ;  /* 0x30000015ff8b7230 */ /* 0x002fe40000004100 */
[----:B------:R-:W-:-:S02]  /*0c50*/  HADD2.F32 R136, -RZ, R23.H0_H0 ;  /* 0x20000017ff887230 */ /* 0x000fc40000004100 */
[----:B------:R-:W-:Y:S02]  /*0c60*/  HADD2.F32 R147, -RZ, R23.H1_H1 ;  /* 0x30000017ff937230 */ /* 0x000fe40000004100 */
[----:B------:R-:W-:Y:S02]  /*0c70*/  HADD2.F32 R27, -RZ, R27.H1_H1 ;  /* 0x3000001bff1b7230 */ /* 0x000fe40000004100 */
[--C-:B------:R-:W-:Y:S02]  /*0c80*/  HADD2.F32 R142, -RZ, R29.reuse.H0_H0 ;  /* 0x2000001dff8e7230 */ /* 0x100fe40000004100 */
[----:B------:R-:W-:Y:S02]  /*0c90*/  HADD2.F32 R152, -RZ, R29.H1_H1 ;  /* 0x3000001dff987230 */ /* 0x000fe40000004100 */
[----:B------:R-:W-:Y:S01]  /*0ca0*/  FADD R29, -R0, R151 ;  /* 0x00000097001d7221 */ /* 0x000fe20000000100 */
[----:B------:R-:W-:Y:S02]  /*0cb0*/  HADD2.F32 R181, -RZ, R12.H0_H0 ;  /* 0x2000000cffb57230 */ /* 0x000fe40000004100 */
        /* <DEDUP_REMOVED lines=11> */
[----:B------:R-:W-:Y:S01]  /*0d70*/  FADD R33, -R0, R157 ;  /* 0x0000009d00217221 */ /* 0x000fe20000000100 */
[--C-:B------:R-:W-:Y:S02]  /*0d80*/  HADD2.F32 R219, -RZ, R34.reuse.H0_H0 ;  /* 0x20000022ffdb7230 */ /* 0x100fe40000004100 */
[----:B------:R-:W-:-:S02]  /*0d90*/  HADD2.F32 R221, -RZ, R34.H1_H1 ;  /* 0x30000022ffdd7230 */ /* 0x000fc40000004100 */
[--C-:B------:R-:W-:Y:S02]  /*0da0*/  HADD2.F32 R223, -RZ, R35.reuse.H0_H0 ;  /* 0x20000023ffdf7230 */ /* 0x100fe40000004100 */
[----:B------:R-:W-:Y:S02]  /*0db0*/  HADD2.F32 R225, -RZ, R35.H1_H1 ;  /* 0x30000023ffe17230 */ /* 0x000fe40000004100 */
[C---:B------:R-:W-:Y:S01]  /*0dc0*/  FADD R145, -R0.reuse, R145 ;  /* 0x0000009100917221 */ /* 0x040fe20000000100 */
[--C-:B------:R-:W-:Y:S02]  /*0dd0*/  HADD2.F32 R161, -RZ, R31.reuse.H0_H0 ;  /* 0x2000001fffa17230 */ /* 0x100fe40000004100 */
[C---:B------:R-:W-:Y:S01]  /*0de0*/  FADD R199, -R0.reuse, R169 ;  /* 0x000000a900c77221 */ /* 0x040fe20000000100 */
[----:B------:R-:W-:Y:S02]  /*0df0*/  HADD2.F32 R146, -RZ, R31.H1_H1 ;  /* 0x3000001fff927230 */ /* 0x000fe40000004100 */
[----:B------:R-:W-:Y:S01]  /*0e00*/  FADD R31, -R0, R155 ;  /* 0x0000009b001f7221 */ /* 0x000fe20000000100 */
[----:B------:R-:W-:-:S02]  /*0e10*/  HADD2.F32 R12, -RZ, R12.H1_H1 ;  /* 0x3000000cff0c7230 */ /* 0x000fc40000004100 */
[----:B------:R-:W-:Y:S01]  /*0e20*/  FADD R90, R10, R90 ;  /* 0x0000005a0a5a7221 */ /* 0x000fe20000000000 */
[-C--:B------:R-:W-:Y:S01]  /*0e30*/  FFMA R91, R22, R10.reuse, R91 ;  /* 0x0000000a165b7223 */ /* 0x080fe2000000005b */
        /* <DEDUP_REMOVED lines=32> */
[C---:B------:R-:W-:Y:S01]  /*1040*/  FMUL R0, R132.reuse, R145 ;  /* 0x0000009184007220 */ /* 0x040fe20000400000 */
[----:B------:R-:W-:Y:S02]  /*1050*/  HADD2.F32 R135, -RZ, R20.H1_H1 ;  /* 0x30000014ff877230 */ /* 0x000fe40000004100 */
[----:B------:R-:W-:Y:S01]  /*1060*/  FMUL R20, R132, R31 ;  /* 0x0000001f84147220 */ /* 0x000fe20000400000 */
[----:B------:R-:W-:Y:S01]  /*1070*/  FADD R95, R12, R95 ;  /* 0x0000005f0c5f7221 */ /* 0x000fe20000000000 */
[-C--:B------:R-:W-:Y:S01]  /*1080*/  FFMA R94, R29, R12.reuse, R94 ;  /* 0x0000000c1d5e7223 */ /* 0x080fe2000000005e */
[----:B------:R-:W-:Y:S01]  /*1090*/  FMUL R23, R127, R12 ;  /* 0x0000000c7f177220 */ /* 0x000fe20000400000 */
        /* <DEDUP_REMOVED lines=16> */
[----:B------:R-:W-:Y:S01]  /*11a0*/  FADD R130, R181, R130 ;  /* 0x00000082b5827221 */ /* 0x000fe20000000000 */
[----:B------:R-:W-:Y:S01]  /*11b0*/  FFMA R131, R0, R181, R131 ;  /* 0x000000b500837223 */ /* 0x000fe20000000083 */
[----:B------:R-:W-:Y:S01]  /*11c0*/  FMUL R16, R124, R183 ;  /* 0x000000b77c107220 */ /* 0x000fe20000400000 */
[----:B------:R-:W-:Y:S01]  /*11d0*/  FADD R181, R154, R19 ;  /* 0x000000139ab57221 */ /* 0x000fe20000000000 */
[----:B------:R-:W-:-:S03]  /*11e0*/  FFMA R179, R22, R19, R179 ;  /* 0x0000001316b37223 */ /* 0x000fc600000000b3 */
[----:B------:R-:W-:Y:S01]  /*11f0*/  FADD R181, R181, R16 ;  /* 0x00000010b5b57221 */ /* 0x000fe20000000000 */
[----:B------:R-:W-:Y:S01]  /*1200*/  FFMA R179, R20, R16, R179 ;  /* 0x0000001014b37223 */ /* 0x000fe200000000b3 */
[--C-:B------:R-:W-:Y:S02]  /*1210*/  HADD2.F32 R17, -RZ, R7.reuse.H0_H0 ;  /* 0x20000007ff117230 */ /* 0x100fe40000004100 */
[----:B------:R-:W-:Y:S02]  /*1220*/  HADD2.F32 R24, -RZ, R7.H1_H1 ;  /* 0x30000007ff187230 */ /* 0x000fe40000004100 */
[----:B------:R-:W-:Y:S01]  /*1230*/  FMUL R7, R122, R185 ;  /* 0x000000b97a077220 */ /* 0x000fe20000400000 */
[----:B------:R-:W-:Y:S01]  /*1240*/  FADD R154, R181, R12 ;  /* 0x0000000cb59a7221 */ /* 0x000fe20000000000 */
[----:B------:R-:W-:Y:S01]  /*1250*/  FMUL R14, R132, R35 ;  /* 0x00000023840e7220 */ /* 0x000fe20000400000 */
[----:B------:R-:W-:Y:S02]  /*1260*/  FFMA R179, R18, R12, R179 ;  /* 0x0000000c12b37223 */ /* 0x000fe400000000b3 */
[----:B------:R-:W-:-:S02]  /*1270*/  FADD R154, R154, R7 ;  /* 0x000000079a9a7221 */ /* 0x000fc40000000000 */
[----:B------:R-:W-:Y:S01]  /*1280*/  FFMA R179, R14, R7, R179 ;  /* 0x000000070eb37223 */ /* 0x000fe200000000b3 */
[----:B------:R-:W-:Y:S01]  /*1290*/  FADD R93, R8, R93 ;  /* 0x0000005d085d7221 */ /* 0x000fe20000000000 */
[----:B------:R-:W-:Y:S01]  /*12a0*/  FFMA R92, R25, R8, R92 ;  /* 0x00000008195c7223 */ /* 0x000fe2000000005c */
[----:B------:R-:W-:Y:S01]  /*12b0*/  FMUL R33, R120, R141 ;  /* 0x0000008d78217220 */ /* 0x000fe20000400000 */
[----:B------:R-:W-:Y:S01]  /*12c0*/  FADD R154, R154, R31 ;  /* 0x0000001f9a9a7221 */ /* 0x000fe20000000000 */
[----:B------:R-:W-:Y:S01]  /*12d0*/  FMUL R8, R132, R189 ;  /* 0x000000bd84087220 */ /* 0x000fe20000400000 */
[----:B------:R-:W-:Y:S01]  /*12e0*/  FFMA R179, R10, R31, R179 ;  /* 0x0000001f0ab37223 */ /* 0x000fe200000000b3 */
[--C-:B------:R-:W-:Y:S02]  /*12f0*/  HADD2.F32 R138, -RZ, R28.reuse.H0_H0 ;  /* 0x2000001cff8a7230 */ /* 0x100fe40000004100 */
[----:B------:R-:W-:Y:S02]  /*1300*/  HADD2.F32 R149, -RZ, R28.H1_H1 ;  /* 0x3000001cff957230 */ /* 0x000fe40000004100 */
[----:B------:R-:W-:Y:S01]  /*1310*/  FMUL R28, R132, R193 ;  /* 0x000000c1841c7220 */ /* 0x000fe20000400000 */
        /* <DEDUP_REMOVED lines=8> */
[-C--:B------:R-:W-:Y:S01]  /*13a0*/  FFMA R77, R28, R137.reuse, R77 ;  /* 0x000000891c4d7223 */ /* 0x080fe2000000004d */
[----:B------:R-:W-:Y:S01]  /*13b0*/  FMUL R137, R118, R137 ;  /* 0x0000008976897220 */ /* 0x000fe20000400000 */
[----:B------:R-:W-:Y:S01]  /*13c0*/  FADD R156, R154, R35 ;  /* 0x000000239a9c7221 */ /* 0x000fe20000000000 */
[----:B------:R-:W-:Y:S01]  /*13d0*/  FFMA R179, R26, R35, R179 ;  /* 0x000000231ab37223 */ /* 0x000fe200000000b3 */
        /* <DEDUP_REMOVED lines=11> */
[----:B------:R-:W-:Y:S01]  /*1490*/  FMUL R32, R132, R199 ;  /* 0x000000c784207220 */ /* 0x000fe20000400000 */
[----:B------:R-:W-:Y:S01]  /*14a0*/  FADD R45, R167, R45 ;  /* 0x0000002da72d7221 */ /* 0x000fe20000000000 */
[-C--:B------:R-:W-:Y:S01]  /*14b0*/  FFMA R58, R177, R167.reuse, R58 ;  /* 0x000000a7b13a7223 */ /* 0x080fe2000000003a */
[----:B------:R-:W-:Y:S01]  /*14c0*/  FMUL R152, R108, R167 ;  /* 0x000000a76c987220 */ /* 0x000fe20000400000 */
[----:B------:R-:W-:Y:S01]  /*14d0*/  FADD R78, R135, R78 ;  /* 0x0000004e874e7221 */ /* 0x000fe20000000000 */
[----:B------:R-:W-:Y:S01]  /*14e0*/  FFMA R79, R26, R135, R79 ;  /* 0x000000871a4f7223 */ /* 0x000fe2000000004f */
[----:B------:R-:W-:Y:S01]  /*14f0*/  FMUL R34, R116, R134 ;  /* 0x0000008674227220 */ /* 0x000fe20000400000 */
[----:B------:R-:W-:Y:S01]  /*1500*/  FADD R44, R150, R44 ;  /* 0x0000002c962c7221 */ /* 0x000fe20000000000 */
[-C--:B------:R-:W-:Y:S01]  /*1510*/  FFMA R57, R154, R150.reuse, R57 ;  /* 0x000000969a397223 */ /* 0x080fe20000000039 */
[----:B------:R-:W-:Y:S01]  /*1520*/  FMUL R167, R107, R150 ;  /* 0x000000966ba77220 */ /* 0x000fe20000400000 */
[----:B------:R-:W-:Y:S01]  /*1530*/  FADD R173, R156, R139 ;  /* 0x0000008b9cad7221 */ /* 0x000fe20000000000 */
[----:B------:R-:W-:Y:S01]  /*1540*/  FMUL R135, R132, R197 ;  /* 0x000000c584877220 */ /* 0x000fe20000400000 */
[----:B------:R-:W-:Y:S01]  /*1550*/  FFMA R150, R30, R139, R179 ;  /* 0x0000008b1e967223 */ /* 0x000fe200000000b3 */
[----:B------:R-:W-:Y:S01]  /*1560*/  FADD R80, R141, R80 ;  /* 0x000000508d507221 */ /* 0x000fe20000000000 */
[----:B------:R-:W-:Y:S01]  /*1570*/  FFMA R81, R8, R141, R81 ;  /* 0x0000008d08517223 */ /* 0x000fe20000000051 */
        /* <DEDUP_REMOVED lines=10> */
[----:B------:R-:W-:Y:S01]  /*1620*/  FMUL R134, R132, R203 ;  /* 0x000000cb84867220 */ /* 0x000fe20000400000 */
[-C--:B------:R-:W-:Y:S01]  /*1630*/  FFMA R64, R141, R136.reuse, R64 ;  /* 0x000000888d407223 */ /* 0x080fe20000000040 */
[----:B------:R-:W-:Y:S01]  /*1640*/  FADD R43, R161, R43 ;  /* 0x0000002ba12b7221 */ /* 0x000fe20000000000 */
[-C--:B------:R-:W-:Y:S01]  /*1650*/  FFMA R56, R171, R161.reuse, R56 ;  /* 0x000000a1ab387223 */ /* 0x080fe20000000038 */
[----:B------:R-:W-:Y:S01]  /*1660*/  FMUL R150, R106, R161 ;  /* 0x000000a16a967220 */ /* 0x000fe20000400000 */
[----:B------:R-:W-:Y:S01]  /*1670*/  FMUL R136, R114, R136 ;  /* 0x0000008872887220 */ /* 0x000fe20000400000 */
[----:B------:R-:W-:Y:S01]  /*1680*/  FADD R161, R156, R143 ;  /* 0x0000008f9ca17221 */ /* 0x000fe20000000000 */
[----:B------:R-:W-:Y:S01]  /*1690*/  FFMA R158, R32, R143, R173 ;  /* 0x0000008f209e7223 */ /* 0x000fe200000000ad */
        /* <DEDUP_REMOVED lines=15> */
[----:B------:R-:W-:-:S02]  /*1790*/  HADD2.F32 R163, -RZ, R4.H0_H0 ;  /* 0x20000004ffa37230 */ /* 0x000fc40000004100 */
        /* <DEDUP_REMOVED lines=15> */
[----:B------:R-:W-:-:S02]  /*1890*/  HADD2.F32 R148, -RZ, R4.H1_H1 ;  /* 0x30000004ff947230 */ /* 0x000fc40000004100 */
        /* <DEDUP_REMOVED lines=8> */
[--C-:B------:R-:W-:Y:S02]  /*1920*/  HADD2.F32 R155, -RZ, R5.reuse.H0_H0 ;  /* 0x20000005ff9b7230 */ /* 0x100fe40000004100 */
        /* <DEDUP_REMOVED lines=35> */
[----:B------:R-:W-:Y:S02]  /*1b60*/  FMUL R13, R132, R13 ;  /* 0x0000000d840d7220 */ /* 0x000fe40000400000 */
        /* <DEDUP_REMOVED lines=38> */
.L_x_4585:
[----:B-1----:R-:W-:Y:S01]  /*1dd0*/  FADD R15, R166, R15 ;  /* 0x0000000fa60f7221 */ /* 0x002fe20000000000 */
[----:B--2---:R-:W-:-:S03]  /*1de0*/  FADD R17, R168, R17 ;  /* 0x00000011a8117221 */ /* 0x004fc60000000000 */
[----:B------:R-:W-:Y:S01]  /*1df0*/  FMUL R15, R15, 0.0009765625 ;  /* 0x3a8000000f0f7820 */ /* 0x000fe20000400000 */
[----:B------:R-:W-:-:S04]  /*1e00*/  FMUL R24, R17, 0.0009765625 ;  /* 0x3a80000011187820 */ /* 0x000fc80000400000 */
[-CC-:B------:R-:W-:Y:S01]  /*1e10*/  FFMA R9, R9, R24.reuse, R15.reuse ;  /* 0x0000001809097223 */ /* 0x180fe2000000000f */
[-CC-:B------:R-:W-:Y:S01]  /*1e20*/  FFMA R162, R162, R24.reuse, R15.reuse ;  /* 0x00000018a2a27223 */ /* 0x180fe2000000000f */
[-CC-:B0-----:R-:W-:Y:S01]  /*1e30*/  FFMA R166, R29, R24.reuse, R15.reuse ;  /* 0x000000181da67223 */ /* 0x181fe2000000000f */
[-C--:B------:R-:W-:Y:S01]  /*1e40*/  FFMA R0, R0, R24.reuse, R15 ;  /* 0x0000001800007223 */ /* 0x080fe2000000000f */
[----:B------:R-:W-:Y:S01]  /*1e50*/  FADD R29, R4, -R9 ;  /* 0x80000009041d7221 */ /* 0x000fe20000000000 */
[----:B------:R-:W-:Y:S01]  /*1e60*/  FADD R155, R5, -R162 ;  /* 0x800000a2059b7221 */ /* 0x000fe20000000000 */
[----:B------:R-:W-:Y:S01]  /*1e70*/  FADD R23, R23, -R166 ;  /* 0x800000a617177221 */ /* 0x000fe20000000000 */
[----:B------:R-:W0:Y:S01]  /*1e80*/  LDC.64 R4, c[0x0][0x3e8] ;  /* 0x0000fa00ff047b82 */ /* 0x000e220000000a00 */
[----:B------:R-:W-:Y:S01]  /*1e90*/  FADD R27, R27, -R0 ;  /* 0x800000001b1b7221 */ /* 0x000fe20000000000 */
[-CC-:B------:R-:W-:Y:S01]  /*1ea0*/  FFMA R168, R25, R24.reuse, R15.reuse ;  /* 0x0000001819a87223 */ /* 0x180fe2000000000f */
[----:B------:R-:W-:Y:S01]  /*1eb0*/  FMUL R0, R132, R23 ;  /* 0x0000001784007220 */ /* 0x000fe20000400000 */
        /* <DEDUP_REMOVED lines=102> */
[----:B------:R-:W-:-:S02]  /*2520*/  F2FP.F16.F32.PACK_AB R19, R132, R163 ;  /* 0x000000a38413723e */ /* 0x000fc400000000ff */
[----:B------:R-:W-:Y:S01]  /*2530*/  F2FP.F16.F32.PACK_AB R18, R34, R29 ;  /* 0x0000001d2212723e */ /* 0x000fe200000000ff */
[----:B------:R0:W-:Y:S01]  /*2540*/  STG.E.128 desc[UR6][R20.64+0x400], R12 ;  /* 0x0004000c14007986 */ /* 0x0001e2000c101d06 */
[----:B------:R-:W-:Y:S02]  /*2550*/  F2FP.F16.F32.PACK_AB R17, R32, R17 ;  /* 0x000000112011723e */ /* 0x000fe400000000ff */
[----:B------:R-:W-:Y:S02]  /*2560*/  F2FP.F16.F32.PACK_AB R16, R30, R165 ;  /* 0x000000a51e10723e */ /* 0x000fe400000000ff */
[----:B-1----:R-:W-:-:S03]  /*2570*/  LEA R96, R23, R96, 0x2 ;  /* 0x0000006017607211 */ /* 0x002fc600078e10ff */
[----:B------:R0:W-:Y:S01]  /*2580*/  STG.E.128 desc[UR6][R20.64+0x600], R16 ;  /* 0x0006001014007986 */ /* 0x0001e2000c101d06 */
[----:B------:R-:W-:-:S13]  /*2590*/  ISETP.GE.AND P0, PT, R96, UR8, PT ;  /* 0x0000000860007c0c */ /* 0x000fda000bf06270 */
[----:B------:R-:W-:Y:S05]  /*25a0*/  @!P0 BRA `(.L_x_4573) ;  /* 0xffffffe000ec8947 */ /* 0x000fea000383ffff */
[----:B------:R-:W-:Y:S05]  /*25b0*/  BSYNC B1 ;  /* 0x0000000000017941 */ /* 0x000fea0003800000 */
.L_x_4571:
        /* <DEDUP_REMOVED lines=61> */
.L_x_4570:
[----:B------:R-:W-:Y:S05]  /*2990*/  BSYNC B0 ;  /* 0x0000000000007941 */ /* 0x000fea0003800000 */
.L_x_4569:
        /* <DEDUP_REMOVED lines=181> */
.L_x_4572:
        /* <DEDUP_REMOVED lines=8> */
.L_x_4575:
[----:B------:R-:W-:Y:S05]  /*3570*/  BSYNC B2 ;  /* 0x0000000000027941 */ /* 0x000fea0003800000 */
.L_x_4574:
        /* <DEDUP_REMOVED lines=8> */
.L_x_4576:
[----:B------:R-:W-:Y:S01]  /*3600*/  FADD R15, R168, R15 ;  /* 0x0000000fa80f7221 */ /* 0x000fe20000000000 */
[----:B------:R-:W-:-:S04]  /*3610*/  HFMA2 R173, -RZ, RZ, 0, 1.1920928955078125e-07 ;  /* 0x00000002ffad7431 */ /* 0x000fc800000001ff */
[----:B------:R-:W-:Y:S02]  /*3620*/  MOV R174, R15 ;  /* 0x0000000f00ae7202 */ /* 0x000fe40000000f00 */
[----:B------:R-:W-:-:S07]  /*3630*/  MOV R17, R172 ;  /* 0x000000ac00117202 */ /* 0x000fce0000000f00 */
[----:B------:R-:W-:Y:S05]  /*3640*/  WARPSYNC.COLLECTIVE R169, `(.L_x_4577) ;  /* 0x00000000a9087348 */ /* 0x000fea0003c00000 */
[----:B------:R0:W1:Y:S02]  /*3650*/  SHFL.BFLY P0, R172, R174, R173, R176 ;  /* 0x0c0000adaeac7389 */ /* 0x00006400000000b0 */
[----:B01----:R-:W-:Y:S05]  /*3660*/  ENDCOLLECTIVE ;  /* 0x000000000000791b */ /* 0x003fea0003800000 */
.L_x_4577:
[----:B------:R-:W-:-:S05]  /*3670*/  FADD R17, R166, R17 ;  /* 0x00000011a6117221 */ /* 0x000fca0000000000 */
[----:B------:R-:W-:Y:S02]  /*3680*/  MOV R174, R17 ;  /* 0x0000001100ae7202 */ /* 0x000fe40000000f00 */
[----:B------:R-:W-:-:S07]  /*3690*/  MOV R24, R172 ;  /* 0x000000ac00187202 */ /* 0x000fce0000000f00 */
[----:B------:R-:W-:Y:S05]  /*36a0*/  WARPSYNC.COLLECTIVE R169, `(.L_x_4578) ;  /* 0x00000000a9087348 */ /* 0x000fea0003c00000 */
[----:B------:R0:W1:Y:S02]  /*36b0*/  SHFL.BFLY P0, R172, R174, R173, R176 ;  /* 0x0c0000adaeac7389 */ /* 0x00006400000000b0 */
[----:B01----:R-:W-:Y:S05]  /*36c0*/  ENDCOLLECTIVE ;  /* 0x000000000000791b */ /* 0x003fea0003800000 */
.L_x_4578:
[----:B------:R-:W-:Y:S01]  /*36d0*/  FADD R24, R15, R24 ;  /* 0x000000180f187221 */ /* 0x000fe20000000000 */
[----:B------:R-:W-:-:S04]  /*36e0*/  HFMA2 R173, -RZ, RZ, 0, 2.384185791015625e-07 ;  /* 0x00000004ffad7431 */ /* 0x000fc800000001ff */
[----:B------:R-:W-:Y:S02]  /*36f0*/  MOV R174, R24 ;  /* 0x0000001800ae7202 */ /* 0x000fe40000000f00 */
[----:B------:R-:W-:-:S07]  /*3700*/  MOV R170, R172 ;  /* 0x000000ac00aa7202 */ /* 0x000fce0000000f00 */
[----:B------:R-:W-:Y:S05]  /*3710*/  WARPSYNC.COLLECTIVE R169, `(.L_x_4579) ;  /* 0x00000000a9087348 */ /* 0x000fea0003c00000 */
[----:B------:R0:W1:Y:S02]  /*3720*/  SHFL.BFLY P0, R172, R174, R173, R176 ;  /* 0x0c0000adaeac7389 */ /* 0x00006400000000b0 */
[----:B01----:R-:W-:Y:S05]  /*3730*/  ENDCOLLECTIVE ;  /* 0x000000000000791b */ /* 0x003fea0003800000 */
.L_x_4579:
[----:B------:R-:W-:-:S05]  /*3740*/  FADD R170, R17, R170 ;  /* 0x000000aa11aa7221 */ /* 0x000fca0000000000 */
[----:B------:R-:W-:Y:S02]  /*3750*/  MOV R174, R170 ;  /* 0x000000aa00ae7202 */ /* 0x000fe40000000f00 */
[----:B------:R-:W-:-:S07]  /*3760*/  MOV R155, R172 ;  /* 0x000000ac009b7202 */ /* 0x000fce0000000f00 */
[----:B------:R-:W-:Y:S05]  /*3770*/  WARPSYNC.COLLECTIVE R169, `(.L_x_4580) ;  /* 0x00000000a9087348 */ /* 0x000fea0003c00000 */
[----:B------:R0:W1:Y:S02]  /*3780*/  SHFL.BFLY P0, R172, R174, R173, R176 ;  /* 0x0c0000adaeac7389 */ /* 0x00006400000000b0 */
[----:B01----:R-:W-:Y:S05]  /*3790*/  ENDCOLLECTIVE ;  /* 0x000000000000791b */ /* 0x003fea0003800000 */
.L_x_4580:
[----:B------:R-:W-:Y:S01]  /*37a0*/  FADD R155, R24, R155 ;  /* 0x0000009b189b7221 */ /* 0x000fe20000000000 */
[----:B------:R-:W-:-:S04]  /*37b0*/  HFMA2 R173, -RZ, RZ, 0, 4.76837158203125e-07 ;  /* 0x00000008ffad7431 */ /* 0x000fc800000001ff */
[----:B------:R-:W-:Y:S02]  /*37c0*/  MOV R174, R155 ;  /* 0x0000009b00ae7202 */ /* 0x000fe40000000f00 */
[----:B------:R-:W-:-:S07]  /*37d0*/  MOV R163, R172 ;  /* 0x000000ac00a37202 */ /* 0x000fce0000000f00 */
[----:B------:R-:W-:Y:S05]  /*37e0*/  WARPSYNC.COLLECTIVE R169, `(.L_x_4581) ;  /* 0x00000000a9087348 */ /* 0x000fea0003c00000 */
[----:B------:R0:W1:Y:S02]  /*37f0*/  SHFL.BFLY P0, R172, R174, R173, R176 ;  /* 0x0c0000adaeac7389 */ /* 0x00006400000000b0 */
[----:B01----:R-:W-:Y:S05]  /*3800*/  ENDCOLLECTIVE ;  /* 0x000000000000791b */ /* 0x003fea0003800000 */
.L_x_4581:
[----:B------:R-:W-:-:S05]  /*3810*/  FADD R163, R170, R163 ;  /* 0x000000a3aaa37221 */ /* 0x000fca0000000000 */
[----:B------:R-:W-:Y:S02]  /*3820*/  MOV R174, R163 ;  /* 0x000000a300ae7202 */ /* 0x000fe40000000f00 */
[----:B------:R-:W-:-:S07]  /*3830*/  MOV R166, R172 ;  /* 0x000000ac00a67202 */ /* 0x000fce0000000f00 */
[----:B------:R-:W-:Y:S05]  /*3840*/  WARPSYNC.COLLECTIVE R169, `(.L_x_4582) ;  /* 0x00000000a9087348 */ /* 0x000fea0003c00000 */
[----:B------:R0:W1:Y:S02]  /*3850*/  SHFL.BFLY P0, R172, R174, R173, R176 ;  /* 0x0c0000adaeac7389 */ /* 0x00006400000000b0 */
[----:B01----:R-:W-:Y:S05]  /*3860*/  ENDCOLLECTIVE ;  /* 0x000000000000791b */ /* 0x003fea0003800000 */
.L_x_4582:
[----:B------:R-:W-:Y:S01]  /*3870*/  FADD R166, R155, R166 ;  /* 0x000000a69ba67221 */ /* 0x000fe20000000000 */
[----:B------:R-:W-:-:S04]  /*3880*/  HFMA2 R173, -RZ, RZ, 0, 9.5367431640625e-07 ;  /* 0x00000010ffad7431 */ /* 0x000fc800000001ff */
[----:B------:R-:W-:Y:S02]  /*3890*/  MOV R174, R166 ;  /* 0x000000a600ae7202 */ /* 0x000fe40000000f00 */
[----:B------:R-:W-:-:S07]  /*38a0*/  MOV R168, R172 ;  /* 0x000000ac00a87202 */ /* 0x000fce0000000f00 */
[----:B------:R-:W-:Y:S05]  /*38b0*/  WARPSYNC.COLLECTIVE R169, `(.L_x_4583) ;  /* 0x00000000a9087348 */ /* 0x000fea0003c00000 */
[----:B------:R0:W1:Y:S02]  /*38c0*/  SHFL.BFLY P0, R172, R174, R173, R176 ;  /* 0x0c0000adaeac7389 */ /* 0x00006400000000b0 */
[----:B01----:R-:W-:Y:S05]  /*38d0*/  ENDCOLLECTIVE ;  /* 0x000000000000791b */ /* 0x003fea0003800000 */
.L_x_4583:
[----:B------:R-:W-:-:S05]  /*38e0*/  FADD R168, R163, R168 ;  /* 0x000000a8a3a87221 */ /* 0x000fca0000000000 */
[----:B------:R-:W-:Y:S02]  /*38f0*/  MOV R174, R168 ;  /* 0x000000a800ae7202 */ /* 0x000fe40000000f00 */
[----:B------:R-:W-:-:S07]  /*3900*/  MOV R15, R172 ;  /* 0x000000ac000f7202 */ /* 0x000fce0000000f00 */
[----:B------:R-:W-:Y:S05]  /*3910*/  WARPSYNC.COLLECTIVE R169, `(.L_x_4584) ;  /* 0x00000000a9087348 */ /* 0x000fea0003c00000 */
[----:B------:R0:W1:Y:S02]  /*3920*/  SHFL.BFLY P0, R172, R174, R173, R176 ;  /* 0x0c0000adaeac7389 */ /* 0x00006400000000b0 */
[----:B01----:R-:W-:Y:S05]  /*3930*/  ENDCOLLECTIVE ;  /* 0x000000000000791b */ /* 0x003fea0003800000 */
.L_x_4584:
[----:B------:R-:W-:Y:S01]  /*3940*/  MOV R17, R172 ;  /* 0x000000ac00117202 */ /* 0x000fe20000000f00 */
[----:B------:R-:W-:Y:S06]  /*3950*/  BRA `(.L_x_4585) ;  /* 0xffffffe4001c7947 */ /* 0x000fec000383ffff */
.L_x_4586:
        /* <DEDUP_REMOVED lines=10> */
.L_x_5051:


//--------------------- .text._ZN18transformer_engine13normalization28ln_bwd_finalize_tuned_kernelINS0_22Kernel_traits_finalizeILj1024EffffjLj1024ELj4ENS0_18Kernel_traits_baseILj1024EffffjLj1024EEEEEEEvNS0_20BackwardKernelParamsE --------------------------
	.section	.text._ZN18transformer_engine13normalization28ln_bwd_finalize_tuned_kernelINS0_22Kernel_traits_finalizeILj1024EffffjLj1024ELj4ENS0_18Kernel_traits_baseILj1024EffffjLj1024EEEEEEEvNS0_20BackwardKernelParamsE,"ax",@progbits
	.align	128
        .global         _ZN18transformer_engine13normalization28ln_bwd_finalize_tuned_kernelINS0_22Kernel_traits_finalizeILj1024EffffjLj1024ELj4ENS0_18Kernel_traits_baseILj1024EffffjLj1024EEEEEEEvNS0_20BackwardKernelParamsE
        .type           _ZN18transformer_engine13normalization28ln_bwd_finalize_tuned_kernelINS0_22Kernel_traits_finalizeILj1024EffffjLj1024ELj4ENS0_18Kernel_traits_baseILj1024EffffjLj1024EEEEEEEvNS0_20BackwardKernelParamsE,@function
        .size           _ZN18transformer_engine13normalization28ln_bwd_finalize_tuned_kernelINS0_22Kernel_traits_finalizeILj1024EffffjLj1024ELj4ENS0_18Kernel_traits_baseILj1024EffffjLj1024EEEEEEEvNS0_20BackwardKernelParamsE,(.L_x_5052 - _ZN18transformer_engine13normalization28ln_bwd_finalize_tuned_kernelINS0_22Kernel_traits_finalizeILj1024EffffjLj1024ELj4ENS0_18Kernel_traits_baseILj1024EffffjLj1024EEEEEEEvNS0_20BackwardKernelParamsE)
        .other          _ZN18transformer_engine13normalization28ln_bwd_finalize_tuned_kernelINS0_22Kernel_traits_finalizeILj1024EffffjLj1024ELj4ENS0_18Kernel_traits_baseILj1024EffffjLj1024EEEEEEEvNS0_20BackwardKernelParamsE,@"STO_CUDA_ENTRY STV_DEFAULT"
_ZN18transformer_engine13normalization28ln_bwd_finalize_tuned_kernelINS0_22Kernel_traits_finalizeILj1024EffffjLj1024ELj4ENS0_18Kernel_traits_baseILj1024EffffjLj1024EEEEEEEvNS0_20BackwardKernelParamsE:
.text._ZN18transformer_engine13normalization28ln_bwd_finalize_tuned_kernelINS0_22Kernel_traits_finalizeILj1024EffffjLj1024ELj4ENS0_18Kernel_traits_baseILj1024EffffjLj1024EEEEEEEvNS0_20BackwardKernelParamsE:
        /* <DEDUP_REMOVED lines=35> */
.L_x_4591:
        /* <DEDUP_REMOVED lines=118> */
.L_x_4590:
[----:B------:R-:W-:Y:S05]  /*0990*/  BSYNC.RECONVERGENT B1 ;  /* 0x0000000000017941 */ /* 0x000fea0003800200 */
.L_x_4589:
        /* <DEDUP_REMOVED lines=65> */
.L_x_4593:
[----:B------:R-:W-:Y:S05]  /*0db0*/  BSYNC.RECONVERGENT B1 ;  /* 0x0000000000017941 */ /* 0x000fea0003800200 */
.L_x_4592:
        /* <DEDUP_REMOVED lines=37> */
.L_x_4595:
[----:B------:R-:W-:Y:S05]  /*1010*/  BSYNC.RECONVERGENT B1 ;  /* 0x0000000000017941 */ /* 0x000fea0003800200 */
.L_x_4594:
[----:B------:R-:W-:Y:S05]  /*1020*/  @!P1 BRA `(.L_x_4588) ;  /* 0x00000000003c9947 */ /* 0x000fea0003800000 */
[----:B------:R-:W0:Y:S01]  /*1030*/  LDC.64 R6, c[0x0][0x3d8] ;  /* 0x0000f600ff067b82 */ /* 0x000e220000000a00 */
[----:B------:R-:W-:Y:S02]  /*1040*/  LEA R2, R15, R11, 0xa ;  /* 0x0000000b0f027211 */ /* 0x000fe400078e50ff */
[----:B------:R-:W-:Y:S02]  /*1050*/  IADD3 R24, PT, PT, -R24, RZ, RZ ;  /* 0x000000ff18187210 */ /* 0x000fe40007ffe1ff */
[----:B------:R-:W-:-:S03]  /*1060*/  IADD3 R11, PT, PT, R13, R2, RZ ;  /* 0x000000020d0b7210 */ /* 0x000fc60007ffe0ff */
[----:B------:R-:W1:Y:S04]  /*1070*/  LDC.64 R8, c[0x0][0x3e0] ;  /* 0x0000f800ff087b82 */ /* 0x000e680000000a00 */
.L_x_4596:
        /* <DEDUP_REMOVED lines=10> */
.L_x_4588:
[----:B------:R-:W-:Y:S05]  /*1120*/  BSYNC.RECONVERGENT B0 ;  /* 0x0000000000007941 */ /* 0x000fea0003800200 */
.L_x_4587:
        /* <DEDUP_REMOVED lines=53> */
.L_x_4597:
        /* <DEDUP_REMOVED lines=16> */
.L_x_5052:


//--------------------- .text._ZN18transformer_engine13normalization19ln_bwd_tuned_kernelINS0_13Kernel_traitsIffffjLj1024ELj1ELj4ELj1ELj16ENS0_18Kernel_traits_baseILj1024EffffjLj128EEEEEEEvNS0_20BackwardKernelParamsE --------------------------
	.section	.text._ZN18transformer_engine13normalization19ln_bwd_tuned_kernelINS0_13Kernel_traitsIffffjLj1024ELj1ELj4ELj1ELj16ENS0_18Kernel_traits_baseILj1024EffffjLj128EEEEEEEvNS0_20BackwardKernelParamsE,"ax",@progbits
	.align	128
        .global         _ZN18transformer_engine13normalization19ln_bwd_tuned_kernelINS0_13Kernel_traitsIffffjLj1024ELj1ELj4ELj1ELj16ENS0_18Kernel_traits_baseILj1024EffffjLj128EEEEEEEvNS0_20BackwardKernelParamsE
        .type           _ZN18transformer_engine13normalization19ln_bwd_tuned_kernelINS0_13Kernel_traitsIffffjLj1024ELj1ELj4ELj1ELj16ENS0_18Kernel_traits_baseILj1024EffffjLj128EEEEEEEvNS0_20BackwardKernelParamsE,@function
        .size           _ZN18transformer_engine13normalization19ln_bwd_tuned_kernelINS0_13Kernel_traitsIffffjLj1024ELj1ELj4ELj1ELj16ENS0_18Kernel_traits_baseILj1024EffffjLj128EEEEEEEvNS0_20BackwardKernelParamsE,(.L_x_5053 - _ZN18transformer_engine13normalization19ln_bwd_tuned_kernelINS0_13Kernel_traitsIffffjLj1024ELj1ELj4ELj1ELj16ENS0_18Kernel_traits_baseILj1024EffffjLj128EEEEEEEvNS0_20BackwardKernelParamsE)
        .other          _ZN18transformer_engine13normalization19ln_bwd_tuned_kernelINS0_13Kernel_traitsIffffjLj1024ELj1ELj4ELj1ELj16ENS0_18Kernel_traits_baseILj1024EffffjLj128EEEEEEEvNS0_20BackwardKernelParamsE,@"STO_CUDA_ENTRY STV_DEFAULT"
_ZN18transformer_engine13normalization19ln_bwd_tuned_kernelINS0_13Kernel_traitsIffffjLj1024ELj1ELj4ELj1ELj16ENS0_18Kernel_traits_baseILj1024EffffjLj128EEEEEEEvNS0_20BackwardKernelParamsE:
.text._ZN18transformer_engine13normalization19ln_bwd_tuned_kernelINS0_13Kernel_traitsIffffjLj1024ELj1ELj4ELj1ELj16ENS0_18Kernel_traits_baseILj1024EffffjLj128EEEEEEEvNS0_20BackwardKernelParamsE:
        /* <DEDUP_REMOVED lines=57> */
[----:B------:R-:W-:Y:S01]  /*0390*/  BSSY B1, `(.L_x_4600) ;  /* 0x00001c4000017945 */ /* 0x000fe20003800000 */
[----:B------:R-:W-:Y:S01]  /*03a0*/  HFMA2 R0, -RZ, RZ, 0, 0 ;  /* 0x00000000ff007431 */ /* 0x000fe200000001ff */
        /* <DEDUP_REMOVED lines=65> */
.L_x_4602:
[----:B-1----:R-:W0:Y:S01]  /*07c0*/  LDC.64 R2, c[0x0][0x398] ;  /* 0x0000e600ff027b82 */ /* 0x002e220000000a00 */
[----:B------:R-:W-:-:S07]  /*07d0*/  LEA R164, R129, R162, 0x8 ;  /* 0x000000a281a47211 */ /* 0x000fce00078e40ff */
[----:B------:R-:W1:Y:S08]  /*07e0*/  LDC.64 R170, c[0x0][0x390] ;  /* 0x0000e400ffaa7b82 */ /* 0x000e700000000a00 */
[----:B------:R-:W2:Y:S08]  /*07f0*/  LDC.64 R168, c[0x0][0x3a0] ;  /* 0x0000e800ffa87b82 */ /* 0x000eb00000000a00 */
[----:B------:R-:W3:Y:S01]  /*0800*/  LDC.64 R4, c[0x0][0x3c8] ;  /* 0x0000f200ff047b82 */ /* 0x000ee20000000a00 */
[----:B0-----:R-:W-:-:S05]  /*0810*/  IMAD.WIDE R2, R129, 0x4, R2 ;  /* 0x0000000481027825 */ /* 0x001fca00078e0202 */
[----:B------:R3:W4:Y:S01]  /*0820*/  LDG.E R173, desc[UR6][R2.64] ;  /* 0x0000000602ad7981 */ /* 0x000722000c1e1900 */
[----:B-1----:R-:W-:-:S05]  /*0830*/  IMAD.WIDE.U32 R170, R164, 0x10, R170 ;  /* 0x00000010a4aa7825 */ /* 0x002fca00078e00aa */
[----:B------:R-:W4:Y:S01]  /*0840*/  LDG.E.128 R36, desc[UR6][R170.64] ;  /* 0x00000006aa247981 */ /* 0x000f22000c1e1d00 */
[----:B--2---:R-:W-:-:S03]  /*0850*/  IMAD.WIDE R168, R129, 0x4, R168 ;  /* 0x0000000481a87825 */ /* 0x004fc600078e02a8 */
[----:B------:R-:W2:Y:S04]  /*0860*/  LDG.E.128 R40, desc[UR6][R170.64+0x200] ;  /* 0x00020006aa287981 */ /* 0x000ea8000c1e1d00 */
[----:B------:R-:W5:Y:S01]  /*0870*/  LDG.E R163, desc[UR6][R168.64] ;  /* 0x00000006a8a37981 */ /* 0x000f62000c1e1900 */
[----:B---3--:R-:W-:-:S03]  /*0880*/  IMAD.WIDE.U32 R2, R164, 0x10, R4 ;  /* 0x00000010a4027825 */ /* 0x008fc600078e0004 */
[----:B------:R-:W3:Y:S04]  /*0890*/  LDG.E.128 R48, desc[UR6][R170.64+0x600] ;  /* 0x00060006aa307981 */ /* 0x000ee8000c1e1d00 */
        /* <DEDUP_REMOVED lines=13> */
[----:B------:R-:W-:Y:S01]  /*0970*/  UMOV UR4, 0xffffffff ;  /* 0xffffffff00047882 */ /* 0x000fe20000000000 */
[C---:B----4-:R-:W-:Y:S01]  /*0980*/  FADD R180, -R173.reuse, R36 ;  /* 0x00000024adb47221 */ /* 0x050fe20000000100 */
[----:B------:R-:W-:-:S03]  /*0990*/  FADD R182, -R173, R37 ;  /* 0x00000025adb67221 */ /* 0x000fc60000000100 */
[----:B-----5:R-:W-:Y:S01]  /*09a0*/  FMUL R3, R163, R180 ;  /* 0x000000b4a3037220 */ /* 0x020fe20000400000 */
[C---:B--2---:R-:W-:Y:S01]  /*09b0*/  FADD R188, -R173.reuse, R40 ;  /* 0x00000028adbc7221 */ /* 0x044fe20000000100 */
[C---:B------:R-:W-:Y:S01]  /*09c0*/  FADD R184, -R173.reuse, R38 ;  /* 0x00000026adb87221 */ /* 0x040fe20000000100 */
[----:B---3--:R-:W-:Y:S01]  /*09d0*/  FADD R206, -R173, R49 ;  /* 0x00000031adce7221 */ /* 0x008fe20000000100 */
[C---:B------:R-:W-:Y:S01]  /*09e0*/  FADD R167, R8.reuse, R167 ;  /* 0x000000a708a77221 */ /* 0x040fe20000000000 */
[----:B------:R-:W-:Y:S01]  /*09f0*/  FFMA R165, R8, R3, R165 ;  /* 0x0000000308a57223 */ /* 0x000fe200000000a5 */
[----:B------:R-:W-:Y:S01]  /*0a00*/  FMUL R8, R161, R8 ;  /* 0x00000008a1087220 */ /* 0x000fe20000400000 */
[----:B------:R-:W-:Y:S01]  /*0a10*/  FMUL R40, R160, R9 ;  /* 0x00000009a0287220 */ /* 0x000fe20000400000 */
[----:B------:R-:W-:Y:S02]  /*0a20*/  FADD R174, -R173, R56 ;  /* 0x00000038adae7221 */ /* 0x000fe40000000100 */
[----:B------:R-:W-:Y:S01]  /*0a30*/  FADD R49, RZ, R8 ;  /* 0x00000008ff317221 */ /* 0x000fe20000000000 */
[----:B------:R-:W-:Y:S01]  /*0a40*/  FFMA R56, R3, R8, RZ ;  /* 0x0000000803387223 */ /* 0x000fe200000000ff */
[----:B------:R-:W-:Y:S01]  /*0a50*/  FADD R36, -R173, R5 ;  /* 0x00000005ad247221 */ /* 0x000fe20000000100 */
[----:B------:R-:W-:Y:S01]  /*0a60*/  FMUL R5, R163, R182 ;  /* 0x000000b6a3057220 */ /* 0x000fe20000400000 */
        /* <DEDUP_REMOVED lines=9> */
[C---:B------:R-:W-:Y:S01]  /*0b00*/  FADD R128, R9.reuse, R128 ;  /* 0x0000008009807221 */ /* 0x040fe20000000000 */
[----:B------:R-:W-:Y:S01]  /*0b10*/  FFMA R126, R9, R5, R126 ;  /* 0x00000005097e7223 */ /* 0x000fe2000000007e */
[----:B------:R-:W-:Y:S01]  /*0b20*/  FMUL R44, R158, R11 ;  /* 0x0000000b9e2c7220 */ /* 0x000fe20000400000 */
[----:B------:R-:W-:Y:S01]  /*0b30*/  FADD R49, R49, R42 ;  /* 0x0000002a31317221 */ /* 0x000fe20000000000 */
[----:B------:R-:W-:Y:S01]  /*0b40*/  FMUL R9, R163, R186 ;  /* 0x000000baa3097220 */ /* 0x000fe20000400000 */
[----:B------:R-:W-:Y:S01]  /*0b50*/  FFMA R58, R7, R42, R58 ;  /* 0x0000002a073a7223 */ /* 0x000fe2000000003a */
[----:B------:R-:W-:Y:S01]  /*0b60*/  FADD R210, -R173, R51 ;  /* 0x00000033add27221 */ /* 0x000fe20000000100 */
[C---:B------:R-:W-:Y:S01]  /*0b70*/  FADD R127, R10.reuse, R127 ;  /* 0x0000007f0a7f7221 */ /* 0x040fe20000000000 */
        /* <DEDUP_REMOVED lines=17> */
[C---:B------:R-:W-:Y:S01]  /*0c90*/  FMUL R46, R163.reuse, R194 ;  /* 0x000000c2a32e7220 */ /* 0x040fe20000400000 */
[----:B------:R-:W-:Y:S01]  /*0ca0*/  FMUL R49, R163, R178 ;  /* 0x000000b2a3317220 */ /* 0x000fe20000400000 */
[C---:B------:R-:W-:Y:S01]  /*0cb0*/  FADD R121, R12.reuse, R121 ;  /* 0x000000790c797221 */ /* 0x040fe20000000000 */
[----:B------:R-:W-:Y:S01]  /*0cc0*/  FFMA R115, R12, R10, R115 ;  /* 0x0000000a0c737223 */ /* 0x000fe20000000073 */
[----:B------:R-:W-:Y:S01]  /*0cd0*/  FMUL R39, R155, R14 ;  /* 0x0000000e9b277220 */ /* 0x000fe20000400000 */
[----:B------:R-:W-:Y:S01]  /*0ce0*/  FADD R178, R53, R48 ;  /* 0x0000003035b27221 */ /* 0x000fe20000000000 */
[----:B------:R-:W-:Y:S01]  /*0cf0*/  FMUL R12, R163, R192 ;  /* 0x000000c0a30c7220 */ /* 0x000fe20000400000 */
[----:B------:R-:W-:Y:S01]  /*0d00*/  FFMA R51, R11, R48, R58 ;  /* 0x000000300b337223 */ /* 0x000fe2000000003a */
[C---:B------:R-:W-:Y:S01]  /*0d10*/  FADD R118, R13.reuse, R118 ;  /* 0x000000760d767221 */ /* 0x040fe20000000000 */
[----:B------:R-:W-:Y:S01]  /*0d20*/  FFMA R114, R13, R11, R114 ;  /* 0x0000000b0d727223 */ /* 0x000fe20000000072 */
[----:B------:R-:W-:Y:S01]  /*0d30*/  FADD R198, -R173, R45 ;  /* 0x0000002dadc67221 */ /* 0x000fe20000000100 */
[----:B------:R-:W-:Y:S01]  /*0d40*/  FADD R120, R15, R120 ;  /* 0x000000780f787221 */ /* 0x000fe20000000000 */
[----:B------:R-:W-:Y:S01]  /*0d50*/  FMUL R13, R163, R196 ;  /* 0x000000c4a30d7220 */ /* 0x000fe20000400000 */
[----:B------:R-:W-:Y:S01]  /*0d60*/  FFMA R116, R15, R46, R116 ;  /* 0x0000002e0f747223 */ /* 0x000fe20000000074 */
[----:B------:R-:W-:Y:S01]  /*0d70*/  FADD R176, -R173, R55 ;  /* 0x00000037adb07221 */ /* 0x000fe20000000100 */
[----:B------:R-:W-:Y:S01]  /*0d80*/  FMUL R15, R154, R15 ;  /* 0x0000000f9a0f7220 */ /* 0x000fe20000400000 */
[----:B------:R-:W-:Y:S01]  /*0d90*/  FADD R178, R178, R39 ;  /* 0x00000027b2b27221 */ /* 0x000fe20000000000 */
[----:B------:R-:W-:Y:S01]  /*0da0*/  FFMA R51, R12, R39, R51 ;  /* 0x000000270c337223 */ /* 0x000fe20000000033 */
[C---:B------:R-:W-:Y:S01]  /*0db0*/  FADD R123, R14.reuse, R123 ;  /* 0x0000007b0e7b7221 */ /* 0x040fe20000000000 */
[----:B------:R-:W-:Y:S01]  /*0dc0*/  FFMA R117, R14, R12, R117 ;  /* 0x0000000c0e757223 */ /* 0x000fe20000000075 */
[C---:B------:R-:W-:Y:S01]  /*0dd0*/  FADD R119, R16.reuse, R119 ;  /* 0x0000007710777221 */ /* 0x040fe20000000000 */
[----:B------:R-:W-:Y:S01]  /*0de0*/  FMUL R14, R163, R198 ;  /* 0x000000c6a30e7220 */ /* 0x000fe20000400000 */
[----:B------:R-:W-:Y:S01]  /*0df0*/  FFMA R69, R16, R13, R69 ;  /* 0x0000000d10457223 */ /* 0x000fe20000000045 */
[----:B------:R-:W-:Y:S01]  /*0e00*/  FMUL R16, R153, R16 ;  /* 0x0000001099107220 */ /* 0x000fe20000400000 */
[----:B------:R-:W-:Y:S01]  /*0e10*/  FMUL R58, R163, R176 ;  /* 0x000000b0a33a7220 */ /* 0x000fe20000400000 */
[----:B------:R-:W-:Y:S01]  /*0e20*/  FADD R53, R178, R15 ;  /* 0x0000000fb2357221 */ /* 0x000fe20000000000 */
[----:B------:R-:W-:Y:S01]  /*0e30*/  FFMA R176, R46, R15, R51 ;  /* 0x0000000f2eb07223 */ /* 0x000fe20000000033 */
[----:B------:R-:W-:Y:S01]  /*0e40*/  FADD R202, -R173, R47 ;  /* 0x0000002fadca7221 */ /* 0x000fe20000000100 */
[----:B------:R-:W-:Y:S01]  /*0e50*/  FADD R90, R17, R90 ;  /* 0x0000005a115a7221 */ /* 0x000fe20000000000 */
[----:B------:R-:W-:Y:S01]  /*0e60*/  FMUL R41, R163, R200 ;  /* 0x000000c8a3297220 */ /* 0x000fe20000400000 */
[----:B------:R-:W-:Y:S01]  /*0e70*/  FFMA R0, R17, R14, R0 ;  /* 0x0000000e11007223 */ /* 0x000fe20000000000 */
[----:B------:R-:W-:Y:S01]  /*0e80*/  FMUL R17, R152, R17 ;  /* 0x0000001198117220 */ /* 0x000fe20000400000 */
[----:B------:R-:W-:Y:S01]  /*0e90*/  FMUL R174, R163, R174 ;  /* 0x000000aea3ae7220 */ /* 0x000fe20000400000 */
[----:B------:R-:W-:Y:S01]  /*0ea0*/  FADD R178, R53, R16 ;  /* 0x0000001035b27221 */ /* 0x000fe20000000000 */
[----:B------:R-:W-:Y:S01]  /*0eb0*/  FFMA R53, R13, R16, R176 ;  /* 0x000000100d357223 */ /* 0x000fe200000000b0 */
[----:B------:R-:W-:Y:S01]  /*0ec0*/  FADD R208, -R173, R50 ;  /* 0x00000032add07221 */ /* 0x000fe20000000100 */
[C---:B------:R-:W-:Y:S01]  /*0ed0*/  FADD R93, R18.reuse, R93 ;  /* 0x0000005d125d7221 */ /* 0x040fe20000000000 */
[----:B------:R-:W-:Y:S01]  /*0ee0*/  FMUL R50, R163, R202 ;  /* 0x000000caa3327220 */ /* 0x000fe20000400000 */
[----:B------:R-:W-:Y:S01]  /*0ef0*/  FFMA R71, R18, R41, R71 ;  /* 0x0000002912477223 */ /* 0x000fe20000000047 */
[----:B------:R-:W-:Y:S01]  /*0f00*/  FMUL R18, R151, R18 ;  /* 0x0000001297127220 */ /* 0x000fe20000400000 */
[C---:B------:R-:W-:Y:S01]  /*0f10*/  FADD R103, R28.reuse, R103 ;  /* 0x000000671c677221 */ /* 0x040fe20000000000 */
        /* <DEDUP_REMOVED lines=25> */
[C---:B------:R-:W-:Y:S01]  /*10b0*/  FMUL R54, R163.reuse, R210 ;  /* 0x000000d2a3367220 */ /* 0x040fe20000400000 */
[----:B------:R-:W-:Y:S01]  /*10c0*/  FFMA R75, R22, R45, R75 ;  /* 0x0000002d164b7223 */ /* 0x000fe2000000004b */
[----:B------:R-:W-:Y:S01]  /*10d0*/  FMUL R170, R163, R170 ;  /* 0x000000aaa3aa7220 */ /* 0x000fe20000400000 */
[----:B------:R-:W-:Y:S01]  /*10e0*/  FMUL R22, R147, R22 ;  /* 0x0000001693167220 */ /* 0x000fe20000400000 */
[----:B------:R-:W-:Y:S01]  /*10f0*/  FADD R57, R176, R21 ;  /* 0x00000015b0397221 */ /* 0x000fe20000000000 */
[----:B------:R-:W-:Y:S01]  /*1100*/  FFMA R28, R52, R21, R55 ;  /* 0x00000015341c7223 */ /* 0x000fe20000000037 */
[C---:B------:R-:W-:Y:S01]  /*1110*/  FADD R96, R23.reuse, R96 ;  /* 0x0000006017607221 */ /* 0x040fe20000000000 */
[----:B------:R-:W-:Y:S01]  /*1120*/  FFMA R72, R23, R54, R72 ;  /* 0x0000003617487223 */ /* 0x000fe20000000048 */
[----:B------:R-:W-:Y:S01]  /*1130*/  FMUL R47, R163, R212 ;  /* 0x000000d4a32f7220 */ /* 0x000fe20000400000 */
[C---:B------:R-:W-:Y:S01]  /*1140*/  FADD R105, R30.reuse, R105 ;  /* 0x000000691e697221 */ /* 0x040fe20000000000 */
        /* <DEDUP_REMOVED lines=21> */
[----:B------:R-:W-:Y:S01]  /*12a0*/  FFMA R28, R56, R25, R57 ;  /* 0x00000019381c7223 */ /* 0x000fe20000000039 */
[C---:B------:R-:W-:Y:S01]  /*12b0*/  FADD R100, R27.reuse, R100 ;  /* 0x000000641b647221 */ /* 0x040fe20000000000 */
[----:B------:R-:W-:Y:S01]  /*12c0*/  FFMA R76, R27, R58, R76 ;  /* 0x0000003a1b4c7223 */ /* 0x000fe2000000004c */
[----:B------:R-:W-:Y:S01]  /*12d0*/  FMUL R27, R142, R27 ;  /* 0x0000001b8e1b7220 */ /* 0x000fe20000400000 */
[----:B------:R-:W-:Y:S01]  /*12e0*/  FADD R30, R59, R26 ;  /* 0x0000001a3b1e7221 */ /* 0x000fe20000000000 */
[----:B------:R-:W-:Y:S01]  /*12f0*/  FFMA R57, R49, R26, R28 ;  /* 0x0000001a31397223 */ /* 0x000fe2000000001c */
[----:B------:R-:W-:-:S02]  /*1300*/  FMUL R172, R163, R172 ;  /* 0x000000aca3ac7220 */ /* 0x000fc40000400000 */
[----:B------:R-:W-:Y:S01]  /*1310*/  FADD R30, R30, R27 ;  /* 0x0000001b1e1e7221 */ /* 0x000fe20000000000 */
[----:B------:R-:W-:Y:S01]  /*1320*/  FFMA R57, R58, R27, R57 ;  /* 0x0000001b3a397223 */ /* 0x000fe20000000039 */
[C---:B------:R-:W-:Y:S01]  /*1330*/  FADD R102, R29.reuse, R102 ;  /* 0x000000661d667221 */ /* 0x040fe20000000000 */
[----:B------:R-:W-:Y:S01]  /*1340*/  FFMA R78, R29, R172, R78 ;  /* 0x000000ac1d4e7223 */ /* 0x000fe2000000004e */
[----:B------:R-:W-:Y:S01]  /*1350*/  FMUL R29, R140, R29 ;  /* 0x0000001d8c1d7220 */ /* 0x000fe20000400000 */
[----:B------:R-:W-:Y:S01]  /*1360*/  FADD R30, R30, R51 ;  /* 0x000000331e1e7221 */ /* 0x000fe20000000000 */
[----:B------:R-:W-:Y:S01]  /*1370*/  FFMA R59, R174, R51, R57 ;  /* 0x00000033ae3b7223 */ /* 0x000fe20000000039 */
[----:B------:R-:W-:Y:S02]  /*1380*/  FMUL R168, R163, R168 ;  /* 0x000000a8a3a87220 */ /* 0x000fe40000400000 */
[----:B------:R-:W-:Y:S01]  /*1390*/  FADD R30, R30, R29 ;  /* 0x0000001d1e1e7221 */ /* 0x000fe20000000000 */
[----:B------:R-:W-:Y:S01]  /*13a0*/  FFMA R59, R172, R29, R59 ;  /* 0x0000001dac3b7223 */ /* 0x000fe2000000003b */
[C---:B------:R-:W-:Y:S01]  /*13b0*/  FADD R166, -R173.reuse, R60 ;  /* 0x0000003cada67221 */ /* 0x040fe20000000100 */
[----:B------:R-:W-:Y:S01]  /*13c0*/  FADD R60, -R173, R61 ;  /* 0x0000003dad3c7221 */ /* 0x000fe20000000100 */
[C---:B------:R-:W-:Y:S01]  /*13d0*/  FADD R104, R31.reuse, R104 ;  /* 0x000000681f687221 */ /* 0x040fe20000000000 */
        /* <DEDUP_REMOVED lines=9> */
[----:B------:R-:W-:Y:S01]  /*1470*/  FADD R2, -R173, R63 ;  /* 0x0000003fad027221 */ /* 0x000fe20000000100 */
[C---:B------:R-:W-:Y:S01]  /*1480*/  FADD R106, R33.reuse, R106 ;  /* 0x0000006a216a7221 */ /* 0x040fe20000000000 */
[----:B------:R-:W-:Y:S01]  /*1490*/  FFMA R82, R33, R60, R82 ;  /* 0x0000003c21527223 */ /* 0x000fe20000000052 */
[----:B------:R-:W-:Y:S01]  /*14a0*/  FADD R62, -R173, R62 ;  /* 0x0000003ead3e7221 */ /* 0x000fe20000000100 */
        /* <DEDUP_REMOVED lines=8> */
[C---:B------:R-:W-:Y:S01]  /*1530*/  FADD R108, R35.reuse, R108 ;  /* 0x0000006c236c7221 */ /* 0x040fe20000000000 */
[----:B------:R-:W-:Y:S01]  /*1540*/  FFMA R84, R35, R2, R84 ;  /* 0x0000000223547223 */ /* 0x000fe20000000054 */
[C---:B------:R-:W-:Y:S01]  /*1550*/  FADD R4, -R173.reuse, R4 ;  /* 0x00000004ad047221 */ /* 0x040fe20000000100 */
[----:B------:R-:W-:Y:S01]  /*1560*/  FMUL R35, R134, R35 ;  /* 0x0000002386237220 */ /* 0x000fe20000400000 */
        /* <DEDUP_REMOVED lines=19> */
[----:B------:R-:W-:Y:S01]  /*16a0*/  FMUL R6, R130, R67 ;  /* 0x0000004382067220 */ /* 0x000fe20000400000 */
[----:B------:R-:W-:Y:S01]  /*16b0*/  FMUL R63, R163, R38 ;  /* 0x00000026a33f7220 */ /* 0x000fe20000400000 */
[----:B------:R-:W-:Y:S01]  /*16c0*/  FADD R169, R169, R66 ;  /* 0x00000042a9a97221 */ /* 0x000fe20000000000 */
        /* <DEDUP_REMOVED lines=30> */
.L_x_4614:
[----:B-1----:R-:W-:Y:S01]  /*18b0*/  FADD R30, R169, R30 ;  /* 0x0000001ea91e7221 */ /* 0x002fe20000000000 */
[----:B--2---:R-:W-:-:S03]  /*18c0*/  FADD R67, R28, R67 ;  /* 0x000000431c437221 */ /* 0x004fc60000000000 */
[----:B0-----:R-:W-:Y:S01]  /*18d0*/  FMUL R169, R30, 0.0009765625 ;  /* 0x3a8000001ea97820 */ /* 0x001fe20000400000 */
[----:B------:R-:W-:-:S04]  /*18e0*/  FMUL R28, R67, 0.0009765625 ;  /* 0x3a800000431c7820 */ /* 0x000fc80000400000 */
[-CC-:B------:R-:W-:Y:S01]  /*18f0*/  FFMA R3, R3, R28.reuse, R169.reuse ;  /* 0x0000001c03037223 */ /* 0x180fe200000000a9 */
[-CC-:B------:R-:W-:Y:S01]  /*1900*/  FFMA R30, R12, R28.reuse, R169.reuse ;  /* 0x0000001c0c1e7223 */ /* 0x180fe200000000a9 */
[-CC-:B------:R-:W-:Y:S01]  /*1910*/  FFMA R38, R2, R28.reuse, R169.reuse ;  /* 0x0000001c02267223 */ /* 0x180fe200000000a9 */
[-C--:B------:R-:W-:Y:S01]  /*1920*/  FFMA R32, R14, R28.reuse, R169 ;  /* 0x0000001c0e207223 */ /* 0x080fe200000000a9 */
[----:B------:R-:W-:Y:S01]  /*1930*/  FADD R12, R8, -R3 ;  /* 0x80000003080c7221 */ /* 0x000fe20000000000 */
[-CC-:B------:R-:W-:Y:S01]  /*1940*/  FFMA R52, R52, R28.reuse, R169.reuse ;  /* 0x0000001c34347223 */ /* 0x180fe200000000a9 */
[----:B------:R-:W0:Y:S01]  /*1950*/  LDC.64 R2, c[0x0][0x3e8] ;  /* 0x0000fa00ff027b82 */ /* 0x000e220000000a00 */
[----:B------:R-:W-:Y:S01]  /*1960*/  FADD R32, R17, -R32 ;  /* 0x8000002011207221 */ /* 0x000fe20000000000 */
[-CC-:B------:R-:W-:Y:S01]  /*1970*/  FFMA R5, R5, R28.reuse, R169.reuse ;  /* 0x0000001c05057223 */ /* 0x180fe200000000a9 */
[----:B------:R-:W-:Y:S01]  /*1980*/  FADD R52, R21, -R52 ;  /* 0x8000003415347221 */ /* 0x000fe20000000000 */
[--C-:B------:R-:W-:Y:S01]  /*1990*/  FFMA R7, R7, R28, R169.reuse ;  /* 0x0000001c07077223 */ /* 0x100fe200000000a9 */
[----:B------:R-:W-:Y:S01]  /*19a0*/  FMUL R21, R163, R32 ;  /* 0x00000020a3157220 */ /* 0x000fe20000400000 */
        /* <DEDUP_REMOVED lines=99> */
.L_x_4600:
        /* <DEDUP_REMOVED lines=64> */
.L_x_4599:
[----:B------:R-:W-:Y:S05]  /*23e0*/  BSYNC B0 ;  /* 0x0000000000007941 */ /* 0x000fea0003800000 */
.L_x_4598:
        /* <DEDUP_REMOVED lines=181> */
.L_x_4601:
        /* <DEDUP_REMOVED lines=8> */
.L_x_4604:
[----:B------:R-:W-:Y:S05]  /*2fc0*/  BSYNC B2 ;  /* 0x0000000000027941 */ /* 0x000fea0003800000 */
.L_x_4603:
        /* <DEDUP_REMOVED lines=8> */
.L_x_4605:
[----:B------:R-:W-:Y:S01]  /*3050*/  FADD R30, R169, R30 ;  /* 0x0000001ea91e7221 */ /* 0x000fe20000000000 */
[----:B------:R-:W-:-:S04]  /*3060*/  HFMA2 R176, -RZ, RZ, 0, 1.1920928955078125e-07 ;  /* 0x00000002ffb07431 */ /* 0x000fc800000001ff */
[----:B------:R-:W-:Y:S02]  /*3070*/  MOV R175, R30 ;  /* 0x0000001e00af7202 */ /* 0x000fe40000000f00 */
[----:B------:R-:W-:-:S07]  /*3080*/  MOV R67, R64 ;  /* 0x0000004000437202 */ /* 0x000fce0000000f00 */
[----:B------:R-:W-:Y:S05]  /*3090*/  WARPSYNC.COLLECTIVE R38, `(.L_x_4606) ;  /* 0x0000000026087348 */ /* 0x000fea0003c00000 */
[----:B------:R0:W1:Y:S02]  /*30a0*/  SHFL.BFLY P0, R64, R175, R176, R177 ;  /* 0x0c0000b0af407389 */ /* 0x00006400000000b1 */
[----:B01----:R-:W-:Y:S05]  /*30b0*/  ENDCOLLECTIVE ;  /* 0x000000000000791b */ /* 0x003fea0003800000 */
.L_x_4606:
[----:B------:R-:W-:-:S05]  /*30c0*/  FADD R67, R28, R67 ;  /* 0x000000431c437221 */ /* 0x000fca0000000000 */
[----:B------:R-:W-:Y:S02]  /*30d0*/  MOV R175, R67 ;  /* 0x0000004300af7202 */ /* 0x000fe40000000f00 */
[----:B------:R-:W-:-:S07]  /*30e0*/  MOV R171, R64 ;  /* 0x0000004000ab7202 */ /* 0x000fce0000000f00 */
[----:B------:R-:W-:Y:S05]  /*30f0*/  WARPSYNC.COLLECTIVE R38, `(.L_x_4607) ;  /* 0x0000000026087348 */ /* 0x000fea0003c00000 */
[----:B------:R0:W1:Y:S02]  /*3100*/  SHFL.BFLY P0, R64, R175, R176, R177 ;  /* 0x0c0000b0af407389 */ /* 0x00006400000000b1 */
[----:B01----:R-:W-:Y:S05]  /*3110*/  ENDCOLLECTIVE ;  /* 0x000000000000791b */ /* 0x003fea0003800000 */
.L_x_4607:
[----:B------:R-:W-:Y:S01]  /*3120*/  FADD R171, R30, R171 ;  /* 0x000000ab1eab7221 */ /* 0x000fe20000000000 */
[----:B------:R-:W-:-:S04]  /*3130*/  HFMA2 R176, -RZ, RZ, 0, 2.384185791015625e-07 ;  /* 0x00000004ffb07431 */ /* 0x000fc800000001ff */
[----:B------:R-:W-:Y:S02]  /*3140*/  MOV R175, R171 ;  /* 0x000000ab00af7202 */ /* 0x000fe40000000f00 */
[----:B------:R-:W-:-:S07]  /*3150*/  MOV R32, R64 ;  /* 0x0000004000207202 */ /* 0x000fce0000000f00 */
[----:B------:R-:W-:Y:S05]  /*3160*/  WARPSYNC.COLLECTIVE R38, `(.L_x_4608) ;  /* 0x0000000026087348 */ /* 0x000fea0003c00000 */
[----:B------:R0:W1:Y:S02]  /*3170*/  SHFL.BFLY P0, R64, R175, R176, R177 ;  /* 0x0c0000b0af407389 */ /* 0x00006400000000b1 */
[----:B01----:R-:W-:Y:S05]  /*3180*/  ENDCOLLECTIVE ;  /* 0x000000000000791b */ /* 0x003fea0003800000 */
.L_x_4608:
[----:B------:R-:W-:-:S05]  /*3190*/  FADD R32, R67, R32 ;  /* 0x0000002043207221 */ /* 0x000fca0000000000 */
[----:B------:R-:W-:Y:S02]  /*31a0*/  MOV R175, R32 ;  /* 0x0000002000af7202 */ /* 0x000fe40000000f00 */
[----:B------:R-:W-:-:S07]  /*31b0*/  MOV R34, R64 ;  /* 0x0000004000227202 */ /* 0x000fce0000000f00 */
[----:B------:R-:W-:Y:S05]  /*31c0*/  WARPSYNC.COLLECTIVE R38, `(.L_x_4609) ;  /* 0x0000000026087348 */ /* 0x000fea0003c00000 */
[----:B------:R0:W1:Y:S02]  /*31d0*/  SHFL.BFLY P0, R64, R175, R176, R177 ;  /* 0x0c0000b0af407389 */ /* 0x00006400000000b1 */
[----:B01----:R-:W-:Y:S05]  /*31e0*/  ENDCOLLECTIVE ;  /* 0x000000000000791b */ /* 0x003fea0003800000 */
.L_x_4609:
[----:B------:R-:W-:Y:S01]  /*31f0*/  FADD R34, R171, R34 ;  /* 0x00000022ab227221 */ /* 0x000fe20000000000 */
[----:B------:R-:W-:-:S04]  /*3200*/  HFMA2 R176, -RZ, RZ, 0, 4.76837158203125e-07 ;  /* 0x00000008ffb07431 */ /* 0x000fc800000001ff */
[----:B------:R-:W-:Y:S02]  /*3210*/  MOV R175, R34 ;  /* 0x0000002200af7202 */ /* 0x000fe40000000f00 */
[----:B------:R-:W-:-:S07]  /*3220*/  MOV R173, R64 ;  /* 0x0000004000ad7202 */ /* 0x000fce0000000f00 */
[----:B------:R-:W-:Y:S05]  /*3230*/  WARPSYNC.COLLECTIVE R38, `(.L_x_4610) ;  /* 0x0000000026087348 */ /* 0x000fea0003c00000 */
[----:B------:R0:W1:Y:S02]  /*3240*/  SHFL.BFLY P0, R64, R175, R176, R177 ;  /* 0x0c0000b0af407389 */ /* 0x00006400000000b1 */
[----:B01----:R-:W-:Y:S05]  /*3250*/  ENDCOLLECTIVE ;  /* 0x000000000000791b */ /* 0x003fea0003800000 */
.L_x_4610:
[----:B------:R-:W-:-:S05]  /*3260*/  FADD R173, R32, R173 ;  /* 0x000000ad20ad7221 */ /* 0x000fca0000000000 */
[----:B------:R-:W-:Y:S02]  /*3270*/  MOV R175, R173 ;  /* 0x000000ad00af7202 */ /* 0x000fe40000000f00 */
[----:B------:R-:W-:-:S07]  /*3280*/  MOV R169, R64 ;  /* 0x0000004000a97202 */ /* 0x000fce0000000f00 */
[----:B------:R-:W-:Y:S05]  /*3290*/  WARPSYNC.COLLECTIVE R38, `(.L_x_4611) ;  /* 0x0000000026087348 */ /* 0x000fea0003c00000 */
[----:B------:R0:W1:Y:S02]  /*32a0*/  SHFL.BFLY P0, R64, R175, R176, R177 ;  /* 0x0c0000b0af407389 */ /* 0x00006400000000b1 */
[----:B01----:R-:W-:Y:S05]  /*32b0*/  ENDCOLLECTIVE ;  /* 0x000000000000791b */ /* 0x003fea0003800000 */
.L_x_4611:
[----:B------:R-:W-:Y:S01]  /*32c0*/  FADD R169, R34, R169 ;  /* 0x000000a922a97221 */ /* 0x000fe20000000000 */
[----:B------:R-:W-:-:S04]  /*32d0*/  HFMA2 R176, -RZ, RZ, 0, 9.5367431640625e-07 ;  /* 0x00000010ffb07431 */ /* 0x000fc800000001ff */
[----:B------:R-:W-:Y:S02]  /*32e0*/  MOV R175, R169 ;  /* 0x000000a900af7202 */ /* 0x000fe40000000f00 */
[----:B------:R-:W-:-:S07]  /*32f0*/  MOV R28, R64 ;  /* 0x00000040001c7202 */ /* 0x000fce0000000f00 */
[----:B------:R-:W-:Y:S05]  /*3300*/  WARPSYNC.COLLECTIVE R38, `(.L_x_4612) ;  /* 0x0000000026087348 */ /* 0x000fea0003c00000 */
[----:B------:R0:W1:Y:S02]  /*3310*/  SHFL.BFLY P0, R64, R175, R176, R177 ;  /* 0x0c0000b0af407389 */ /* 0x00006400000000b1 */
[----:B01----:R-:W-:Y:S05]  /*3320*/  ENDCOLLECTIVE ;  /* 0x000000000000791b */ /* 0x003fea0003800000 */
.L_x_4612:
[----:B------:R-:W-:-:S05]  /*3330*/  FADD R28, R173, R28 ;  /* 0x0000001cad1c7221 */ /* 0x000fca0000000000 */
[----:B------:R-:W-:Y:S02]  /*3340*/  MOV R175, R28 ;  /* 0x0000001c00af7202 */ /* 0x000fe40000000f00 */
[----:B------:R-:W-:-:S07]  /*3350*/  MOV R30, R64 ;  /* 0x00000040001e7202 */ /* 0x000fce0000000f00 */
[----:B------:R-:W-:Y:S05]  /*3360*/  WARPSYNC.COLLECTIVE R38, `(.L_x_4613) ;  /* 0x0000000026087348 */ /* 0x000fea0003c00000 */
[----:B------:R0:W1:Y:S02]  /*3370*/  SHFL.BFLY P0, R64, R175, R176, R177 ;  /* 0x0c0000b0af407389 */ /* 0x00006400000000b1 */
[----:B01----:R-:W-:Y:S05]  /*3380*/  ENDCOLLECTIVE ;  /* 0x000000000000791b */ /* 0x003fea0003800000 */
.L_x_4613:
[----:B------:R-:W-:Y:S01]  /*3390*/  MOV R67, R64 ;  /* 0x0000004000437202 */ /* 0x000fe20000000f00 */
[----:B------:R-:W-:Y:S06]  /*33a0*/  BRA `(.L_x_4614) ;  /* 0xffffffe400407947 */ /* 0x000fec000383ffff */
.L_x_4615:
        /* <DEDUP_REMOVED lines=13> */
.L_x_5053:


//--------------------- .text._ZN18transformer_engine13normalization28ln_bwd_finalize_tuned_kernelINS0_22Kernel_traits_finalizeILj768E13__nv_bfloat16fS3_fjLj1024ELj4ENS0_18Kernel_traits_baseILj768ES3_fS3_fjLj1024EEEEEEEvNS0_20BackwardKernelParamsE --------------------------
	.section	.text._ZN18transformer_engine13normalization28ln_bwd_finalize_tuned_kernelINS0_22Kernel_traits_finalizeILj768E13__nv_bfloat16fS3_fjLj1024ELj4ENS0_18Kernel_traits_baseILj768ES3_fS3_fjLj1024EEEEEEEvNS0_20BackwardKernelParamsE,"ax",@progbits
	.align	128
        .global         _ZN18transformer_engine13normalization28ln_bwd_finalize_tuned_kernelINS0_22Kernel_traits_finalizeILj768E13__nv_bfloat16fS3_fjLj1024ELj4ENS0_18Kernel_traits_baseILj768ES3_fS3_fjLj1024EEEEEEEvNS0_20BackwardKernelParamsE
        .type           _ZN18transformer_engine13normalization28ln_bwd_finalize_tuned_kernelINS0_22Kernel_traits_finalizeILj768E13__nv_bfloat16fS3_fjLj1024ELj4ENS0_18Kernel_traits_baseILj768ES3_fS3_fjLj1024EEEEEEEvNS0_20BackwardKernelParamsE,@function
        .size           _ZN18transformer_engine13normalization28ln_bwd_finalize_tuned_kernelINS0_22Kernel_traits_finalizeILj768E13__nv_bfloat16fS3_fjLj1024ELj4ENS0_18Kernel_traits_baseILj768ES3_fS3_fjLj1024EEEEEEEvNS0_20BackwardKernelParamsE,(.L_x_5054 - _ZN18transformer_engine13normalization28ln_bwd_finalize_tuned_kernelINS0_22Kernel_traits_finalizeILj768E13__nv_bfloat16fS3_fjLj1024ELj4ENS0_18Kernel_traits_baseILj768ES3_fS3_fjLj1024EEEEEEEvNS0_20BackwardKernelParamsE)
        .other          _ZN18transformer_engine13normalization28ln_bwd_finalize_tuned_kernelINS0_22Kernel_traits_finalizeILj768E13__nv_bfloat16fS3_fjLj1024ELj4ENS0_18Kernel_traits_baseILj768ES3_fS3_fjLj1024EEEEEEEvNS0_20BackwardKernelParamsE,@"STO_CUDA_ENTRY STV_DEFAULT"
_ZN18transformer_engine13normalization28ln_bwd_finalize_tuned_kernelINS0_22Kernel_traits_finalizeILj768E13__nv_bfloat16fS3_fjLj1024ELj4ENS0_18Kernel_traits_baseILj768ES3_fS3_fjLj1024EEEEEEEvNS0_20BackwardKernelParamsE:
.text._ZN18transformer_engine13normalization28ln_bwd_finalize_tuned_kernelINS0_22Kernel_traits_finalizeILj768E13__nv_bfloat16fS3_fjLj1024ELj4ENS0_18Kernel_traits_baseILj768ES3_fS3_fjLj1024EEEEEEEvNS0_20BackwardKernelParamsE:
        /* <DEDUP_REMOVED lines=35> */
.L_x_4620:
        /* <DEDUP_REMOVED lines=118> */
.L_x_4619:
[----:B------:R-:W-:Y:S05]  /*0990*/  BSYNC.RECONVERGENT B1 ;  /* 0x0000000000017941 */ /* 0x000fea0003800200 */
.L_x_4618:
        /* <DEDUP_REMOVED lines=65> */
.L_x_4622:
[----:B------:R-:W-:Y:S05]  /*0db0*/  BSYNC.RECONVERGENT B1 ;  /* 0x0000000000017941 */ /* 0x000fea0003800200 */
.L_x_4621:
        /* <DEDUP_REMOVED lines=37> */
.L_x_4624:
[----:B------:R-:W-:Y:S05]  /*1010*/  BSYNC.RECONVERGENT B1 ;  /* 0x0000000000017941 */ /* 0x000fea0003800200 */
.L_x_4623:
[----:B------:R-:W-:Y:S05]  /*1020*/  @!P1 BRA `(.L_x_4617) ;  /* 0x00000000003c9947 */ /* 0x000fea0003800000 */
[----:B------:R-:W0:Y:S01]  /*1030*/  LDC.64 R6, c[0x0][0x3d8] ;  /* 0x0000f600ff067b82 */ /* 0x000e220000000a00 */
[----:B------:R-:W-:Y:S01]  /*1040*/  IMAD R2, R15, 0x300, R11 ;  /* 0x000003000f027824 */ /* 0x000fe200078e020b */
[----:B------:R-:W-:-:S04]  /*1050*/  IADD3 R24, PT, PT, -R24, RZ, RZ ;  /* 0x000000ff18187210 */ /* 0x000fc80007ffe1ff */
[----:B------:R-:W-:Y:S02]  /*1060*/  IADD3 R11, PT, PT, R13, R2, RZ ;  /* 0x000000020d0b7210 */ /* 0x000fe40007ffe0ff */
[----:B------:R-:W1:Y:S05]  /*1070*/  LDC.64 R8, c[0x0][0x3e0] ;  /* 0x0000f800ff087b82 */ /* 0x000e6a0000000a00 */
.L_x_4625:
        /* <DEDUP_REMOVED lines=10> */
.L_x_4617:
[----:B------:R-:W-:Y:S05]  /*1120*/  BSYNC.RECONVERGENT B0 ;  /* 0x0000000000007941 */ /* 0x000fea0003800200 */
.L_x_4616:
        /* <DEDUP_REMOVED lines=55> */
.L_x_4626:
        /* <DEDUP_REMOVED lines=14> */
.L_x_5054:


//--------------------- .text._ZN18transformer_engine13normalization19ln_bwd_tuned_kernelINS0_13Kernel_traitsI13__nv_bfloat16fS3_fjLj768ELj1ELj4ELj1ELj16ENS0_18Kernel_traits_baseILj768ES3_fS3_fjLj128EEEEEEEvNS0_20BackwardKernelParamsE --------------------------
	.section	.text._ZN18transformer_engine13normalization19ln_bwd_tuned_kernelINS0_13Kernel_traitsI13__nv_bfloat16fS3_fjLj768ELj1ELj4ELj1ELj16ENS0_18Kernel_traits_baseILj768ES3_fS3_fjLj128EEEEEEEvNS0_20BackwardKernelParamsE,"ax",@progbits
	.align	128
        .global         _ZN18transformer_engine13normalization19ln_bwd_tuned_kernelINS0_13Kernel_traitsI13__nv_bfloat16fS3_fjLj768ELj1ELj4ELj1ELj16ENS0_18Kernel_traits_baseILj768ES3_fS3_fjLj128EEEEEEEvNS0_20BackwardKernelParamsE
        .type           _ZN18transformer_engine13normalization19ln_bwd_tuned_kernelINS0_13Kernel_traitsI13__nv_bfloat16fS3_fjLj768ELj1ELj4ELj1ELj16ENS0_18Kernel_traits_baseILj768ES3_fS3_fjLj128EEEEEEEvNS0_20BackwardKernelParamsE,@function
        .size           _ZN18transformer_engine13normalization19ln_bwd_tuned_kernelINS0_13Kernel_traitsI13__nv_bfloat16fS3_fjLj768ELj1ELj4ELj1ELj16ENS0_18Kernel_traits_baseILj768ES3_fS3_fjLj128EEEEEEEvNS0_20BackwardKernelParamsE,(.L_x_5055 - _ZN18transformer_engine13normalization19ln_bwd_tuned_kernelINS0_13Kernel_traitsI13__nv_bfloat16fS3_fjLj768ELj1ELj4ELj1ELj16ENS0_18Kernel_traits_baseILj768ES3_fS3_fjLj128EEEEEEEvNS0_20BackwardKernelParamsE)
        .other          _ZN18transformer_engine13normalization19ln_bwd_tuned_kernelINS0_13Kernel_traitsI13__nv_bfloat16fS3_fjLj768ELj1ELj4ELj1ELj16ENS0_18Kernel_traits_baseILj768ES3_fS3_fjLj128EEEEEEEvNS0_20BackwardKernelParamsE,@"STO_CUDA_ENTRY STV_DEFAULT"
_ZN18transformer_engine13normalization19ln_bwd_tuned_kernelINS0_13Kernel_traitsI13__nv_bfloat16fS3_fjLj768ELj1ELj4ELj1ELj16ENS0_18Kernel_traits_baseILj768ES3_fS3_fjLj128EEEEEEEvNS0_20BackwardKernelParamsE:
.text._ZN18transformer_engine13normalization19ln_bwd_tuned_kernelINS0_13Kernel_traitsI13__nv_bfloat16fS3_fjLj768ELj1ELj4ELj1ELj16ENS0_18Kernel_traits_baseILj768ES3_fS3_fjLj128EEEEEEEvNS0_20BackwardKernelParamsE:
        /* <DEDUP_REMOVED lines=31> */
[----:B0-----:R-:W-:-:S02]  /*01f0*/  SHF.R.U32.HI R0, RZ, 0x5, R34 ;  /* 0x00000005ff007819 */ /* 0x001fc40000011622 */
[----:B------:R-:W-:Y:S02]  /*0200*/  LOP3.LUT R34, R34, 0x1f, RZ, 0xc0, !PT ;  /* 0x0000001f22227812 */ /* 0x000fe400078ec0ff */
[----:B------:R-:W-:-:S04]  /*0210*/  LOP3.LUT R77, R0, UR4, RZ, 0xfc, !PT ;  /* 0x00000004004d7c12 */ /* 0x000fc8000f8efcff */
[----:B--2---:R-:W-:-:S13]  /*0220*/  ISETP.GE.AND P0, PT, R77, UR8, PT ;  /* 0x000000084d007c0c */ /* 0x004fda000bf06270 */
[----:B---3--:R-:W-:Y:S05]  /*0230*/  @P0 BRA `(.L_x_4628) ;  /* 0x0000001c00c40947 */ /* 0x008fea0003800000 */
        /* <DEDUP_REMOVED lines=9> */
[----:B-1----:R-:W-:-:S04]  /*02d0*/  ISETP.NE.AND P0, PT, RZ, UR4, PT ;  /* 0x00000004ff007c0c */ /* 0x002fc8000bf05270 */
[----:B------:R-:W-:Y:S01]  /*02e0*/  FSEL R74, RZ, 1, !P0 ;  /* 0x3f800000ff4a7808 */ /* 0x000fe20004000000 */
[----:B------:R-:W-:Y:S01]  /*02f0*/  HFMA2 R35, -RZ, RZ, 0, 0 ;  /* 0x00000000ff237431 */ /* 0x000fe200000001ff */
        /* <DEDUP_REMOVED lines=15> */
[--C-:B--2---:R-:W-:Y:S02]  /*03f0*/  SHF.R.U64 R83, R6, 0x10, R7.reuse ;  /* 0x0000001006537819 */ /* 0x104fe40000001207 */
[----:B------:R-:W-:Y:S02]  /*0400*/  SHF.L.U32 R9, R7, 0x10, RZ ;  /* 0x0000001007097819 */ /* 0x000fe400000006ff */
[----:B0-----:R-:W-:-:S02]  /*0410*/  SHF.R.U32.HI R2, RZ, 0x10, R7 ;  /* 0x00000010ff027819 */ /* 0x001fc40000011607 */
[----:B---3--:R-:W-:Y:S02]  /*0420*/  SHF.L.U32 R13, R15, 0x10, RZ ;  /* 0x000000100f0d7819 */ /* 0x008fe400000006ff */
[--C-:B----4-:R-:W-:Y:S02]  /*0430*/  SHF.R.U64 R85, R4, 0x10, R5.reuse ;  /* 0x0000001004557819 */ /* 0x110fe40000001205 */
[----:B------:R-:W-:Y:S02]  /*0440*/  SHF.L.U32 R11, R5, 0x10, RZ ;  /* 0x00000010050b7819 */ /* 0x000fe400000006ff */
[----:B------:R-:W-:Y:S02]  /*0450*/  SHF.R.U32.HI R0, RZ, 0x10, R5 ;  /* 0x00000010ff007819 */ /* 0x000fe40000011605 */
[----:B-----5:R-:W-:Y:S02]  /*0460*/  SHF.L.U32 R7, R17, 0x10, RZ ;  /* 0x0000001011077819 */ /* 0x020fe400000006ff */
[----:B------:R-:W-:-:S02]  /*0470*/  SHF.L.U32 R3, R19, 0x10, RZ ;  /* 0x0000001013037819 */ /* 0x000fc400000006ff */
[--C-:B------:R-:W-:Y:S02]  /*0480*/  SHF.R.U64 R87, R14, 0x10, R15.reuse ;  /* 0x000000100e577819 */ /* 0x100fe4000000120f */
[----:B------:R-:W-:Y:S02]  /*0490*/  SHF.L.U32 R109, R4, 0x10, RZ ;  /* 0x00000010046d7819 */ /* 0x000fe400000006ff */
[----:B------:R-:W-:Y:S02]  /*04a0*/  SHF.L.U32 R107, R6, 0x10, RZ ;  /* 0x00000010066b7819 */ /* 0x000fe400000006ff */
[----:B------:R-:W-:Y:S02]  /*04b0*/  SHF.L.U32 R5, R21, 0x10, RZ ;  /* 0x0000001015057819 */ /* 0x000fe400000006ff */
        /* <DEDUP_REMOVED lines=11> */
[----:B------:R-:W-:Y:S01]  /*0570*/  FADD R102, R74, R3 ;  /* 0x000000034a667221 */ /* 0x000fe20000000000 */
        /* <DEDUP_REMOVED lines=44> */
[----:B------:R-:W-:-:S07]  /*0840*/  CS2R R2, SRZ ;  /* 0x0000000000027805 */ /* 0x000fce000001ff00 */
.L_x_4631:
[----:B--2---:R-:W0:Y:S01]  /*0850*/  LDC.64 R54, c[0x0][0x398] ;  /* 0x0000e600ff367b82 */ /* 0x004e220000000a00 */
[----:B------:R-:W-:-:S05]  /*0860*/  IMAD R117, R77, 0xc0, R34 ;  /* 0x000000c04d757824 */ /* 0x000fca00078e0222 */
[C---:B------:R-:W-:Y:S02]  /*0870*/  IADD3 R116, PT, PT, R117.reuse, 0x40, RZ ;  /* 0x0000004075747810 */ /* 0x040fe40007ffe0ff */
[----:B------:R-:W1:Y:S08]  /*0880*/  LDC.64 R56, c[0x0][0x390] ;  /* 0x0000e400ff387b82 */ /* 0x000e700000000a00 */
[----:B------:R-:W2:Y:S08]  /*0890*/  LDC.64 R100, c[0x0][0x3c8] ;  /* 0x0000f200ff647b82 */ /* 0x000eb00000000a00 */
[----:B------:R-:W3:Y:S01]  /*08a0*/  LDC.64 R118, c[0x0][0x3a0] ;  /* 0x0000e800ff767b82 */ /* 0x000ee20000000a00 */
[----:B------:R-:W-:Y:S01]  /*08b0*/  IADD3 R115, PT, PT, R117, 0x60, RZ ;  /* 0x0000006075737810 */ /* 0x000fe20007ffe0ff */
[----:B0-----:R-:W-:Y:S01]  /*08c0*/  IMAD.WIDE R54, R77, 0x4, R54 ;  /* 0x000000044d367825 */ /* 0x001fe200078e0236 */
[----:B------:R-:W-:-:S02]  /*08d0*/  IADD3 R114, PT, PT, R117, 0x80, RZ ;  /* 0x0000008075727810 */ /* 0x000fc40007ffe0ff */
[C---:B------:R-:W-:Y:S02]  /*08e0*/  IADD3 R113, PT, PT, R117.reuse, 0xa0, RZ ;  /* 0x000000a075717810 */ /* 0x040fe40007ffe0ff */
[----:B------:R-:W4:Y:S01]  /*08f0*/  LDG.E R0, desc[UR6][R54.64] ;  /* 0x0000000636007981 */ /* 0x000f22000c1e1900 */
[----:B-1----:R-:W-:-:S04]  /*0900*/  IMAD.WIDE.U32 R58, R117, 0x10, R56 ;  /* 0x00000010753a7825 */ /* 0x002fc800078e0038 */
[--C-:B------:R-:W-:Y:S01]  /*0910*/  IMAD.WIDE.U32 R44, R116, 0x10, R56.reuse ;  /* 0x00000010742c7825 */ /* 0x100fe200078e0038 */
[----:B------:R-:W4:Y:S03]  /*0920*/  LDG.E.128 R36, desc[UR6][R58.64] ;  /* 0x000000063a247981 */ /* 0x000f26000c1e1d00 */
[--C-:B------:R-:W-:Y:S01]  /*0930*/  IMAD.WIDE.U32 R48, R115, 0x10, R56.reuse ;  /* 0x0000001073307825 */ /* 0x100fe200078e0038 */
[----:B------:R-:W5:Y:S03]  /*0940*/  LDG.E.128 R40, desc[UR6][R58.64+0x200] ;  /* 0x000200063a287981 */ /* 0x000f66000c1e1d00 */
[--C-:B------:R-:W-:Y:S01]  /*0950*/  IMAD.WIDE.U32 R52, R114, 0x10, R56.reuse ;  /* 0x0000001072347825 */ /* 0x100fe200078e0038 */
[----:B------:R-:W5:Y:S03]  /*0960*/  LDG.E.128 R44, desc[UR6][R44.64] ;  /* 0x000000062c2c7981 */ /* 0x000f66000c1e1d00 */
[----:B------:R-:W-:Y:S01]  /*0970*/  IMAD.WIDE.U32 R56, R113, 0x10, R56 ;  /* 0x0000001071387825 */ /* 0x000fe200078e0038 */
[----:B------:R-:W5:Y:S03]  /*0980*/  LDG.E.128 R48, desc[UR6][R48.64] ;  /* 0x0000000630307981 */ /* 0x000f66000c1e1d00 */
[--C-:B--2---:R-:W-:Y:S01]  /*0990*/  IMAD.WIDE.U32 R120, R117, 0x8, R100.reuse ;  /* 0x0000000875787825 */ /* 0x104fe200078e0064 */
[----:B------:R-:W2:Y:S03]  /*09a0*/  LDG.E.128 R52, desc[UR6][R52.64] ;  /* 0x0000000634347981 */ /* 0x000ea6000c1e1d00 */
[--C-:B------:R-:W-:Y:S01]  /*09b0*/  IMAD.WIDE.U32 R94, R116, 0x8, R100.reuse ;  /* 0x00000008745e7825 */ /* 0x100fe200078e0064 */
[----:B------:R-:W2:Y:S03]  /*09c0*/  LDG.E.128 R56, desc[UR6][R56.64] ;  /* 0x0000000638387981 */ /* 0x000ea6000c1e1d00 */
[--C-:B------:R-:W-:Y:S01]  /*09d0*/  IMAD.WIDE.U32 R96, R115, 0x8, R100.reuse ;  /* 0x0000000873607825 */ /* 0x100fe200078e0064 */
[----:B------:R-:W2:Y:S03]  /*09e0*/  LDG.E.64 R90, desc[UR6][R120.64] ;  /* 0x00000006785a7981 */ /* 0x000ea6000c1e1b00 */
[----:B------:R-:W-:Y:S01]  /*09f0*/  IMAD.WIDE.U32 R98, R114, 0x8, R100 ;  /* 0x0000000872627825 */ /* 0x000fe200078e0064 */
[----:B------:R0:W2:Y:S03]  /*0a00*/  LDG.E.64 R92, desc[UR6][R120.64+0x100] ;  /* 0x00010006785c7981 */ /* 0x0000a6000c1e1b00 */
[----:B---3--:R-:W-:Y:S01]  /*0a10*/  IMAD.WIDE R118, R77, 0x4, R118 ;  /* 0x000000044d767825 */ /* 0x008fe200078e0276 */
[----:B------:R-:W3:Y:S03]  /*0a20*/  LDG.E.64 R96, desc[UR6][R96.64] ;  /* 0x0000000660607981 */ /* 0x000ee6000c1e1b00 */
[----:B------:R-:W-:Y:S01]  /*0a30*/  IMAD.WIDE.U32 R100, R113, 0x8, R100 ;  /* 0x0000000871647825 */ /* 0x000fe200078e0064 */
[----:B------:R-:W3:Y:S04]  /*0a40*/  LDG.E R112, desc[UR6][R118.64] ;  /* 0x0000000676707981 */ /* 0x000ee8000c1e1900 */
[----:B------:R-:W3:Y:S04]  /*0a50*/  LDG.E.64 R98, desc[UR6][R98.64] ;  /* 0x0000000662627981 */ /* 0x000ee8000c1e1b00 */
[----:B------:R-:W3:Y:S04]  /*0a60*/  LDG.E.64 R100, desc[UR6][R100.64] ;  /* 0x0000000664647981 */ /* 0x000ee8000c1e1b00 */
[----:B------:R-:W3:Y:S01]  /*0a70*/  LDG.E.64 R94, desc[UR6][R94.64] ;  /* 0x000000065e5e7981 */ /* 0x000ee2000c1e1b00 */
[----:B------:R-:W-:Y:S01]  /*0a80*/  UMOV UR4, 0xffffffff ;  /* 0xffffffff00047882 */ /* 0x000fe20000000000 */
[C---:B----4-:R-:W-:Y:S01]  /*0a90*/  FADD R123, -R0.reuse, R36 ;  /* 0x00000024007b7221 */ /* 0x050fe20000000100 */
[C---:B------:R-:W-:Y:S01]  /*0aa0*/  FADD R131, -R0.reuse, R37 ;  /* 0x0000002500837221 */ /* 0x040fe20000000100 */
[C---:B------:R-:W-:Y:S01]  /*0ab0*/  FADD R129, -R0.reuse, R38 ;  /* 0x0000002600817221 */ /* 0x040fe20000000100 */
[C---:B------:R-:W-:Y:S01]  /*0ac0*/  FADD R127, -R0.reuse, R39 ;  /* 0x00000027007f7221 */ /* 0x040fe20000000100 */
[C---:B-----5:R-:W-:Y:S01]  /*0ad0*/  FADD R125, -R0.reuse, R40 ;  /* 0x00000028007d7221 */ /* 0x060fe20000000100 */
        /* <DEDUP_REMOVED lines=20> */
[--C-:B------:R-:W-:Y:S02]  /*0c20*/  SHF.R.U64 R50, R90, 0x10, R91.reuse ;  /* 0x000000105a327819 */ /* 0x100fe4000000125b */
[----:B------:R-:W-:Y:S02]  /*0c30*/  SHF.L.U32 R52, R91, 0x10, RZ ;  /* 0x000000105b347819 */ /* 0x000fe400000006ff */
[----:B------:R-:W-:Y:S02]  /*0c40*/  SHF.R.U32.HI R91, RZ, 0x10, R91 ;  /* 0x00000010ff5b7819 */ /* 0x000fe4000001165b */
[----:B------:R-:W-:Y:S01]  /*0c50*/  SHF.R.U64 R124, R92, 0x10, R93 ;  /* 0x000000105c7c7819 */ /* 0x000fe2000000125d */
[----:B---3--:R-:W-:Y:S01]  /*0c60*/  FMUL R0, R112, R123 ;  /* 0x0000007b70007220 */ /* 0x008fe20000400000 */
[----:B------:R-:W-:Y:S01]  /*0c70*/  SHF.L.U32 R50, R50, 0x10, RZ ;  /* 0x0000001032327819 */ /* 0x000fe200000006ff */
[----:B------:R-:W-:Y:S01]  /*0c80*/  FMUL R131, R112, R131 ;  /* 0x0000008370837220 */ /* 0x000fe20000400000 */
[----:B------:R-:W-:Y:S01]  /*0c90*/  FADD R73, R48, R73 ;  /* 0x0000004930497221 */ /* 0x000fe20000000000 */
[----:B------:R-:W-:Y:S01]  /*0ca0*/  FFMA R75, R0, R48, R75 ;  /* 0x00000030004b7223 */ /* 0x000fe2000000004b */
[----:B------:R-:W-:-:S02]  /*0cb0*/  SHF.L.U32 R36, R100, 0x10, RZ ;  /* 0x0000001064247819 */ /* 0x000fc400000006ff */
[--C-:B------:R-:W-:Y:S02]  /*0cc0*/  SHF.R.U64 R37, R100, 0x10, R101.reuse ;  /* 0x0000001064257819 */ /* 0x100fe40000001265 */
[----:B------:R-:W-:Y:S02]  /*0cd0*/  SHF.L.U32 R139, R101, 0x10, RZ ;  /* 0x00000010658b7819 */ /* 0x000fe400000006ff */
[----:B------:R-:W-:Y:S01]  /*0ce0*/  SHF.R.U32.HI R100, RZ, 0x10, R101 ;  /* 0x00000010ff647819 */ /* 0x000fe20000011665 */
[----:B------:R-:W-:Y:S01]  /*0cf0*/  FMUL R101, R89, R48 ;  /* 0x0000003059657220 */ /* 0x000fe20000400000 */
[----:B------:R-:W-:Y:S01]  /*0d00*/  SHF.L.U32 R48, R91, 0x10, RZ ;  /* 0x000000105b307819 */ /* 0x000fe200000006ff */
[----:B------:R-:W-:Y:S01]  /*0d10*/  FMUL R127, R112, R127 ;  /* 0x0000007f707f7220 */ /* 0x000fe20000400000 */
[----:B------:R-:W-:Y:S01]  /*0d20*/  SHF.L.U32 R124, R124, 0x10, RZ ;  /* 0x000000107c7c7819 */ /* 0x000fe200000006ff */
[----:B------:R-:W-:Y:S01]  /*0d30*/  FMUL R123, R112, R121 ;  /* 0x00000079707b7220 */ /* 0x000fe20000400000 */
[----:B------:R-:W-:Y:S01]  /*0d40*/  SHF.R.U64 R118, R96, 0x10, R97 ;  /* 0x0000001060767819 */ /* 0x000fe20000001261 */
[-C--:B------:R-:W-:Y:S01]  /*0d50*/  FFMA R72, R131, R50.reuse, R72 ;  /* 0x0000003283487223 */ /* 0x080fe20000000048 */
[----:B------:R-:W-:Y:S01]  /*0d60*/  SHF.L.U32 R43, R97, 0x10, RZ ;  /* 0x00000010612b7819 */ /* 0x000fe200000006ff */
[----:B------:R-:W-:Y:S01]  /*0d70*/  FADD R71, R50, R71 ;  /* 0x0000004732477221 */ /* 0x000fe20000000000 */
[----:B------:R-:W-:Y:S01]  /*0d80*/  SHF.R.U32.HI R40, RZ, 0x10, R97 ;  /* 0x00000010ff287819 */ /* 0x000fe20000011661 */
[C---:B------:R-:W-:Y:S01]  /*0d90*/  FMUL R97, R112.reuse, R133 ;  /* 0x0000008570617220 */ /* 0x040fe20000400000 */
[----:B------:R-:W-:Y:S01]  /*0da0*/  SHF.R.U32.HI R128, RZ, 0x10, R93 ;  /* 0x00000010ff807819 */ /* 0x000fe2000001165d */
[----:B------:R-:W-:Y:S01]  /*0db0*/  FMUL R90, R112, R49 ;  /* 0x00000031705a7220 */ /* 0x000fe20000400000 */
[----:B------:R-:W-:Y:S01]  /*0dc0*/  FMUL R50, R76, R50 ;  /* 0x000000324c327220 */ /* 0x000fe20000400000 */
[----:B------:R-:W-:Y:S01]  /*0dd0*/  FADD R133, RZ, R101 ;  /* 0x00000065ff857221 */ /* 0x000fe20000000000 */
[-C--:B------:R-:W-:Y:S01]  /*0de0*/  FFMA R68, R127, R48.reuse, R68 ;  /* 0x000000307f447223 */ /* 0x080fe20000000044 */
[----:B------:R-:W-:Y:S01]  /*0df0*/  FADD R67, R48, R67 ;  /* 0x0000004330437221 */ /* 0x000fe20000000000 */
[----:B------:R-:W-:Y:S01]  /*0e00*/  FMUL R49, R74, R48 ;  /* 0x000000304a317220 */ /* 0x000fe20000400000 */
[----:B------:R-:W-:Y:S01]  /*0e10*/  FFMA R126, R0, R101, RZ ;  /* 0x00000065007e7223 */ /* 0x000fe200000000ff */
[-C--:B------:R-:W-:Y:S01]  /*0e20*/  FFMA R64, R123, R124.reuse, R64 ;  /* 0x0000007c7b407223 */ /* 0x080fe20000000040 */
[----:B------:R-:W-:Y:S01]  /*0e30*/  FADD R63, R124, R63 ;  /* 0x0000003f7c3f7221 */ /* 0x000fe20000000000 */
[----:B------:R-:W-:Y:S01]  /*0e40*/  FMUL R48, R79, R124 ;  /* 0x0000007c4f307220 */ /* 0x000fe20000400000 */
[----:B------:R-:W-:Y:S01]  /*0e50*/  SHF.R.U64 R39, R98, 0x10, R99 ;  /* 0x0000001062277819 */ /* 0x000fe20000001263 */
[----:B------:R-:W-:Y:S01]  /*0e60*/  FMUL R119, R112, R159 ;  /* 0x0000009f70777220 */ /* 0x000fe20000400000 */
[----:B------:R-:W-:-:S02]  /*0e70*/  SHF.L.U32 R41, R99, 0x10, RZ ;  /* 0x0000001063297819 */ /* 0x000fc400000006ff */
[----:B------:R-:W-:Y:S01]  /*0e80*/  SHF.R.U32.HI R38, RZ, 0x10, R99 ;  /* 0x00000010ff267819 */ /* 0x000fe20000011663 */
[----:B------:R-:W-:Y:S01]  /*0e90*/  FMUL R99, R88, R52 ;  /* 0x0000003458637220 */ /* 0x000fe20000400000 */
[----:B------:R-:W-:Y:S02]  /*0ea0*/  SHF.L.U32 R128, R128, 0x10, RZ ;  /* 0x0000001080807819 */ /* 0x000fe400000006ff */
[----:B------:R-:W-:Y:S01]  /*0eb0*/  SHF.L.U32 R124, R40, 0x10, RZ ;  /* 0x00000010287c7819 */ /* 0x000fe200000006ff */
[----:B------:R-:W-:Y:S01]  /*0ec0*/  FADD R40, R133, R50 ;  /* 0x0000003285287221 */ /* 0x000fe20000000000 */
[----:B------:R-:W-:Y:S01]  /*0ed0*/  FMUL R129, R112, R129 ;  /* 0x0000008170817220 */ /* 0x000fe20000400000 */
[----:B------:R-:W-:Y:S01]  /*0ee0*/  FFMA R126, R131, R50, R126 ;  /* 0x00000032837e7223 */ /* 0x000fe2000000007e */
[----:B------:R-:W-:Y:S01]  /*0ef0*/  SHF.L.U32 R54, R92, 0x10, RZ ;  /* 0x000000105c367819 */ /* 0x000fe200000006ff */
[----:B------:R-:W-:Y:S01]  /*0f00*/  FMUL R92, R112, R47 ;  /* 0x0000002f705c7220 */ /* 0x000fe20000400000 */
[-C--:B------:R-:W-:Y:S01]  /*0f10*/  FFMA R60, R119, R128.reuse, R60 ;  /* 0x00000080773c7223 */ /* 0x080fe2000000003c */
[----:B------:R-:W-:Y:S01]  /*0f20*/  FADD R35, R128, R35 ;  /* 0x0000002380237221 */ /* 0x000fe20000000000 */
        /* <DEDUP_REMOVED lines=10> */
[----:B------:R-:W-:-:S02]  /*0fd0*/  FADD R39, R39, R98 ;  /* 0x0000006227277221 */ /* 0x000fc40000000000 */
[----:B------:R-:W-:Y:S01]  /*0fe0*/  FFMA R128, R125, R98, R128 ;  /* 0x000000627d807223 */ /* 0x000fe20000000080 */
[----:B------:R-:W-:Y:S01]  /*0ff0*/  SHF.L.U32 R44, R96, 0x10, RZ ;  /* 0x00000010602c7819 */ /* 0x000fe200000006ff */
[----:B------:R-:W-:Y:S01]  /*1000*/  FMUL R96, R102, R55 ;  /* 0x0000003766607220 */ /* 0x000fe20000400000 */
[----:B------:R-:W-:Y:S01]  /*1010*/  FADD R39, R39, R48 ;  /* 0x0000003027277221 */ /* 0x000fe20000000000 */
[----:B------:R-:W-:Y:S01]  /*1020*/  SHF.L.U32 R46, R94, 0x10, RZ ;  /* 0x000000105e2e7819 */ /* 0x000fe200000006ff */
[----:B------:R-:W-:Y:S01]  /*1030*/  FMUL R121, R112, R157 ;  /* 0x0000009d70797220 */ /* 0x000fe20000400000 */
[----:B------:R-:W-:Y:S01]  /*1040*/  SHF.R.U64 R122, R94, 0x10, R95 ;  /* 0x000000105e7a7819 */ /* 0x000fe2000000125f */
[----:B------:R-:W-:Y:S01]  /*1050*/  FFMA R128, R123, R48, R128 ;  /* 0x000000307b807223 */ /* 0x000fe20000000080 */
[----:B------:R-:W-:Y:S01]  /*1060*/  FMUL R94, R112, R135 ;  /* 0x00000087705e7220 */ /* 0x000fe20000400000 */
[----:B------:R-:W-:Y:S01]  /*1070*/  SHF.L.U32 R135, R38, 0x10, RZ ;  /* 0x0000001026877819 */ /* 0x000fe200000006ff */
        /* <DEDUP_REMOVED lines=8> */
[----:B------:R-:W-:-:S02]  /*1100*/  SHF.L.U32 R45, R95, 0x10, RZ ;  /* 0x000000105f2d7819 */ /* 0x000fc400000006ff */
[----:B------:R-:W-:Y:S01]  /*1110*/  SHF.R.U32.HI R120, RZ, 0x10, R95 ;  /* 0x00000010ff787819 */ /* 0x000fe2000001165f */
        /* <DEDUP_REMOVED lines=10> */
[----:B------:R-:W-:Y:S01]  /*11c0*/  FMUL R93, R112, R141 ;  /* 0x0000008d705d7220 */ /* 0x000fe20000400000 */
[----:B------:R-:W-:Y:S01]  /*11d0*/  FFMA R3, R94, R122, R3 ;  /* 0x0000007a5e037223 */ /* 0x000fe20000000003 */
[----:B------:R-:W-:Y:S01]  /*11e0*/  FADD R19, R122, R19 ;  /* 0x000000137a137221 */ /* 0x000fe20000000000 */
[----:B------:R-:W-:Y:S01]  /*11f0*/  SHF.L.U32 R122, R37, 0x10, RZ ;  /* 0x00000010257a7819 */ /* 0x000fe200000006ff */
[----:B------:R-:W-:Y:S01]  /*1200*/  FMUL R39, R80, R120 ;  /* 0x0000007850277220 */ /* 0x000fe20000400000 */
[----:B------:R-:W-:Y:S01]  /*1210*/  FADD R38, R38, R45 ;  /* 0x0000002d26267221 */ /* 0x000fe20000000000 */
[----:B------:R-:W-:Y:S01]  /*1220*/  FFMA R37, R95, R45, R128 ;  /* 0x0000002d5f257223 */ /* 0x000fe20000000080 */
[----:B------:R-:W-:Y:S01]  /*1230*/  SHF.L.U32 R118, R118, 0x10, RZ ;  /* 0x0000001076767819 */ /* 0x000fe200000006ff */
[----:B------:R-:W-:Y:S01]  /*1240*/  FADD R22, R44, R22 ;  /* 0x000000162c167221 */ /* 0x000fe20000000000 */
[-C--:B------:R-:W-:Y:S01]  /*1250*/  FFMA R6, R93, R44.reuse, R6 ;  /* 0x0000002c5d067223 */ /* 0x080fe20000000006 */
[----:B------:R-:W-:Y:S01]  /*1260*/  FMUL R44, R107, R44 ;  /* 0x0000002c6b2c7220 */ /* 0x000fe20000400000 */
[----:B------:R-:W-:Y:S01]  /*1270*/  FFMA R5, R92, R120, R5 ;  /* 0x000000785c057223 */ /* 0x000fe20000000005 */
[----:B------:R-:W-:Y:S01]  /*1280*/  FADD R21, R120, R21 ;  /* 0x0000001578157221 */ /* 0x000fe20000000000 */
[----:B------:R-:W-:Y:S01]  /*1290*/  FADD R133, R38, R39 ;  /* 0x0000002726857221 */ /* 0x000fe20000000000 */
[----:B------:R-:W-:Y:S01]  /*12a0*/  FFMA R120, R92, R39, R37 ;  /* 0x000000275c787223 */ /* 0x000fe20000000025 */
[----:B------:R-:W-:Y:S01]  /*12b0*/  FMUL R91, R112, R143 ;  /* 0x0000008f705b7220 */ /* 0x000fe20000400000 */
[----:B------:R-:W-:Y:S01]  /*12c0*/  FMUL R38, R83, R118 ;  /* 0x0000007653267220 */ /* 0x000fe20000400000 */
[----:B------:R-:W-:Y:S01]  /*12d0*/  FADD R133, R133, R44 ;  /* 0x0000002c85857221 */ /* 0x000fe20000000000 */
[----:B------:R-:W-:Y:S01]  /*12e0*/  FFMA R37, R93, R44, R120 ;  /* 0x0000002c5d257223 */ /* 0x000fe20000000078 */
        /* <DEDUP_REMOVED lines=28> */
[-C--:B------:R-:W-:Y:S01]  /*14b0*/  FFMA R12, R55, R41.reuse, R12 ;  /* 0x00000029370c7223 */ /* 0x080fe2000000000c */
[----:B------:R-:W-:Y:S01]  /*14c0*/  FFMA R9, R58, R124, R9 ;  /* 0x0000007c3a097223 */ /* 0x000fe20000000009 */
[----:B------:R-:W-:Y:S01]  /*14d0*/  FADD R25, R124, R25 ;  /* 0x000000197c197221 */ /* 0x000fe20000000000 */
[----:B------:R-:W-:Y:S01]  /*14e0*/  FMUL R41, R108, R41 ;  /* 0x000000296c297220 */ /* 0x000fe20000400000 */
[----:B------:R-:W-:Y:S01]  /*14f0*/  SHF.L.U32 R124, R100, 0x10, RZ ;  /* 0x00000010647c7819 */ /* 0x000fe200000006ff */
[----:B------:R-:W-:Y:S01]  /*1500*/  FADD R120, R120, R133 ;  /* 0x0000008578787221 */ /* 0x000fe20000000000 */
[----:B------:R-:W-:Y:S01]  /*1510*/  FFMA R100, R56, R133, R137 ;  /* 0x0000008538647223 */ /* 0x000fe20000000089 */
[----:B------:R-:W-:Y:S01]  /*1520*/  FMUL R53, R112, R151 ;  /* 0x0000009770357220 */ /* 0x000fe20000400000 */
[-C--:B------:R-:W-:Y:S01]  /*1530*/  FFMA R13, R54, R135.reuse, R13 ;  /* 0x00000087360d7223 */ /* 0x080fe2000000000d */
        /* <DEDUP_REMOVED lines=12> */
[----:B------:R-:W-:Y:S01]  /*1600*/  FADD R118, R141, R36 ;  /* 0x000000248d767221 */ /* 0x000fe20000000000 */
[----:B------:R-:W-:Y:S01]  /*1610*/  FMUL R52, R112, R153 ;  /* 0x0000009970347220 */ /* 0x000fe20000400000 */
[----:B------:R-:W-:Y:S01]  /*1620*/  FMUL R137, R87, R122 ;  /* 0x0000007a57897220 */ /* 0x000fe20000400000 */
[----:B------:R-:W-:Y:S01]  /*1630*/  FFMA R141, R53, R36, R100 ;  /* 0x00000024358d7223 */ /* 0x000fe20000000064 */
[----:B------:R-:W-:Y:S01]  /*1640*/  FADD R32, R139, R32 ;  /* 0x000000208b207221 */ /* 0x000fe20000000000 */
[-C--:B------:R-:W-:Y:S01]  /*1650*/  FFMA R16, R51, R139.reuse, R16 ;  /* 0x0000008b33107223 */ /* 0x080fe20000000010 */
[----:B------:R-:W-:Y:S01]  /*1660*/  FMUL R100, R110, R139 ;  /* 0x0000008b6e647220 */ /* 0x000fe20000400000 */
[----:B------:R-:W-:Y:S01]  /*1670*/  FADD R139, R118, R137 ;  /* 0x00000089768b7221 */ /* 0x000fe20000000000 */
[C---:B------:R-:W-:Y:S01]  /*1680*/  FFMA R120, R52.reuse, R137, R141 ;  /* 0x0000008934787223 */ /* 0x040fe2000000008d */
[----:B------:R-:W-:Y:S01]  /*1690*/  FFMA R15, R52, R122, R15 ;  /* 0x0000007a340f7223 */ /* 0x000fe2000000000f */
[----:B------:R-:W-:Y:S01]  /*16a0*/  FADD R31, R122, R31 ;  /* 0x0000001f7a1f7221 */ /* 0x000fe20000000000 */
[----:B------:R-:W-:Y:S01]  /*16b0*/  FMUL R118, R112, R59 ;  /* 0x0000003b70767220 */ /* 0x000fe20000400000 */
[----:B------:R-:W-:Y:S01]  /*16c0*/  FMUL R59, R86, R124 ;  /* 0x0000007c563b7220 */ /* 0x000fe20000400000 */
        /* <DEDUP_REMOVED lines=27> */
.L_x_4643:
[----:B-1----:R-:W-:Y:S01]  /*1880*/  FADD R143, R120, R143 ;  /* 0x0000008f788f7221 */ /* 0x002fe20000000000 */
[----:B--2---:R-:W-:-:S03]  /*1890*/  FADD R128, R122, R128 ;  /* 0x000000807a807221 */ /* 0x004fc60000000000 */
[----:B0-----:R-:W-:Y:S01]  /*18a0*/  FMUL R120, R143, 0.001302083372138440609 ;  /* 0x3aaaaaab8f787820 */ /* 0x001fe20000400000 */
[----:B------:R-:W-:-:S04]  /*18b0*/  FMUL R139, R128, 0.001302083372138440609 ;  /* 0x3aaaaaab808b7820 */ /* 0x000fc80000400000 */
        /* <DEDUP_REMOVED lines=8> */
[----:B------:R-:W0:Y:S01]  /*1940*/  LDC.64 R52, c[0x0][0x3e8] ;  /* 0x0000fa00ff347b82 */ /* 0x000e220000000a00 */
[-CC-:B------:R-:W-:Y:S01]  /*1950*/  FFMA R131, R131, R139.reuse, R120.reuse ;  /* 0x0000008b83837223 */ /* 0x180fe20000000078 */
[-C--:B------:R-:W-:Y:S01]  /*1960*/  FFMA R122, R129, R139.reuse, R120 ;  /* 0x0000008b817a7223 */ /* 0x080fe20000000078 */
[----:B------:R-:W-:Y:S01]  /*1970*/  FADD R101, R101, -R0 ;  /* 0x8000000065657221 */ /* 0x000fe20000000000 */
        /* <DEDUP_REMOVED lines=62> */
[----:B------:R-:W-:-:S04]  /*1d60*/  IMAD.WIDE.U32 R90, R113, 0x10, R52 ;  /* 0x00000010715a7825 */ /* 0x000fc800078e0034 */
[C---:B------:R-:W-:Y:S01]  /*1d70*/  FMUL R52, R112.reuse, R143 ;  /* 0x0000008f70347220 */ /* 0x040fe20000400000 */
[----:B------:R-:W-:Y:S01]  /*1d80*/  FMUL R53, R112, R137 ;  /* 0x0000008970357220 */ /* 0x000fe20000400000 */
[----:B------:R2:W-:Y:S01]  /*1d90*/  STG.E.128 desc[UR6][R116.64], R40 ;  /* 0x0000002874007986 */ /* 0x0005e2000c101d06 */
[----:B-1----:R-:W-:-:S03]  /*1da0*/  LEA R77, R0, R77, 0x2 ;  /* 0x0000004d004d7211 */ /* 0x002fc600078e10ff */
[----:B------:R2:W-:Y:S01]  /*1db0*/  STG.E.128 desc[UR6][R58.64], R44 ;  /* 0x0000002c3a007986 */ /* 0x0005e2000c101d06 */
[----:B------:R-:W-:Y:S01]  /*1dc0*/  ISETP.GE.AND P0, PT, R77, UR8, PT ;  /* 0x000000084d007c0c */ /* 0x000fe2000bf06270 */
[C---:B0-----:R-:W-:Y:S01]  /*1dd0*/  FMUL R48, R112.reuse, R139 ;  /* 0x0000008b70307220 */ /* 0x041fe20000400000 */
[C---:B------:R-:W-:Y:S01]  /*1de0*/  FMUL R49, R112.reuse, R133 ;  /* 0x0000008570317220 */ /* 0x040fe20000400000 */
[C---:B------:R-:W-:Y:S01]  /*1df0*/  FMUL R50, R112.reuse, R141 ;  /* 0x0000008d70327220 */ /* 0x040fe20000400000 */
[----:B------:R-:W-:-:S05]  /*1e00*/  FMUL R51, R112, R135 ;  /* 0x0000008770337220 */ /* 0x000fca0000400000 */
[----:B------:R2:W-:Y:S04]  /*1e10*/  STG.E.128 desc[UR6][R114.64], R48 ;  /* 0x0000003072007986 */ /* 0x0005e8000c101d06 */
[----:B------:R2:W-:Y:S01]  /*1e20*/  STG.E.128 desc[UR6][R90.64], R52 ;  /* 0x000000345a007986 */ /* 0x0005e2000c101d06 */
[----:B------:R-:W-:Y:S05]  /*1e30*/  @!P0 BRA `(.L_x_4631) ;  /* 0xffffffe800848947 */ /* 0x000fea000383ffff */
[----:B------:R-:W-:Y:S05]  /*1e40*/  BSYNC B1 ;  /* 0x0000000000017941 */ /* 0x000fea0003800000 */
.L_x_4629:
        /* <DEDUP_REMOVED lines=48> */
.L_x_4628:
[----:B------:R-:W-:Y:S05]  /*2150*/  BSYNC B0 ;  /* 0x0000000000007941 */ /* 0x000fea0003800000 */
.L_x_4627:
[----:B------:R-:W0:Y:S01]  /*2160*/  S2R R64, SR_TID.X ;  /* 0x0000000000407919 */ /* 0x000e220000002100 */
[----:B------:R-:W-:Y:S01]  /*2170*/  MOV R0, 0x400 ;  /* 0x0000040000007802 */ /* 0x000fe20000000f00 */
[----:B------:R-:W-:Y:S05]  /*2180*/  WARPSYNC.ALL ;  /* 0x0000000000007948 */ /* 0x000fea0003800000 */
[----:B------:R-:W1:Y:S01]  /*2190*/  S2R R3, SR_CgaCtaId ;  /* 0x0000000000037919 */ /* 0x000e620000008800 */
[----:B------:R-:W-:Y:S01]  /*21a0*/  UIMAD UR4, UR5, 0x300, URZ ;  /* 0x00000300050478a4 */ /* 0x000fe2000f8e02ff */
[----:B0-----:R-:W-:-:S05]  /*21b0*/  SHF.R.U32.HI R17, RZ, 0x5, R64 ;  /* 0x00000005ff117819 */ /* 0x001fca0000011640 */
[----:B------:R-:W-:Y:S01]  /*21c0*/  IMAD R34, R17, 0xc0, R34 ;  /* 0x000000c011227824 */ /* 0x000fe200078e0222 */
[----:B-1----:R-:W-:-:S04]  /*21d0*/  LEA R3, R3, R0, 0x18 ;  /* 0x0000000003037211 */ /* 0x002fc800078ec0ff */
[-C--:B------:R-:W-:Y:S02]  /*21e0*/  LEA R34, R34, R3.reuse, 0x4 ;  /* 0x0000000322227211 */ /* 0x080fe400078e20ff */
[----:B------:R-:W-:-:S03]  /*21f0*/  LEA R0, R64, R3, 0x2 ;  /* 0x0000000340007211 */ /* 0x000fc600078e10ff */
[----:B------:R-:W-:Y:S04]  /*2200*/  STS.128 [R34], R44 ;  /* 0x0000002c22007388 */ /* 0x000fe80000000c00 */
        /* <DEDUP_REMOVED lines=21> */
[----:B--2---:R-:W-:-:S03]  /*2360*/  FADD R2, R2, R29 ;  /* 0x0000001d02027221 */ /* 0x004fc60000000000 */
[----:B------:R-:W2:Y:S01]  /*2370*/  LDS R24, [R0+0x1a00] ;  /* 0x001a000000187984 */ /* 0x000ea20000000800 */
[----:B---3--:R-:W-:-:S03]  /*2380*/  FADD R16, RZ, R16 ;  /* 0x00000010ff107221 */ /* 0x008fc60000000000 */
[----:B------:R-:W3:Y:S01]  /*2390*/  LDS R27, [R0+0x1c00] ;  /* 0x001c0000001b7984 */ /* 0x000ee20000000800 */
[----:B----4-:R-:W-:-:S03]  /*23a0*/  FADD R3, R3, R28 ;  /* 0x0000001c03037221 */ /* 0x010fc60000000000 */
[----:B------:R-:W4:Y:S01]  /*23b0*/  LDS R26, [R0+0x1e00] ;  /* 0x001e0000001a7984 */ /* 0x000f220000000800 */
[----:B-----5:R-:W-:-:S03]  /*23c0*/  FADD R16, R16, R21 ;  /* 0x0000001510107221 */ /* 0x020fc60000000000 */
[----:B------:R-:W5:Y:S01]  /*23d0*/  LDS R31, [R0+0x2000] ;  /* 0x00200000001f7984 */ /* 0x000f620000000800 */
[----:B------:R-:W-:-:S03]  /*23e0*/  FADD R17, RZ, R17 ;  /* 0x00000011ff117221 */ /* 0x000fc60000000000 */
[----:B------:R-:W5:Y:S01]  /*23f0*/  LDS R30, [R0+0x2200] ;  /* 0x00220000001e7984 */ /* 0x000f620000000800 */
[----:B------:R-:W-:-:S03]  /*2400*/  FADD R18, RZ, R18 ;  /* 0x00000012ff127221 */ /* 0x000fc60000000000 */
[----:B------:R-:W5:Y:S01]  /*2410*/  LDS R32, [R0+0x2400] ;  /* 0x0024000000207984 */ /* 0x000f620000000800 */
[----:B------:R-:W-:-:S03]  /*2420*/  FADD R19, RZ, R19 ;  /* 0x00000013ff137221 */ /* 0x000fc60000000000 */
        /* <DEDUP_REMOVED lines=9> */
[----:B--2---:R-:W-:Y:S02]  /*24c0*/  FADD R24, R3, R24 ;  /* 0x0000001803187221 */ /* 0x004fe40000000000 */
[----:B------:R-:W2:Y:S08]  /*24d0*/  LDC.64 R2, c[0x0][0x3e0] ;  /* 0x0000f800ff027b82 */ /* 0x000eb00000000a00 */
[----:B------:R-:W-:Y:S01]  /*24e0*/  BAR.SYNC.DEFER_BLOCKING 0x0 ;  /* 0x0000000000007b1d */ /* 0x000fe20000010000 */
[----:B---3--:R-:W-:Y:S01]  /*24f0*/  FADD R16, R16, R27 ;  /* 0x0000001b10107221 */ /* 0x008fe20000000000 */
[----:B----4-:R-:W-:Y:S01]  /*2500*/  FADD R17, R17, R26 ;  /* 0x0000001a11117221 */ /* 0x010fe20000000000 */
[----:B-----5:R-:W-:Y:S01]  /*2510*/  FADD R18, R18, R31 ;  /* 0x0000001f12127221 */ /* 0x020fe20000000000 */
[----:B------:R-:W-:Y:S01]  /*2520*/  FADD R19, R19, R30 ;  /* 0x0000001e13137221 */ /* 0x000fe20000000000 */
[----:B------:R-:W-:Y:S01]  /*2530*/  FADD R25, R25, R32 ;  /* 0x0000002019197221 */ /* 0x000fe20000000000 */
[----:B------:R-:W-:Y:S01]  /*2540*/  FADD R33, R24, R33 ;  /* 0x0000002118217221 */ /* 0x000fe20000000000 */
[----:B------:R-:W-:Y:S01]  /*2550*/  STS.128 [R34], R36 ;  /* 0x0000002422007388 */ /* 0x000fe20000000c00 */
[----:B------:R-:W-:-:S03]  /*2560*/  FADD R35, R16, R35 ;  /* 0x0000002310237221 */ /* 0x000fc60000000000 */
[----:B------:R-:W-:Y:S01]  /*2570*/  STS.128 [R34+0x200], R40 ;  /* 0x0002002822007388 */ /* 0x000fe20000000c00 */
[----:B------:R-:W-:-:S03]  /*2580*/  FADD R17, R17, R44 ;  /* 0x0000002c11117221 */ /* 0x000fc60000000000 */
[----:B------:R-:W-:Y:S01]  /*2590*/  STS.128 [R34+0x400], R52 ;  /* 0x0004003422007388 */ /* 0x000fe20000000c00 */
[----:B0-----:R-:W-:-:S03]  /*25a0*/  FADD R45, R18, R45 ;  /* 0x0000002d122d7221 */ /* 0x001fc60000000000 */
[----:B------:R-:W-:Y:S01]  /*25b0*/  STS.128 [R34+0x600], R4 ;  /* 0x0006000422007388 */ /* 0x000fe20000000c00 */
[----:B-1----:R-:W-:-:S03]  /*25c0*/  FADD R19, R19, R46 ;  /* 0x0000002e13137221 */ /* 0x002fc60000000000 */
[----:B------:R-:W-:Y:S04]  /*25d0*/  STS.128 [R34+0x800], R8 ;  /* 0x0008000822007388 */ /* 0x000fe80000000c00 */
[----:B------:R-:W-:Y:S01]  /*25e0*/  STS.128 [R34+0xa00], R12 ;  /* 0x000a000c22007388 */ /* 0x000fe20000000c00 */
[----:B------:R-:W-:Y:S06]  /*25f0*/  BAR.SYNC.DEFER_BLOCKING 0x0 ;  /* 0x0000000000007b1d */ /* 0x000fec0000010000 */
[----:B------:R-:W0:Y:S04]  /*2600*/  LDS R47, [R0] ;  /* 0x00000000002f7984 */ /* 0x000e280000000800 */
[----:B------:R-:W1:Y:S04]  /*2610*/  LDS R29, [R0+0x200] ;  /* 0x00020000001d7984 */ /* 0x000e680000000800 */
[----:B------:R-:W3:Y:S04]  /*2620*/  LDS R36, [R0+0xc00] ;  /* 0x000c000000247984 */ /* 0x000ee80000000800 */
[----:B------:R-:W4:Y:S04]  /*2630*/  LDS R4, [R0+0xe00] ;  /* 0x000e000000047984 */ /* 0x000f280000000800 */
[----:B------:R-:W5:Y:S04]  /*2640*/  LDS R5, [R0+0x1800] ;  /* 0x0018000000057984 */ /* 0x000f680000000800 */
[----:B------:R-:W2:Y:S04]  /*2650*/  LDS R15, [R0+0x1a00] ;  /* 0x001a0000000f7984 */ /* 0x000ea80000000800 */
[----:B------:R-:W2:Y:S04]  /*2660*/  LDS R28, [R0+0x2400] ;  /* 0x00240000001c7984 */ /* 0x000ea80000000800 */
[----:B------:R-:W2:Y:S04]  /*2670*/  LDS R6, [R0+0x400] ;  /* 0x0004000000067984 */ /* 0x000ea80000000800 */
[----:B------:R-:W2:Y:S04]  /*2680*/  LDS R7, [R0+0x600] ;  /* 0x0006000000077984 */ /* 0x000ea80000000800 */
[----:B------:R-:W2:Y:S04]  /*2690*/  LDS R8, [R0+0x800] ;  /* 0x0008000000087984 */ /* 0x000ea80000000800 */
[----:B------:R-:W2:Y:S01]  /*26a0*/  LDS R9, [R0+0xa00] ;  /* 0x000a000000097984 */ /* 0x000ea20000000800 */
[----:B0-----:R-:W-:-:S03]  /*26b0*/  FADD R47, RZ, R47 ;  /* 0x0000002fff2f7221 */ /* 0x001fc60000000000 */
[----:B------:R-:W0:Y:S01]  /*26c0*/  LDS R11, [R0+0x1000] ;  /* 0x00100000000b7984 */ /* 0x000e220000000800 */
[----:B-1----:R-:W-:-:S03]  /*26d0*/  FADD R29, RZ, R29 ;  /* 0x0000001dff1d7221 */ /* 0x002fc60000000000 */
[----:B------:R-:W1:Y:S01]  /*26e0*/  LDS R10, [R0+0x1200] ;  /* 0x00120000000a7984 */ /* 0x000e620000000800 */
[----:B---3--:R-:W-:-:S03]  /*26f0*/  FADD R36, R47, R36 ;  /* 0x000000242f247221 */ /* 0x008fc60000000000 */
[----:B------:R-:W3:Y:S01]  /*2700*/  LDS R13, [R0+0x1400] ;  /* 0x00140000000d7984 */ /* 0x000ee20000000800 */
[----:B----4-:R-:W-:Y:S01]  /*2710*/  FADD R4, R29, R4 ;  /* 0x000000041d047221 */ /* 0x010fe20000000000 */
[----:B------:R-:W-:Y:S02]  /*2720*/  LOP3.LUT R29, R64, UR4, RZ, 0xfc, !PT ;  /* 0x00000004401d7c12 */ /* 0x000fe4000f8efcff */
[----:B------:R-:W4:Y:S01]  /*2730*/  LDS R12, [R0+0x1600] ;  /* 0x00160000000c7984 */ /* 0x000f220000000800 */
[----:B-----5:R-:W-:Y:S02]  /*2740*/  FADD R5, R36, R5 ;  /* 0x0000000524057221 */ /* 0x020fe40000000000 */
[----:B--2---:R-:W-:Y:S01]  /*2750*/  IMAD.WIDE.U32 R2, R29, 0x4, R2 ;  /* 0x000000041d027825 */ /* 0x004fe200078e0002 */
[----:B------:R-:W2:Y:S03]  /*2760*/  LDS R21, [R0+0x1c00] ;  /* 0x001c000000157984 */ /* 0x000ea60000000800 */
[----:B------:R-:W-:Y:S01]  /*2770*/  FADD R15, R4, R15 ;  /* 0x0000000f040f7221 */ /* 0x000fe20000000000 */
[----:B------:R-:W5:Y:S01]  /*2780*/  LDS R14, [R0+0x1e00] ;  /* 0x001e0000000e7984 */ /* 0x000f620000000800 */
[----:B------:R-:W-:-:S02]  /*2790*/  FADD R27, R5, R28 ;  /* 0x0000001c051b7221 */ /* 0x000fc40000000000 */
[----:B------:R-:W3:Y:S01]  /*27a0*/  LDC.64 R4, c[0x0][0x3d8] ;  /* 0x0000f600ff047b82 */ /* 0x000ee20000000a00 */
[----:B------:R-:W5:Y:S01]  /*27b0*/  LDS R23, [R0+0x2000] ;  /* 0x0020000000177984 */ /* 0x000f620000000800 */
[----:B------:R-:W-:-:S03]  /*27c0*/  FADD R6, RZ, R6 ;  /* 0x00000006ff067221 */ /* 0x000fc60000000000 */
[----:B------:R-:W5:Y:S01]  /*27d0*/  LDS R20, [R0+0x2200] ;  /* 0x0022000000147984 */ /* 0x000f620000000800 */
[----:B------:R-:W-:-:S03]  /*27e0*/  FADD R7, RZ, R7 ;  /* 0x00000007ff077221 */ /* 0x000fc60000000000 */
[----:B------:R-:W5:Y:S01]  /*27f0*/  LDS R34, [R0+0x2600] ;  /* 0x0026000000227984 */ /* 0x000f620000000800 */
[----:B------:R-:W-:-:S03]  /*2800*/  FADD R8, RZ, R8 ;  /* 0x00000008ff087221 */ /* 0x000fc60000000000 */
[----:B------:R-:W5:Y:S01]  /*2810*/  LDS R37, [R0+0x2800] ;  /* 0x0028000000257984 */ /* 0x000f620000000800 */
[----:B------:R-:W-:-:S03]  /*2820*/  FADD R9, RZ, R9 ;  /* 0x00000009ff097221 */ /* 0x000fc60000000000 */
[----:B------:R-:W5:Y:S01]  /*2830*/  LDS R22, [R0+0x2a00] ;  /* 0x002a000000167984 */ /* 0x000f620000000800 */
[----:B0-----:R-:W-:-:S03]  /*2840*/  FADD R6, R6, R11 ;  /* 0x0000000b06067221 */ /* 0x001fc60000000000 */
[----:B------:R-:W0:Y:S01]  /*2850*/  LDS R39, [R0+0x2c00] ;  /* 0x002c000000277984 */ /* 0x000e220000000800 */
[----:B-1----:R-:W-:Y:S01]  /*2860*/  FADD R7, R7, R10 ;  /* 0x0000000a07077221 */ /* 0x002fe20000000000 */
[----:B---3--:R-:W-:Y:S02]  /*2870*/  IMAD.WIDE.U32 R4, R29, 0x4, R4 ;  /* 0x000000041d047825 */ /* 0x008fe400078e0004 */
[----:B------:R-:W1:Y:S02]  /*2880*/  LDS R38, [R0+0x2e00] ;  /* 0x002e000000267984 */ /* 0x000e640000000800 */
[----:B------:R-:W-:Y:S01]  /*2890*/  FADD R8, R8, R13 ;  /* 0x0000000d08087221 */ /* 0x000fe20000000000 */
[----:B----4-:R-:W-:Y:S01]  /*28a0*/  FADD R9, R9, R12 ;  /* 0x0000000c09097221 */ /* 0x010fe20000000000 */
[----:B------:R-:W-:Y:S01]  /*28b0*/  STG.E desc[UR6][R2.64], R27 ;  /* 0x0000001b02007986 */ /* 0x000fe2000c101906 */
[----:B--2---:R-:W-:Y:S01]  /*28c0*/  FADD R6, R6, R21 ;  /* 0x0000001506067221 */ /* 0x004fe20000000000 */
[----:B-----5:R-:W-:Y:S01]  /*28d0*/  FADD R7, R7, R14 ;  /* 0x0000000e07077221 */ /* 0x020fe20000000000 */
[----:B------:R-:W-:Y:S01]  /*28e0*/  FADD R8, R8, R23 ;  /* 0x0000001708087221 */ /* 0x000fe20000000000 */
[----:B------:R-:W-:Y:S01]  /*28f0*/  FADD R9, R9, R20 ;  /* 0x0000001409097221 */ /* 0x000fe20000000000 */
[----:B------:R-:W-:Y:S01]  /*2900*/  FADD R15, R15, R34 ;  /* 0x000000220f0f7221 */ /* 0x000fe20000000000 */
[----:B------:R-:W-:-:S04]  /*2910*/  FADD R37, R6, R37 ;  /* 0x0000002506257221 */ /* 0x000fc80000000000 */
[----:B------:R-:W-:Y:S01]  /*2920*/  STG.E desc[UR6][R2.64+0x200], R15 ;  /* 0x0002000f02007986 */ /* 0x000fe2000c101906 */
[----:B------:R-:W-:-:S03]  /*2930*/  FADD R7, R7, R22 ;  /* 0x0000001607077221 */ /* 0x000fc60000000000 */
[----:B------:R-:W-:Y:S01]  /*2940*/  STG.E desc[UR6][R2.64+0x400], R37 ;  /* 0x0004002502007986 */ /* 0x000fe2000c101906 */
[----:B0-----:R-:W-:-:S03]  /*2950*/  FADD R39, R8, R39 ;  /* 0x0000002708277221 */ /* 0x001fc60000000000 */
[----:B------:R-:W-:Y:S01]  /*2960*/  STG.E desc[UR6][R2.64+0x600], R7 ;  /* 0x0006000702007986 */ /* 0x000fe2000c101906 */
[----:B-1----:R-:W-:-:S03]  /*2970*/  FADD R9, R9, R38 ;  /* 0x0000002609097221 */ /* 0x002fc60000000000 */
        /* <DEDUP_REMOVED lines=9> */
.L_x_4630:
        /* <DEDUP_REMOVED lines=8> */
.L_x_4633:
[----:B------:R-:W-:Y:S05]  /*2a90*/  BSYNC B2 ;  /* 0x0000000000027941 */ /* 0x000fea0003800000 */
.L_x_4632:
        /* <DEDUP_REMOVED lines=8> */
.L_x_4634:
[----:B------:R-:W-:Y:S01]  /*2b20*/  FADD R143, R122, R143 ;  /* 0x0000008f7a8f7221 */ /* 0x000fe20000000000 */
[----:B------:R-:W-:-:S04]  /*2b30*/  HFMA2 R139, -RZ, RZ, 0, 1.1920928955078125e-07 ;  /* 0x00000002ff8b7431 */ /* 0x000fc800000001ff */
[----:B------:R-:W-:Y:S01]  /*2b40*/  MOV R126, R143 ;  /* 0x0000008f007e7202 */ /* 0x000fe20000000f00 */
[----:B------:R-:W-:-:S07]  /*2b50*/  FADD R130, R120, R128 ;  /* 0x0000008078827221 */ /* 0x000fce0000000000 */
[----:B------:R-:W-:Y:S05]  /*2b60*/  WARPSYNC.COLLECTIVE R141, `(.L_x_4635) ;  /* 0x000000008d087348 */ /* 0x000fea0003c00000 */
[----:B------:R0:W1:Y:S02]  /*2b70*/  SHFL.BFLY P0, R128, R126, R139, R124 ;  /* 0x0c00008b7e807389 */ /* 0x000064000000007c */
[----:B01----:R-:W-:Y:S05]  /*2b80*/  ENDCOLLECTIVE ;  /* 0x000000000000791b */ /* 0x003fea0003800000 */
.L_x_4635:
[----:B------:R-:W-:Y:S02]  /*2b90*/  MOV R126, R130 ;  /* 0x00000082007e7202 */ /* 0x000fe40000000f00 */
[----:B------:R-:W-:-:S07]  /*2ba0*/  MOV R132, R128 ;  /* 0x0000008000847202 */ /* 0x000fce0000000f00 */
[----:B------:R-:W-:Y:S05]  /*2bb0*/  WARPSYNC.COLLECTIVE R141, `(.L_x_4636) ;  /* 0x000000008d087348 */ /* 0x000fea0003c00000 */
[----:B------:R0:W1:Y:S02]  /*2bc0*/  SHFL.BFLY P0, R128, R126, R139, R124 ;  /* 0x0c00008b7e807389 */ /* 0x000064000000007c */
[----:B01----:R-:W-:Y:S05]  /*2bd0*/  ENDCOLLECTIVE ;  /* 0x000000000000791b */ /* 0x003fea0003800000 */
.L_x_4636:
[----:B------:R-:W-:Y:S01]  /*2be0*/  FADD R132, R143, R132 ;  /* 0x000000848f847221 */ /* 0x000fe20000000000 */
[----:B------:R-:W-:-:S04]  /*2bf0*/  HFMA2 R139, -RZ, RZ, 0, 2.384185791015625e-07 ;  /* 0x00000004ff8b7431 */ /* 0x000fc800000001ff */
[----:B------:R-:W-:Y:S01]  /*2c00*/  MOV R126, R132 ;  /* 0x00000084007e7202 */ /* 0x000fe20000000f00 */
[----:B------:R-:W-:-:S07]  /*2c10*/  FADD R134, R130, R128 ;  /* 0x0000008082867221 */ /* 0x000fce0000000000 */
[----:B------:R-:W-:Y:S05]  /*2c20*/  WARPSYNC.COLLECTIVE R141, `(.L_x_4637) ;  /* 0x000000008d087348 */ /* 0x000fea0003c00000 */
[----:B------:R0:W1:Y:S02]  /*2c30*/  SHFL.BFLY P0, R128, R126, R139, R124 ;  /* 0x0c00008b7e807389 */ /* 0x000064000000007c */
[----:B01----:R-:W-:Y:S05]  /*2c40*/  ENDCOLLECTIVE ;  /* 0x000000000000791b */ /* 0x003fea0003800000 */
.L_x_4637:
[----:B------:R-:W-:Y:S02]  /*2c50*/  MOV R126, R134 ;  /* 0x00000086007e7202 */ /* 0x000fe40000000f00 */
[----:B------:R-:W-:-:S07]  /*2c60*/  MOV R145, R128 ;  /* 0x0000008000917202 */ /* 0x000fce0000000f00 */
[----:B------:R-:W-:Y:S05]  /*2c70*/  WARPSYNC.COLLECTIVE R141, `(.L_x_4638) ;  /* 0x000000008d087348 */ /* 0x000fea0003c00000 */
[----:B------:R0:W1:Y:S02]  /*2c80*/  SHFL.BFLY P0, R128, R126, R139, R124 ;  /* 0x0c00008b7e807389 */ /* 0x000064000000007c */
[----:B01----:R-:W-:Y:S05]  /*2c90*/  ENDCOLLECTIVE ;  /* 0x000000000000791b */ /* 0x003fea0003800000 */
.L_x_4638:
[----:B------:R-:W-:Y:S01]  /*2ca0*/  FADD R145, R132, R145 ;  /* 0x0000009184917221 */ /* 0x000fe20000000000 */
[----:B------:R-:W-:-:S04]  /*2cb0*/  HFMA2 R139, -RZ, RZ, 0, 4.76837158203125e-07 ;  /* 0x00000008ff8b7431 */ /* 0x000fc800000001ff */
[----:B------:R-:W-:Y:S01]  /*2cc0*/  MOV R126, R145 ;  /* 0x00000091007e7202 */ /* 0x000fe20000000f00 */
[----:B------:R-:W-:-:S07]  /*2cd0*/  FADD R136, R134, R128 ;  /* 0x0000008086887221 */ /* 0x000fce0000000000 */
[----:B------:R-:W-:Y:S05]  /*2ce0*/  WARPSYNC.COLLECTIVE R141, `(.L_x_4639) ;  /* 0x000000008d087348 */ /* 0x000fea0003c00000 */
[----:B------:R0:W1:Y:S02]  /*2cf0*/  SHFL.BFLY P0, R128, R126, R139, R124 ;  /* 0x0c00008b7e807389 */ /* 0x000064000000007c */
[----:B01----:R-:W-:Y:S05]  /*2d00*/  ENDCOLLECTIVE ;  /* 0x000000000000791b */ /* 0x003fea0003800000 */
.L_x_4639:
[----:B------:R-:W-:Y:S02]  /*2d10*/  MOV R126, R136 ;  /* 0x00000088007e7202 */ /* 0x000fe40000000f00 */
[----:B------:R-:W-:-:S07]  /*2d20*/  MOV R120, R128 ;  /* 0x0000008000787202 */ /* 0x000fce0000000f00 */
[----:B------:R-:W-:Y:S05]  /*2d30*/  WARPSYNC.COLLECTIVE R141, `(.L_x_4640) ;  /* 0x000000008d087348 */ /* 0x000fea0003c00000 */
[----:B------:R0:W1:Y:S02]  /*2d40*/  SHFL.BFLY P0, R128, R126, R139, R124 ;  /* 0x0c00008b7e807389 */ /* 0x000064000000007c */
[----:B01----:R-:W-:Y:S05]  /*2d50*/  ENDCOLLECTIVE ;  /* 0x000000000000791b */ /* 0x003fea0003800000 */
.L_x_4640:
[----:B------:R-:W-:Y:S01]  /*2d60*/  FADD R120, R145, R120 ;  /* 0x0000007891787221 */ /* 0x000fe20000000000 */
[----:B------:R-:W-:-:S04]  /*2d70*/  HFMA2 R139, -RZ, RZ, 0, 9.5367431640625e-07 ;  /* 0x00000010ff8b7431 */ /* 0x000fc800000001ff */
[----:B------:R-:W-:Y:S01]  /*2d80*/  MOV R126, R120 ;  /* 0x00000078007e7202 */ /* 0x000fe20000000f00 */
[----:B------:R-:W-:-:S07]  /*2d90*/  FADD R122, R136, R128 ;  /* 0x00000080887a7221 */ /* 0x000fce0000000000 */
[----:B------:R-:W-:Y:S05]  /*2da0*/  WARPSYNC.COLLECTIVE R141, `(.L_x_4641) ;  /* 0x000000008d087348 */ /* 0x000fea0003c00000 */
[----:B------:R0:W1:Y:S02]  /*2db0*/  SHFL.BFLY P0, R128, R126, R139, R124 ;  /* 0x0c00008b7e807389 */ /* 0x000064000000007c */
[----:B01----:R-:W-:Y:S05]  /*2dc0*/  ENDCOLLECTIVE ;  /* 0x000000000000791b */ /* 0x003fea0003800000 */
.L_x_4641:
[----:B------:R-:W-:Y:S02]  /*2dd0*/  MOV R126, R122 ;  /* 0x0000007a007e7202 */ /* 0x000fe40000000f00 */
[----:B------:R-:W-:-:S07]  /*2de0*/  MOV R143, R128 ;  /* 0x00000080008f7202 */ /* 0x000fce0000000f00 */
[----:B------:R-:W-:Y:S05]  /*2df0*/  WARPSYNC.COLLECTIVE R141, `(.L_x_4642) ;  /* 0x000000008d087348 */ /* 0x000fea0003c00000 */
[----:B------:R0:W1:Y:S02]  /*2e00*/  SHFL.BFLY P0, R128, R126, R139, R124 ;  /* 0x0c00008b7e807389 */ /* 0x000064000000007c */
[----:B01----:R-:W-:Y:S05]  /*2e10*/  ENDCOLLECTIVE ;  /* 0x000000000000791b */ /* 0x003fea0003800000 */
.L_x_4642:
[----:B------:R-:W-:Y:S05]  /*2e20*/  BRA `(.L_x_4643) ;  /* 0xffffffe800947947 */ /* 0x000fea000383ffff */
.L_x_4644:
        /* <DEDUP_REMOVED lines=13> */
.L_x_5055:


//--------------------- .text._ZN18transformer_engine13normalization28ln_bwd_finalize_tuned_kernelINS0_22Kernel_traits_finalizeILj768E13__nv_bfloat16S3_S3_fjLj1024ELj4ENS0_18Kernel_traits_baseILj768ES3_S3_S3_fjLj1024EEEEEEEvNS0_20BackwardKernelParamsE --------------------------
	.section	.text._ZN18transformer_engine13normalization28ln_bwd_finalize_tuned_kernelINS0_22Kernel_traits_finalizeILj768E13__nv_bfloat16S3_S3_fjLj1024ELj4ENS0_18Kernel_traits_baseILj768ES3_S3_S3_fjLj1024EEEEEEEvNS0_20BackwardKernelParamsE,"ax",@progbits
	.align	128
        .global         _ZN18transformer_engine13normalization28ln_bwd_finalize_tuned_kernelINS0_22Kernel_traits_finalizeILj768E13__nv_bfloat16S3_S3_fjLj1024ELj4ENS0_18Kernel_traits_baseILj768ES3_S3_S3_fjLj1024EEEEEEEvNS0_20BackwardKernelParamsE
        .type           _ZN18transformer_engine13normalization28ln_bwd_finalize_tuned_kernelINS0_22Kernel_traits_finalizeILj768E13__nv_bfloat16S3_S3_fjLj1024ELj4ENS0_18Kernel_traits_baseILj768ES3_S3_S3_fjLj1024EEEEEEEvNS0_20BackwardKernelParamsE,@function
        .size           _ZN18transformer_engine13normalization28ln_bwd_finalize_tuned_kernelINS0_22Kernel_traits_finalizeILj768E13__nv_bfloat16S3_S3_fjLj1024ELj4ENS0_18Kernel_traits_baseILj768ES3_S3_S3_fjLj1024EEEEEEEvNS0_20BackwardKernelParamsE,(.L_x_5056 - _ZN18transformer_engine13normalization28ln_bwd_finalize_tuned_kernelINS0_22Kernel_traits_finalizeILj768E13__nv_bfloat16S3_S3_fjLj1024ELj4ENS0_18Kernel_traits_baseILj768ES3_S3_S3_fjLj1024EEEEEEEvNS0_20BackwardKernelParamsE)
        .other          _ZN18transformer_engine13normalization28ln_bwd_finalize_tuned_kernelINS0_22Kernel_traits_finalizeILj768E13__nv_bfloat16S3_S3_fjLj1024ELj4ENS0_18Kernel_traits_baseILj768ES3_S3_S3_fjLj1024EEEEEEEvNS0_20BackwardKernelParamsE,@"STO_CUDA_ENTRY STV_DEFAULT"
_ZN18transformer_engine13normalization28ln_bwd_finalize_tuned_kernelINS0_22Kernel_traits_finalizeILj768E13__nv_bfloat16S3_S3_fjLj1024ELj4ENS0_18Kernel_traits_baseILj768ES3_S3_S3_fjLj1024EEEEEEEvNS0_20BackwardKernelParamsE:
.text._ZN18transformer_engine13normalization28ln_bwd_finalize_tuned_kernelINS0_22Kernel_traits_finalizeILj768E13__nv_bfloat16S3_S3_fjLj1024ELj4ENS0_18Kernel_traits_baseILj768ES3_S3_S3_fjLj1024EEEEEEEvNS0_20BackwardKernelParamsE:
        /* <DEDUP_REMOVED lines=35> */
.L_x_4649:
        /* <DEDUP_REMOVED lines=118> */
.L_x_4648:
[----:B------:R-:W-:Y:S05]  /*0990*/  BSYNC.RECONVERGENT B1 ;  /* 0x0000000000017941 */ /* 0x000fea0003800200 */
.L_x_4647:
        /* <DEDUP_REMOVED lines=65> */
.L_x_4651:
[----:B------:R-:W-:Y:S05]  /*0db0*/  BSYNC.RECONVERGENT B1 ;  /* 0x0000000000017941 */ /* 0x000fea0003800200 */
.L_x_4650:
        /* <DEDUP_REMOVED lines=37> */
.L_x_4653:
[----:B------:R-:W-:Y:S05]  /*1010*/  BSYNC.RECONVERGENT B1 ;  /* 0x0000000000017941 */ /* 0x000fea0003800200 */
.L_x_4652:
[----:B------:R-:W-:Y:S05]  /*1020*/  @!P1 BRA `(.L_x_4646) ;  /* 0x00000000003c9947 */ /* 0x000fea0003800000 */
[----:B------:R-:W0:Y:S01]  /*1030*/  LDC.64 R6, c[0x0][0x3d8] ;  /* 0x0000f600ff067b82 */ /* 0x000e220000000a00 */
[----:B------:R-:W-:Y:S01]  /*1040*/  IMAD R2, R15, 0x300, R11 ;  /* 0x000003000f027824 */ /* 0x000fe200078e020b */
[----:B------:R-:W-:-:S04]  /*1050*/  IADD3 R24, PT, PT, -R24, RZ, RZ ;  /* 0x000000ff18187210 */ /* 0x000fc80007ffe1ff */
[----:B------:R-:W-:Y:S02]  /*1060*/  IADD3 R11, PT, PT, R13, R2, RZ ;  /* 0x000000020d0b7210 */ /* 0x000fe40007ffe0ff */
[----:B------:R-:W1:Y:S05]  /*1070*/  LDC.64 R8, c[0x0][0x3e0] ;  /* 0x0000f800ff087b82 */ /* 0x000e6a0000000a00 */
.L_x_4654:
        /* <DEDUP_REMOVED lines=10> */
.L_x_4646:
[----:B------:R-:W-:Y:S05]  /*1120*/  BSYNC.RECONVERGENT B0 ;  /* 0x0000000000007941 */ /* 0x000fea0003800200 */
.L_x_4645:
        /* <DEDUP_REMOVED lines=55> */
.L_x_4655:
        /* <DEDUP_REMOVED lines=14> */
.L_x_5056:


//--------------------- .text._ZN18transformer_engine13normalization19ln_bwd_tuned_kernelINS0_13Kernel_traitsI13__nv_bfloat16S3_S3_fjLj768ELj1ELj4ELj1ELj16ENS0_18Kernel_traits_baseILj768ES3_S3_S3_fjLj128EEEEEEEvNS0_20BackwardKernelParamsE --------------------------
	.section	.text._ZN18transformer_engine13normalization19ln_bwd_tuned_kernelINS0_13Kernel_traitsI13__nv_bfloat16S3_S3_fjLj768ELj1ELj4ELj1ELj16ENS0_18Kernel_traits_baseILj768ES3_S3_S3_fjLj128EEEEEEEvNS0_20BackwardKernelParamsE,"ax",@progbits
	.align	128
        .global         _ZN18transformer_engine13normalization19ln_bwd_tuned_kernelINS0_13Kernel_traitsI13__nv_bfloat16S3_S3_fjLj768ELj1ELj4ELj1ELj16ENS0_18Kernel_traits_baseILj768ES3_S3_S3_fjLj128EEEEEEEvNS0_20BackwardKernelParamsE
        .type           _ZN18transformer_engine13normalization19ln_bwd_tuned_kernelINS0_13Kernel_traitsI13__nv_bfloat16S3_S3_fjLj768ELj1ELj4ELj1ELj16ENS0_18Kernel_traits_baseILj768ES3_S3_S3_fjLj128EEEEEEEvNS0_20BackwardKernelParamsE,@function
        .size           _ZN18transformer_engine13normalization19ln_bwd_tuned_kernelINS0_13Kernel_traitsI13__nv_bfloat16S3_S3_fjLj768ELj1ELj4ELj1ELj16ENS0_18Kernel_traits_baseILj768ES3_S3_S3_fjLj128EEEEEEEvNS0_20BackwardKernelParamsE,(.L_x_5057 - _ZN18transformer_engine13normalization19ln_bwd_tuned_kernelINS0_13Kernel_traitsI13__nv_bfloat16S3_S3_fjLj768ELj1ELj4ELj1ELj16ENS0_18Kernel_traits_baseILj768ES3_S3_S3_fjLj128EEEEEEEvNS0_20BackwardKernelParamsE)
        .other          _ZN18transformer_engine13normalization19ln_bwd_tuned_kernelINS0_13Kernel_traitsI13__nv_bfloat16S3_S3_fjLj768ELj1ELj4ELj1ELj16ENS0_18Kernel_traits_baseILj768ES3_S3_S3_fjLj128EEEEEEEvNS0_20BackwardKernelParamsE,@"STO_CUDA_ENTRY STV_DEFAULT"
_ZN18transformer_engine13normalization19ln_bwd_tuned_kernelINS0_13Kernel_traitsI13__nv_bfloat16S3_S3_fjLj768ELj1ELj4ELj1ELj16ENS0_18Kernel_traits_baseILj768ES3_S3_S3_fjLj128EEEEEEEvNS0_20BackwardKernelParamsE:
.text._ZN18transformer_engine13normalization19ln_bwd_tuned_kernelINS0_13Kernel_traitsI13__nv_bfloat16S3_S3_fjLj768ELj1ELj4ELj1ELj16ENS0_18Kernel_traits_baseILj768ES3_S3_S3_fjLj128EEEEEEEvNS0_20BackwardKernelParamsE:
        /* <DEDUP_REMOVED lines=39> */
[----:B------:R-:W2:Y:S04]  /*0270*/  LDG.E.128 R12, desc[UR6][R2.64] ;  /* 0x00000006020c7981 */ /* 0x000ea8000c1e1d00 */
[----:B------:R-:W3:Y:S04]  /*0280*/  LDG.E.128 R8, desc[UR6][R2.64+0x200] ;  /* 0x0002000602087981 */ /* 0x000ee8000c1e1d00 */
[----:B------:R3:W4:Y:S01]  /*0290*/  LDG.E.128 R4, desc[UR6][R2.64+0x400] ;  /* 0x0004000602047981 */ /* 0x000722000c1e1d00 */
[----:B-1----:R-:W-:Y:S01]  /*02a0*/  ISETP.NE.AND P0, PT, RZ, UR4, PT ;  /* 0x00000004ff007c0c */ /* 0x002fe2000bf05270 */
[----:B------:R-:W-:Y:S01]  /*02b0*/  HFMA2 R65, -RZ, RZ, 0, 0 ;  /* 0x00000000ff417431 */ /* 0x000fe200000001ff */
[----:B------:R-:W-:Y:S01]  /*02c0*/  BSSY B1, `(.L_x_4658) ;  /* 0x00001d4000017945 */ /* 0x000fe20003800000 */
        /* <DEDUP_REMOVED lines=25> */
[C---:B--2---:R-:W-:Y:S02]  /*0460*/  PRMT R0, R12.reuse, 0x7632, R0 ;  /* 0x000076320c007816 */ /* 0x044fe40000000000 */
[----:B------:R-:W-:Y:S02]  /*0470*/  SHF.L.U32 R105, R12, 0x10, RZ ;  /* 0x000000100c697819 */ /* 0x000fe400000006ff */
        /* <DEDUP_REMOVED lines=13> */
[----:B------:R-:W-:Y:S02]  /*0550*/  SHF.L.U32 R13, R13, 0x10, RZ ;  /* 0x000000100d0d7819 */ /* 0x000fe400000006ff */
[----:B------:R-:W-:-:S02]  /*0560*/  PRMT R14, R15, 0x7632, R14 ;  /* 0x000076320f0e7816 */ /* 0x000fc4000000000e */
[----:B------:R-:W-:Y:S01]  /*0570*/  SHF.L.U32 R9, R9, 0x10, RZ ;  /* 0x0000001009097819 */ /* 0x000fe200000006ff */
[C---:B------:R-:W-:Y:S01]  /*0580*/  FADD R104, R80.reuse, R13 ;  /* 0x0000000d50687221 */ /* 0x040fe20000000000 */
[----:B------:R-:W-:Y:S02]  /*0590*/  SHF.L.U32 R11, R11, 0x10, RZ ;  /* 0x000000100b0b7819 */ /* 0x000fe400000006ff */
[----:B------:R-:W-:Y:S01]  /*05a0*/  SHF.L.U32 R15, R15, 0x10, RZ ;  /* 0x000000100f0f7819 */ /* 0x000fe200000006ff */
[----:B------:R-:W-:Y:S01]  /*05b0*/  FADD R100, R80, R9 ;  /* 0x0000000950647221 */ /* 0x000fe20000000000 */
[----:B----4-:R-:W-:Y:S01]  /*05c0*/  PRMT R18, R4, 0x7632, R18 ;  /* 0x0000763204127816 */ /* 0x010fe20000000012 */
[----:B------:R-:W-:Y:S01]  /*05d0*/  FADD R98, R80, R11 ;  /* 0x0000000b50627221 */ /* 0x000fe20000000000 */
        /* <DEDUP_REMOVED lines=36> */
.L_x_4660:
[----:B0-----:R-:W0:Y:S01]  /*0820*/  LDC.64 R20, c[0x0][0x390] ;  /* 0x0000e400ff147b82 */ /* 0x001e220000000a00 */
[----:B------:R-:W-:-:S07]  /*0830*/  IMAD R111, R83, 0x60, R64 ;  /* 0x00000060536f7824 */ /* 0x000fce00078e0240 */
[----:B------:R-:W1:Y:S08]  /*0840*/  LDC.64 R2, c[0x0][0x3c8] ;  /* 0x0000f200ff027b82 */ /* 0x000e700000000a00 */
[----:B------:R-:W2:Y:S08]  /*0850*/  LDC.64 R24, c[0x0][0x398] ;  /* 0x0000e600ff187b82 */ /* 0x000eb00000000a00 */
[----:B------:R-:W3:Y:S01]  /*0860*/  LDC.64 R28, c[0x0][0x3a0] ;  /* 0x0000e800ff1c7b82 */ /* 0x000ee20000000a00 */
[C---:B------:R-:W-:Y:S01]  /*0870*/  IADD3 R109, PT, PT, R111.reuse, 0x20, RZ ;  /* 0x000000206f6d7810 */ /* 0x040fe20007ffe0ff */
[C---:B0-----:R-:W-:Y:S01]  /*0880*/  IMAD.WIDE.U32 R4, R111.reuse, 0x10, R20 ;  /* 0x000000106f047825 */ /* 0x041fe200078e0014 */
[----:B------:R-:W-:-:S03]  /*0890*/  IADD3 R107, PT, PT, R111, 0x40, RZ ;  /* 0x000000406f6b7810 */ /* 0x000fc60007ffe0ff */
[----:B------:R-:W-:Y:S02]  /*08a0*/  IMAD.WIDE.U32 R12, R109, 0x10, R20 ;  /* 0x000000106d0c7825 */ /* 0x000fe400078e0014 */
[----:B------:R-:W4:Y:S02]  /*08b0*/  LDG.E.128 R4, desc[UR6][R4.64] ;  /* 0x0000000604047981 */ /* 0x000f24000c1e1d00 */
[--C-:B-1----:R-:W-:Y:S02]  /*08c0*/  IMAD.WIDE.U32 R8, R111, 0x10, R2.reuse ;  /* 0x000000106f087825 */ /* 0x102fe400078e0002 */
[----:B------:R-:W5:Y:S02]  /*08d0*/  LDG.E.128 R12, desc[UR6][R12.64] ;  /* 0x000000060c0c7981 */ /* 0x000f64000c1e1d00 */
[----:B------:R-:W-:Y:S02]  /*08e0*/  IMAD.WIDE.U32 R16, R109, 0x10, R2 ;  /* 0x000000106d107825 */ /* 0x000fe400078e0002 */
[----:B------:R-:W5:Y:S02]  /*08f0*/  LDG.E.128 R8, desc[UR6][R8.64] ;  /* 0x0000000608087981 */ /* 0x000f64000c1e1d00 */
[----:B------:R-:W-:-:S02]  /*0900*/  IMAD.WIDE.U32 R20, R107, 0x10, R20 ;  /* 0x000000106b147825 */ /* 0x000fc400078e0014 */
[----:B------:R-:W5:Y:S02]  /*0910*/  LDG.E.128 R16, desc[UR6][R16.64] ;  /* 0x0000000610107981 */ /* 0x000f64000c1e1d00 */
[C---:B--2---:R-:W-:Y:S02]  /*0920*/  IMAD.WIDE R30, R83.reuse, 0x4, R24 ;  /* 0x00000004531e7825 */ /* 0x044fe400078e0218 */
[----:B------:R-:W2:Y:S02]  /*0930*/  LDG.E.128 R20, desc[UR6][R20.64] ;  /* 0x0000000614147981 */ /* 0x000ea4000c1e1d00 */
[----:B---3--:R-:W-:Y:S02]  /*0940*/  IMAD.WIDE R28, R83, 0x4, R28 ;  /* 0x00000004531c7825 */ /* 0x008fe400078e021c */
[----:B------:R0:W3:Y:S02]  /*0950*/  LDG.E R30, desc[UR6][R30.64] ;  /* 0x000000061e1e7981 */ /* 0x0000e4000c1e1900 */
[----:B------:R-:W-:-:S02]  /*0960*/  IMAD.WIDE.U32 R24, R107, 0x10, R2 ;  /* 0x000000106b187825 */ /* 0x000fc400078e0002 */
[----:B------:R1:W3:Y:S04]  /*0970*/  LDG.E R28, desc[UR6][R28.64] ;  /* 0x000000061c1c7981 */ /* 0x0002e8000c1e1900 */
[----:B------:R-:W3:Y:S01]  /*0980*/  LDG.E.128 R24, desc[UR6][R24.64] ;  /* 0x0000000618187981 */ /* 0x000ee2000c1e1d00 */
[----:B------:R-:W-:Y:S01]  /*0990*/  UMOV UR4, 0xffffffff ;  /* 0xffffffff00047882 */ /* 0x000fe20000000000 */
[----:B----4-:R-:W-:Y:S02]  /*09a0*/  SHF.L.U32 R113, R4, 0x10, RZ ;  /* 0x0000001004717819 */ /* 0x010fe400000006ff */
[C---:B------:R-:W-:Y:S02]  /*09b0*/  PRMT R108, R6.reuse, 0x7632, R108 ;  /* 0x00007632066c7816 */ /* 0x040fe4000000006c */
[----:B0-----:R-:W-:-:S02]  /*09c0*/  SHF.L.U32 R31, R6, 0x10, RZ ;  /* 0x00000010061f7819 */ /* 0x001fc400000006ff */
[----:B-----5:R-:W-:Y:S02]  /*09d0*/  SHF.L.U32 R121, R13, 0x10, RZ ;  /* 0x000000100d797819 */ /* 0x020fe400000006ff */
[----:B------:R-:W-:Y:S02]  /*09e0*/  PRMT R0, R4, 0x7632, R0 ;  /* 0x0000763204007816 */ /* 0x000fe40000000000 */
[----:B------:R-:W-:Y:S02]  /*09f0*/  SHF.L.U32 R115, R5, 0x10, RZ ;  /* 0x0000001005737819 */ /* 0x000fe400000006ff */
[----:B------:R-:W-:Y:S02]  /*0a00*/  SHF.L.U32 R117, R7, 0x10, RZ ;  /* 0x0000001007757819 */ /* 0x000fe400000006ff */
[C---:B------:R-:W-:Y:S02]  /*0a10*/  PRMT R3, R10.reuse, 0x7632, R3 ;  /* 0x000076320a037816 */ /* 0x040fe40000000003 */
[----:B------:R-:W-:-:S02]  /*0a20*/  SHF.L.U32 R6, R10, 0x10, RZ ;  /* 0x000000100a067819 */ /* 0x000fc400000006ff */
[----:B------:R-:W-:Y:S02]  /*0a30*/  SHF.L.U32 R119, R12, 0x10, RZ ;  /* 0x000000100c777819 */ /* 0x000fe400000006ff */
[----:B------:R-:W-:Y:S02]  /*0a40*/  SHF.L.U32 R123, R14, 0x10, RZ ;  /* 0x000000100e7b7819 */ /* 0x000fe400000006ff */
[C---:B------:R-:W-:Y:S02]  /*0a50*/  PRMT R118, R18.reuse, 0x7632, R118 ;  /* 0x0000763212767816 */ /* 0x040fe40000000076 */
[----:B------:R-:W-:Y:S02]  /*0a60*/  SHF.L.U32 R116, R18, 0x10, RZ ;  /* 0x0000001012747819 */ /* 0x000fe400000006ff */
[----:B--2---:R-:W-:Y:S02]  /*0a70*/  SHF.L.U32 R127, R22, 0x10, RZ ;  /* 0x00000010167f7819 */ /* 0x004fe400000006ff */
[----:B------:R-:W-:-:S02]  /*0a80*/  SHF.L.U32 R129, R23, 0x10, RZ ;  /* 0x0000001017817819 */ /* 0x000fc400000006ff */
[----:B------:R-:W-:Y:S02]  /*0a90*/  PRMT R10, R12, 0x7632, R10 ;  /* 0x000076320c0a7816 */ /* 0x000fe4000000000a */
[----:B------:R-:W-:Y:S02]  /*0aa0*/  PRMT R114, R14, 0x7632, R114 ;  /* 0x000076320e727816 */ /* 0x000fe40000000072 */
[C---:B------:R-:W-:Y:S02]  /*0ab0*/  PRMT R18, R20.reuse, 0x7632, R18 ;  /* 0x0000763214127816 */ /* 0x040fe40000000012 */
[----:B------:R-:W-:Y:S02]  /*0ac0*/  SHF.L.U32 R137, R20, 0x10, RZ ;  /* 0x0000001014897819 */ /* 0x000fe400000006ff */
[----:B------:R-:W-:Y:S02]  /*0ad0*/  PRMT R126, R22, 0x7632, R126 ;  /* 0x00007632167e7816 */ /* 0x000fe4000000007e */
[----:B------:R-:W-:-:S02]  /*0ae0*/  PRMT R106, R5, 0x7632, R106 ;  /* 0x00007632056a7816 */ /* 0x000fc4000000006a */
[----:B------:R-:W-:Y:S02]  /*0af0*/  PRMT R110, R7, 0x7632, R110 ;  /* 0x00007632076e7816 */ /* 0x000fe4000000006e */
[----:B------:R-:W-:Y:S02]  /*0b00*/  PRMT R12, R13, 0x7632, R12 ;  /* 0x000076320d0c7816 */ /* 0x000fe4000000000c */
[C---:B------:R-:W-:Y:S02]  /*0b10*/  PRMT R14, R15.reuse, 0x7632, R14 ;  /* 0x000076320f0e7816 */ /* 0x040fe4000000000e */
[----:B------:R-:W-:Y:S01]  /*0b20*/  SHF.L.U32 R141, R15, 0x10, RZ ;  /* 0x000000100f8d7819 */ /* 0x000fe200000006ff */
[----:B---3--:R-:W-:Y:S01]  /*0b30*/  FADD R15, -R30, R113 ;  /* 0x000000711e0f7221 */ /* 0x008fe20000000100 */
[----:B------:R-:W-:Y:S02]  /*0b40*/  PRMT R20, R21, 0x7632, R20 ;  /* 0x0000763215147816 */ /* 0x000fe40000000014 */
[----:B------:R-:W-:-:S02]  /*0b50*/  PRMT R22, R23, 0x7632, R22 ;  /* 0x0000763217167816 */ /* 0x000fc40000000016 */
[----:B------:R-:W-:Y:S02]  /*0b60*/  SHF.L.U32 R143, R108, 0x10, RZ ;  /* 0x000000106c8f7819 */ /* 0x000fe400000006ff */
[C---:B------:R-:W-:Y:S02]  /*0b70*/  PRMT R7, R8.reuse, 0x7632, R7 ;  /* 0x0000763208077816 */ /* 0x040fe40000000007 */
[----:B------:R-:W-:Y:S02]  /*0b80*/  SHF.L.U32 R124, R8, 0x10, RZ ;  /* 0x00000010087c7819 */ /* 0x000fe400000006ff */
[C---:B------:R-:W-:Y:S02]  /*0b90*/  PRMT R2, R11.reuse, 0x7632, R2 ;  /* 0x000076320b027816 */ /* 0x040fe40000000002 */
        /* <DEDUP_REMOVED lines=10> */
[----:B-1----:R-:W-:Y:S01]  /*0c40*/  SHF.L.U32 R29, R19, 0x10, RZ ;  /* 0x00000010131d7819 */ /* 0x002fe200000006ff */
[----:B------:R-:W-:Y:S01]  /*0c50*/  FADD R19, -R30, R119 ;  /* 0x000000771e137221 */ /* 0x000fe20000000100 */
        /* <DEDUP_REMOVED lines=17> */
[----:B------:R-:W-:Y:S01]  /*0d70*/  FMUL R15, R105, R124 ;  /* 0x0000007c690f7220 */ /* 0x000fe20000400000 */
        /* <DEDUP_REMOVED lines=19> */
[----:B------:R-:W-:Y:S01]  /*0eb0*/  PRMT R110, R25, 0x7632, R110 ;  /* 0x00007632196e7816 */ /* 0x000fe2000000006e */
[----:B------:R-:W-:Y:S01]  /*0ec0*/  FMUL R2, R93, R10 ;  /* 0x0000000a5d027220 */ /* 0x000fe20000400000 */
[C---:B------:R-:W-:Y:S01]  /*0ed0*/  PRMT R108, R26.reuse, 0x7632, R108 ;  /* 0x000076321a6c7816 */ /* 0x040fe2000000006c */
[----:B------:R-:W-:Y:S01]  /*0ee0*/  FADD R143, RZ, R15 ;  /* 0x0000000fff8f7221 */ /* 0x000fe20000000000 */
[----:B------:R-:W-:Y:S01]  /*0ef0*/  SHF.L.U32 R30, R26, 0x10, RZ ;  /* 0x000000101a1e7819 */ /* 0x000fe200000006ff */
[----:B------:R-:W-:Y:S01]  /*0f00*/  FMUL R7, R28, R147 ;  /* 0x000000931c077220 */ /* 0x000fe20000400000 */
[----:B------:R-:W-:Y:S01]  /*0f10*/  FFMA R26, R0, R15, RZ ;  /* 0x0000000f001a7223 */ /* 0x000fe200000000ff */
[----:B------:R-:W-:Y:S01]  /*0f20*/  SHF.L.U32 R12, R5, 0x10, RZ ;  /* 0x00000010050c7819 */ /* 0x000fe200000006ff */
[----:B------:R-:W-:Y:S01]  /*0f30*/  FADD R75, R8, R75 ;  /* 0x0000004b084b7221 */ /* 0x000fe20000000000 */
[-C--:B------:R-:W-:Y:S01]  /*0f40*/  FFMA R76, R13, R8.reuse, R76 ;  /* 0x000000080d4c7223 */ /* 0x080fe2000000004c */
[----:B------:R-:W-:Y:S01]  /*0f50*/  FMUL R8, R104, R8 ;  /* 0x0000000868087220 */ /* 0x000fe20000400000 */
[----:B------:R-:W-:Y:S01]  /*0f60*/  SHF.L.U32 R126, R110, 0x10, RZ ;  /* 0x000000106e7e7819 */ /* 0x000fe200000006ff */
[----:B------:R-:W-:Y:S01]  /*0f70*/  FADD R143, R143, R2 ;  /* 0x000000028f8f7221 */ /* 0x000fe20000000000 */
[C---:B------:R-:W-:Y:S01]  /*0f80*/  FFMA R110, R7.reuse, R2, R26 ;  /* 0x00000002076e7223 */ /* 0x040fe2000000001a */
[----:B------:R-:W-:Y:S01]  /*0f90*/  FMUL R11, R28, R11 ;  /* 0x0000000b1c0b7220 */ /* 0x000fe20000400000 */
[----:B------:R-:W-:Y:S01]  /*0fa0*/  FADD R77, R10, R77 ;  /* 0x0000004d0a4d7221 */ /* 0x000fe20000000000 */
[----:B------:R-:W-:Y:S01]  /*0fb0*/  FFMA R78, R7, R10, R78 ;  /* 0x0000000a074e7223 */ /* 0x000fe2000000004e */
        /* <DEDUP_REMOVED lines=8> */
[C---:B------:R-:W-:Y:S01]  /*1040*/  FFMA R110, R5.reuse, R10, R110 ;  /* 0x0000000a056e7223 */ /* 0x040fe2000000006e */
[----:B------:R-:W-:Y:S01]  /*1050*/  FMUL R9, R28, R9 ;  /* 0x000000091c097220 */ /* 0x000fe20000400000 */
[----:B------:R-:W-:Y:S01]  /*1060*/  FADD R73, R12, R73 ;  /* 0x000000490c497221 */ /* 0x000fe20000000000 */
[----:B------:R-:W-:Y:S01]  /*1070*/  FFMA R74, R5, R12, R74 ;  /* 0x0000000c054a7223 */ /* 0x000fe2000000004a */
[----:B------:R-:W-:Y:S01]  /*1080*/  FMUL R12, R91, R14 ;  /* 0x0000000e5b0c7220 */ /* 0x000fe20000400000 */
[----:B------:R-:W-:Y:S01]  /*1090*/  FADD R143, R143, R6 ;  /* 0x000000068f8f7221 */ /* 0x000fe20000000000 */
[----:B------:R-:W-:Y:S01]  /*10a0*/  FFMA R110, R11, R6, R110 ;  /* 0x000000060b6e7223 */ /* 0x000fe2000000006e */
[----:B------:R-:W-:Y:S01]  /*10b0*/  FADD R67, R4, R67 ;  /* 0x0000004304437221 */ /* 0x000fe20000000000 */
[-C--:B------:R-:W-:Y:S01]  /*10c0*/  FFMA R68, R9, R4.reuse, R68 ;  /* 0x0000000409447223 */ /* 0x080fe20000000044 */
[----:B------:R-:W-:Y:S01]  /*10d0*/  FMUL R4, R102, R4 ;  /* 0x0000000466047220 */ /* 0x000fe20000400000 */
[----:B------:R-:W-:Y:S01]  /*10e0*/  FADD R143, R143, R12 ;  /* 0x0000000c8f8f7221 */ /* 0x000fe20000000000 */
[C---:B------:R-:W-:Y:S01]  /*10f0*/  PRMT R122, R16.reuse, 0x7632, R122 ;  /* 0x00007632107a7816 */ /* 0x040fe2000000007a */
[C---:B------:R-:W-:Y:S01]  /*1100*/  FFMA R110, R3.reuse, R12, R110 ;  /* 0x0000000c036e7223 */ /* 0x040fe2000000006e */
[----:B------:R-:W-:Y:S01]  /*1110*/  SHF.L.U32 R16, R16, 0x10, RZ ;  /* 0x0000001010107819 */ /* 0x000fe200000006ff */
[----:B------:R-:W-:Y:S01]  /*1120*/  FADD R69, R14, R69 ;  /* 0x000000450e457221 */ /* 0x000fe20000000000 */
[----:B------:R-:W-:Y:S01]  /*1130*/  FFMA R70, R3, R14, R70 ;  /* 0x0000000e03467223 */ /* 0x000fe20000000046 */
[----:B------:R-:W-:Y:S01]  /*1140*/  FMUL R19, R28, R19 ;  /* 0x000000131c137220 */ /* 0x000fe20000400000 */
[----:B------:R-:W-:Y:S01]  /*1150*/  FMUL R14, R90, R18 ;  /* 0x000000125a0e7220 */ /* 0x000fe20000400000 */
[----:B------:R-:W-:Y:S01]  /*1160*/  FADD R143, R143, R4 ;  /* 0x000000048f8f7221 */ /* 0x000fe20000000000 */
[----:B------:R-:W-:Y:S01]  /*1170*/  SHF.L.U32 R133, R25, 0x10, RZ ;  /* 0x0000001019857819 */ /* 0x000fe200000006ff */
[C---:B------:R-:W-:Y:S01]  /*1180*/  FMUL R17, R28.reuse, R17 ;  /* 0x000000111c117220 */ /* 0x040fe20000400000 */
[----:B------:R-:W-:Y:S01]  /*1190*/  FFMA R110, R9, R4, R110 ;  /* 0x00000004096e7223 */ /* 0x000fe2000000006e */
[----:B------:R-:W-:Y:S01]  /*11a0*/  PRMT R106, R27, 0x7632, R106 ;  /* 0x000076321b6a7816 */ /* 0x000fe2000000006a */
[C---:B------:R-:W-:Y:S01]  /*11b0*/  FMUL R23, R28.reuse, R23 ;  /* 0x000000171c177220 */ /* 0x040fe20000400000 */
[----:B------:R-:W-:Y:S01]  /*11c0*/  FMUL R25, R28, R141 ;  /* 0x0000008d1c197220 */ /* 0x000fe20000400000 */
        /* <DEDUP_REMOVED lines=12> */
[----:B------:R-:W-:Y:S01]  /*1290*/  SHF.L.U32 R130, R106, 0x10, RZ ;  /* 0x000000106a827819 */ /* 0x000fe200000006ff */
[----:B------:R-:W-:Y:S01]  /*12a0*/  FMUL R29, R28, R135 ;  /* 0x000000871c1d7220 */ /* 0x000fe20000400000 */
[----:B------:R-:W-:Y:S01]  /*12b0*/  SHF.L.U32 R116, R112, 0x10, RZ ;  /* 0x0000001070747819 */ /* 0x000fe200000006ff */
[----:B------:R-:W-:Y:S01]  /*12c0*/  FMUL R106, R28, R113 ;  /* 0x000000711c6a7220 */ /* 0x000fe20000400000 */
[----:B------:R-:W-:Y:S01]  /*12d0*/  SHF.L.U32 R128, R108, 0x10, RZ ;  /* 0x000000106c807819 */ /* 0x000fe200000006ff */
[----:B------:R-:W-:Y:S01]  /*12e0*/  FMUL R113, R89, R122 ;  /* 0x0000007a59717220 */ /* 0x000fe20000400000 */
[----:B------:R-:W-:Y:S01]  /*12f0*/  FMUL R108, R28, R115 ;  /* 0x000000731c6c7220 */ /* 0x000fe20000400000 */
[----:B------:R-:W-:Y:S01]  /*1300*/  FADD R112, R143, R16 ;  /* 0x000000108f707221 */ /* 0x000fe20000000000 */
[----:B------:R-:W-:Y:S01]  /*1310*/  FFMA R115, R19, R16, R110 ;  /* 0x0000001013737223 */ /* 0x000fe2000000006e */
[----:B------:R-:W-:Y:S01]  /*1320*/  PRMT R114, R24, 0x7632, R114 ;  /* 0x0000763218727816 */ /* 0x000fe20000000072 */
[----:B------:R-:W-:Y:S01]  /*1330*/  FADD R65, R18, R65 ;  /* 0x0000004112417221 */ /* 0x000fe20000000000 */
[----:B------:R-:W-:Y:S01]  /*1340*/  FFMA R66, R17, R18, R66 ;  /* 0x0000001211427223 */ /* 0x000fe20000000042 */
[----:B------:R-:W-:Y:S01]  /*1350*/  SHF.L.U32 R120, R120, 0x10, RZ ;  /* 0x0000001078787819 */ /* 0x000fe200000006ff */
[----:B------:R-:W-:Y:S01]  /*1360*/  FADD R58, R133, R58 ;  /* 0x0000003a853a7221 */ /* 0x000fe20000000000 */
[-C--:B------:R-:W-:Y:S01]  /*1370*/  FFMA R42, R29, R133.reuse, R42 ;  /* 0x000000851d2a7223 */ /* 0x080fe2000000002a */
[----:B------:R-:W-:Y:S01]  /*1380*/  FMUL R26, R96, R133 ;  /* 0x00000085601a7220 */ /* 0x000fe20000400000 */
[----:B------:R-:W-:Y:S01]  /*1390*/  FMUL R18, R100, R139 ;  /* 0x0000008b64127220 */ /* 0x000fe20000400000 */
[----:B------:R-:W-:Y:S01]  /*13a0*/  FADD R133, R112, R113 ;  /* 0x0000007170857221 */ /* 0x000fe20000000000 */
[----:B------:R-:W-:Y:S01]  /*13b0*/  FMUL R21, R28, R21 ;  /* 0x000000151c157220 */ /* 0x000fe20000400000 */
[----:B------:R-:W-:Y:S01]  /*13c0*/  FFMA R112, R106, R113, R115 ;  /* 0x000000716a707223 */ /* 0x000fe20000000073 */
[----:B------:R-:W-:Y:S01]  /*13d0*/  FADD R79, R124, R79 ;  /* 0x0000004f7c4f7221 */ /* 0x000fe20000000000 */
[----:B------:R-:W-:Y:S01]  /*13e0*/  FFMA R81, R0, R124, R81 ;  /* 0x0000007c00517223 */ /* 0x000fe20000000051 */
[----:B------:R-:W-:Y:S01]  /*13f0*/  SHF.L.U32 R124, R114, 0x10, RZ ;  /* 0x00000010727c7819 */ /* 0x000fe200000006ff */
[----:B------:R-:W-:Y:S01]  /*1400*/  FMUL R115, R88, R120 ;  /* 0x0000007858737220 */ /* 0x000fe20000400000 */
[----:B------:R-:W-:Y:S01]  /*1410*/  FMUL R110, R28, R117 ;  /* 0x000000751c6e7220 */ /* 0x000fe20000400000 */
[----:B------:R-:W-:Y:S01]  /*1420*/  FADD R114, R133, R18 ;  /* 0x0000001285727221 */ /* 0x000fe20000000000 */
[----:B------:R-:W-:Y:S01]  /*1430*/  FFMA R117, R21, R18, R112 ;  /* 0x0000001215757223 */ /* 0x000fe20000000070 */
[----:B------:R-:W-:-:S02]  /*1440*/  SHF.L.U32 R118, R118, 0x10, RZ ;  /* 0x0000001076767819 */ /* 0x000fc400000006ff */
[----:B------:R-:W-:Y:S01]  /*1450*/  FADD R133, R114, R115 ;  /* 0x0000007372857221 */ /* 0x000fe20000000000 */
[----:B------:R-:W-:Y:S01]  /*1460*/  FFMA R114, R108, R115, R117 ;  /* 0x000000736c727223 */ /* 0x000fe20000000075 */
[----:B------:R-:W-:Y:S01]  /*1470*/  FMUL R112, R28, R119 ;  /* 0x000000771c707220 */ /* 0x000fe20000400000 */
[----:B------:R-:W-:Y:S01]  /*1480*/  FADD R53, R118, R53 ;  /* 0x0000003576357221 */ /* 0x000fe20000000000 */
[-C--:B------:R-:W-:Y:S01]  /*1490*/  FFMA R37, R110, R118.reuse, R37 ;  /* 0x000000766e257223 */ /* 0x080fe20000000025 */
[----:B------:R-:W-:Y:S01]  /*14a0*/  FMUL R117, R87, R118 ;  /* 0x0000007657757220 */ /* 0x000fe20000400000 */
[----:B------:R-:W-:Y:S01]  /*14b0*/  FADD R118, R133, R20 ;  /* 0x0000001485767221 */ /* 0x000fe20000000000 */
[----:B------:R-:W-:Y:S01]  /*14c0*/  FFMA R119, R23, R20, R114 ;  /* 0x0000001417777223 */ /* 0x000fe20000000072 */
[----:B------:R-:W-:Y:S02]  /*14d0*/  SHF.L.U32 R24, R24, 0x10, RZ ;  /* 0x0000001018187819 */ /* 0x000fe400000006ff */
[----:B------:R-:W-:Y:S01]  /*14e0*/  FADD R133, R118, R117 ;  /* 0x0000007576857221 */ /* 0x000fe20000000000 */
        /* <DEDUP_REMOVED lines=39> */
[----:B------:R-:W-:Y:S01]  /*1760*/  FADD R59, R126, R59 ;  /* 0x0000003b7e3b7221 */ /* 0x000fe20000000000 */
[----:B------:R-:W-:Y:S01]  /*1770*/  FFMA R43, R116, R126, R43 ;  /* 0x0000007e742b7223 */ /* 0x000fe2000000002b */
        /* <DEDUP_REMOVED lines=37> */
.L_x_4672:
        /* <DEDUP_REMOVED lines=8> */
[----:B------:R-:W-:Y:S01]  /*1a50*/  FADD R21, R16, -R19 ;  /* 0x8000001310157221 */ /* 0x000fe20000000000 */
        /* <DEDUP_REMOVED lines=86> */
[----:B-1----:R-:W-:-:S03]  /*1fc0*/  LEA R83, R30, R83, 0x2 ;  /* 0x000000531e537211 */ /* 0x002fc600078e10ff */
[----:B------:R0:W-:Y:S01]  /*1fd0*/  STG.E.128 desc[UR6][R18.64], R12 ;  /* 0x0000000c12007986 */ /* 0x0001e2000c101d06 */
[----:B------:R-:W-:-:S13]  /*1fe0*/  ISETP.GE.AND P0, PT, R83, UR8, PT ;  /* 0x0000000853007c0c */ /* 0x000fda000bf06270 */
[----:B------:R-:W-:Y:S05]  /*1ff0*/  @!P0 BRA `(.L_x_4660) ;  /* 0xffffffe800088947 */ /* 0x000fea000383ffff */
[----:B------:R-:W-:Y:S05]  /*2000*/  BSYNC B1 ;  /* 0x0000000000017941 */ /* 0x000fea0003800000 */
.L_x_4658:
        /* <DEDUP_REMOVED lines=16> */
.L_x_4657:
[----:B------:R-:W-:Y:S05]  /*2110*/  BSYNC B0 ;  /* 0x0000000000007941 */ /* 0x000fea0003800000 */
.L_x_4656:
        /* <DEDUP_REMOVED lines=58> */
[----:B------:R-:W-:Y:S01]  /*24c0*/  LOP3.LUT R25, R66, UR4, RZ, 0xfc, !PT ;  /* 0x0000000442197c12 */ /* 0x000fe2000f8efcff */
[----:B----4-:R-:W-:Y:S01]  /*24d0*/  FADD R13, R13, R24 ;  /* 0x000000180d0d7221 */ /* 0x010fe20000000000 */
[----:B-----5:R-:W-:Y:S01]  /*24e0*/  FADD R14, R14, R27 ;  /* 0x0000001b0e0e7221 */ /* 0x020fe20000000000 */
[----:B------:R-:W-:Y:S01]  /*24f0*/  FADD R15, R15, R26 ;  /* 0x0000001a0f0f7221 */ /* 0x000fe20000000000 */
[----:B------:R-:W-:Y:S01]  /*2500*/  FADD R23, R23, R28 ;  /* 0x0000001c17177221 */ /* 0x000fe20000000000 */
[----:B------:R-:W-:Y:S01]  /*2510*/  FADD R29, R22, R29 ;  /* 0x0000001d161d7221 */ /* 0x000fe20000000000 */
[----:B--2---:R-:W-:Y:S01]  /*2520*/  IMAD.WIDE.U32 R2, R25, 0x4, R2 ;  /* 0x0000000419027825 */ /* 0x004fe200078e0002 */
[----:B------:R-:W-:Y:S03]  /*2530*/  STS.128 [R64], R4 ;  /* 0x0000000440007388 */ /* 0x000fe60000000c00 */
[----:B------:R-:W-:Y:S01]  /*2540*/  FADD R31, R12, R31 ;  /* 0x0000001f0c1f7221 */ /* 0x000fe20000000000 */
        /* <DEDUP_REMOVED lines=26> */
[----:B---3--:R-:W-:-:S03]  /*26f0*/  FADD R4, R4, R11 ;  /* 0x0000000b04047221 */ /* 0x008fc60000000000 */
[----:B------:R-:W3:Y:S01]  /*2700*/  LDS R16, [R0+0x1600] ;  /* 0x0016000000107984 */ /* 0x000ee20000000800 */
[----:B----4-:R-:W-:-:S03]  /*2710*/  FADD R5, R5, R32 ;  /* 0x0000002005057221 */ /* 0x010fc60000000000 */
[----:B------:R-:W4:Y:S01]  /*2720*/  LDS R33, [R0+0x1c00] ;  /* 0x001c000000217984 */ /* 0x000f220000000800 */
[----:B-----5:R-:W-:-:S03]  /*2730*/  FADD R21, R4, R21 ;  /* 0x0000001504157221 */ /* 0x020fc60000000000 */
[----:B------:R-:W5:Y:S01]  /*2740*/  LDS R18, [R0+0x1e00] ;  /* 0x001e000000127984 */ /* 0x000f620000000800 */
[----:B------:R-:W-:Y:S02]  /*2750*/  FADD R11, R5, R34 ;  /* 0x00000022050b7221 */ /* 0x000fe40000000000 */
[----:B------:R-:W2:Y:S01]  /*2760*/  LDC.64 R4, c[0x0][0x3d8] ;  /* 0x0000f600ff047b82 */ /* 0x000ea20000000a00 */
        /* <DEDUP_REMOVED lines=12> */
[----:B--2---:R-:W-:Y:S02]  /*2830*/  IMAD.WIDE.U32 R4, R25, 0x4, R4 ;  /* 0x0000000419047825 */ /* 0x004fe400078e0004 */
[----:B------:R-:W1:Y:S02]  /*2840*/  LDS R40, [R0+0x2e00] ;  /* 0x002e000000287984 */ /* 0x000e640000000800 */
[----:B------:R-:W-:Y:S01]  /*2850*/  FADD R8, R8, R19 ;  /* 0x0000001308087221 */ /* 0x000fe20000000000 */
[----:B---3--:R-:W-:Y:S01]  /*2860*/  FADD R9, R9, R16 ;  /* 0x0000001009097221 */ /* 0x008fe20000000000 */
[----:B------:R-:W-:Y:S01]  /*2870*/  STG.E desc[UR6][R2.64], R11 ;  /* 0x0000000b02007986 */ /* 0x000fe2000c101906 */
[----:B----4-:R-:W-:Y:S01]  /*2880*/  FADD R6, R6, R33 ;  /* 0x0000002106067221 */ /* 0x010fe20000000000 */
        /* <DEDUP_REMOVED lines=20> */
.L_x_4659:
        /* <DEDUP_REMOVED lines=8> */
.L_x_4662:
[----:B------:R-:W-:Y:S05]  /*2a50*/  BSYNC B2 ;  /* 0x0000000000027941 */ /* 0x000fea0003800000 */
.L_x_4661:
        /* <DEDUP_REMOVED lines=8> */
.L_x_4663:
[----:B------:R-:W-:Y:S01]  /*2ae0*/  FADD R135, R126, R135 ;  /* 0x000000877e877221 */ /* 0x000fe20000000000 */
[----:B------:R-:W-:-:S04]  /*2af0*/  HFMA2 R130, -RZ, RZ, 0, 1.1920928955078125e-07 ;  /* 0x00000002ff827431 */ /* 0x000fc800000001ff */
[----:B------:R-:W-:Y:S01]  /*2b00*/  MOV R129, R135 ;  /* 0x0000008700817202 */ /* 0x000fe20000000f00 */
[----:B------:R-:W-:-:S07]  /*2b10*/  FADD R134, R128, R133 ;  /* 0x0000008580867221 */ /* 0x000fce0000000000 */
[----:B------:R-:W-:Y:S05]  /*2b20*/  WARPSYNC.COLLECTIVE R132, `(.L_x_4664) ;  /* 0x0000000084087348 */ /* 0x000fea0003c00000 */
[----:B------:R0:W1:Y:S02]  /*2b30*/  SHFL.BFLY P0, R133, R129, R130, R131 ;  /* 0x0c00008281857389 */ /* 0x0000640000000083 */
[----:B01----:R-:W-:Y:S05]  /*2b40*/  ENDCOLLECTIVE ;  /* 0x000000000000791b */ /* 0x003fea0003800000 */
.L_x_4664:
[----:B------:R-:W-:Y:S02]  /*2b50*/  MOV R129, R134 ;  /* 0x0000008600817202 */ /* 0x000fe40000000f00 */
[----:B------:R-:W-:-:S07]  /*2b60*/  MOV R136, R133 ;  /* 0x0000008500887202 */ /* 0x000fce0000000f00 */
[----:B------:R-:W-:Y:S05]  /*2b70*/  WARPSYNC.COLLECTIVE R132, `(.L_x_4665) ;  /* 0x0000000084087348 */ /* 0x000fea0003c00000 */
[----:B------:R0:W1:Y:S02]  /*2b80*/  SHFL.BFLY P0, R133, R129, R130, R131 ;  /* 0x0c00008281857389 */ /* 0x0000640000000083 */
[----:B01----:R-:W-:Y:S05]  /*2b90*/  ENDCOLLECTIVE ;  /* 0x000000000000791b */ /* 0x003fea0003800000 */
.L_x_4665:
[----:B------:R-:W-:Y:S01]  /*2ba0*/  FADD R136, R135, R136 ;  /* 0x0000008887887221 */ /* 0x000fe20000000000 */
[----:B------:R-:W-:-:S04]  /*2bb0*/  HFMA2 R130, -RZ, RZ, 0, 2.384185791015625e-07 ;  /* 0x00000004ff827431 */ /* 0x000fc800000001ff */
[----:B------:R-:W-:Y:S01]  /*2bc0*/  MOV R129, R136 ;  /* 0x0000008800817202 */ /* 0x000fe20000000f00 */
[----:B------:R-:W-:-:S07]  /*2bd0*/  FADD R137, R134, R133 ;  /* 0x0000008586897221 */ /* 0x000fce0000000000 */
[----:B------:R-:W-:Y:S05]  /*2be0*/  WARPSYNC.COLLECTIVE R132, `(.L_x_4666) ;  /* 0x0000000084087348 */ /* 0x000fea0003c00000 */
[----:B------:R0:W1:Y:S02]  /*2bf0*/  SHFL.BFLY P0, R133, R129, R130, R131 ;  /* 0x0c00008281857389 */ /* 0x0000640000000083 */
[----:B01----:R-:W-:Y:S05]  /*2c00*/  ENDCOLLECTIVE ;  /* 0x000000000000791b */ /* 0x003fea0003800000 */
.L_x_4666:
[----:B------:R-:W-:Y:S02]  /*2c10*/  MOV R129, R137 ;  /* 0x0000008900817202 */ /* 0x000fe40000000f00 */
[----:B------:R-:W-:-:S07]  /*2c20*/  MOV R139, R133 ;  /* 0x00000085008b7202 */ /* 0x000fce0000000f00 */
[----:B------:R-:W-:Y:S05]  /*2c30*/  WARPSYNC.COLLECTIVE R132, `(.L_x_4667) ;  /* 0x0000000084087348 */ /* 0x000fea0003c00000 */
[----:B------:R0:W1:Y:S02]  /*2c40*/  SHFL.BFLY P0, R133, R129, R130, R131 ;  /* 0x0c00008281857389 */ /* 0x0000640000000083 */
[----:B01----:R-:W-:Y:S05]  /*2c50*/  ENDCOLLECTIVE ;  /* 0x000000000000791b */ /* 0x003fea0003800000 */
.L_x_4667:
[----:B------:R-:W-:Y:S01]  /*2c60*/  FADD R139, R136, R139 ;  /* 0x0000008b888b7221 */ /* 0x000fe20000000000 */
[----:B------:R-:W-:-:S04]  /*2c70*/  HFMA2 R130, -RZ, RZ, 0, 4.76837158203125e-07 ;  /* 0x00000008ff827431 */ /* 0x000fc800000001ff */
[----:B------:R-:W-:Y:S01]  /*2c80*/  MOV R129, R139 ;  /* 0x0000008b00817202 */ /* 0x000fe20000000f00 */
[----:B------:R-:W-:-:S07]  /*2c90*/  FADD R138, R137, R133 ;  /* 0x00000085898a7221 */ /* 0x000fce0000000000 */
[----:B------:R-:W-:Y:S05]  /*2ca0*/  WARPSYNC.COLLECTIVE R132, `(.L_x_4668) ;  /* 0x0000000084087348 */ /* 0x000fea0003c00000 */
[----:B------:R0:W1:Y:S02]  /*2cb0*/  SHFL.BFLY P0, R133, R129, R130, R131 ;  /* 0x0c00008281857389 */ /* 0x0000640000000083 */
[----:B01----:R-:W-:Y:S05]  /*2cc0*/  ENDCOLLECTIVE ;  /* 0x000000000000791b */ /* 0x003fea0003800000 */
.L_x_4668:
[----:B------:R-:W-:Y:S02]  /*2cd0*/  MOV R129, R138 ;  /* 0x0000008a00817202 */ /* 0x000fe40000000f00 */
[----:B------:R-:W-:-:S07]  /*2ce0*/  MOV R126, R133 ;  /* 0x00000085007e7202 */ /* 0x000fce0000000f00 */
[----:B------:R-:W-:Y:S05]  /*2cf0*/  WARPSYNC.COLLECTIVE R132, `(.L_x_4669) ;  /* 0x0000000084087348 */ /* 0x000fea0003c00000 */
[----:B------:R0:W1:Y:S02]  /*2d00*/  SHFL.BFLY P0, R133, R129, R130, R131 ;  /* 0x0c00008281857389 */ /* 0x0000640000000083 */
[----:B01----:R-:W-:Y:S05]  /*2d10*/  ENDCOLLECTIVE ;  /* 0x000000000000791b */ /* 0x003fea0003800000 */
.L_x_4669:
[----:B------:R-:W-:Y:S01]  /*2d20*/  FADD R126, R139, R126 ;  /* 0x0000007e8b7e7221 */ /* 0x000fe20000000000 */
[----:B------:R-:W-:-:S04]  /*2d30*/  HFMA2 R130, -RZ, RZ, 0, 9.5367431640625e-07 ;  /* 0x00000010ff827431 */ /* 0x000fc800000001ff */
[----:B------:R-:W-:Y:S01]  /*2d40*/  MOV R129, R126 ;  /* 0x0000007e00817202 */ /* 0x000fe20000000f00 */
[----:B------:R-:W-:-:S07]  /*2d50*/  FADD R128, R138, R133 ;  /* 0x000000858a807221 */ /* 0x000fce0000000000 */
[----:B------:R-:W-:Y:S05]  /*2d60*/  WARPSYNC.COLLECTIVE R132, `(.L_x_4670) ;  /* 0x0000000084087348 */ /* 0x000fea0003c00000 */
[----:B------:R0:W1:Y:S02]  /*2d70*/  SHFL.BFLY P0, R133, R129, R130, R131 ;  /* 0x0c00008281857389 */ /* 0x0000640000000083 */
[----:B01----:R-:W-:Y:S05]  /*2d80*/  ENDCOLLECTIVE ;  /* 0x000000000000791b */ /* 0x003fea0003800000 */
.L_x_4670:
[----:B------:R-:W-:Y:S02]  /*2d90*/  MOV R129, R128 ;  /* 0x0000008000817202 */ /* 0x000fe40000000f00 */
[----:B------:R-:W-:-:S07]  /*2da0*/  MOV R135, R133 ;  /* 0x0000008500877202 */ /* 0x000fce0000000f00 */
[----:B------:R-:W-:Y:S05]  /*2db0*/  WARPSYNC.COLLECTIVE R132, `(.L_x_4671) ;  /* 0x0000000084087348 */ /* 0x000fea0003c00000 */
[----:B------:R0:W1:Y:S02]  /*2dc0*/  SHFL.BFLY P0, R133, R129, R130, R131 ;  /* 0x0c00008281857389 */ /* 0x0000640000000083 */
[----:B01----:R-:W-:Y:S05]  /*2dd0*/  ENDCOLLECTIVE ;  /* 0x000000000000791b */ /* 0x003fea0003800000 */
.L_x_4671:
[----:B------:R-:W-:Y:S05]  /*2de0*/  BRA `(.L_x_4672) ;  /* 0xffffffe800f87947 */ /* 0x000fea000383ffff */
.L_x_4673:
        /* <DEDUP_REMOVED lines=9> */
.L_x_5057:


//--------------------- .text._ZN18transformer_engine13normalization28ln_bwd_finalize_tuned_kernelINS0_22Kernel_traits_finalizeILj768E6__halffS3_fjLj1024ELj4ENS0_18Kernel_traits_baseILj768ES3_fS3_fjLj1024EEEEEEEvNS0_20BackwardKernelParamsE --------------------------
	.section	.text._ZN18transformer_engine13normalization28ln_bwd_finalize_tuned_kernelINS0_22Kernel_traits_finalizeILj768E6__halffS3_fjLj1024ELj4ENS0_18Kernel_traits_baseILj768ES3_fS3_fjLj1024EEEEEEEvNS0_20BackwardKernelParamsE,"ax",@progbits
	.align	128
        .global         _ZN18transformer_engine13normalization28ln_bwd_finalize_tuned_kernelINS0_22Kernel_traits_finalizeILj768E6__halffS3_fjLj1024ELj4ENS0_18Kernel_traits_baseILj768ES3_fS3_fjLj1024EEEEEEEvNS0_20BackwardKernelParamsE
        .type           _ZN18transformer_engine13normalization28ln_bwd_finalize_tuned_kernelINS0_22Kernel_traits_finalizeILj768E6__halffS3_fjLj1024ELj4ENS0_18Kernel_traits_baseILj768ES3_fS3_fjLj1024EEEEEEEvNS0_20BackwardKernelParamsE,@function
        .size           _ZN18transformer_engine13normalization28ln_bwd_finalize_tuned_kernelINS0_22Kernel_traits_finalizeILj768E6__halffS3_fjLj1024ELj4ENS0_18Kernel_traits_baseILj768ES3_fS3_fjLj1024EEEEEEEvNS0_20BackwardKernelParamsE,(.L_x_5058 - _ZN18transformer_engine13normalization28ln_bwd_finalize_tuned_kernelINS0_22Kernel_traits_finalizeILj768E6__halffS3_fjLj1024ELj4ENS0_18Kernel_traits_baseILj768ES3_fS3_fjLj1024EEEEEEEvNS0_20BackwardKernelParamsE)
        .other          _ZN18transformer_engine13normalization28ln_bwd_finalize_tuned_kernelINS0_22Kernel_traits_finalizeILj768E6__halffS3_fjLj1024ELj4ENS0_18Kernel_traits_baseILj768ES3_fS3_fjLj1024EEEEEEEvNS0_20BackwardKernelParamsE,@"STO_CUDA_ENTRY STV_DEFAULT"
_ZN18transformer_engine13normalization28ln_bwd_finalize_tuned_kernelINS0_22Kernel_traits_finalizeILj768E6__halffS3_fjLj1024ELj4ENS0_18Kernel_traits_baseILj768ES3_fS3_fjLj1024EEEEEEEvNS0_20BackwardKernelParamsE:
.text._ZN18transformer_engine13normalization28ln_bwd_finalize_tuned_kernelINS0_22Kernel_traits_finalizeILj768E6__halffS3_fjLj1024ELj4ENS0_18Kernel_traits_baseILj768ES3_fS3_fjLj1024EEEEEEEvNS0_20BackwardKernelParamsE:
        /* <DEDUP_REMOVED lines=35> */
.L_x_4678:
        /* <DEDUP_REMOVED lines=118> */
.L_x_4677:
[----:B------:R-:W-:Y:S05]  /*0990*/  BSYNC.RECONVERGENT B1 ;  /* 0x0000000000017941 */ /* 0x000fea0003800200 */
.L_x_4676:
        /* <DEDUP_REMOVED lines=65> */
.L_x_4680:
[----:B------:R-:W-:Y:S05]  /*0db0*/  BSYNC.RECONVERGENT B1 ;  /* 0x0000000000017941 */ /* 0x000fea0003800200 */
.L_x_4679:
        /* <DEDUP_REMOVED lines=37> */
.L_x_4682:
[----:B------:R-:W-:Y:S05]  /*1010*/  BSYNC.RECONVERGENT B1 ;  /* 0x0000000000017941 */ /* 0x000fea0003800200 */
.L_x_4681:
[----:B------:R-:W-:Y:S05]  /*1020*/  @!P1 BRA `(.L_x_4675) ;  /* 0x00000000003c9947 */ /* 0x000fea0003800000 */
[----:B------:R-:W0:Y:S01]  /*1030*/  LDC.64 R6, c[0x0][0x3d8] ;  /* 0x0000f600ff067b82 */ /* 0x000e220000000a00 */
[----:B------:R-:W-:Y:S01]  /*1040*/  IMAD R2, R15, 0x300, R11 ;  /* 0x000003000f027824 */ /* 0x000fe200078e020b */
[----:B------:R-:W-:-:S04]  /*1050*/  IADD3 R24, PT, PT, -R24, RZ, RZ ;  /* 0x000000ff18187210 */ /* 0x000fc80007ffe1ff */
[----:B------:R-:W-:Y:S02]  /*1060*/  IADD3 R11, PT, PT, R13, R2, RZ ;  /* 0x000000020d0b7210 */ /* 0x000fe40007ffe0ff */
[----:B------:R-:W1:Y:S05]  /*1070*/  LDC.64 R8, c[0x0][0x3e0] ;  /* 0x0000f800ff087b82 */ /* 0x000e6a0000000a00 */
.L_x_4683:
        /* <DEDUP_REMOVED lines=10> */
.L_x_4675:
[----:B------:R-:W-:Y:S05]  /*1120*/  BSYNC.RECONVERGENT B0 ;  /* 0x0000000000007941 */ /* 0x000fea0003800200 */
.L_x_4674:
        /* <DEDUP_REMOVED lines=55> */
.L_x_4684:
        /* <DEDUP_REMOVED lines=14> */
.L_x_5058:


//--------------------- .text._ZN18transformer_engine13normalization19ln_bwd_tuned_kernelINS0_13Kernel_traitsI6__halffS3_fjLj768ELj1ELj4ELj1ELj16ENS0_18Kernel_traits_baseILj768ES3_fS3_fjLj128EEEEEEEvNS0_20BackwardKernelParamsE --------------------------
	.section	.text._ZN18transformer_engine13normalization19ln_bwd_tuned_kernelINS0_13Kernel_traitsI6__halffS3_fjLj768ELj1ELj4ELj1ELj16ENS0_18Kernel_traits_baseILj768ES3_fS3_fjLj128EEEEEEEvNS0_20BackwardKernelParamsE,"ax",@progbits
	.align	128
        .global         _ZN18transformer_engine13normalization19ln_bwd_tuned_kernelINS0_13Kernel_traitsI6__halffS3_fjLj768ELj1ELj4ELj1ELj16ENS0_18Kernel_traits_baseILj768ES3_fS3_fjLj128EEEEEEEvNS0_20BackwardKernelParamsE
        .type           _ZN18transformer_engine13normalization19ln_bwd_tuned_kernelINS0_13Kernel_traitsI6__halffS3_fjLj768ELj1ELj4ELj1ELj16ENS0_18Kernel_traits_baseILj768ES3_fS3_fjLj128EEEEEEEvNS0_20BackwardKernelParamsE,@function
        .size           _ZN18transformer_engine13normalization19ln_bwd_tuned_kernelINS0_13Kernel_traitsI6__halffS3_fjLj768ELj1ELj4ELj1ELj16ENS0_18Kernel_traits_baseILj768ES3_fS3_fjLj128EEEEEEEvNS0_20BackwardKernelParamsE,(.L_x_5059 - _ZN18transformer_engine13normalization19ln_bwd_tuned_kernelINS0_13Kernel_traitsI6__halffS3_fjLj768ELj1ELj4ELj1ELj16ENS0_18Kernel_traits_baseILj768ES3_fS3_fjLj128EEEEEEEvNS0_20BackwardKernelParamsE)
        .other          _ZN18transformer_engine13normalization19ln_bwd_tuned_kernelINS0_13Kernel_traitsI6__halffS3_fjLj768ELj1ELj4ELj1ELj16ENS0_18Kernel_traits_baseILj768ES3_fS3_fjLj128EEEEEEEvNS0_20BackwardKernelParamsE,@"STO_CUDA_ENTRY STV_DEFAULT"
_ZN18transformer_engine13normalization19ln_bwd_tuned_kernelINS0_13Kernel_traitsI6__halffS3_fjLj768ELj1ELj4ELj1ELj16ENS0_18Kernel_traits_baseILj768ES3_fS3_fjLj128EEEEEEEvNS0_20BackwardKernelParamsE:
.text._ZN18transformer_engine13normalization19ln_bwd_tuned_kernelINS0_13Kernel_traitsI6__halffS3_fjLj768ELj1ELj4ELj1ELj16ENS0_18Kernel_traits_baseILj768ES3_fS3_fjLj128EEEEEEEvNS0_20BackwardKernelParamsE:
        /* <DEDUP_REMOVED lines=63> */
[--C-:B--2---:R-:W-:Y:S01]  /*03f0*/  SHF.R.U64 R83, R6, 0x10, R7.reuse ;  /* 0x0000001006537819 */ /* 0x104fe20000001207 */
[----:B------:R-:W-:Y:S01]  /*0400*/  HADD2.F32 R9, -RZ, R7.H0_H0 ;  /* 0x20000007ff097230 */ /* 0x000fe20000004100 */
[----:B0-----:R-:W-:Y:S01]  /*0410*/  SHF.R.U32.HI R2, RZ, 0x10, R7 ;  /* 0x00000010ff027819 */ /* 0x001fe20000011607 */
[----:B------:R-:W-:Y:S01]  /*0420*/  HADD2.F32 R107, -RZ, R6.H0_H0 ;  /* 0x20000006ff6b7230 */ /* 0x000fe20000004100 */
[--C-:B---3--:R-:W-:Y:S01]  /*0430*/  SHF.R.U64 R87, R14, 0x10, R15.reuse ;  /* 0x000000100e577819 */ /* 0x108fe2000000120f */
[----:B------:R-:W-:Y:S01]  /*0440*/  HADD2.F32 R13, -RZ, R15.H0_H0 ;  /* 0x2000000fff0d7230 */ /* 0x000fe20000004100 */
[----:B------:R-:W-:Y:S01]  /*0450*/  SHF.R.U32.HI R15, RZ, 0x10, R15 ;  /* 0x00000010ff0f7819 */ /* 0x000fe2000001160f */
[----:B----4-:R-:W-:Y:S01]  /*0460*/  HADD2.F32 R109, -RZ, R4.H0_H0 ;  /* 0x20000004ff6d7230 */ /* 0x010fe20000004100 */
[--C-:B------:R-:W-:Y:S01]  /*0470*/  SHF.R.U64 R85, R4, 0x10, R5.reuse ;  /* 0x0000001004557819 */ /* 0x100fe20000001205 */
[----:B------:R-:W-:Y:S01]  /*0480*/  HADD2.F32 R11, -RZ, R5.H0_H0 ;  /* 0x20000005ff0b7230 */ /* 0x000fe20000004100 */
[----:B------:R-:W-:Y:S01]  /*0490*/  SHF.R.U32.HI R0, RZ, 0x10, R5 ;  /* 0x00000010ff007819 */ /* 0x000fe20000011605 */
[----:B-----5:R-:W-:Y:S01]  /*04a0*/  HADD2.F32 R7, -RZ, R17.H0_H0 ;  /* 0x20000011ff077230 */ /* 0x020fe20000004100 */
[----:B------:R-:W-:-:S02]  /*04b0*/  SHF.R.U64 R81, R16, 0x10, R17 ;  /* 0x0000001010517819 */ /* 0x000fc40000001211 */
[----:B------:R-:W-:Y:S01]  /*04c0*/  SHF.R.U32.HI R4, RZ, 0x10, R17 ;  /* 0x00000010ff047819 */ /* 0x000fe20000011611 */
[----:B------:R-:W-:Y:S01]  /*04d0*/  HADD2.F32 R3, -RZ, R19.H0_H0 ;  /* 0x20000013ff037230 */ /* 0x000fe20000004100 */
[--C-:B------:R-:W-:Y:S02]  /*04e0*/  SHF.R.U64 R79, R18, 0x10, R19.reuse ;  /* 0x00000010124f7819 */ /* 0x100fe40000001213 */
[----:B------:R-:W-:Y:S01]  /*04f0*/  SHF.R.U32.HI R6, RZ, 0x10, R19 ;  /* 0x00000010ff067819 */ /* 0x000fe20000011613 */
[----:B------:R-:W-:Y:S01]  /*0500*/  HADD2.F32 R5, -RZ, R21.H0_H0 ;  /* 0x20000015ff057230 */ /* 0x000fe20000004100 */
[--C-:B------:R-:W-:Y:S02]  /*0510*/  SHF.R.U64 R10, R20, 0x10, R21.reuse ;  /* 0x00000010140a7819 */ /* 0x100fe40000001215 */
[----:B------:R-:W-:Y:S01]  /*0520*/  SHF.R.U32.HI R8, RZ, 0x10, R21 ;  /* 0x00000010ff087819 */ /* 0x000fe20000011615 */
        /* <DEDUP_REMOVED lines=50> */
.L_x_4689:
[----:B--2---:R-:W0:Y:S01]  /*0850*/  LDC.64 R54, c[0x0][0x398] ;  /* 0x0000e600ff367b82 */ /* 0x004e220000000a00 */
[----:B------:R-:W-:-:S07]  /*0860*/  IMAD R117, R77, 0xc0, R34 ;  /* 0x000000c04d757824 */ /* 0x000fce00078e0222 */
[----:B------:R-:W1:Y:S08]  /*0870*/  LDC.64 R56, c[0x0][0x390] ;  /* 0x0000e400ff387b82 */ /* 0x000e700000000a00 */
[----:B------:R-:W2:Y:S08]  /*0880*/  LDC.64 R100, c[0x0][0x3c8] ;  /* 0x0000f200ff647b82 */ /* 0x000eb00000000a00 */
[----:B------:R-:W3:Y:S01]  /*0890*/  LDC.64 R118, c[0x0][0x3a0] ;  /* 0x0000e800ff767b82 */ /* 0x000ee20000000a00 */
[----:B------:R-:W-:Y:S01]  /*08a0*/  IADD3 R115, PT, PT, R117, 0x60, RZ ;  /* 0x0000006075737810 */ /* 0x000fe20007ffe0ff */
[----:B0-----:R-:W-:Y:S01]  /*08b0*/  IMAD.WIDE R54, R77, 0x4, R54 ;  /* 0x000000044d367825 */ /* 0x001fe200078e0236 */
[----:B------:R-:W-:-:S02]  /*08c0*/  IADD3 R116, PT, PT, R117, 0x40, RZ ;  /* 0x0000004075747810 */ /* 0x000fc40007ffe0ff */
[C---:B------:R-:W-:Y:S02]  /*08d0*/  IADD3 R114, PT, PT, R117.reuse, 0x80, RZ ;  /* 0x0000008075727810 */ /* 0x040fe40007ffe0ff */
[C---:B------:R-:W-:Y:S01]  /*08e0*/  IADD3 R113, PT, PT, R117.reuse, 0xa0, RZ ;  /* 0x000000a075717810 */ /* 0x040fe20007ffe0ff */
[--C-:B-1----:R-:W-:Y:S01]  /*08f0*/  IMAD.WIDE.U32 R58, R117, 0x10, R56.reuse ;  /* 0x00000010753a7825 */ /* 0x102fe200078e0038 */
[----:B------:R-:W4:Y:S03]  /*0900*/  LDG.E R0, desc[UR6][R54.64] ;  /* 0x0000000636007981 */ /* 0x000f26000c1e1900 */
        /* <DEDUP_REMOVED lines=11> */
[----:B------:R-:W2:Y:S03]  /*09c0*/  LDG.E.64 R90, desc[UR6][R120.64] ;  /* 0x00000006785a7981 */ /* 0x000ea6000c1e1b00 */
[--C-:B------:R-:W-:Y:S01]  /*09d0*/  IMAD.WIDE.U32 R96, R115, 0x8, R100.reuse ;  /* 0x0000000873607825 */ /* 0x100fe200078e0064 */
[----:B------:R-:W2:Y:S03]  /*09e0*/  LDG.E.128 R56, desc[UR6][R56.64] ;  /* 0x0000000638387981 */ /* 0x000ea6000c1e1d00 */
        /* <DEDUP_REMOVED lines=28> */
[----:B------:R-:W-:Y:S01]  /*0bb0*/  FADD R147, -R0, R54 ;  /* 0x0000003600937221 */ /* 0x000fe20000000100 */
[----:B------:R-:W-:Y:S01]  /*0bc0*/  SHF.R.U64 R50, R90, 0x10, R91 ;  /* 0x000000105a327819 */ /* 0x000fe2000000125b */
[----:B------:R-:W-:Y:S01]  /*0bd0*/  FADD R149, -R0, R55 ;  /* 0x0000003700957221 */ /* 0x000fe20000000100 */
[----:B------:R-:W-:-:S02]  /*0be0*/  HADD2.F32 R48, -RZ, R90.H0_H0 ;  /* 0x2000005aff307230 */ /* 0x000fc40000004100 */
[C---:B------:R-:W-:Y:S01]  /*0bf0*/  FADD R151, -R0.reuse, R56 ;  /* 0x0000003800977221 */ /* 0x040fe20000000100 */
[C---:B------:R-:W-:Y:S01]  /*0c00*/  FADD R153, -R0.reuse, R57 ;  /* 0x0000003900997221 */ /* 0x040fe20000000100 */
[C---:B------:R-:W-:Y:S01]  /*0c10*/  FADD R155, -R0.reuse, R58 ;  /* 0x0000003a009b7221 */ /* 0x040fe20000000100 */
[----:B------:R-:W-:Y:S01]  /*0c20*/  FADD R59, -R0, R59 ;  /* 0x0000003b003b7221 */ /* 0x000fe20000000100 */
[----:B------:R-:W-:Y:S01]  /*0c30*/  HADD2.F32 R52, -RZ, R91.H0_H0 ;  /* 0x2000005bff347230 */ /* 0x000fe20000004100 */
[----:B------:R-:W-:Y:S02]  /*0c40*/  SHF.R.U32.HI R91, RZ, 0x10, R91 ;  /* 0x00000010ff5b7819 */ /* 0x000fe4000001165b */
[----:B------:R-:W-:Y:S01]  /*0c50*/  SHF.R.U64 R124, R92, 0x10, R93 ;  /* 0x000000105c7c7819 */ /* 0x000fe2000000125d */
[----:B------:R-:W-:Y:S02]  /*0c60*/  HADD2.F32 R50, -RZ, R50.H0_H0 ;  /* 0x20000032ff327230 */ /* 0x000fe40000004100 */
[C---:B---3--:R-:W-:Y:S01]  /*0c70*/  FMUL R0, R112.reuse, R123 ;  /* 0x0000007b70007220 */ /* 0x048fe20000400000 */
[----:B------:R-:W-:Y:S01]  /*0c80*/  FMUL R131, R112, R131 ;  /* 0x0000008370837220 */ /* 0x000fe20000400000 */
[----:B------:R-:W-:-:S02]  /*0c90*/  FADD R73, R48, R73 ;  /* 0x0000004930497221 */ /* 0x000fc40000000000 */
[-C--:B------:R-:W-:Y:S01]  /*0ca0*/  FFMA R75, R0, R48.reuse, R75 ;  /* 0x00000030004b7223 */ /* 0x080fe2000000004b */
[----:B------:R-:W-:Y:S01]  /*0cb0*/  HADD2.F32 R36, -RZ, R100.H0_H0 ;  /* 0x20000064ff247230 */ /* 0x000fe20000004100 */
[--C-:B------:R-:W-:Y:S01]  /*0cc0*/  SHF.R.U64 R37, R100, 0x10, R101.reuse ;  /* 0x0000001064257819 */ /* 0x100fe20000001265 */
[----:B------:R-:W-:Y:S01]  /*0cd0*/  HADD2.F32 R139, -RZ, R101.H0_H0 ;  /* 0x20000065ff8b7230 */ /* 0x000fe20000004100 */
[----:B------:R-:W-:Y:S01]  /*0ce0*/  SHF.R.U32.HI R100, RZ, 0x10, R101 ;  /* 0x00000010ff647819 */ /* 0x000fe20000011665 */
[----:B------:R-:W-:Y:S01]  /*0cf0*/  FMUL R101, R89, R48 ;  /* 0x0000003059657220 */ /* 0x000fe20000400000 */
[----:B------:R-:W-:Y:S02]  /*0d00*/  HADD2.F32 R48, -RZ, R91.H0_H0 ;  /* 0x2000005bff307230 */ /* 0x000fe40000004100 */
[----:B------:R-:W-:Y:S01]  /*0d10*/  FMUL R127, R112, R127 ;  /* 0x0000007f707f7220 */ /* 0x000fe20000400000 */
[----:B------:R-:W-:Y:S01]  /*0d20*/  HADD2.F32 R124, -RZ, R124.H0_H0 ;  /* 0x2000007cff7c7230 */ /* 0x000fe20000004100 */
[----:B------:R-:W-:Y:S01]  /*0d30*/  SHF.R.U32.HI R128, RZ, 0x10, R93 ;  /* 0x00000010ff807819 */ /* 0x000fe2000001165d */
[----:B------:R-:W-:Y:S01]  /*0d40*/  HADD2.F32 R43, -RZ, R97.H0_H0 ;  /* 0x20000061ff2b7230 */ /* 0x000fe20000004100 */
[--C-:B------:R-:W-:Y:S01]  /*0d50*/  SHF.R.U64 R118, R96, 0x10, R97.reuse ;  /* 0x0000001060767819 */ /* 0x100fe20000001261 */
[C---:B------:R-:W-:Y:S01]  /*0d60*/  FMUL R123, R112.reuse, R121 ;  /* 0x00000079707b7220 */ /* 0x040fe20000400000 */
[----:B------:R-:W-:Y:S01]  /*0d70*/  SHF.R.U32.HI R40, RZ, 0x10, R97 ;  /* 0x00000010ff287819 */ /* 0x000fe20000011661 */
[----:B------:R-:W-:Y:S01]  /*0d80*/  FMUL R97, R112, R133 ;  /* 0x0000008570617220 */ /* 0x000fe20000400000 */
[-C--:B------:R-:W-:Y:S01]  /*0d90*/  FFMA R72, R131, R50.reuse, R72 ;  /* 0x0000003283487223 */ /* 0x080fe20000000048 */
[----:B------:R-:W-:Y:S01]  /*0da0*/  FADD R71, R50, R71 ;  /* 0x0000004732477221 */ /* 0x000fe20000000000 */
        /* <DEDUP_REMOVED lines=10> */
[--C-:B------:R-:W-:Y:S01]  /*0e50*/  SHF.R.U64 R39, R98, 0x10, R99.reuse ;  /* 0x0000001062277819 */ /* 0x100fe20000001263 */
[----:B------:R-:W-:Y:S01]  /*0e60*/  HADD2.F32 R41, -RZ, R99.H0_H0 ;  /* 0x20000063ff297230 */ /* 0x000fe20000004100 */
[----:B------:R-:W-:Y:S01]  /*0e70*/  SHF.R.U32.HI R38, RZ, 0x10, R99 ;  /* 0x00000010ff267819 */ /* 0x000fe20000011663 */
[----:B------:R-:W-:-:S02]  /*0e80*/  HADD2.F32 R128, -RZ, R128.H0_H0 ;  /* 0x20000080ff807230 */ /* 0x000fc40000004100 */
[----:B------:R-:W-:Y:S01]  /*0e90*/  FMUL R119, R112, R159 ;  /* 0x0000009f70777220 */ /* 0x000fe20000400000 */
[----:B------:R-:W-:Y:S02]  /*0ea0*/  HADD2.F32 R124, -RZ, R40.H0_H0 ;  /* 0x20000028ff7c7230 */ /* 0x000fe40000004100 */
[----:B------:R-:W-:Y:S01]  /*0eb0*/  FMUL R99, R88, R52 ;  /* 0x0000003458637220 */ /* 0x000fe20000400000 */
[----:B------:R-:W-:Y:S01]  /*0ec0*/  FADD R40, R133, R50 ;  /* 0x0000003285287221 */ /* 0x000fe20000000000 */
[C---:B------:R-:W-:Y:S01]  /*0ed0*/  FMUL R129, R112.reuse, R129 ;  /* 0x0000008170817220 */ /* 0x040fe20000400000 */
[----:B------:R-:W-:Y:S01]  /*0ee0*/  FFMA R126, R131, R50, R126 ;  /* 0x00000032837e7223 */ /* 0x000fe2000000007e */
[----:B------:R-:W-:Y:S02]  /*0ef0*/  HADD2.F32 R54, -RZ, R92.H0_H0 ;  /* 0x2000005cff367230 */ /* 0x000fe40000004100 */
[----:B------:R-:W-:Y:S01]  /*0f00*/  FMUL R92, R112, R47 ;  /* 0x0000002f705c7220 */ /* 0x000fe20000400000 */
[-C--:B------:R-:W-:Y:S01]  /*0f10*/  FFMA R60, R119, R128.reuse, R60 ;  /* 0x00000080773c7223 */ /* 0x080fe2000000003c */
[----:B------:R-:W-:Y:S01]  /*0f20*/  FADD R35, R128, R35 ;  /* 0x0000002380237221 */ /* 0x000fe20000000000 */
[----:B------:R-:W-:Y:S01]  /*0f30*/  FMUL R47, R78, R128 ;  /* 0x000000804e2f7220 */ /* 0x000fe20000400000 */
[----:B------:R-:W-:Y:S01]  /*0f40*/  FADD R40, R40, R99 ;  /* 0x0000006328287221 */ /* 0x000fe20000000000 */
        /* <DEDUP_REMOVED lines=9> */
[----:B------:R-:W-:Y:S01]  /*0fe0*/  FFMA R128, R125, R98, R128 ;  /* 0x000000627d807223 */ /* 0x000fe20000000080 */
[----:B------:R-:W-:-:S02]  /*0ff0*/  HADD2.F32 R44, -RZ, R96.H0_H0 ;  /* 0x20000060ff2c7230 */ /* 0x000fc40000004100 */
[----:B------:R-:W-:Y:S01]  /*1000*/  FMUL R96, R102, R55 ;  /* 0x0000003766607220 */ /* 0x000fe20000400000 */
[----:B------:R-:W-:Y:S01]  /*1010*/  FADD R39, R39, R48 ;  /* 0x0000003027277221 */ /* 0x000fe20000000000 */
[----:B------:R-:W-:Y:S01]  /*1020*/  HADD2.F32 R46, -RZ, R94.H0_H0 ;  /* 0x2000005eff2e7230 */ /* 0x000fe20000004100 */
[----:B------:R-:W-:Y:S01]  /*1030*/  SHF.R.U64 R122, R94, 0x10, R95 ;  /* 0x000000105e7a7819 */ /* 0x000fe2000000125f */
[C---:B------:R-:W-:Y:S01]  /*1040*/  FMUL R121, R112.reuse, R157 ;  /* 0x0000009d70797220 */ /* 0x040fe20000400000 */
[----:B------:R-:W-:Y:S01]  /*1050*/  FFMA R128, R123, R48, R128 ;  /* 0x000000307b807223 */ /* 0x000fe20000000080 */
[----:B------:R-:W-:Y:S01]  /*1060*/  FMUL R94, R112, R135 ;  /* 0x00000087705e7220 */ /* 0x000fe20000400000 */
[----:B------:R-:W-:Y:S02]  /*1070*/  HADD2.F32 R135, -RZ, R38.H0_H0 ;  /* 0x20000026ff877230 */ /* 0x000fe40000004100 */
        /* <DEDUP_REMOVED lines=8> */
[----:B------:R-:W-:Y:S01]  /*1100*/  HADD2.F32 R45, -RZ, R95.H0_H0 ;  /* 0x2000005fff2d7230 */ /* 0x000fe20000004100 */
[----:B------:R-:W-:Y:S01]  /*1110*/  SHF.R.U32.HI R120, RZ, 0x10, R95 ;  /* 0x00000010ff787819 */ /* 0x000fe2000001165f */
        /* <DEDUP_REMOVED lines=13> */
[----:B------:R-:W-:Y:S02]  /*11f0*/  HADD2.F32 R122, -RZ, R37.H0_H0 ;  /* 0x20000025ff7a7230 */ /* 0x000fe40000004100 */
[----:B------:R-:W-:Y:S01]  /*1200*/  FMUL R39, R80, R120 ;  /* 0x0000007850277220 */ /* 0x000fe20000400000 */
[----:B------:R-:W-:Y:S01]  /*1210*/  FADD R38, R38, R45 ;  /* 0x0000002d26267221 */ /* 0x000fe20000000000 */
[----:B------:R-:W-:Y:S01]  /*1220*/  FFMA R37, R95, R45, R128 ;  /* 0x0000002d5f257223 */ /* 0x000fe20000000080 */
[----:B------:R-:W-:-:S02]  /*1230*/  HADD2.F32 R118, -RZ, R118.H0_H0 ;  /* 0x20000076ff767230 */ /* 0x000fc40000004100 */
        /* <DEDUP_REMOVED lines=43> */
[----:B------:R-:W-:-:S02]  /*14f0*/  HADD2.F32 R124, -RZ, R100.H0_H0 ;  /* 0x20000064ff7c7230 */ /* 0x000fc40000004100 */
        /* <DEDUP_REMOVED lines=56> */
.L_x_4701:
        /* <DEDUP_REMOVED lines=93> */
.L_x_4687:
        /* <DEDUP_REMOVED lines=48> */
.L_x_4686:
[----:B------:R-:W-:Y:S05]  /*2150*/  BSYNC B0 ;  /* 0x0000000000007941 */ /* 0x000fea0003800000 */
.L_x_4685:
        /* <DEDUP_REMOVED lines=139> */
.L_x_4688:
        /* <DEDUP_REMOVED lines=8> */
.L_x_4691:
[----:B------:R-:W-:Y:S05]  /*2a90*/  BSYNC B2 ;  /* 0x0000000000027941 */ /* 0x000fea0003800000 */
.L_x_4690:
        /* <DEDUP_REMOVED lines=8> */
.L_x_4692:
[----:B------:R-:W-:Y:S01]  /*2b20*/  FADD R143, R122, R143 ;  /* 0x0000008f7a8f7221 */ /* 0x000fe20000000000 */
[----:B------:R-:W-:-:S04]  /*2b30*/  HFMA2 R139, -RZ, RZ, 0, 1.1920928955078125e-07 ;  /* 0x00000002ff8b7431 */ /* 0x000fc800000001ff */
[----:B------:R-:W-:Y:S01]  /*2b40*/  MOV R126, R143 ;  /* 0x0000008f007e7202 */ /* 0x000fe20000000f00 */
[----:B------:R-:W-:-:S07]  /*2b50*/  FADD R130, R120, R128 ;  /* 0x0000008078827221 */ /* 0x000fce0000000000 */
[----:B------:R-:W-:Y:S05]  /*2b60*/  WARPSYNC.COLLECTIVE R141, `(.L_x_4693) ;  /* 0x000000008d087348 */ /* 0x000fea0003c00000 */
[----:B------:R0:W1:Y:S02]  /*2b70*/  SHFL.BFLY P0, R128, R126, R139, R124 ;  /* 0x0c00008b7e807389 */ /* 0x000064000000007c */
[----:B01----:R-:W-:Y:S05]  /*2b80*/  ENDCOLLECTIVE ;  /* 0x000000000000791b */ /* 0x003fea0003800000 */
.L_x_4693:
[----:B------:R-:W-:Y:S02]  /*2b90*/  MOV R126, R130 ;  /* 0x00000082007e7202 */ /* 0x000fe40000000f00 */
[----:B------:R-:W-:-:S07]  /*2ba0*/  MOV R132, R128 ;  /* 0x0000008000847202 */ /* 0x000fce0000000f00 */
[----:B------:R-:W-:Y:S05]  /*2bb0*/  WARPSYNC.COLLECTIVE R141, `(.L_x_4694) ;  /* 0x000000008d087348 */ /* 0x000fea0003c00000 */
[----:B------:R0:W1:Y:S02]  /*2bc0*/  SHFL.BFLY P0, R128, R126, R139, R124 ;  /* 0x0c00008b7e807389 */ /* 0x000064000000007c */
[----:B01----:R-:W-:Y:S05]  /*2bd0*/  ENDCOLLECTIVE ;  /* 0x000000000000791b */ /* 0x003fea0003800000 */
.L_x_4694:
[----:B------:R-:W-:Y:S01]  /*2be0*/  FADD R132, R143, R132 ;  /* 0x000000848f847221 */ /* 0x000fe20000000000 */
[----:B------:R-:W-:-:S04]  /*2bf0*/  HFMA2 R139, -RZ, RZ, 0, 2.384185791015625e-07 ;  /* 0x00000004ff8b7431 */ /* 0x000fc800000001ff */
[----:B------:R-:W-:Y:S01]  /*2c00*/  MOV R126, R132 ;  /* 0x00000084007e7202 */ /* 0x000fe20000000f00 */
[----:B------:R-:W-:-:S07]  /*2c10*/  FADD R134, R130, R128 ;  /* 0x0000008082867221 */ /* 0x000fce0000000000 */
[----:B------:R-:W-:Y:S05]  /*2c20*/  WARPSYNC.COLLECTIVE R141, `(.L_x_4695) ;  /* 0x000000008d087348 */ /* 0x000fea0003c00000 */
[----:B------:R0:W1:Y:S02]  /*2c30*/  SHFL.BFLY P0, R128, R126, R139, R124 ;  /* 0x0c00008b7e807389 */ /* 0x000064000000007c */
[----:B01----:R-:W-:Y:S05]  /*2c40*/  ENDCOLLECTIVE ;  /* 0x000000000000791b */ /* 0x003fea0003800000 */
.L_x_4695:
[----:B------:R-:W-:Y:S02]  /*2c50*/  MOV R126, R134 ;  /* 0x00000086007e7202 */ /* 0x000fe40000000f00 */
[----:B------:R-:W-:-:S07]  /*2c60*/  MOV R145, R128 ;  /* 0x0000008000917202 */ /* 0x000fce0000000f00 */
[----:B------:R-:W-:Y:S05]  /*2c70*/  WARPSYNC.COLLECTIVE R141, `(.L_x_4696) ;  /* 0x000000008d087348 */ /* 0x000fea0003c00000 */
[----:B------:R0:W1:Y:S02]  /*2c80*/  SHFL.BFLY P0, R128, R126, R139, R124 ;  /* 0x0c00008b7e807389 */ /* 0x000064000000007c */
[----:B01----:R-:W-:Y:S05]  /*2c90*/  ENDCOLLECTIVE ;  /* 0x000000000000791b */ /* 0x003fea0003800000 */
.L_x_4696:
[----:B------:R-:W-:Y:S01]  /*2ca0*/  FADD R145, R132, R145 ;  /* 0x0000009184917221 */ /* 0x000fe20000000000 */
[----:B------:R-:W-:-:S04]  /*2cb0*/  HFMA2 R139, -RZ, RZ, 0, 4.76837158203125e-07 ;  /* 0x00000008ff8b7431 */ /* 0x000fc800000001ff */
[----:B------:R-:W-:Y:S01]  /*2cc0*/  MOV R126, R145 ;  /* 0x00000091007e7202 */ /* 0x000fe20000000f00 */
[----:B------:R-:W-:-:S07]  /*2cd0*/  FADD R136, R134, R128 ;  /* 0x0000008086887221 */ /* 0x000fce0000000000 */
[----:B------:R-:W-:Y:S05]  /*2ce0*/  WARPSYNC.COLLECTIVE R141, `(.L_x_4697) ;  /* 0x000000008d087348 */ /* 0x000fea0003c00000 */
[----:B------:R0:W1:Y:S02]  /*2cf0*/  SHFL.BFLY P0, R128, R126, R139, R124 ;  /* 0x0c00008b7e807389 */ /* 0x000064000000007c */
[----:B01----:R-:W-:Y:S05]  /*2d00*/  ENDCOLLECTIVE ;  /* 0x000000000000791b */ /* 0x003fea0003800000 */
.L_x_4697:
[----:B------:R-:W-:Y:S02]  /*2d10*/  MOV R126, R136 ;  /* 0x00000088007e7202 */ /* 0x000fe40000000f00 */
[----:B------:R-:W-:-:S07]  /*2d20*/  MOV R120, R128 ;  /* 0x0000008000787202 */ /* 0x000fce0000000f00 */
[----:B------:R-:W-:Y:S05]  /*2d30*/  WARPSYNC.COLLECTIVE R141, `(.L_x_4698) ;  /* 0x000000008d087348 */ /* 0x000fea0003c00000 */
[----:B------:R0:W1:Y:S02]  /*2d40*/  SHFL.BFLY P0, R128, R126, R139, R124 ;  /* 0x0c00008b7e807389 */ /* 0x000064000000007c */
[----:B01----:R-:W-:Y:S05]  /*2d50*/  ENDCOLLECTIVE ;  /* 0x000000000000791b */ /* 0x003fea0003800000 */
.L_x_4698:
[----:B------:R-:W-:Y:S01]  /*2d60*/  FADD R120, R145, R120 ;  /* 0x0000007891787221 */ /* 0x000fe20000000000 */
[----:B------:R-:W-:-:S04]  /*2d70*/  HFMA2 R139, -RZ, RZ, 0, 9.5367431640625e-07 ;  /* 0x00000010ff8b7431 */ /* 0x000fc800000001ff */
[----:B------:R-:W-:Y:S01]  /*2d80*/  MOV R126, R120 ;  /* 0x00000078007e7202 */ /* 0x000fe20000000f00 */
[----:B------:R-:W-:-:S07]  /*2d90*/  FADD R122, R136, R128 ;  /* 0x00000080887a7221 */ /* 0x000fce0000000000 */
[----:B------:R-:W-:Y:S05]  /*2da0*/  WARPSYNC.COLLECTIVE R141, `(.L_x_4699) ;  /* 0x000000008d087348 */ /* 0x000fea0003c00000 */
[----:B------:R0:W1:Y:S02]  /*2db0*/  SHFL.BFLY P0, R128, R126, R139, R124 ;  /* 0x0c00008b7e807389 */ /* 0x000064000000007c */
[----:B01----:R-:W-:Y:S05]  /*2dc0*/  ENDCOLLECTIVE ;  /* 0x000000000000791b */ /* 0x003fea0003800000 */
.L_x_4699:
[----:B------:R-:W-:Y:S02]  /*2dd0*/  MOV R126, R122 ;  /* 0x0000007a007e7202 */ /* 0x000fe40000000f00 */
[----:B------:R-:W-:-:S07]  /*2de0*/  MOV R143, R128 ;  /* 0x00000080008f7202 */ /* 0x000fce0000000f00 */
[----:B------:R-:W-:Y:S05]  /*2df0*/  WARPSYNC.COLLECTIVE R141, `(.L_x_4700) ;  /* 0x000000008d087348 */ /* 0x000fea0003c00000 */
[----:B------:R0:W1:Y:S02]  /*2e00*/  SHFL.BFLY P0, R128, R126, R139, R124 ;  /* 0x0c00008b7e807389 */ /* 0x000064000000007c */
[----:B01----:R-:W-:Y:S05]  /*2e10*/  ENDCOLLECTIVE ;  /* 0x000000000000791b */ /* 0x003fea0003800000 */
.L_x_4700:
[----:B------:R-:W-:Y:S05]  /*2e20*/  BRA `(.L_x_4701) ;  /* 0xffffffe800947947 */ /* 0x000fea000383ffff */
.L_x_4702:
        /* <DEDUP_REMOVED lines=13> */
.L_x_5059:


//--------------------- .text._ZN18transformer_engine13normalization28ln_bwd_finalize_tuned_kernelINS0_22Kernel_traits_finalizeILj768E6__halfS3_S3_fjLj1024ELj4ENS0_18Kernel_traits_baseILj768ES3_S3_S3_fjLj1024EEEEEEEvNS0_20BackwardKernelParamsE --------------------------
	.section	.text._ZN18transformer_engine13normalization28ln_bwd_finalize_tuned_kernelINS0_22Kernel_traits_finalizeILj768E6__halfS3_S3_fjLj1024ELj4ENS0_18Kernel_traits_baseILj768ES3_S3_S3_fjLj1024EEEEEEEvNS0_20BackwardKernelParamsE,"ax",@progbits
	.align	128
        .global         _ZN18transformer_engine13normalization28ln_bwd_finalize_tuned_kernelINS0_22Kernel_traits_finalizeILj768E6__halfS3_S3_fjLj1024ELj4ENS0_18Kernel_traits_baseILj768ES3_S3_S3_fjLj1024EEEEEEEvNS0_20BackwardKernelParamsE
        .type           _ZN18transformer_engine13normalization28ln_bwd_finalize_tuned_kernelINS0_22Kernel_traits_finalizeILj768E6__halfS3_S3_fjLj1024ELj4ENS0_18Kernel_traits_baseILj768ES3_S3_S3_fjLj1024EEEEEEEvNS0_20BackwardKernelParamsE,@function
        .size           _ZN18transformer_engine13normalization28ln_bwd_finalize_tuned_kernelINS0_22Kernel_traits_finalizeILj768E6__halfS3_S3_fjLj1024ELj4ENS0_18Kernel_traits_baseILj768ES3_S3_S3_fjLj1024EEEEEEEvNS0_20BackwardKernelParamsE,(.L_x_5060 - _ZN18transformer_engine13normalization28ln_bwd_finalize_tuned_kernelINS0_22Kernel_traits_finalizeILj768E6__halfS3_S3_fjLj1024ELj4ENS0_18Kernel_traits_baseILj768ES3_S3_S3_fjLj1024EEEEEEEvNS0_20BackwardKernelParamsE)
        .other          _ZN18transformer_engine13normalization28ln_bwd_finalize_tuned_kernelINS0_22Kernel_traits_finalizeILj768E6__halfS3_S3_fjLj1024ELj4ENS0_18Kernel_traits_baseILj768ES3_S3_S3_fjLj1024EEEEEEEvNS0_20BackwardKernelParamsE,@"STO_CUDA_ENTRY STV_DEFAULT"
_ZN18transformer_engine13normalization28ln_bwd_finalize_tuned_kernelINS0_22Kernel_traits_finalizeILj768E6__halfS3_S3_fjLj1024ELj4ENS0_18Kernel_traits_baseILj768ES3_S3_S3_fjLj1024EEEEEEEvNS0_20BackwardKernelParamsE:
.text._ZN18transformer_engine13normalization28ln_bwd_finalize_tuned_kernelINS0_22Kernel_traits_finalizeILj768E6__halfS3_S3_fjLj1024ELj4ENS0_18Kernel_traits_baseILj768ES3_S3_S3_fjLj1024EEEEEEEvNS0_20BackwardKernelParamsE:
        /* <DEDUP_REMOVED lines=35> */
.L_x_4707:
        /* <DEDUP_REMOVED lines=118> */
.L_x_4706:
[----:B------:R-:W-:Y:S05]  /*0990*/  BSYNC.RECONVERGENT B1 ;  /* 0x0000000000017941 */ /* 0x000fea0003800200 */
.L_x_4705:
        /* <DEDUP_REMOVED lines=65> */
.L_x_4709:
[----:B------:R-:W-:Y:S05]  /*0db0*/  BSYNC.RECONVERGENT B1 ;  /* 0x0000000000017941 */ /* 0x000fea0003800200 */
.L_x_4708:
        /* <DEDUP_REMOVED lines=37> */
.L_x_4711:
[----:B------:R-:W-:Y:S05]  /*1010*/  BSYNC.RECONVERGENT B1 ;  /* 0x0000000000017941 */ /* 0x000fea0003800200 */
.L_x_4710:
[----:B------:R-:W-:Y:S05]  /*1020*/  @!P1 BRA `(.L_x_4704) ;  /* 0x00000000003c9947 */ /* 0x000fea0003800000 */
[----:B------:R-:W0:Y:S01]  /*1030*/  LDC.64 R6, c[0x0][0x3d8] ;  /* 0x0000f600ff067b82 */ /* 0x000e220000000a00 */
[----:B------:R-:W-:Y:S01]  /*1040*/  IMAD R2, R15, 0x300, R11 ;  /* 0x000003000f027824 */ /* 0x000fe200078e020b */
[----:B------:R-:W-:-:S04]  /*1050*/  IADD3 R24, PT, PT, -R24, RZ, RZ ;  /* 0x000000ff18187210 */ /* 0x000fc80007ffe1ff */
[----:B------:R-:W-:Y:S02]  /*1060*/  IADD3 R11, PT, PT, R13, R2, RZ ;  /* 0x000000020d0b7210 */ /* 0x000fe40007ffe0ff */
[----:B------:R-:W1:Y:S05]  /*1070*/  LDC.64 R8, c[0x0][0x3e0] ;  /* 0x0000f800ff087b82 */ /* 0x000e6a0000000a00 */
.L_x_4712:
        /* <DEDUP_REMOVED lines=10> */
.L_x_4704:
[----:B------:R-:W-:Y:S05]  /*1120*/  BSYNC.RECONVERGENT B0 ;  /* 0x0000000000007941 */ /* 0x000fea0003800200 */
.L_x_4703:
        /* <DEDUP_REMOVED lines=55> */
.L_x_4713:
        /* <DEDUP_REMOVED lines=14> */
.L_x_5060:


//--------------------- .text._ZN18transformer_engine13normalization19ln_bwd_tuned_kernelINS0_13Kernel_traitsI6__halfS3_S3_fjLj768ELj1ELj4ELj1ELj16ENS0_18Kernel_traits_baseILj768ES3_S3_S3_fjLj128EEEEEEEvNS0_20BackwardKernelParamsE --------------------------
	.section	.text._ZN18transformer_engine13normalization19ln_bwd_tuned_kernelINS0_13Kernel_traitsI6__halfS3_S3_fjLj768ELj1ELj4ELj1ELj16ENS0_18Kernel_traits_baseILj768ES3_S3_S3_fjLj128EEEEEEEvNS0_20BackwardKernelParamsE,"ax",@progbits
	.align	128
        .global         _ZN18transformer_engine13normalization19ln_bwd_tuned_kernelINS0_13Kernel_traitsI6__halfS3_S3_fjLj768ELj1ELj4ELj1ELj16ENS0_18Kernel_traits_baseILj768ES3_S3_S3_fjLj128EEEEEEEvNS0_20BackwardKernelParamsE
        .type           _ZN18transformer_engine13normalization19ln_bwd_tuned_kernelINS0_13Kernel_traitsI6__halfS3_S3_fjLj768ELj1ELj4ELj1ELj16ENS0_18Kernel_traits_baseILj768ES3_S3_S3_fjLj128EEEEEEEvNS0_20BackwardKernelParamsE,@function
        .size           _ZN18transformer_engine13normalization19ln_bwd_tuned_kernelINS0_13Kernel_traitsI6__halfS3_S3_fjLj768ELj1ELj4ELj1ELj16ENS0_18Kernel_traits_baseILj768ES3_S3_S3_fjLj128EEEEEEEvNS0_20BackwardKernelParamsE,(.L_x_5061 - _ZN18transformer_engine13normalization19ln_bwd_tuned_kernelINS0_13Kernel_traitsI6__halfS3_S3_fjLj768ELj1ELj4ELj1ELj16ENS0_18Kernel_traits_baseILj768ES3_S3_S3_fjLj128EEEEEEEvNS0_20BackwardKernelParamsE)
        .other          _ZN18transformer_engine13normalization19ln_bwd_tuned_kernelINS0_13Kernel_traitsI6__halfS3_S3_fjLj768ELj1ELj4ELj1ELj16ENS0_18Kernel_traits_baseILj768ES3_S3_S3_fjLj128EEEEEEEvNS0_20BackwardKernelParamsE,@"STO_CUDA_ENTRY STV_DEFAULT"
_ZN18transformer_engine13normalization19ln_bwd_tuned_kernelINS0_13Kernel_traitsI6__halfS3_S3_fjLj768ELj1ELj4ELj1ELj16ENS0_18Kernel_traits_baseILj768ES3_S3_S3_fjLj128EEEEEEEvNS0_20BackwardKernelParamsE:
.text._ZN18transformer_engine13normalization19ln_bwd_tuned_kernelINS0_13Kernel_traitsI6__halfS3_S3_fjLj768ELj1ELj4ELj1ELj16ENS0_18Kernel_traits_baseILj768ES3_S3_S3_fjLj128EEEEEEEvNS0_20BackwardKernelParamsE:
        /* <DEDUP_REMOVED lines=103> */
[----:B------:R-:W-:Y:S01]  /*0670*/  CS2R R24, SRZ ;  /* 0x0000000000187805 */ /* 0x000fe2000001ff00 */
[C---:B------:R-:W-:Y:S01]  /*0680*/  FADD R76, R74.reuse, R27 ;  /* 0x0000001b4a4c7221 */ /* 0x040fe20000000000 */
[----:B------:R-:W-:Y:S01]  /*0690*/  CS2R R26, SRZ ;  /* 0x00000000001a7805 */ /* 0x000fe2000001ff00 */
        /* <DEDUP_REMOVED lines=12> */
.L_x_4718:
[----:B0-----:R-:W0:Y:S01]  /*0760*/  LDC.64 R56, c[0x0][0x390] ;  /* 0x0000e400ff387b82 */ /* 0x001e220000000a00 */
[----:B------:R-:W-:-:S07]  /*0770*/  IMAD R103, R77, 0x60, R34 ;  /* 0x000000604d677824 */ /* 0x000fce00078e0222 */
[----:B------:R-:W1:Y:S08]  /*0780*/  LDC.64 R36, c[0x0][0x3c8] ;  /* 0x0000f200ff247b82 */ /* 0x000e700000000a00 */
[----:B------:R-:W2:Y:S08]  /*0790*/  LDC.64 R38, c[0x0][0x398] ;  /* 0x0000e600ff267b82 */ /* 0x000eb00000000a00 */
[----:B------:R-:W3:Y:S01]  /*07a0*/  LDC.64 R104, c[0x0][0x3a0] ;  /* 0x0000e800ff687b82 */ /* 0x000ee20000000a00 */
[C---:B0-----:R-:W-:Y:S01]  /*07b0*/  IMAD.WIDE.U32 R40, R103.reuse, 0x10, R56 ;  /* 0x0000001067287825 */ /* 0x041fe200078e0038 */
[----:B------:R-:W-:-:S02]  /*07c0*/  IADD3 R102, PT, PT, R103, 0x20, RZ ;  /* 0x0000002067667810 */ /* 0x000fc40007ffe0ff */
[----:B------:R-:W-:-:S03]  /*07d0*/  IADD3 R101, PT, PT, R103, 0x40, RZ ;  /* 0x0000004067657810 */ /* 0x000fc60007ffe0ff */
[----:B------:R-:W-:Y:S01]  /*07e0*/  IMAD.WIDE.U32 R48, R102, 0x10, R56 ;  /* 0x0000001066307825 */ /* 0x000fe200078e0038 */
[----:B------:R-:W4:Y:S03]  /*07f0*/  LDG.E.128 R40, desc[UR6][R40.64] ;  /* 0x0000000628287981 */ /* 0x000f26000c1e1d00 */
[----:B-1----:R-:W-:Y:S02]  /*0800*/  IMAD.WIDE.U32 R44, R103, 0x10, R36 ;  /* 0x00000010672c7825 */ /* 0x002fe400078e0024 */
[----:B------:R-:W5:Y:S02]  /*0810*/  LDG.E.128 R48, desc[UR6][R48.64] ;  /* 0x0000000630307981 */ /* 0x000f64000c1e1d00 */
[----:B------:R-:W-:Y:S02]  /*0820*/  IMAD.WIDE.U32 R56, R101, 0x10, R56 ;  /* 0x0000001065387825 */ /* 0x000fe400078e0038 */
[----:B------:R-:W5:Y:S02]  /*0830*/  LDG.E.128 R44, desc[UR6][R44.64] ;  /* 0x000000062c2c7981 */ /* 0x000f64000c1e1d00 */
[----:B--2---:R-:W-:-:S02]  /*0840*/  IMAD.WIDE R106, R77, 0x4, R38 ;  /* 0x000000044d6a7825 */ /* 0x004fc400078e0226 */
[----:B------:R-:W2:Y:S02]  /*0850*/  LDG.E.128 R56, desc[UR6][R56.64] ;  /* 0x0000000638387981 */ /* 0x000ea4000c1e1d00 */
[----:B------:R-:W-:Y:S02]  /*0860*/  IMAD.WIDE.U32 R52, R102, 0x10, R36 ;  /* 0x0000001066347825 */ /* 0x000fe400078e0024 */
[----:B------:R5:W2:Y:S02]  /*0870*/  LDG.E R0, desc[UR6][R106.64] ;  /* 0x000000066a007981 */ /* 0x000aa4000c1e1900 */
[----:B---3--:R-:W-:Y:S02]  /*0880*/  IMAD.WIDE R104, R77, 0x4, R104 ;  /* 0x000000044d687825 */ /* 0x008fe400078e0268 */
[----:B------:R-:W3:Y:S02]  /*0890*/  LDG.E.128 R52, desc[UR6][R52.64] ;  /* 0x0000000634347981 */ /* 0x000ee4000c1e1d00 */
[----:B------:R-:W-:-:S02]  /*08a0*/  IMAD.WIDE.U32 R36, R101, 0x10, R36 ;  /* 0x0000001065247825 */ /* 0x000fc400078e0024 */
[----:B------:R0:W3:Y:S04]  /*08b0*/  LDG.E R100, desc[UR6][R104.64] ;  /* 0x0000000668647981 */ /* 0x0000e8000c1e1900 */
[----:B------:R-:W3:Y:S01]  /*08c0*/  LDG.E.128 R36, desc[UR6][R36.64] ;  /* 0x0000000624247981 */ /* 0x000ee2000c1e1d00 */
[----:B------:R-:W-:Y:S01]  /*08d0*/  UMOV UR4, 0xffffffff ;  /* 0xffffffff00047882 */ /* 0x000fe20000000000 */
[----:B----4-:R-:W-:Y:S02]  /*08e0*/  HADD2.F32 R117, -RZ, R42.H0_H0 ;  /* 0x2000002aff757230 */ /* 0x010fe40000004100 */
[----:B------:R-:W-:Y:S02]  /*08f0*/  HADD2.F32 R127, -RZ, R43.H0_H0 ;  /* 0x2000002bff7f7230 */ /* 0x000fe40000004100 */
[----:B------:R-:W-:-:S02]  /*0900*/  HADD2.F32 R109, -RZ, R40.H0_H0 ;  /* 0x20000028ff6d7230 */ /* 0x000fc40000004100 */
[----:B------:R-:W-:Y:S02]  /*0910*/  HADD2.F32 R111, -RZ, R40.H1_H1 ;  /* 0x30000028ff6f7230 */ /* 0x000fe40000004100 */
[----:B------:R-:W-:Y:S02]  /*0920*/  HADD2.F32 R115, -RZ, R41.H0_H0 ;  /* 0x20000029ff737230 */ /* 0x000fe40000004100 */
[--C-:B-----5:R-:W-:Y:S02]  /*0930*/  HADD2.F32 R106, -RZ, R47.reuse.H0_H0 ;  /* 0x2000002fff6a7230 */ /* 0x120fe40000004100 */
[----:B------:R-:W-:Y:S02]  /*0940*/  HADD2.F32 R112, -RZ, R47.H1_H1 ;  /* 0x3000002fff707230 */ /* 0x000fe40000004100 */
[----:B------:R-:W-:Y:S02]  /*0950*/  HADD2.F32 R47, -RZ, R48.H1_H1 ;  /* 0x30000030ff2f7230 */ /* 0x000fe40000004100 */
[----:B0-----:R-:W-:-:S02]  /*0960*/  HADD2.F32 R105, -RZ, R49.H0_H0 ;  /* 0x20000031ff697230 */ /* 0x001fc40000004100 */
[C---:B--2---:R-:W-:Y:S01]  /*0970*/  FADD R121, -R0.reuse, R117 ;  /* 0x0000007500797221 */ /* 0x044fe20000000100 */
[----:B------:R-:W-:Y:S02]  /*0980*/  HADD2.F32 R41, -RZ, R41.H1_H1 ;  /* 0x30000029ff297230 */ /* 0x000fe40000004100 */
[----:B------:R-:W-:Y:S01]  /*0990*/  FADD R117, -R0, R127 ;  /* 0x0000007f00757221 */ /* 0x000fe20000000100 */
[----:B------:R-:W-:Y:S02]  /*09a0*/  HADD2.F32 R43, -RZ, R43.H1_H1 ;  /* 0x3000002bff2b7230 */ /* 0x000fe40000004100 */
[--C-:B------:R-:W-:Y:S02]  /*09b0*/  HADD2.F32 R120, -RZ, R45.reuse.H0_H0 ;  /* 0x2000002dff787230 */ /* 0x100fe40000004100 */
[----:B------:R-:W-:Y:S02]  /*09c0*/  HADD2.F32 R118, -RZ, R45.H1_H1 ;  /* 0x3000002dff767230 */ /* 0x000fe40000004100 */
[----:B------:R-:W-:-:S02]  /*09d0*/  HADD2.F32 R49, -RZ, R49.H1_H1 ;  /* 0x30000031ff317230 */ /* 0x000fc40000004100 */
[----:B------:R-:W-:Y:S02]  /*09e0*/  HADD2.F32 R131, -RZ, R50.H0_H0 ;  /* 0x20000032ff837230 */ /* 0x000fe40000004100 */
[--C-:B------:R-:W-:Y:S02]  /*09f0*/  HADD2.F32 R133, -RZ, R51.reuse.H0_H0 ;  /* 0x20000033ff857230 */ /* 0x100fe40000004100 */
[----:B------:R-:W-:Y:S02]  /*0a00*/  HADD2.F32 R139, -RZ, R51.H1_H1 ;  /* 0x30000033ff8b7230 */ /* 0x000fe40000004100 */
[----:B------:R-:W-:Y:S02]  /*0a10*/  HADD2.F32 R135, -RZ, R57.H0_H0 ;  /* 0x20000039ff877230 */ /* 0x000fe40000004100 */
[----:B------:R-:W-:Y:S02]  /*0a20*/  HADD2.F32 R119, -RZ, R42.H1_H1 ;  /* 0x3000002aff777230 */ /* 0x000fe40000004100 */
[----:B------:R-:W-:-:S02]  /*0a30*/  HADD2.F32 R45, -RZ, R48.H0_H0 ;  /* 0x20000030ff2d7230 */ /* 0x000fc40000004100 */
[----:B------:R-:W-:Y:S02]  /*0a40*/  HADD2.F32 R141, -RZ, R50.H1_H1 ;  /* 0x30000032ff8d7230 */ /* 0x000fe40000004100 */
[--C-:B------:R-:W-:Y:S02]  /*0a50*/  HADD2.F32 R51, -RZ, R56.reuse.H0_H0 ;  /* 0x20000038ff337230 */ /* 0x100fe40000004100 */
[----:B------:R-:W-:Y:S02]  /*0a60*/  HADD2.F32 R137, -RZ, R56.H1_H1 ;  /* 0x30000038ff897230 */ /* 0x000fe40000004100 */
[----:B------:R-:W-:Y:S02]  /*0a70*/  HADD2.F32 R143, -RZ, R57.H1_H1 ;  /* 0x30000039ff8f7230 */ /* 0x000fe40000004100 */
[--C-:B------:R-:W-:Y:S02]  /*0a80*/  HADD2.F32 R145, -RZ, R58.reuse.H0_H0 ;  /* 0x2000003aff917230 */ /* 0x100fe40000004100 */
[----:B------:R-:W-:-:S02]  /*0a90*/  HADD2.F32 R147, -RZ, R58.H1_H1 ;  /* 0x3000003aff937230 */ /* 0x000fc40000004100 */
[--C-:B------:R-:W-:Y:S02]  /*0aa0*/  HADD2.F32 R149, -RZ, R59.reuse.H0_H0 ;  /* 0x2000003bff957230 */ /* 0x100fe40000004100 */
[----:B------:R-:W-:Y:S02]  /*0ab0*/  HADD2.F32 R151, -RZ, R59.H1_H1 ;  /* 0x3000003bff977230 */ /* 0x000fe40000004100 */
[C---:B------:R-:W-:Y:S01]  /*0ac0*/  FADD R113, -R0.reuse, R109 ;  /* 0x0000006d00717221 */ /* 0x040fe20000000100 */
[--C-:B------:R-:W-:Y:S02]  /*0ad0*/  HADD2.F32 R116, -RZ, R46.reuse.H0_H0 ;  /* 0x2000002eff747230 */ /* 0x100fe40000004100 */
[----:B------:R-:W-:Y:S02]  /*0ae0*/  HADD2.F32 R114, -RZ, R46.H1_H1 ;  /* 0x3000002eff727230 */ /* 0x000fe40000004100 */
[----:B------:R-:W-:Y:S01]  /*0af0*/  FADD R129, -R0, R111 ;  /* 0x0000006f00817221 */ /* 0x000fe20000000100 */
[----:B---3--:R-:W-:-:S02]  /*0b00*/  HADD2.F32 R108, -RZ, R52.H0_H0 ;  /* 0x20000034ff6c7230 */ /* 0x008fc40000004100 */
[C---:B------:R-:W-:Y:S01]  /*0b10*/  FADD R125, -R0.reuse, R115 ;  /* 0x00000073007d7221 */ /* 0x040fe20000000100 */
[----:B------:R-:W-:Y:S02]  /*0b20*/  HADD2.F32 R107, -RZ, R52.H1_H1 ;  /* 0x30000034ff6b7230 */ /* 0x000fe40000004100 */
[C---:B------:R-:W-:Y:S01]  /*0b30*/  FADD R59, -R0.reuse, R47 ;  /* 0x0000002f003b7221 */ /* 0x040fe20000000100 */
[--C-:B------:R-:W-:Y:S02]  /*0b40*/  HADD2.F32 R104, -RZ, R53.reuse.H0_H0 ;  /* 0x20000035ff687230 */ /* 0x100fe40000004100 */
[----:B------:R-:W-:Y:S01]  /*0b50*/  FADD R109, -R0, R105 ;  /* 0x00000069006d7221 */ /* 0x000fe20000000100 */
[----:B------:R-:W-:Y:S02]  /*0b60*/  HADD2.F32 R46, -RZ, R53.H1_H1 ;  /* 0x30000035ff2e7230 */ /* 0x000fe40000004100 */
[----:B------:R-:W-:Y:S01]  /*0b70*/  FMUL R117, R100, R117 ;  /* 0x0000007564757220 */ /* 0x000fe20000400000 */
[----:B------:R-:W-:-:S02]  /*0b80*/  HADD2.F32 R110, -RZ, R44.H0_H0 ;  /* 0x2000002cff6e7230 */ /* 0x000fc40000004100 */
[C---:B------:R-:W-:Y:S01]  /*0b90*/  FADD R123, -R0.reuse, R41 ;  /* 0x00000029007b7221 */ /* 0x040fe20000000100 */
[--C-:B------:R-:W-:Y:S02]  /*0ba0*/  HADD2.F32 R53, -RZ, R55.reuse.H0_H0 ;  /* 0x20000037ff357230 */ /* 0x100fe40000004100 */
        /* <DEDUP_REMOVED lines=17> */
[----:B------:R-:W-:-:S02]  /*0cc0*/  HADD2.F32 R122, -RZ, R44.H1_H1 ;  /* 0x3000002cff7a7230 */ /* 0x000fc40000004100 */
[C---:B------:R-:W-:Y:S01]  /*0cd0*/  FMUL R0, R100.reuse, R113 ;  /* 0x0000007164007220 */ /* 0x040fe20000400000 */
[----:B------:R-:W-:Y:S01]  /*0ce0*/  FMUL R129, R100, R129 ;  /* 0x0000008164817220 */ /* 0x000fe20000400000 */
[----:B------:R-:W-:Y:S01]  /*0cf0*/  FADD R61, R106, R61 ;  /* 0x0000003d6a3d7221 */ /* 0x000fe20000000000 */
[-C--:B------:R-:W-:Y:S01]  /*0d00*/  FFMA R62, R117, R106.reuse, R62 ;  /* 0x0000006a753e7223 */ /* 0x080fe2000000003e */
[----:B------:R-:W-:Y:S01]  /*0d10*/  FMUL R113, R93, R106 ;  /* 0x0000006a5d717220 */ /* 0x000fe20000400000 */
[----:B------:R-:W-:Y:S01]  /*0d20*/  FMUL R127, R99, R110 ;  /* 0x0000006e637f7220 */ /* 0x000fe20000400000 */
[----:B------:R-:W-:Y:S01]  /*0d30*/  FMUL R106, R100, R57 ;  /* 0x00000039646a7220 */ /* 0x000fe20000400000 */
[--C-:B------:R-:W-:Y:S02]  /*0d40*/  HADD2.F32 R45, -RZ, R37.reuse.H0_H0 ;  /* 0x20000025ff2d7230 */ /* 0x100fe40000004100 */
[----:B------:R-:W-:Y:S01]  /*0d50*/  FADD R73, R110, R73 ;  /* 0x000000496e497221 */ /* 0x000fe20000000000 */
[----:B------:R-:W-:-:S02]  /*0d60*/  HADD2.F32 R44, -RZ, R37.H1_H1 ;  /* 0x30000025ff2c7230 */ /* 0x000fc40000004100 */
[----:B------:R-:W-:Y:S01]  /*0d70*/  FFMA R75, R0, R110, R75 ;  /* 0x0000006e004b7223 */ /* 0x000fe2000000004b */
[--C-:B------:R-:W-:Y:S02]  /*0d80*/  HADD2.F32 R37, -RZ, R39.reuse.H0_H0 ;  /* 0x20000027ff257230 */ /* 0x100fe40000004100 */
[----:B------:R-:W-:Y:S01]  /*0d90*/  FADD R71, R122, R71 ;  /* 0x000000477a477221 */ /* 0x000fe20000000000 */
[----:B------:R-:W-:Y:S02]  /*0da0*/  HADD2.F32 R126, -RZ, R39.H1_H1 ;  /* 0x30000027ff7e7230 */ /* 0x000fe40000004100 */
[C---:B------:R-:W-:Y:S01]  /*0db0*/  FMUL R125, R100.reuse, R125 ;  /* 0x0000007d647d7220 */ /* 0x040fe20000400000 */
[-C--:B------:R-:W-:Y:S01]  /*0dc0*/  FFMA R72, R129, R122.reuse, R72 ;  /* 0x0000007a81487223 */ /* 0x080fe20000000048 */
[----:B------:R-:W-:Y:S01]  /*0dd0*/  FMUL R110, R100, R59 ;  /* 0x0000003b646e7220 */ /* 0x000fe20000400000 */
[----:B------:R-:W-:Y:S01]  /*0de0*/  FMUL R122, R98, R122 ;  /* 0x0000007a627a7220 */ /* 0x000fe20000400000 */
[----:B------:R-:W-:Y:S01]  /*0df0*/  FADD R39, RZ, R127 ;  /* 0x0000007fff277221 */ /* 0x000fe20000000000 */
[----:B------:R-:W-:Y:S01]  /*0e00*/  FADD R21, R46, R21 ;  /* 0x000000152e157221 */ /* 0x000fe20000000000 */
[-C--:B------:R-:W-:Y:S01]  /*0e10*/  FFMA R5, R106, R46.reuse, R5 ;  /* 0x0000002e6a057223 */ /* 0x080fe20000000005 */
[----:B------:R-:W-:Y:S01]  /*0e20*/  FMUL R59, R88, R46 ;  /* 0x0000002e583b7220 */ /* 0x000fe20000400000 */
[----:B------:R-:W-:Y:S01]  /*0e30*/  FFMA R46, R0, R127, RZ ;  /* 0x0000007f002e7223 */ /* 0x000fe200000000ff */
[----:B------:R-:W-:Y:S01]  /*0e40*/  FADD R69, R120, R69 ;  /* 0x0000004578457221 */ /* 0x000fe20000000000 */
[----:B------:R-:W-:Y:S01]  /*0e50*/  FMUL R123, R100, R123 ;  /* 0x0000007b647b7220 */ /* 0x000fe20000400000 */
[-C--:B------:R-:W-:Y:S01]  /*0e60*/  FFMA R70, R125, R120.reuse, R70 ;  /* 0x000000787d467223 */ /* 0x080fe20000000046 */
        /* <DEDUP_REMOVED lines=38> */
[----:B------:R-:W-:-:S02]  /*10d0*/  HADD2.F32 R54, -RZ, R54.H1_H1 ;  /* 0x30000036ff367230 */ /* 0x000fc40000004100 */
        /* <DEDUP_REMOVED lines=14> */
[----:B------:R-:W-:Y:S01]  /*11c0*/  FADD R139, R40, R107 ;  /* 0x0000006b288b7221 */ /* 0x000fe20000000000 */
[----:B------:R-:W-:Y:S01]  /*11d0*/  FMUL R104, R89, R104 ;  /* 0x0000006859687220 */ /* 0x000fe20000400000 */
[----:B------:R-:W-:Y:S01]  /*11e0*/  FFMA R40, R110, R107, R39 ;  /* 0x0000006b6e287223 */ /* 0x000fe20000000027 */
[----:B------:R-:W-:-:S02]  /*11f0*/  HADD2.F32 R49, -RZ, R36.H0_H0 ;  /* 0x20000024ff317230 */ /* 0x000fc40000004100 */
[----:B------:R-:W-:Y:S01]  /*1200*/  FMUL R50, R100, R137 ;  /* 0x0000008964327220 */ /* 0x000fe20000400000 */
[----:B------:R-:W-:Y:S02]  /*1210*/  HADD2.F32 R36, -RZ, R36.H1_H1 ;  /* 0x30000024ff247230 */ /* 0x000fe40000004100 */
[----:B------:R-:W-:Y:S01]  /*1220*/  FADD R46, R139, R104 ;  /* 0x000000688b2e7221 */ /* 0x000fe20000000000 */
[----:B------:R-:W-:Y:S02]  /*1230*/  FFMA R39, R109, R104, R40 ;  /* 0x000000686d277223 */ /* 0x000fe40000000028 */
        /* <DEDUP_REMOVED lines=14> */
[-C--:B------:R-:W-:Y:S01]  /*1320*/  FFMA R9, R54, R52.reuse, R9 ;  /* 0x0000003436097223 */ /* 0x080fe20000000009 */
        /* <DEDUP_REMOVED lines=19> */
[----:B------:R-:W-:Y:S01]  /*1460*/  FADD R29, R44, R29 ;  /* 0x0000001d2c1d7221 */ /* 0x000fe20000000000 */
[-C--:B------:R-:W-:Y:S01]  /*1470*/  FFMA R13, R46, R44.reuse, R13 ;  /* 0x0000002c2e0d7223 */ /* 0x080fe2000000000d */
[C---:B------:R-:W-:Y:S01]  /*1480*/  FMUL R43, R100.reuse, R43 ;  /* 0x0000002b642b7220 */ /* 0x040fe20000400000 */
[----:B------:R-:W-:Y:S01]  /*1490*/  FMUL R40, R100, R133 ;  /* 0x0000008564287220 */ /* 0x000fe20000400000 */
[----:B------:R-:W-:Y:S01]  /*14a0*/  FMUL R44, R80, R44 ;  /* 0x0000002c502c7220 */ /* 0x000fe20000400000 */
[----:B------:R-:W-:Y:S01]  /*14b0*/  FADD R39, R36, R45 ;  /* 0x0000002d24277221 */ /* 0x000fe20000000000 */
[----:B------:R-:W-:Y:S01]  /*14c0*/  FFMA R133, R47, R45, R124 ;  /* 0x0000002d2f857223 */ /* 0x000fe2000000007c */
[----:B------:R-:W-:-:S02]  /*14d0*/  HADD2.F32 R38, -RZ, R38.H1_H1 ;  /* 0x30000026ff267230 */ /* 0x000fc40000004100 */
        /* <DEDUP_REMOVED lines=43> */
.L_x_4730:
[----:B-1----:R-:W-:Y:S01]  /*1790*/  FADD R134, R41, R134 ;  /* 0x0000008629867221 */ /* 0x002fe20000000000 */
[----:B--2---:R-:W-:-:S03]  /*17a0*/  FADD R132, R126, R132 ;  /* 0x000000847e847221 */ /* 0x004fc60000000000 */
[----:B------:R-:W-:Y:S01]  /*17b0*/  FMUL R134, R134, 0.001302083372138440609 ;  /* 0x3aaaaaab86867820 */ /* 0x000fe20000400000 */
[----:B0-----:R-:W-:-:S04]  /*17c0*/  FMUL R41, R132, 0.001302083372138440609 ;  /* 0x3aaaaaab84297820 */ /* 0x001fc80000400000 */
        /* <DEDUP_REMOVED lines=96> */
.L_x_4716:
        /* <DEDUP_REMOVED lines=48> */
.L_x_4715:
[----:B------:R-:W-:Y:S05]  /*20d0*/  BSYNC B0 ;  /* 0x0000000000007941 */ /* 0x000fea0003800000 */
.L_x_4714:
        /* <DEDUP_REMOVED lines=139> */
.L_x_4717:
        /* <DEDUP_REMOVED lines=8> */
.L_x_4720:
[----:B------:R-:W-:Y:S05]  /*2a10*/  BSYNC B2 ;  /* 0x0000000000027941 */ /* 0x000fea0003800000 */
.L_x_4719:
        /* <DEDUP_REMOVED lines=8> */
.L_x_4721:
[----:B------:R-:W-:Y:S01]  /*2aa0*/  FADD R134, R41, R134 ;  /* 0x0000008629867221 */ /* 0x000fe20000000000 */
[----:B------:R-:W-:-:S04]  /*2ab0*/  HFMA2 R131, -RZ, RZ, 0, 1.1920928955078125e-07 ;  /* 0x00000002ff837431 */ /* 0x000fc800000001ff */
[----:B------:R-:W-:Y:S01]  /*2ac0*/  MOV R128, R134 ;  /* 0x0000008600807202 */ /* 0x000fe20000000f00 */
[----:B------:R-:W-:-:S07]  /*2ad0*/  FADD R135, R126, R132 ;  /* 0x000000847e877221 */ /* 0x000fce0000000000 */
[----:B------:R-:W-:Y:S05]  /*2ae0*/  WARPSYNC.COLLECTIVE R133, `(.L_x_4722) ;  /* 0x0000000085087348 */ /* 0x000fea0003c00000 */
[----:B------:R0:W1:Y:S02]  /*2af0*/  SHFL.BFLY P0, R132, R128, R131, R130 ;  /* 0x0c00008380847389 */ /* 0x0000640000000082 */
[----:B01----:R-:W-:Y:S05]  /*2b00*/  ENDCOLLECTIVE ;  /* 0x000000000000791b */ /* 0x003fea0003800000 */
.L_x_4722:
[----:B------:R-:W-:Y:S02]  /*2b10*/  MOV R128, R135 ;  /* 0x0000008700807202 */ /* 0x000fe40000000f00 */
[----:B------:R-:W-:-:S07]  /*2b20*/  MOV R137, R132 ;  /* 0x0000008400897202 */ /* 0x000fce0000000f00 */
[----:B------:R-:W-:Y:S05]  /*2b30*/  WARPSYNC.COLLECTIVE R133, `(.L_x_4723) ;  /* 0x0000000085087348 */ /* 0x000fea0003c00000 */
[----:B------:R0:W1:Y:S02]  /*2b40*/  SHFL.BFLY P0, R132, R128, R131, R130 ;  /* 0x0c00008380847389 */ /* 0x0000640000000082 */
[----:B01----:R-:W-:Y:S05]  /*2b50*/  ENDCOLLECTIVE ;  /* 0x000000000000791b */ /* 0x003fea0003800000 */
.L_x_4723:
[----:B------:R-:W-:Y:S01]  /*2b60*/  FADD R137, R134, R137 ;  /* 0x0000008986897221 */ /* 0x000fe20000000000 */
[----:B------:R-:W-:-:S04]  /*2b70*/  HFMA2 R131, -RZ, RZ, 0, 2.384185791015625e-07 ;  /* 0x00000004ff837431 */ /* 0x000fc800000001ff */
[----:B------:R-:W-:Y:S01]  /*2b80*/  MOV R128, R137 ;  /* 0x0000008900807202 */ /* 0x000fe20000000f00 */
[----:B------:R-:W-:-:S07]  /*2b90*/  FADD R136, R135, R132 ;  /* 0x0000008487887221 */ /* 0x000fce0000000000 */
[----:B------:R-:W-:Y:S05]  /*2ba0*/  WARPSYNC.COLLECTIVE R133, `(.L_x_4724) ;  /* 0x0000000085087348 */ /* 0x000fea0003c00000 */
[----:B------:R0:W1:Y:S02]  /*2bb0*/  SHFL.BFLY P0, R132, R128, R131, R130 ;  /* 0x0c00008380847389 */ /* 0x0000640000000082 */
[----:B01----:R-:W-:Y:S05]  /*2bc0*/  ENDCOLLECTIVE ;  /* 0x000000000000791b */ /* 0x003fea0003800000 */
.L_x_4724:
[----:B------:R-:W-:Y:S02]  /*2bd0*/  MOV R128, R136 ;  /* 0x0000008800807202 */ /* 0x000fe40000000f00 */
[----:B------:R-:W-:-:S07]  /*2be0*/  MOV R138, R132 ;  /* 0x00000084008a7202 */ /* 0x000fce0000000f00 */
[----:B------:R-:W-:Y:S05]  /*2bf0*/  WARPSYNC.COLLECTIVE R133, `(.L_x_4725) ;  /* 0x0000000085087348 */ /* 0x000fea0003c00000 */
[----:B------:R0:W1:Y:S02]  /*2c00*/  SHFL.BFLY P0, R132, R128, R131, R130 ;  /* 0x0c00008380847389 */ /* 0x0000640000000082 */
[----:B01----:R-:W-:Y:S05]  /*2c10*/  ENDCOLLECTIVE ;  /* 0x000000000000791b */ /* 0x003fea0003800000 */
.L_x_4725:
[----:B------:R-:W-:Y:S01]  /*2c20*/  FADD R138, R137, R138 ;  /* 0x0000008a898a7221 */ /* 0x000fe20000000000 */
[----:B------:R-:W-:-:S04]  /*2c30*/  HFMA2 R131, -RZ, RZ, 0, 4.76837158203125e-07 ;  /* 0x00000008ff837431 */ /* 0x000fc800000001ff */
[----:B------:R-:W-:Y:S01]  /*2c40*/  MOV R128, R138 ;  /* 0x0000008a00807202 */ /* 0x000fe20000000f00 */
[----:B------:R-:W-:-:S07]  /*2c50*/  FADD R139, R136, R132 ;  /* 0x00000084888b7221 */ /* 0x000fce0000000000 */
[----:B------:R-:W-:Y:S05]  /*2c60*/  WARPSYNC.COLLECTIVE R133, `(.L_x_4726) ;  /* 0x0000000085087348 */ /* 0x000fea0003c00000 */
[----:B------:R0:W1:Y:S02]  /*2c70*/  SHFL.BFLY P0, R132, R128, R131, R130 ;  /* 0x0c00008380847389 */ /* 0x0000640000000082 */
[----:B01----:R-:W-:Y:S05]  /*2c80*/  ENDCOLLECTIVE ;  /* 0x000000000000791b */ /* 0x003fea0003800000 */
.L_x_4726:
[----:B------:R-:W-:Y:S02]  /*2c90*/  MOV R128, R139 ;  /* 0x0000008b00807202 */ /* 0x000fe40000000f00 */
[----:B------:R-:W-:-:S07]  /*2ca0*/  MOV R41, R132 ;  /* 0x0000008400297202 */ /* 0x000fce0000000f00 */
[----:B------:R-:W-:Y:S05]  /*2cb0*/  WARPSYNC.COLLECTIVE R133, `(.L_x_4727) ;  /* 0x0000000085087348 */ /* 0x000fea0003c00000 */
[----:B------:R0:W1:Y:S02]  /*2cc0*/  SHFL.BFLY P0, R132, R128, R131, R130 ;  /* 0x0c00008380847389 */ /* 0x0000640000000082 */
[----:B01----:R-:W-:Y:S05]  /*2cd0*/  ENDCOLLECTIVE ;  /* 0x000000000000791b */ /* 0x003fea0003800000 */
.L_x_4727:
[----:B------:R-:W-:Y:S01]  /*2ce0*/  FADD R41, R138, R41 ;  /* 0x000000298a297221 */ /* 0x000fe20000000000 */
[----:B------:R-:W-:-:S04]  /*2cf0*/  HFMA2 R131, -RZ, RZ, 0, 9.5367431640625e-07 ;  /* 0x00000010ff837431 */ /* 0x000fc800000001ff */
[----:B------:R-:W-:Y:S01]  /*2d00*/  MOV R128, R41 ;  /* 0x0000002900807202 */ /* 0x000fe20000000f00 */
[----:B------:R-:W-:-:S07]  /*2d10*/  FADD R126, R139, R132 ;  /* 0x000000848b7e7221 */ /* 0x000fce0000000000 */
[----:B------:R-:W-:Y:S05]  /*2d20*/  WARPSYNC.COLLECTIVE R133, `(.L_x_4728) ;  /* 0x0000000085087348 */ /* 0x000fea0003c00000 */
[----:B------:R0:W1:Y:S02]  /*2d30*/  SHFL.BFLY P0, R132, R128, R131, R130 ;  /* 0x0c00008380847389 */ /* 0x0000640000000082 */
[----:B01----:R-:W-:Y:S05]  /*2d40*/  ENDCOLLECTIVE ;  /* 0x000000000000791b */ /* 0x003fea0003800000 */
.L_x_4728:
[----:B------:R-:W-:Y:S02]  /*2d50*/  MOV R128, R126 ;  /* 0x0000007e00807202 */ /* 0x000fe40000000f00 */
[----:B------:R-:W-:-:S07]  /*2d60*/  MOV R134, R132 ;  /* 0x0000008400867202 */ /* 0x000fce0000000f00 */
[----:B------:R-:W-:Y:S05]  /*2d70*/  WARPSYNC.COLLECTIVE R133, `(.L_x_4729) ;  /* 0x0000000085087348 */ /* 0x000fea0003c00000 */
[----:B------:R0:W1:Y:S02]  /*2d80*/  SHFL.BFLY P0, R132, R128, R131, R130 ;  /* 0x0c00008380847389 */ /* 0x0000640000000082 */
[----:B01----:R-:W-:Y:S05]  /*2d90*/  ENDCOLLECTIVE ;  /* 0x000000000000791b */ /* 0x003fea0003800000 */
.L_x_4729:
[----:B------:R-:W-:Y:S05]  /*2da0*/  BRA `(.L_x_4730) ;  /* 0xffffffe800787947 */ /* 0x000fea000383ffff */
.L_x_4731:
        /* <DEDUP_REMOVED lines=13> */
.L_x_5061:


//--------------------- .text._ZN18transformer_engine13normalization28ln_bwd_finalize_tuned_kernelINS0_22Kernel_traits_finalizeILj768EffffjLj1024ELj4ENS0_18Kernel_traits_baseILj768EffffjLj1024EEEEEEEvNS0_20BackwardKernelParamsE --------------------------
	.section	.text._ZN18transformer_engine13normalization28ln_bwd_finalize_tuned_kernelINS0_22Kernel_traits_finalizeILj768EffffjLj1024ELj4ENS0_18Kernel_traits_baseILj768EffffjLj1024EEEEEEEvNS0_20BackwardKernelParamsE,"ax",@progbits
	.align	128
        .global         _ZN18transformer_engine13normalization28ln_bwd_finalize_tuned_kernelINS0_22Kernel_traits_finalizeILj768EffffjLj1024ELj4ENS0_18Kernel_traits_baseILj768EffffjLj1024EEEEEEEvNS0_20BackwardKernelParamsE
        .type           _ZN18transformer_engine13normalization28ln_bwd_finalize_tuned_kernelINS0_22Kernel_traits_finalizeILj768EffffjLj1024ELj4ENS0_18Kernel_traits_baseILj768EffffjLj1024EEEEEEEvNS0_20BackwardKernelParamsE,@function
        .size           _ZN18transformer_engine13normalization28ln_bwd_finalize_tuned_kernelINS0_22Kernel_traits_finalizeILj768EffffjLj1024ELj4ENS0_18Kernel_traits_baseILj768EffffjLj1024EEEEEEEvNS0_20BackwardKernelParamsE,(.L_x_5062 - _ZN18transformer_engine13normalization28ln_bwd_finalize_tuned_kernelINS0_22Kernel_traits_finalizeILj768EffffjLj1024ELj4ENS0_18Kernel_traits_baseILj768EffffjLj1024EEEEEEEvNS0_20BackwardKernelParamsE)
        .other          _ZN18transformer_engine13normalization28ln_bwd_finalize_tuned_kernelINS0_22Kernel_traits_finalizeILj768EffffjLj1024ELj4ENS0_18Kernel_traits_baseILj768EffffjLj1024EEEEEEEvNS0_20BackwardKernelParamsE,@"STO_CUDA_ENTRY STV_DEFAULT"
_ZN18transformer_engine13normalization28ln_bwd_finalize_tuned_kernelINS0_22Kernel_traits_finalizeILj768EffffjLj1024ELj4ENS0_18Kernel_traits_baseILj768EffffjLj1024EEEEEEEvNS0_20BackwardKernelParamsE:
.text._ZN18transformer_engine13normalization28ln_bwd_finalize_tuned_kernelINS0_22Kernel_traits_finalizeILj768EffffjLj1024ELj4ENS0_18Kernel_traits_baseILj768EffffjLj1024EEEEEEEvNS0_20BackwardKernelParamsE:
        /* <DEDUP_REMOVED lines=35> */
.L_x_4736:
        /* <DEDUP_REMOVED lines=118> */
.L_x_4735:
[----:B------:R-:W-:Y:S05]  /*0990*/  BSYNC.RECONVERGENT B1 ;  /* 0x0000000000017941 */ /* 0x000fea0003800200 */
.L_x_4734:
        /* <DEDUP_REMOVED lines=65> */
.L_x_4738:
[----:B------:R-:W-:Y:S05]  /*0db0*/  BSYNC.RECONVERGENT B1 ;  /* 0x0000000000017941 */ /* 0x000fea0003800200 */
.L_x_4737:
        /* <DEDUP_REMOVED lines=37> */
.L_x_4740:
[----:B------:R-:W-:Y:S05]  /*1010*/  BSYNC.RECONVERGENT B1 ;  /* 0x0000000000017941 */ /* 0x000fea0003800200 */
.L_x_4739:
[----:B------:R-:W-:Y:S05]  /*1020*/  @!P1 BRA `(.L_x_4733) ;  /* 0x00000000003c9947 */ /* 0x000fea0003800000 */
[----:B------:R-:W0:Y:S01]  /*1030*/  LDC.64 R6, c[0x0][0x3d8] ;  /* 0x0000f600ff067b82 */ /* 0x000e220000000a00 */
[----:B------:R-:W-:Y:S01]  /*1040*/  IMAD R2, R15, 0x300, R11 ;  /* 0x000003000f027824 */ /* 0x000fe200078e020b */
[----:B------:R-:W-:-:S04]  /*1050*/  IADD3 R24, PT, PT, -R24, RZ, RZ ;  /* 0x000000ff18187210 */ /* 0x000fc80007ffe1ff */
[----:B------:R-:W-:Y:S02]  /*1060*/  IADD3 R11, PT, PT, R13, R2, RZ ;  /* 0x000000020d0b7210 */ /* 0x000fe40007ffe0ff */
[----:B------:R-:W1:Y:S05]  /*1070*/  LDC.64 R8, c[0x0][0x3e0] ;  /* 0x0000f800ff087b82 */ /* 0x000e6a0000000a00 */
.L_x_4741:
        /* <DEDUP_REMOVED lines=10> */
.L_x_4733:
[----:B------:R-:W-:Y:S05]  /*1120*/  BSYNC.RECONVERGENT B0 ;  /* 0x0000000000007941 */ /* 0x000fea0003800200 */
.L_x_4732:
        /* <DEDUP_REMOVED lines=53> */
.L_x_4742:
        /* <DEDUP_REMOVED lines=16> */
.L_x_5062:


//--------------------- .text._ZN18transformer_engine13normalization19ln_bwd_tuned_kernelINS0_13Kernel_traitsIffffjLj768ELj1ELj4ELj1ELj16ENS0_18Kernel_traits_baseILj768EffffjLj128EEEEEEEvNS0_20BackwardKernelParamsE --------------------------
	.section	.text._ZN18transformer_engine13normalization19ln_bwd_tuned_kernelINS0_13Kernel_traitsIffffjLj768ELj1ELj4ELj1ELj16ENS0_18Kernel_traits_baseILj768EffffjLj128EEEEEEEvNS0_20BackwardKernelParamsE,"ax",@progbits
	.align	128
        .global         _ZN18transformer_engine13normalization19ln_bwd_tuned_kernelINS0_13Kernel_traitsIffffjLj768ELj1ELj4ELj1ELj16ENS0_18Kernel_traits_baseILj768EffffjLj128EEEEEEEvNS0_20BackwardKernelParamsE
        .type           _ZN18transformer_engine13normalization19ln_bwd_tuned_kernelINS0_13Kernel_traitsIffffjLj768ELj1ELj4ELj1ELj16ENS0_18Kernel_traits_baseILj768EffffjLj128EEEEEEEvNS0_20BackwardKernelParamsE,@function
        .size           _ZN18transformer_engine13normalization19ln_bwd_tuned_kernelINS0_13Kernel_traitsIffffjLj768ELj1ELj4ELj1ELj16ENS0_18Kernel_traits_baseILj768EffffjLj128EEEEEEEvNS0_20BackwardKernelParamsE,(.L_x_5063 - _ZN18transformer_engine13normalization19ln_bwd_tuned_kernelINS0_13Kernel_traitsIffffjLj768ELj1ELj4ELj1ELj16ENS0_18Kernel_traits_baseILj768EffffjLj128EEEEEEEvNS0_20BackwardKernelParamsE)
        .other          _ZN18transformer_engine13normalization19ln_bwd_tuned_kernelINS0_13Kernel_traitsIffffjLj768ELj1ELj4ELj1ELj16ENS0_18Kernel_traits_baseILj768EffffjLj128EEEEEEEvNS0_20BackwardKernelParamsE,@"STO_CUDA_ENTRY STV_DEFAULT"
_ZN18transformer_engine13normalization19ln_bwd_tuned_kernelINS0_13Kernel_traitsIffffjLj768ELj1ELj4ELj1ELj16ENS0_18Kernel_traits_baseILj768EffffjLj128EEEEEEEvNS0_20BackwardKernelParamsE:
.text._ZN18transformer_engine13normalization19ln_bwd_tuned_kernelINS0_13Kernel_traitsIffffjLj768ELj1ELj4ELj1ELj16ENS0_18Kernel_traits_baseILj768EffffjLj128EEEEEEEvNS0_20BackwardKernelParamsE:
        /* <DEDUP_REMOVED lines=60> */
[----:B0-----:R-:W-:Y:S02]  /*03c0*/  MOV R2, RZ ;  /* 0x000000ff00027202 */ /* 0x001fe40000000f00 */
        /* <DEDUP_REMOVED lines=37> */
.L_x_4747:
[----:B------:R-:W0:Y:S01]  /*0620*/  LDC.64 R134, c[0x0][0x398] ;  /* 0x0000e600ff867b82 */ /* 0x000e220000000a00 */
[----:B-1----:R-:W-:-:S05]  /*0630*/  IMAD R129, R101, 0xc0, R80 ;  /* 0x000000c065817824 */ /* 0x002fca00078e0250 */
[C---:B------:R-:W-:Y:S02]  /*0640*/  IADD3 R128, PT, PT, R129.reuse, 0x40, RZ ;  /* 0x0000004081807810 */ /* 0x040fe40007ffe0ff */
[----:B------:R-:W1:Y:S08]  /*0650*/  LDC.64 R32, c[0x0][0x390] ;  /* 0x0000e400ff207b82 */ /* 0x000e700000000a00 */
[----:B------:R-:W2:Y:S08]  /*0660*/  LDC.64 R132, c[0x0][0x3a0] ;  /* 0x0000e800ff847b82 */ /* 0x000eb00000000a00 */
[----:B------:R-:W3:Y:S01]  /*0670*/  LDC.64 R56, c[0x0][0x3c8] ;  /* 0x0000f200ff387b82 */ /* 0x000ee20000000a00 */
[----:B------:R-:W-:Y:S01]  /*0680*/  IADD3 R127, PT, PT, R129, 0x60, RZ ;  /* 0x00000060817f7810 */ /* 0x000fe20007ffe0ff */
[----:B0-----:R-:W-:Y:S01]  /*0690*/  IMAD.WIDE R134, R101, 0x4, R134 ;  /* 0x0000000465867825 */ /* 0x001fe200078e0286 */
[----:B------:R-:W-:-:S02]  /*06a0*/  IADD3 R126, PT, PT, R129, 0x80, RZ ;  /* 0x00000080817e7810 */ /* 0x000fc40007ffe0ff */
[C---:B------:R-:W-:Y:S01]  /*06b0*/  IADD3 R124, PT, PT, R129.reuse, 0xa0, RZ ;  /* 0x000000a0817c7810 */ /* 0x040fe20007ffe0ff */
[--C-:B-1----:R-:W-:Y:S02]  /*06c0*/  IMAD.WIDE.U32 R34, R129, 0x10, R32.reuse ;  /* 0x0000001081227825 */ /* 0x102fe400078e0020 */
[----:B------:R-:W4:Y:S02]  /*06d0*/  LDG.E R134, desc[UR6][R134.64] ;  /* 0x0000000686867981 */ /* 0x000f24000c1e1900 */
[--C-:B------:R-:W-:Y:S02]  /*06e0*/  IMAD.WIDE.U32 R68, R128, 0x10, R32.reuse ;  /* 0x0000001080447825 */ /* 0x100fe400078e0020 */
[----:B------:R-:W4:Y:S02]  /*06f0*/  LDG.E.128 R60, desc[UR6][R34.64] ;  /* 0x00000006223c7981 */ /* 0x000f24000c1e1d00 */
[--C-:B------:R-:W-:Y:S02]  /*0700*/  IMAD.WIDE.U32 R72, R127, 0x10, R32.reuse ;  /* 0x000000107f487825 */ /* 0x100fe400078e0020 */
[----:B------:R-:W5:Y:S02]  /*0710*/  LDG.E.128 R64, desc[UR6][R34.64+0x200] ;  /* 0x0002000622407981 */ /* 0x000f64000c1e1d00 */
[----:B------:R-:W-:-:S02]  /*0720*/  IMAD.WIDE.U32 R76, R126, 0x10, R32 ;  /* 0x000000107e4c7825 */ /* 0x000fc400078e0020 */
[----:B------:R-:W5:Y:S02]  /*0730*/  LDG.E.128 R68, desc[UR6][R68.64] ;  /* 0x0000000644447981 */ /* 0x000f64000c1e1d00 */
[----:B------:R-:W-:Y:S02]  /*0740*/  IMAD.WIDE.U32 R32, R124, 0x10, R32 ;  /* 0x000000107c207825 */ /* 0x000fe400078e0020 */
[----:B------:R-:W5:Y:S02]  /*0750*/  LDG.E.128 R72, desc[UR6][R72.64] ;  /* 0x0000000648487981 */ /* 0x000f64000c1e1d00 */
[----:B--2---:R-:W-:Y:S02]  /*0760*/  IMAD.WIDE R132, R101, 0x4, R132 ;  /* 0x0000000465847825 */ /* 0x004fe400078e0284 */
[----:B------:R-:W2:Y:S02]  /*0770*/  LDG.E.128 R76, desc[UR6][R76.64] ;  /* 0x000000064c4c7981 */ /* 0x000ea4000c1e1d00 */
[----:B---3--:R-:W-:-:S02]  /*0780*/  IMAD.WIDE.U32 R130, R129, 0x10, R56 ;  /* 0x0000001081827825 */ /* 0x008fc400078e0038 */
[----:B------:R-:W3:Y:S04]  /*0790*/  LDG.E.128 R32, desc[UR6][R32.64] ;  /* 0x0000000620207981 */ /* 0x000ee8000c1e1d00 */
[----:B------:R-:W3:Y:S04]  /*07a0*/  LDG.E R122, desc[UR6][R132.64] ;  /* 0x00000006847a7981 */ /* 0x000ee8000c1e1900 */
[----:B------:R-:W3:Y:S04]  /*07b0*/  LDG.E.128 R36, desc[UR6][R130.64] ;  /* 0x0000000682247981 */ /* 0x000ee8000c1e1d00 */
[----:B------:R0:W3:Y:S01]  /*07c0*/  LDG.E.128 R40, desc[UR6][R130.64+0x200] ;  /* 0x0002000682287981 */ /* 0x0000e2000c1e1d00 */
        /* <DEDUP_REMOVED lines=8> */
[----:B------:R-:W-:Y:S01]  /*0850*/  UMOV UR4, 0xffffffff ;  /* 0xffffffff00047882 */ /* 0x000fe20000000000 */
[C---:B----4-:R-:W-:Y:S01]  /*0860*/  FADD R149, -R134.reuse, R61 ;  /* 0x0000003d86957221 */ /* 0x050fe20000000100 */
[C---:B------:R-:W-:Y:S01]  /*0870*/  FADD R151, -R134.reuse, R63 ;  /* 0x0000003f86977221 */ /* 0x040fe20000000100 */
[C---:B0-----:R-:W-:Y:S01]  /*0880*/  FADD R131, -R134.reuse, R62 ;  /* 0x0000003e86837221 */ /* 0x041fe20000000100 */
        /* <DEDUP_REMOVED lines=17> */
[C---:B---3--:R-:W-:Y:S01]  /*09a0*/  FADD R67, -R134.reuse, R32 ;  /* 0x0000002086437221 */ /* 0x048fe20000000100 */
[C---:B------:R-:W-:Y:S01]  /*09b0*/  FADD R69, -R134.reuse, R34 ;  /* 0x0000002286457221 */ /* 0x040fe20000000100 */
[C---:B------:R-:W-:Y:S01]  /*09c0*/  FADD R33, -R134.reuse, R33 ;  /* 0x0000002186217221 */ /* 0x040fe20000000100 */
[----:B------:R-:W-:Y:S01]  /*09d0*/  FADD R35, -R134, R35 ;  /* 0x0000002386237221 */ /* 0x000fe20000000100 */
[C---:B------:R-:W-:Y:S01]  /*09e0*/  FMUL R32, R122.reuse, R149 ;  /* 0x000000957a207220 */ /* 0x040fe20000400000 */
[C---:B------:R-:W-:Y:S01]  /*09f0*/  FMUL R34, R122.reuse, R131 ;  /* 0x000000837a227220 */ /* 0x040fe20000400000 */
[C---:B------:R-:W-:Y:S01]  /*0a00*/  FMUL R3, R122.reuse, R3 ;  /* 0x000000037a037220 */ /* 0x040fe20000400000 */
[----:B------:R-:W-:Y:S01]  /*0a10*/  FMUL R75, R122, R75 ;  /* 0x0000004b7a4b7220 */ /* 0x000fe20000400000 */
[C---:B------:R-:W-:Y:S01]  /*0a20*/  FADD R94, R37.reuse, R94 ;  /* 0x0000005e255e7221 */ /* 0x040fe20000000000 */
[----:B------:R-:W-:Y:S01]  /*0a30*/  FFMA R96, R37, R32, R96 ;  /* 0x0000002025607223 */ /* 0x000fe20000000060 */
[----:B------:R-:W-:Y:S01]  /*0a40*/  FMUL R71, R120, R37 ;  /* 0x0000002578477220 */ /* 0x000fe20000400000 */
[----:B------:R-:W-:Y:S01]  /*0a50*/  FMUL R37, R122, R151 ;  /* 0x000000977a257220 */ /* 0x000fe20000400000 */
[----:B------:R-:W-:Y:S01]  /*0a60*/  FADD R90, R39, R90 ;  /* 0x0000005a275a7221 */ /* 0x000fe20000000000 */
[----:B------:R-:W-:Y:S01]  /*0a70*/  FMUL R60, R118, R39 ;  /* 0x00000027763c7220 */ /* 0x000fe20000400000 */
[----:B------:R-:W-:Y:S01]  /*0a80*/  FADD R86, R41, R86 ;  /* 0x0000005629567221 */ /* 0x000fe20000000000 */
[----:B------:R-:W-:Y:S01]  /*0a90*/  FFMA R92, R39, R37, R92 ;  /* 0x00000025275c7223 */ /* 0x000fe2000000005c */
[----:B------:R-:W-:Y:S01]  /*0aa0*/  FMUL R39, R122, R155 ;  /* 0x0000009b7a277220 */ /* 0x000fe20000400000 */
[----:B------:R-:W-:Y:S01]  /*0ab0*/  FMUL R62, R116, R41 ;  /* 0x00000029743e7220 */ /* 0x000fe20000400000 */
[C---:B------:R-:W-:Y:S01]  /*0ac0*/  FADD R93, R38.reuse, R93 ;  /* 0x0000005d265d7221 */ /* 0x040fe20000000000 */
[----:B------:R-:W-:Y:S01]  /*0ad0*/  FFMA R95, R38, R34, R95 ;  /* 0x00000022265f7223 */ /* 0x000fe2000000005f */
[----:B------:R-:W-:Y:S01]  /*0ae0*/  FFMA R88, R41, R39, R88 ;  /* 0x0000002729587223 */ /* 0x000fe20000000058 */
[----:B------:R-:W-:Y:S01]  /*0af0*/  FMUL R73, R123, R38 ;  /* 0x000000267b497220 */ /* 0x000fe20000400000 */
[C---:B------:R-:W-:Y:S01]  /*0b00*/  FMUL R41, R122.reuse, R133 ;  /* 0x000000857a297220 */ /* 0x040fe20000400000 */
[----:B------:R-:W-:Y:S01]  /*0b10*/  FMUL R38, R122, R153 ;  /* 0x000000997a267220 */ /* 0x000fe20000400000 */
[C---:B------:R-:W-:Y:S01]  /*0b20*/  FADD R82, R43.reuse, R82 ;  /* 0x000000522b527221 */ /* 0x040fe20000000000 */
[----:B------:R-:W-:Y:S01]  /*0b30*/  FMUL R64, R114, R43 ;  /* 0x0000002b72407220 */ /* 0x000fe20000400000 */
[----:B------:R-:W-:Y:S01]  /*0b40*/  FFMA R84, R43, R41, R84 ;  /* 0x000000292b547223 */ /* 0x000fe20000000054 */
[C---:B------:R-:W-:Y:S01]  /*0b50*/  FADD R89, R40.reuse, R89 ;  /* 0x0000005928597221 */ /* 0x040fe20000000000 */
[----:B------:R-:W-:Y:S01]  /*0b60*/  FFMA R91, R40, R38, R91 ;  /* 0x00000026285b7223 */ /* 0x000fe2000000005b */
[----:B------:R-:W-:Y:S01]  /*0b70*/  FMUL R131, R121, R40 ;  /* 0x0000002879837220 */ /* 0x000fe20000400000 */
[C---:B------:R-:W-:Y:S01]  /*0b80*/  FMUL R43, R122.reuse, R135 ;  /* 0x000000877a2b7220 */ /* 0x040fe20000400000 */
[----:B------:R-:W-:Y:S01]  /*0b90*/  FMUL R40, R122, R147 ;  /* 0x000000937a287220 */ /* 0x000fe20000400000 */
[C---:B------:R-:W-:Y:S01]  /*0ba0*/  FADD R97, R36.reuse, R97 ;  /* 0x0000006124617221 */ /* 0x040fe20000000000 */
[----:B------:R-:W-:Y:S01]  /*0bb0*/  FFMA R99, R36, R3, R99 ;  /* 0x0000000324637223 */ /* 0x000fe20000000063 */
[C---:B------:R-:W-:Y:S01]  /*0bc0*/  FADD R16, R45.reuse, R16 ;  /* 0x000000102d107221 */ /* 0x040fe20000000000 */
[----:B------:R-:W-:Y:S01]  /*0bd0*/  FFMA R0, R45, R43, R0 ;  /* 0x0000002b2d007223 */ /* 0x000fe20000000000 */
[----:B------:R-:W-:Y:S01]  /*0be0*/  FMUL R66, R112, R45 ;  /* 0x0000002d70427220 */ /* 0x000fe20000400000 */
[----:B------:R-:W-:Y:S01]  /*0bf0*/  FMUL R36, R125, R36 ;  /* 0x000000247d247220 */ /* 0x000fe20000400000 */
[C---:B------:R-:W-:Y:S01]  /*0c00*/  FADD R85, R42.reuse, R85 ;  /* 0x000000552a557221 */ /* 0x040fe20000000000 */
[----:B------:R-:W-:Y:S01]  /*0c10*/  FFMA R87, R42, R40, R87 ;  /* 0x000000282a577223 */ /* 0x000fe20000000057 */
[----:B------:R-:W-:Y:S01]  /*0c20*/  FMUL R133, R119, R42 ;  /* 0x0000002a77857220 */ /* 0x000fe20000400000 */
[C---:B------:R-:W-:Y:S01]  /*0c30*/  FMUL R45, R122.reuse, R137 ;  /* 0x000000897a2d7220 */ /* 0x040fe20000400000 */
[----:B------:R-:W-:Y:S01]  /*0c40*/  FMUL R42, R122, R145 ;  /* 0x000000917a2a7220 */ /* 0x000fe20000400000 */
[C---:B------:R-:W-:Y:S01]  /*0c50*/  FADD R18, R47.reuse, R18 ;  /* 0x000000122f127221 */ /* 0x040fe20000000000 */
[----:B------:R-:W-:Y:S01]  /*0c60*/  FMUL R68, R110, R47 ;  /* 0x0000002f6e447220 */ /* 0x000fe20000400000 */
[----:B------:R-:W-:Y:S01]  /*0c70*/  FFMA R2, R47, R45, R2 ;  /* 0x0000002d2f027223 */ /* 0x000fe20000000002 */
[----:B------:R-:W-:Y:S01]  /*0c80*/  FADD R70, RZ, R36 ;  /* 0x00000024ff467221 */ /* 0x000fe20000000000 */
[C---:B------:R-:W-:Y:S01]  /*0c90*/  FADD R21, R44.reuse, R21 ;  /* 0x000000152c157221 */ /* 0x040fe20000000000 */
[----:B------:R-:W-:Y:S01]  /*0ca0*/  FFMA R5, R44, R42, R5 ;  /* 0x0000002a2c057223 */ /* 0x000fe20000000005 */
[----:B------:R-:W-:Y:S01]  /*0cb0*/  FMUL R135, R117, R44 ;  /* 0x0000002c75877220 */ /* 0x000fe20000400000 */
[----:B------:R-:W-:Y:S01]  /*0cc0*/  FFMA R47, R3, R36, RZ ;  /* 0x00000024032f7223 */ /* 0x000fe200000000ff */
[----:B------:R-:W-:Y:S01]  /*0cd0*/  FMUL R44, R122, R143 ;  /* 0x0000008f7a2c7220 */ /* 0x000fe20000400000 */
[----:B------:R-:W-:Y:S01]  /*0ce0*/  FADD R70, R70, R71 ;  /* 0x0000004746467221 */ /* 0x000fe20000000000 */
[----:B------:R-:W-:Y:S01]  /*0cf0*/  FADD R23, R46, R23 ;  /* 0x000000172e177221 */ /* 0x000fe20000000000 */
[----:B------:R-:W-:Y:S01]  /*0d00*/  FFMA R143, R32, R71, R47 ;  /* 0x00000047208f7223 */ /* 0x000fe2000000002f */
[----:B------:R-:W-:Y:S01]  /*0d10*/  FFMA R7, R46, R44, R7 ;  /* 0x0000002c2e077223 */ /* 0x000fe20000000007 */
[----:B------:R-:W-:Y:S01]  /*0d20*/  FMUL R137, R115, R46 ;  /* 0x0000002e73897220 */ /* 0x000fe20000400000 */
[C---:B------:R-:W-:Y:S01]  /*0d30*/  FMUL R46, R122.reuse, R139 ;  /* 0x0000008b7a2e7220 */ /* 0x040fe20000400000 */
        /* <DEDUP_REMOVED lines=9> */
[----:B------:R-:W-:Y:S01]  /*0dd0*/  FADD R72, R141, R60 ;  /* 0x0000003c8d487221 */ /* 0x000fe20000000000 */
[----:B------:R-:W-:Y:S01]  /*0de0*/  FFMA R49, R37, R60, R70 ;  /* 0x0000003c25317223 */ /* 0x000fe20000000046 */
[C---:B------:R-:W-:Y:S01]  /*0df0*/  FADD R22, R51.reuse, R22 ;  /* 0x0000001633167221 */ /* 0x040fe20000000000 */
[----:B------:R-:W-:Y:S01]  /*0e00*/  FFMA R6, R51, R75, R6 ;  /* 0x0000004b33067223 */ /* 0x000fe20000000006 */
[----:B------:R-:W-:Y:S01]  /*0e10*/  FADD R141, R72, R131 ;  /* 0x00000083488d7221 */ /* 0x000fe20000000000 */
[----:B------:R-:W-:Y:S01]  /*0e20*/  FFMA R70, R38, R131, R49 ;  /* 0x0000008326467223 */ /* 0x000fe20000000031 */
[----:B------:R-:W-:Y:S01]  /*0e30*/  FMUL R61, R122, R61 ;  /* 0x0000003d7a3d7220 */ /* 0x000fe20000400000 */
[----:B------:R-:W-:Y:S01]  /*0e40*/  FADD R27, R50, R27 ;  /* 0x0000001b321b7221 */ /* 0x000fe20000000000 */
[----:B------:R-:W-:Y:S01]  /*0e50*/  FADD R72, R141, R62 ;  /* 0x0000003e8d487221 */ /* 0x000fe20000000000 */
[----:B------:R-:W-:Y:S01]  /*0e60*/  FFMA R49, R39, R62, R70 ;  /* 0x0000003e27317223 */ /* 0x000fe20000000046 */
[----:B------:R-:W-:Y:S01]  /*0e70*/  FMUL R70, R106, R51 ;  /* 0x000000336a467220 */ /* 0x000fe20000400000 */
[----:B------:R-:W-:Y:S01]  /*0e80*/  FFMA R11, R50, R61, R11 ;  /* 0x0000003d320b7223 */ /* 0x000fe2000000000b */
        /* <DEDUP_REMOVED lines=23> */
[----:B------:R-:W-:Y:S01]  /*1000*/  FMUL R67, R122, R67 ;  /* 0x000000437a437220 */ /* 0x000fe20000400000 */
[----:B------:R-:W-:Y:S01]  /*1010*/  FADD R51, R76, R139 ;  /* 0x0000008b4c337221 */ /* 0x000fe20000000000 */
[----:B------:R-:W-:Y:S01]  /*1020*/  FFMA R74, R46, R139, R49 ;  /* 0x0000008b2e4a7223 */ /* 0x000fe20000000031 */
[----:B------:R-:W-:Y:S01]  /*1030*/  FMUL R79, R122, R79 ;  /* 0x0000004f7a4f7220 */ /* 0x000fe20000400000 */
[C---:B------:R-:W-:Y:S01]  /*1040*/  FADD R81, R56.reuse, R81 ;  /* 0x0000005138517221 */ /* 0x040fe20000000000 */
[----:B------:R-:W-:Y:S01]  /*1050*/  FADD R51, R51, R48 ;  /* 0x0000003033337221 */ /* 0x000fe20000000000 */
[----:B------:R-:W-:Y:S01]  /*1060*/  FFMA R74, R47, R48, R74 ;  /* 0x000000302f4a7223 */ /* 0x000fe2000000004a */
[----:B------:R-:W-:Y:S01]  /*1070*/  FFMA R17, R56, R67, R17 ;  /* 0x0000004338117223 */ /* 0x000fe20000000011 */
        /* <DEDUP_REMOVED lines=23> */
[C---:B------:R-:W-:Y:S01]  /*11f0*/  FADD R26, R55.reuse, R26 ;  /* 0x0000001a371a7221 */ /* 0x040fe20000000000 */
[----:B------:R-:W-:Y:S01]  /*1200*/  FFMA R10, R55, R79, R10 ;  /* 0x0000004f370a7223 */ /* 0x000fe2000000000a */
        /* <DEDUP_REMOVED lines=10> */
[----:B------:R-:W-:-:S02]  /*12b0*/  FFMA R14, R59, R78, R14 ;  /* 0x0000004e3b0e7223 */ /* 0x000fc4000000000e */
        /* <DEDUP_REMOVED lines=21> */
.L_x_4759:
[----:B-1----:R-:W-:Y:S01]  /*1410*/  FADD R134, R51, R134 ;  /* 0x0000008633867221 */ /* 0x002fe20000000000 */
[----:B--2---:R-:W-:-:S03]  /*1420*/  FADD R57, R35, R57 ;  /* 0x0000003923397221 */ /* 0x004fc60000000000 */
[----:B------:R-:W-:Y:S01]  /*1430*/  FMUL R134, R134, 0.001302083372138440609 ;  /* 0x3aaaaaab86867820 */ /* 0x000fe20000400000 */
[----:B------:R-:W-:-:S04]  /*1440*/  FMUL R57, R57, 0.001302083372138440609 ;  /* 0x3aaaaaab39397820 */ /* 0x000fc80000400000 */
[-CC-:B------:R-:W-:Y:S01]  /*1450*/  FFMA R130, R32, R57.reuse, R134.reuse ;  /* 0x0000003920827223 */ /* 0x180fe20000000086 */
[-CC-:B------:R-:W-:Y:S01]  /*1460*/  FFMA R53, R33, R57.reuse, R134.reuse ;  /* 0x0000003921357223 */ /* 0x180fe20000000086 */
[-CC-:B------:R-:W-:Y:S01]  /*1470*/  FFMA R69, R69, R57.reuse, R134.reuse ;  /* 0x0000003945457223 */ /* 0x180fe20000000086 */
[----:B------:R-:W1:Y:S01]  /*1480*/  LDC.64 R32, c[0x0][0x3e8] ;  /* 0x0000fa00ff207b82 */ /* 0x000e620000000a00 */
[-CC-:B------:R-:W-:Y:S01]  /*1490*/  FFMA R3, R3, R57.reuse, R134.reuse ;  /* 0x0000003903037223 */ /* 0x180fe20000000086 */
[-CC-:B------:R-:W-:Y:S01]  /*14a0*/  FFMA R34, R34, R57.reuse, R134.reuse ;  /* 0x0000003922227223 */ /* 0x180fe20000000086 */
[----:B------:R-:W-:Y:S01]  /*14b0*/  FADD R69, R58, -R69 ;  /* 0x800000453a457221 */ /* 0x000fe20000000000 */
[-CC-:B------:R-:W-:Y:S01]  /*14c0*/  FFMA R37, R37, R57.reuse, R134.reuse ;  /* 0x0000003925257223 */ /* 0x180fe20000000086 */
[-CC-:B------:R-:W-:Y:S01]  /*14d0*/  FFMA R41, R41, R57.reuse, R134.reuse ;  /* 0x0000003929297223 */ /* 0x180fe20000000086 */
[-CC-:B------:R-:W-:Y:S01]  /*14e0*/  FFMA R38, R38, R57.reuse, R134.reuse ;  /* 0x0000003926267223 */ /* 0x180fe20000000086 */
[-CC-:B------:R-:W-:Y:S01]  /*14f0*/  FFMA R39, R39, R57.reuse, R134.reuse ;  /* 0x0000003927277223 */ /* 0x180fe20000000086 */
[----:B------:R-:W2:Y:S01]  /*1500*/  LDC R58, c[0x0][0x380] ;  /* 0x0000e000ff3a7b82 */ /* 0x000ea20000000800 */
[-CC-:B------:R-:W-:Y:S01]  /*1510*/  FFMA R40, R40, R57.reuse, R134.reuse ;  /* 0x0000003928287223 */ /* 0x180fe20000000086 */
[-CC-:B------:R-:W-:Y:S01]  /*1520*/  FFMA R44, R44, R57.reuse, R134.reuse ;  /* 0x000000392c2c7223 */ /* 0x180fe20000000086 */
[-CC-:B0-----:R-:W-:Y:S01]  /*1530*/  FFMA R51, R45, R57.reuse, R134.reuse ;  /* 0x000000392d337223 */ /* 0x181fe20000000086 */
        /* <DEDUP_REMOVED lines=33> */
[----:B------:R-:W-:Y:S01]  /*1750*/  FMUL R47, R122, R37 ;  /* 0x000000257a2f7220 */ /* 0x000fe20000400000 */
        /* <DEDUP_REMOVED lines=28> */
[----:B--2---:R-:W-:-:S03]  /*1920*/  LEA R101, R58, R101, 0x2 ;  /* 0x000000653a657211 */ /* 0x004fc600078e10ff */
[----:B------:R1:W-:Y:S01]  /*1930*/  STG.E.128 desc[UR6][R128.64], R36 ;  /* 0x0000002480007986 */ /* 0x0003e2000c101d06 */
[C---:B0-----:R-:W-:Y:S01]  /*1940*/  FMUL R44, R122.reuse, R63 ;  /* 0x0000003f7a2c7220 */ /* 0x041fe20000400000 */
[C---:B------:R-:W-:Y:S01]  /*1950*/  FMUL R45, R122.reuse, R77 ;  /* 0x0000004d7a2d7220 */ /* 0x040fe20000400000 */
[C---:B------:R-:W-:Y:S01]  /*1960*/  FMUL R46, R122.reuse, R65 ;  /* 0x000000417a2e7220 */ /* 0x040fe20000400000 */
[----:B------:R-:W-:Y:S01]  /*1970*/  FMUL R47, R122, R79 ;  /* 0x0000004f7a2f7220 */ /* 0x000fe20000400000 */
[----:B------:R1:W-:Y:S01]  /*1980*/  STG.E.128 desc[UR6][R54.64], R40 ;  /* 0x0000002836007986 */ /* 0x0003e2000c101d06 */
[----:B------:R-:W-:-:S03]  /*1990*/  ISETP.GE.AND P0, PT, R101, UR8, PT ;  /* 0x0000000865007c0c */ /* 0x000fc6000bf06270 */
[----:B------:R1:W-:Y:S04]  /*19a0*/  STG.E.128 desc[UR6][R126.64], R44 ;  /* 0x0000002c7e007986 */ /* 0x0003e8000c101d06 */
[----:B------:R1:W-:Y:S06]  /*19b0*/  STG.E.128 desc[UR6][R56.64], R48 ;  /* 0x0000003038007986 */ /* 0x0003ec000c101d06 */
[----:B------:R-:W-:Y:S05]  /*19c0*/  @!P0 BRA `(.L_x_4747) ;  /* 0xffffffec00148947 */ /* 0x000fea000383ffff */
[----:B------:R-:W-:Y:S05]  /*19d0*/  BSYNC B1 ;  /* 0x0000000000017941 */ /* 0x000fea0003800000 */
.L_x_4745:
        /* <DEDUP_REMOVED lines=48> */
.L_x_4744:
[----:B------:R-:W-:Y:S05]  /*1ce0*/  BSYNC B0 ;  /* 0x0000000000007941 */ /* 0x000fea0003800000 */
.L_x_4743:
        /* <DEDUP_REMOVED lines=76> */
[----:B------:R-:W0:Y:S04]  /*21b0*/  LDS R25, [R0+0x200] ;  /* 0x0002000000197984 */ /* 0x000e280000000800 */
[----:B------:R-:W1:Y:S04]  /*21c0*/  LDS R4, [R0+0xe00] ;  /* 0x000e000000047984 */ /* 0x000e680000000800 */
[----:B------:R-:W-:Y:S04]  /*21d0*/  LDS R5, [R0+0x1a00] ;  /* 0x001a000000057984 */ /* 0x000fe80000000800 */
[----:B------:R-:W2:Y:S04]  /*21e0*/  LDS R42, [R0] ;  /* 0x00000000002a7984 */ /* 0x000ea80000000800 */
[----:B------:R-:W3:Y:S04]  /*21f0*/  LDS R6, [R0+0x400] ;  /* 0x0004000000067984 */ /* 0x000ee80000000800 */
[----:B------:R-:W4:Y:S04]  /*2200*/  LDS R7, [R0+0x600] ;  /* 0x0006000000077984 */ /* 0x000f280000000800 */
[----:B------:R-:W5:Y:S04]  /*2210*/  LDS R8, [R0+0x800] ;  /* 0x0008000000087984 */ /* 0x000f680000000800 */
[----:B------:R-:W5:Y:S04]  /*2220*/  LDS R9, [R0+0xa00] ;  /* 0x000a000000097984 */ /* 0x000f680000000800 */
[----:B------:R-:W5:Y:S04]  /*2230*/  LDS R33, [R0+0xc00] ;  /* 0x000c000000217984 */ /* 0x000f680000000800 */
[----:B------:R-:W5:Y:S04]  /*2240*/  LDS R11, [R0+0x1000] ;  /* 0x00100000000b7984 */ /* 0x000f680000000800 */
[----:B------:R-:W5:Y:S01]  /*2250*/  LDS R10, [R0+0x1200] ;  /* 0x00120000000a7984 */ /* 0x000f620000000800 */
[----:B0-----:R-:W-:-:S03]  /*2260*/  FADD R25, RZ, R25 ;  /* 0x00000019ff197221 */ /* 0x001fc60000000000 */
[----:B------:R-:W0:Y:S01]  /*2270*/  LDS R17, [R0+0x1400] ;  /* 0x0014000000117984 */ /* 0x000e220000000800 */
[----:B-1----:R-:W-:-:S03]  /*2280*/  FADD R4, R25, R4 ;  /* 0x0000000419047221 */ /* 0x002fc60000000000 */
[----:B------:R-:W1:Y:S04]  /*2290*/  LDS R16, [R0+0x1600] ;  /* 0x0016000000107984 */ /* 0x000e680000000800 */
[----:B------:R-:W1:Y:S01]  /*22a0*/  LDS R24, [R0+0x1800] ;  /* 0x0018000000187984 */ /* 0x000e620000000800 */
[----:B--2---:R-:W-:-:S03]  /*22b0*/  FADD R42, RZ, R42 ;  /* 0x0000002aff2a7221 */ /* 0x004fc60000000000 */
[----:B------:R-:W2:Y:S01]  /*22c0*/  LDS R27, [R0+0x1c00] ;  /* 0x001c0000001b7984 */ /* 0x000ea20000000800 */
[----:B---3--:R-:W-:-:S03]  /*22d0*/  FADD R6, RZ, R6 ;  /* 0x00000006ff067221 */ /* 0x008fc60000000000 */
[----:B------:R-:W3:Y:S01]  /*22e0*/  LDS R18, [R0+0x1e00] ;  /* 0x001e000000127984 */ /* 0x000ee20000000800 */
[----:B----4-:R-:W-:-:S03]  /*22f0*/  FADD R7, RZ, R7 ;  /* 0x00000007ff077221 */ /* 0x010fc60000000000 */
[----:B------:R-:W4:Y:S01]  /*2300*/  LDS R35, [R0+0x2000] ;  /* 0x0020000000237984 */ /* 0x000f220000000800 */
[----:B-----5:R-:W-:-:S03]  /*2310*/  FADD R8, RZ, R8 ;  /* 0x00000008ff087221 */ /* 0x020fc60000000000 */
        /* <DEDUP_REMOVED lines=12> */
[----:B------:R1:W0:Y:S01]  /*23e0*/  LDS R36, [R0+0x2e00] ;  /* 0x002e000000247984 */ /* 0x0002220000000800 */
[----:B------:R-:W-:Y:S01]  /*23f0*/  FADD R24, R33, R24 ;  /* 0x0000001821187221 */ /* 0x000fe20000000000 */
[----:B--2---:R-:W-:Y:S01]  /*2400*/  FADD R6, R6, R27 ;  /* 0x0000001b06067221 */ /* 0x004fe20000000000 */
[----:B-1----:R-:W-:Y:S01]  /*2410*/  FADD R0, R4, R5 ;  /* 0x0000000504007221 */ /* 0x002fe20000000000 */
[----:B---3--:R-:W-:Y:S01]  /*2420*/  FADD R7, R7, R18 ;  /* 0x0000001207077221 */ /* 0x008fe20000000000 */
[----:B------:R-:W1:Y:S01]  /*2430*/  LDC.64 R4, c[0x0][0x3d8] ;  /* 0x0000f600ff047b82 */ /* 0x000e620000000a00 */
[----:B----4-:R-:W-:Y:S01]  /*2440*/  FADD R8, R8, R35 ;  /* 0x0000002308087221 */ /* 0x010fe20000000000 */
[----:B-----5:R-:W-:Y:S01]  /*2450*/  FADD R9, R9, R32 ;  /* 0x0000002009097221 */ /* 0x020fe20000000000 */
[----:B------:R-:W-:Y:S01]  /*2460*/  FADD R37, R24, R37 ;  /* 0x0000002518257221 */ /* 0x000fe20000000000 */
[----:B------:R-:W-:-:S04]  /*2470*/  FADD R39, R0, R39 ;  /* 0x0000002700277221 */ /* 0x000fc80000000000 */
[----:B------:R-:W-:Y:S01]  /*2480*/  STG.E desc[UR6][R2.64], R37 ;  /* 0x0000002502007986 */ /* 0x000fe2000c101906 */
[----:B------:R-:W-:-:S03]  /*2490*/  FADD R43, R6, R43 ;  /* 0x0000002b062b7221 */ /* 0x000fc60000000000 */
[----:B------:R-:W-:Y:S01]  /*24a0*/  STG.E desc[UR6][R2.64+0x200], R39 ;  /* 0x0002002702007986 */ /* 0x000fe2000c101906 */
[----:B------:R-:W-:-:S03]  /*24b0*/  FADD R7, R7, R34 ;  /* 0x0000002207077221 */ /* 0x000fc60000000000 */
[----:B------:R-:W-:Y:S01]  /*24c0*/  STG.E desc[UR6][R2.64+0x400], R43 ;  /* 0x0004002b02007986 */ /* 0x000fe2000c101906 */
[----:B-1----:R-:W-:-:S04]  /*24d0*/  IMAD.WIDE.U32 R4, R21, 0x4, R4 ;  /* 0x0000000415047825 */ /* 0x002fc800078e0004 */
[----:B0-----:R-:W-:Y:S01]  /*24e0*/  FADD R45, R8, R45 ;  /* 0x0000002d082d7221 */ /* 0x001fe20000000000 */
        /* <DEDUP_REMOVED lines=11> */
.L_x_4746:
        /* <DEDUP_REMOVED lines=8> */
.L_x_4749:
[----:B------:R-:W-:Y:S05]  /*2620*/  BSYNC B2 ;  /* 0x0000000000027941 */ /* 0x000fea0003800000 */
.L_x_4748:
        /* <DEDUP_REMOVED lines=8> */
.L_x_4750:
[----:B------:R-:W-:Y:S01]  /*26b0*/  FADD R134, R51, R134 ;  /* 0x0000008633867221 */ /* 0x000fe20000000000 */
[----:B------:R-:W-:-:S04]  /*26c0*/  HFMA2 R130, -RZ, RZ, 0, 1.1920928955078125e-07 ;  /* 0x00000002ff827431 */ /* 0x000fc800000001ff */
[----:B------:R-:W-:Y:S01]  /*26d0*/  MOV R55, R134 ;  /* 0x0000008600377202 */ /* 0x000fe20000000f00 */
[----:B------:R-:W-:-:S07]  /*26e0*/  FADD R59, R35, R57 ;  /* 0x00000039233b7221 */ /* 0x000fce0000000000 */
[----:B------:R-:W-:Y:S05]  /*26f0*/  WARPSYNC.COLLECTIVE R132, `(.L_x_4751) ;  /* 0x0000000084087348 */ /* 0x000fea0003c00000 */
[----:B------:R0:W1:Y:S02]  /*2700*/  SHFL.BFLY P0, R57, R55, R130, R53 ;  /* 0x0c00008237397389 */ /* 0x0000640000000035 */
[----:B01----:R-:W-:Y:S05]  /*2710*/  ENDCOLLECTIVE ;  /* 0x000000000000791b */ /* 0x003fea0003800000 */
.L_x_4751:
[----:B------:R-:W-:Y:S02]  /*2720*/  MOV R55, R59 ;  /* 0x0000003b00377202 */ /* 0x000fe40000000f00 */
[----:B------:R-:W-:-:S07]  /*2730*/  MOV R141, R57 ;  /* 0x00000039008d7202 */ /* 0x000fce0000000f00 */
[----:B------:R-:W-:Y:S05]  /*2740*/  WARPSYNC.COLLECTIVE R132, `(.L_x_4752) ;  /* 0x0000000084087348 */ /* 0x000fea0003c00000 */
[----:B------:R0:W1:Y:S02]  /*2750*/  SHFL.BFLY P0, R57, R55, R130, R53 ;  /* 0x0c00008237397389 */ /* 0x0000640000000035 */
[----:B01----:R-:W-:Y:S05]  /*2760*/  ENDCOLLECTIVE ;  /* 0x000000000000791b */ /* 0x003fea0003800000 */
.L_x_4752:
[----:B------:R-:W-:Y:S01]  /*2770*/  FADD R141, R134, R141 ;  /* 0x0000008d868d7221 */ /* 0x000fe20000000000 */
[----:B------:R-:W-:-:S04]  /*2780*/  HFMA2 R130, -RZ, RZ, 0, 2.384185791015625e-07 ;  /* 0x00000004ff827431 */ /* 0x000fc800000001ff */
[----:B------:R-:W-:Y:S01]  /*2790*/  MOV R55, R141 ;  /* 0x0000008d00377202 */ /* 0x000fe20000000f00 */
[----:B------:R-:W-:-:S07]  /*27a0*/  FADD R136, R59, R57 ;  /* 0x000000393b887221 */ /* 0x000fce0000000000 */
[----:B------:R-:W-:Y:S05]  /*27b0*/  WARPSYNC.COLLECTIVE R132, `(.L_x_4753) ;  /* 0x0000000084087348 */ /* 0x000fea0003c00000 */
[----:B------:R0:W1:Y:S02]  /*27c0*/  SHFL.BFLY P0, R57, R55, R130, R53 ;  /* 0x0c00008237397389 */ /* 0x0000640000000035 */
[----:B01----:R-:W-:Y:S05]  /*27d0*/  ENDCOLLECTIVE ;  /* 0x000000000000791b */ /* 0x003fea0003800000 */
.L_x_4753:
[----:B------:R-:W-:Y:S02]  /*27e0*/  MOV R55, R136 ;  /* 0x0000008800377202 */ /* 0x000fe40000000f00 */
[----:B------:R-:W-:-:S07]  /*27f0*/  MOV R138, R57 ;  /* 0x00000039008a7202 */ /* 0x000fce0000000f00 */
[----:B------:R-:W-:Y:S05]  /*2800*/  WARPSYNC.COLLECTIVE R132, `(.L_x_4754) ;  /* 0x0000000084087348 */ /* 0x000fea0003c00000 */
[----:B------:R0:W1:Y:S02]  /*2810*/  SHFL.BFLY P0, R57, R55, R130, R53 ;  /* 0x0c00008237397389 */ /* 0x0000640000000035 */
[----:B01----:R-:W-:Y:S05]  /*2820*/  ENDCOLLECTIVE ;  /* 0x000000000000791b */ /* 0x003fea0003800000 */
.L_x_4754:
[----:B------:R-:W-:Y:S01]  /*2830*/  FADD R138, R141, R138 ;  /* 0x0000008a8d8a7221 */ /* 0x000fe20000000000 */
[----:B------:R-:W-:-:S04]  /*2840*/  HFMA2 R130, -RZ, RZ, 0, 4.76837158203125e-07 ;  /* 0x00000008ff827431 */ /* 0x000fc800000001ff */
[----:B------:R-:W-:Y:S01]  /*2850*/  MOV R55, R138 ;  /* 0x0000008a00377202 */ /* 0x000fe20000000f00 */
[----:B------:R-:W-:-:S07]  /*2860*/  FADD R140, R136, R57 ;  /* 0x00000039888c7221 */ /* 0x000fce0000000000 */
[----:B------:R-:W-:Y:S05]  /*2870*/  WARPSYNC.COLLECTIVE R132, `(.L_x_4755) ;  /* 0x0000000084087348 */ /* 0x000fea0003c00000 */
[----:B------:R0:W1:Y:S02]  /*2880*/  SHFL.BFLY P0, R57, R55, R130, R53 ;  /* 0x0c00008237397389 */ /* 0x0000640000000035 */
[----:B01----:R-:W-:Y:S05]  /*2890*/  ENDCOLLECTIVE ;  /* 0x000000000000791b */ /* 0x003fea0003800000 */
.L_x_4755:
[----:B------:R-:W-:Y:S02]  /*28a0*/  MOV R55, R140 ;  /* 0x0000008c00377202 */ /* 0x000fe40000000f00 */
[----:B------:R-:W-:-:S07]  /*28b0*/  MOV R51, R57 ;  /* 0x0000003900337202 */ /* 0x000fce0000000f00 */
[----:B------:R-:W-:Y:S05]  /*28c0*/  WARPSYNC.COLLECTIVE R132, `(.L_x_4756) ;  /* 0x0000000084087348 */ /* 0x000fea0003c00000 */
[----:B------:R0:W1:Y:S02]  /*28d0*/  SHFL.BFLY P0, R57, R55, R130, R53 ;  /* 0x0c00008237397389 */ /* 0x0000640000000035 */
[----:B01----:R-:W-:Y:S05]  /*28e0*/  ENDCOLLECTIVE ;  /* 0x000000000000791b */ /* 0x003fea0003800000 */
.L_x_4756:
[----:B------:R-:W-:Y:S01]  /*28f0*/  FADD R51, R138, R51 ;  /* 0x000000338a337221 */ /* 0x000fe20000000000 */
[----:B------:R-:W-:-:S04]  /*2900*/  HFMA2 R130, -RZ, RZ, 0, 9.5367431640625e-07 ;  /* 0x00000010ff827431 */ /* 0x000fc800000001ff */
[----:B------:R-:W-:Y:S01]  /*2910*/  MOV R55, R51 ;  /* 0x0000003300377202 */ /* 0x000fe20000000f00 */
[----:B------:R-:W-:-:S07]  /*2920*/  FADD R35, R140, R57 ;  /* 0x000000398c237221 */ /* 0x000fce0000000000 */
[----:B------:R-:W-:Y:S05]  /*2930*/  WARPSYNC.COLLECTIVE R132, `(.L_x_4757) ;  /* 0x0000000084087348 */ /* 0x000fea0003c00000 */
[----:B------:R0:W1:Y:S02]  /*2940*/  SHFL.BFLY P0, R57, R55, R130, R53 ;  /* 0x0c00008237397389 */ /* 0x0000640000000035 */
[----:B01----:R-:W-:Y:S05]  /*2950*/  ENDCOLLECTIVE ;  /* 0x000000000000791b */ /* 0x003fea0003800000 */
.L_x_4757:
[----:B------:R-:W-:Y:S02]  /*2960*/  MOV R55, R35 ;  /* 0x0000002300377202 */ /* 0x000fe40000000f00 */
[----:B------:R-:W-:-:S07]  /*2970*/  MOV R134, R57 ;  /* 0x0000003900867202 */ /* 0x000fce0000000f00 */
[----:B------:R-:W-:Y:S05]  /*2980*/  WARPSYNC.COLLECTIVE R132, `(.L_x_4758) ;  /* 0x0000000084087348 */ /* 0x000fea0003c00000 */
[----:B------:R0:W1:Y:S02]  /*2990*/  SHFL.BFLY P0, R57, R55, R130, R53 ;  /* 0x0c00008237397389 */ /* 0x0000640000000035 */
[----:B01----:R-:W-:Y:S05]  /*29a0*/  ENDCOLLECTIVE ;  /* 0x000000000000791b */ /* 0x003fea0003800000 */
.L_x_4758:
[----:B------:R-:W-:Y:S05]  /*29b0*/  BRA `(.L_x_4759) ;  /* 0xffffffe800947947 */ /* 0x000fea000383ffff */
.L_x_4760:
        /* <DEDUP_REMOVED lines=12> */
.L_x_5063:


//--------------------- .nv.shared._ZN18transformer_engine13normalization21ln_bwd_general_kernelINS0_13Kernel_traitsI13__nv_bfloat16fS3_fjLj4096ELj1ELj1ELj4ELj16ENS0_18Kernel_traits_baseILj4096ES3_fS3_fjLj128EEEEEEEvNS0_20BackwardKernelParamsE --------------------------
	.section	.nv.shared._ZN18transformer_engine13normalization21ln_bwd_general_kernelINS0_13Kernel_traitsI13__nv_bfloat16fS3_fjLj4096ELj1ELj1ELj4ELj16ENS0_18Kernel_traits_baseILj4096ES3_fS3_fjLj128EEEEEEEvNS0_20BackwardKernelParamsE,"aw",@nobits
	.sectionflags	@""
	.align	16
.nv.shared._ZN18transformer_engine13normalization21ln_bwd_general_kernelINS0_13Kernel_traitsI13__nv_bfloat16fS3_fjLj4096ELj1ELj1ELj4ELj16ENS0_18Kernel_traits_baseILj4096ES3_fS3_fjLj128EEEEEEEvNS0_20BackwardKernelParamsE:
	.zero		1088


//--------------------- .nv.shared.reserved.0     --------------------------
	.section	.nv.shared.reserved.0,"aw",@nobits
	.weak		__nv_reservedSMEM_offset_0_alias
	.size		__nv_reservedSMEM_offset_0_alias, 0, 64
	.other		__nv_reservedSMEM_offset_0_alias,@"STO_CUDA_RESERVED_SHARED STV_DEFAULT"
__nv_reservedSMEM_offset_0_alias:
	.zero		0
	.zero		64


//--------------------- .nv.shared._ZN18transformer_engine13normalization21ln_bwd_general_kernelINS0_13Kernel_traitsI13__nv_bfloat16S3_S3_fjLj4096ELj1ELj1ELj4ELj16ENS0_18Kernel_traits_baseILj4096ES3_S3_S3_fjLj128EEEEEEEvNS0_20BackwardKernelParamsE --------------------------
	.section	.nv.shared._ZN18transformer_engine13normalization21ln_bwd_general_kernelINS0_13Kernel_traitsI13__nv_bfloat16S3_S3_fjLj4096ELj1ELj1ELj4ELj16ENS0_18Kernel_traits_baseILj4096ES3_S3_S3_fjLj128EEEEEEEvNS0_20BackwardKernelParamsE,"aw",@nobits
	.sectionflags	@""
	.align	16
.nv.shared._ZN18transformer_engine13normalization21ln_bwd_general_kernelINS0_13Kernel_traitsI13__nv_bfloat16S3_S3_fjLj4096ELj1ELj1ELj4ELj16ENS0_18Kernel_traits_baseILj4096ES3_S3_S3_fjLj128EEEEEEEvNS0_20BackwardKernelParamsE:
	.zero		1088


//--------------------- .nv.shared._ZN18transformer_engine13normalization21ln_bwd_general_kernelINS0_13Kernel_traitsI6__halffS3_fjLj4096ELj1ELj1ELj4ELj16ENS0_18Kernel_traits_baseILj4096ES3_fS3_fjLj128EEEEEEEvNS0_20BackwardKernelParamsE --------------------------
	.section	.nv.shared._ZN18transformer_engine13normalization21ln_bwd_general_kernelINS0_13Kernel_traitsI6__halffS3_fjLj4096ELj1ELj1ELj4ELj16ENS0_18Kernel_traits_baseILj4096ES3_fS3_fjLj128EEEEEEEvNS0_20BackwardKernelParamsE,"aw",@nobits
	.sectionflags	@""
	.align	16
.nv.shared._ZN18transformer_engine13normalization21ln_bwd_general_kernelINS0_13Kernel_traitsI6__halffS3_fjLj4096ELj1ELj1ELj4ELj16ENS0_18Kernel_traits_baseILj4096ES3_fS3_fjLj128EEEEEEEvNS0_20BackwardKernelParamsE:
	.zero		1088


//--------------------- .nv.shared._ZN18transformer_engine13normalization21ln_bwd_general_kernelINS0_13Kernel_traitsI6__halfS3_S3_fjLj4096ELj1ELj1ELj4ELj16ENS0_18Kernel_traits_baseILj4096ES3_S3_S3_fjLj128EEEEEEEvNS0_20BackwardKernelParamsE --------------------------
	.section	.nv.shared._ZN18transformer_engine13normalization21ln_bwd_general_kernelINS0_13Kernel_traitsI6__halfS3_S3_fjLj4096ELj1ELj1ELj4ELj16ENS0_18Kernel_traits_baseILj4096ES3_S3_S3_fjLj128EEEEEEEvNS0_20BackwardKernelParamsE,"aw",@nobits
	.sectionflags	@""
	.align	16
.nv.shared._ZN18transformer_engine13normalization21ln_bwd_general_kernelINS0_13Kernel_traitsI6__halfS3_S3_fjLj4096ELj1ELj1ELj4ELj16ENS0_18Kernel_traits_baseILj4096ES3_S3_S3_fjLj128EEEEEEEvNS0_20BackwardKernelParamsE:
	.zero		1088


//--------------------- .nv.shared._ZN18transformer_engine13normalization21ln_bwd_general_kernelINS0_13Kernel_traitsIffffjLj4096ELj1ELj1ELj4ELj16ENS0_18Kernel_traits_baseILj4096EffffjLj128EEEEEEEvNS0_20BackwardKernelParamsE --------------------------
	.section	.nv.shared._ZN18transformer_engine13normalization21ln_bwd_general_kernelINS0_13Kernel_traitsIffffjLj4096ELj1ELj1ELj4ELj16ENS0_18Kernel_traits_baseILj4096EffffjLj128EEEEEEEvNS0_20BackwardKernelParamsE,"aw",@nobits
	.sectionflags	@""
	.align	16
.nv.shared._ZN18transformer_engine13normalization21ln_bwd_general_kernelINS0_13Kernel_traitsIffffjLj4096ELj1ELj1ELj4ELj16ENS0_18Kernel_traits_baseILj4096EffffjLj128EEEEEEEvNS0_20BackwardKernelParamsE:
	.zero		1088


//--------------------- .nv.shared._ZN18transformer_engine13normalization21ln_bwd_general_kernelINS0_13Kernel_traitsI13__nv_bfloat16fS3_fjLj2048ELj1ELj1ELj4ELj16ENS0_18Kernel_traits_baseILj2048ES3_fS3_fjLj128EEEEEEEvNS0_20BackwardKernelParamsE --------------------------
	.section	.nv.shared._ZN18transformer_engine13normalization21ln_bwd_general_kernelINS0_13Kernel_traitsI13__nv_bfloat16fS3_fjLj2048ELj1ELj1ELj4ELj16ENS0_18Kernel_traits_baseILj2048ES3_fS3_fjLj128EEEEEEEvNS0_20BackwardKernelParamsE,"aw",@nobits
	.sectionflags	@""
	.align	16
.nv.shared._ZN18transformer_engine13normalization21ln_bwd_general_kernelINS0_13Kernel_traitsI13__nv_bfloat16fS3_fjLj2048ELj1ELj1ELj4ELj16ENS0_18Kernel_traits_baseILj2048ES3_fS3_fjLj128EEEEEEEvNS0_20BackwardKernelParamsE:
	.zero		1088


//--------------------- .nv.shared._ZN18transformer_engine13normalization21ln_bwd_general_kernelINS0_13Kernel_traitsI13__nv_bfloat16S3_S3_fjLj2048ELj1ELj1ELj4ELj16ENS0_18Kernel_traits_baseILj2048ES3_S3_S3_fjLj128EEEEEEEvNS0_20BackwardKernelParamsE --------------------------
	.section	.nv.shared._ZN18transformer_engine13normalization21ln_bwd_general_kernelINS0_13Kernel_traitsI13__nv_bfloat16S3_S3_fjLj2048ELj1ELj1ELj4ELj16ENS0_18Kernel_traits_baseILj2048ES3_S3_S3_fjLj128EEEEEEEvNS0_20BackwardKernelParamsE,"aw",@nobits
	.sectionflags	@""
	.align	16
.nv.shared._ZN18transformer_engine13normalization21ln_bwd_general_kernelINS0_13Kernel_traitsI13__nv_bfloat16S3_S3_fjLj2048ELj1ELj1ELj4ELj16ENS0_18Kernel_traits_baseILj2048ES3_S3_S3_fjLj128EEEEEEEvNS0_20BackwardKernelParamsE:
	.zero		1088


//--------------------- .nv.shared._ZN18transformer_engine13normalization21ln_bwd_general_kernelINS0_13Kernel_traitsI6__halffS3_fjLj2048ELj1ELj1ELj4ELj16ENS0_18Kernel_traits_baseILj2048ES3_fS3_fjLj128EEEEEEEvNS0_20BackwardKernelParamsE --------------------------
	.section	.nv.shared._ZN18transformer_engine13normalization21ln_bwd_general_kernelINS0_13Kernel_traitsI6__halffS3_fjLj2048ELj1ELj1ELj4ELj16ENS0_18Kernel_traits_baseILj2048ES3_fS3_fjLj128EEEEEEEvNS0_20BackwardKernelParamsE,"aw",@nobits
	.sectionflags	@""
	.align	16
.nv.shared._ZN18transformer_engine13normalization21ln_bwd_general_kernelINS0_13Kernel_traitsI6__halffS3_fjLj2048ELj1ELj1ELj4ELj16ENS0_18Kernel_traits_baseILj2048ES3_fS3_fjLj128EEEEEEEvNS0_20BackwardKernelParamsE:
	.zero		1088


//--------------------- .nv.shared._ZN18transformer_engine13normalization21ln_bwd_general_kernelINS0_13Kernel_traitsI6__halfS3_S3_fjLj2048ELj1ELj1ELj4ELj16ENS0_18Kernel_traits_baseILj2048ES3_S3_S3_fjLj128EEEEEEEvNS0_20BackwardKernelParamsE --------------------------
	.section	.nv.shared._ZN18transformer_engine13normalization21ln_bwd_general_kernelINS0_13Kernel_traitsI6__halfS3_S3_fjLj2048ELj1ELj1ELj4ELj16ENS0_18Kernel_traits_baseILj2048ES3_S3_S3_fjLj128EEEEEEEvNS0_20BackwardKernelParamsE,"aw",@nobits
	.sectionflags	@""
	.align	16
.nv.shared._ZN18transformer_engine13normalization21ln_bwd_general_kernelINS0_13Kernel_traitsI6__halfS3_S3_fjLj2048ELj1ELj1ELj4ELj16ENS0_18Kernel_traits_baseILj2048ES3_S3_S3_fjLj128EEEEEEEvNS0_20BackwardKernelParamsE:
	.zero		1088


//--------------------- .nv.shared._ZN18transformer_engine13normalization21ln_bwd_general_kernelINS0_13Kernel_traitsIffffjLj2048ELj1ELj1ELj4ELj16ENS0_18Kernel_traits_baseILj2048EffffjLj128EEEEEEEvNS0_20BackwardKernelParamsE --------------------------
	.section	.nv.shared._ZN18transformer_engine13normalization21ln_bwd_general_kernelINS0_13Kernel_traitsIffffjLj2048ELj1ELj1ELj4ELj16ENS0_18Kernel_traits_baseILj2048EffffjLj128EEEEEEEvNS0_20BackwardKernelParamsE,"aw",@nobits
	.sectionflags	@""
	.align	16
.nv.shared._ZN18transformer_engine13normalization21ln_bwd_general_kernelINS0_13Kernel_traitsIffffjLj2048ELj1ELj1ELj4ELj16ENS0_18Kernel_traits_baseILj2048EffffjLj128EEEEEEEvNS0_20BackwardKernelParamsE:
	.zero		1088


//--------------------- .nv.shared._ZN18transformer_engine13normalization21ln_bwd_general_kernelINS0_13Kernel_traitsI13__nv_bfloat16fS3_fjLj1024ELj1ELj4ELj1ELj16ENS0_18Kernel_traits_baseILj1024ES3_fS3_fjLj128EEEEEEEvNS0_20BackwardKernelParamsE --------------------------
	.section	.nv.shared._ZN18transformer_engine13normalization21ln_bwd_general_kernelINS0_13Kernel_traitsI13__nv_bfloat16fS3_fjLj1024ELj1ELj4ELj1ELj16ENS0_18Kernel_traits_baseILj1024ES3_fS3_fjLj128EEEEEEEvNS0_20BackwardKernelParamsE,"aw",@nobits
	.sectionflags	@""
	.align	16
.nv.shared._ZN18transformer_engine13normalization21ln_bwd_general_kernelINS0_13Kernel_traitsI13__nv_bfloat16fS3_fjLj1024ELj1ELj4ELj1ELj16ENS0_18Kernel_traits_baseILj1024ES3_fS3_fjLj128EEEEEEEvNS0_20BackwardKernelParamsE:
	.zero		17920


//--------------------- .nv.shared._ZN18transformer_engine13normalization21ln_bwd_general_kernelINS0_13Kernel_traitsI13__nv_bfloat16S3_S3_fjLj1024ELj1ELj4ELj1ELj16ENS0_18Kernel_traits_baseILj1024ES3_S3_S3_fjLj128EEEEEEEvNS0_20BackwardKernelParamsE --------------------------
	.section	.nv.shared._ZN18transformer_engine13normalization21ln_bwd_general_kernelINS0_13Kernel_traitsI13__nv_bfloat16S3_S3_fjLj1024ELj1ELj4ELj1ELj16ENS0_18Kernel_traits_baseILj1024ES3_S3_S3_fjLj128EEEEEEEvNS0_20BackwardKernelParamsE,"aw",@nobits
	.sectionflags	@""
	.align	16
.nv.shared._ZN18transformer_engine13normalization21ln_bwd_general_kernelINS0_13Kernel_traitsI13__nv_bfloat16S3_S3_fjLj1024ELj1ELj4ELj1ELj16ENS0_18Kernel_traits_baseILj1024ES3_S3_S3_fjLj128EEEEEEEvNS0_20BackwardKernelParamsE:
	.zero		17920


//--------------------- .nv.shared._ZN18transformer_engine13normalization21ln_bwd_general_kernelINS0_13Kernel_traitsI6__halffS3_fjLj1024ELj1ELj4ELj1ELj16ENS0_18Kernel_traits_baseILj1024ES3_fS3_fjLj128EEEEEEEvNS0_20BackwardKernelParamsE --------------------------
	.section	.nv.shared._ZN18transformer_engine13normalization21ln_bwd_general_kernelINS0_13Kernel_traitsI6__halffS3_fjLj1024ELj1ELj4ELj1ELj16ENS0_18Kernel_traits_baseILj1024ES3_fS3_fjLj128EEEEEEEvNS0_20BackwardKernelParamsE,"aw",@nobits
	.sectionflags	@""
	.align	16
.nv.shared._ZN18transformer_engine13normalization21ln_bwd_general_kernelINS0_13Kernel_traitsI6__halffS3_fjLj1024ELj1ELj4ELj1ELj16ENS0_18Kernel_traits_baseILj1024ES3_fS3_fjLj128EEEEEEEvNS0_20BackwardKernelParamsE:
	.zero		17920


//--------------------- .nv.shared._ZN18transformer_engine13normalization21ln_bwd_general_kernelINS0_13Kernel_traitsI6__halfS3_S3_fjLj1024ELj1ELj4ELj1ELj16ENS0_18Kernel_traits_baseILj1024ES3_S3_S3_fjLj128EEEEEEEvNS0_20BackwardKernelParamsE --------------------------
	.section	.nv.shared._ZN18transformer_engine13normalization21ln_bwd_general_kernelINS0_13Kernel_traitsI6__halfS3_S3_fjLj1024ELj1ELj4ELj1ELj16ENS0_18Kernel_traits_baseILj1024ES3_S3_S3_fjLj128EEEEEEEvNS0_20BackwardKernelParamsE,"aw",@nobits
	.sectionflags	@""
	.align	16
.nv.shared._ZN18transformer_engine13normalization21ln_bwd_general_kernelINS0_13Kernel_traitsI6__halfS3_S3_fjLj1024ELj1ELj4ELj1ELj16ENS0_18Kernel_traits_baseILj1024ES3_S3_S3_fjLj128EEEEEEEvNS0_20BackwardKernelParamsE:
	.zero		17920


//--------------------- .nv.shared._ZN18transformer_engine13normalization21ln_bwd_general_kernelINS0_13Kernel_traitsIffffjLj1024ELj1ELj4ELj1ELj16ENS0_18Kernel_traits_baseILj1024EffffjLj128EEEEEEEvNS0_20BackwardKernelParamsE --------------------------
	.section	.nv.shared._ZN18transformer_engine13normalization21ln_bwd_general_kernelINS0_13Kernel_traitsIffffjLj1024ELj1ELj4ELj1ELj16ENS0_18Kernel_traits_baseILj1024EffffjLj128EEEEEEEvNS0_20BackwardKernelParamsE,"aw",@nobits
	.sectionflags	@""
	.align	16
.nv.shared._ZN18transformer_engine13normalization21ln_bwd_general_kernelINS0_13Kernel_traitsIffffjLj1024ELj1ELj4ELj1ELj16ENS0_18Kernel_traits_baseILj1024EffffjLj128EEEEEEEvNS0_20BackwardKernelParamsE:
	.zero		17920


//--------------------- .nv.shared._ZN18transformer_engine13normalization21ln_bwd_general_kernelINS0_13Kernel_traitsI13__nv_bfloat16fS3_fjLj512ELj1ELj4ELj1ELj16ENS0_18Kernel_traits_baseILj512ES3_fS3_fjLj128EEEEEEEvNS0_20BackwardKernelParamsE --------------------------
	.section	.nv.shared._ZN18transformer_engine13normalization21ln_bwd_general_kernelINS0_13Kernel_traitsI13__nv_bfloat16fS3_fjLj512ELj1ELj4ELj1ELj16ENS0_18Kernel_traits_baseILj512ES3_fS3_fjLj128EEEEEEEvNS0_20BackwardKernelParamsE,"aw",@nobits
	.sectionflags	@""
	.align	16
.nv.shared._ZN18transformer_engine13normalization21ln_bwd_general_kernelINS0_13Kernel_traitsI13__nv_bfloat16fS3_fjLj512ELj1ELj4ELj1ELj16ENS0_18Kernel_traits_baseILj512ES3_fS3_fjLj128EEEEEEEvNS0_20BackwardKernelParamsE:
	.zero		9472


//--------------------- .nv.shared._ZN18transformer_engine13normalization21ln_bwd_general_kernelINS0_13Kernel_traitsI13__nv_bfloat16S3_S3_fjLj512ELj1ELj4ELj1ELj16ENS0_18Kernel_traits_baseILj512ES3_S3_S3_fjLj128EEEEEEEvNS0_20BackwardKernelParamsE --------------------------
	.section	.nv.shared._ZN18transformer_engine13normalization21ln_bwd_general_kernelINS0_13Kernel_traitsI13__nv_bfloat16S3_S3_fjLj512ELj1ELj4ELj1ELj16ENS0_18Kernel_traits_baseILj512ES3_S3_S3_fjLj128EEEEEEEvNS0_20BackwardKernelParamsE,"aw",@nobits
	.sectionflags	@""
	.align	16
.nv.shared._ZN18transformer_engine13normalization21ln_bwd_general_kernelINS0_13Kernel_traitsI13__nv_bfloat16S3_S3_fjLj512ELj1ELj4ELj1ELj16ENS0_18Kernel_traits_baseILj512ES3_S3_S3_fjLj128EEEEEEEvNS0_20BackwardKernelParamsE:
	.zero		9472


//--------------------- .nv.shared._ZN18transformer_engine13normalization21ln_bwd_general_kernelINS0_13Kernel_traitsI6__halffS3_fjLj512ELj1ELj4ELj1ELj16ENS0_18Kernel_traits_baseILj512ES3_fS3_fjLj128EEEEEEEvNS0_20BackwardKernelParamsE --------------------------
	.section	.nv.shared._ZN18transformer_engine13normalization21ln_bwd_general_kernelINS0_13Kernel_traitsI6__halffS3_fjLj512ELj1ELj4ELj1ELj16ENS0_18Kernel_traits_baseILj512ES3_fS3_fjLj128EEEEEEEvNS0_20BackwardKernelParamsE,"aw",@nobits
	.sectionflags	@""
	.align	16
.nv.shared._ZN18transformer_engine13normalization21ln_bwd_general_kernelINS0_13Kernel_traitsI6__halffS3_fjLj512ELj1ELj4ELj1ELj16ENS0_18Kernel_traits_baseILj512ES3_fS3_fjLj128EEEEEEEvNS0_20BackwardKernelParamsE:
	.zero		9472


//--------------------- .nv.shared._ZN18transformer_engine13normalization21ln_bwd_general_kernelINS0_13Kernel_traitsI6__halfS3_S3_fjLj512ELj1ELj4ELj1ELj16ENS0_18Kernel_traits_baseILj512ES3_S3_S3_fjLj128EEEEEEEvNS0_20BackwardKernelParamsE --------------------------
	.section	.nv.shared._ZN18transformer_engine13normalization21ln_bwd_general_kernelINS0_13Kernel_traitsI6__halfS3_S3_fjLj512ELj1ELj4ELj1ELj16ENS0_18Kernel_traits_baseILj512ES3_S3_S3_fjLj128EEEEEEEvNS0_20BackwardKernelParamsE,"aw",@nobits
	.sectionflags	@""
	.align	16
.nv.shared._ZN18transformer_engine13normalization21ln_bwd_general_kernelINS0_13Kernel_traitsI6__halfS3_S3_fjLj512ELj1ELj4ELj1ELj16ENS0_18Kernel_traits_baseILj512ES3_S3_S3_fjLj128EEEEEEEvNS0_20BackwardKernelParamsE:
	.zero		9472


//--------------------- .nv.shared._ZN18transformer_engine13normalization21ln_bwd_general_kernelINS0_13Kernel_traitsIffffjLj512ELj1ELj4ELj1ELj16ENS0_18Kernel_traits_baseILj512EffffjLj128EEEEEEEvNS0_20BackwardKernelParamsE --------------------------
	.section	.nv.shared._ZN18transformer_engine13normalization21ln_bwd_general_kernelINS0_13Kernel_traitsIffffjLj512ELj1ELj4ELj1ELj16ENS0_18Kernel_traits_baseILj512EffffjLj128EEEEEEEvNS0_20BackwardKernelParamsE,"aw",@nobits
	.sectionflags	@""
	.align	16
.nv.shared._ZN18transformer_engine13normalization21ln_bwd_general_kernelINS0_13Kernel_traitsIffffjLj512ELj1ELj4ELj1ELj16ENS0_18Kernel_traits_baseILj512EffffjLj128EEEEEEEvNS0_20BackwardKernelParamsE:
	.zero		9472


//--------------------- .nv.shared._ZN18transformer_engine13normalization21ln_bwd_general_kernelINS0_13Kernel_traitsI13__nv_bfloat16fS3_fjLj128ELj1ELj4ELj1ELj8ENS0_18Kernel_traits_baseILj128ES3_fS3_fjLj128EEEEEEEvNS0_20BackwardKernelParamsE --------------------------
	.section	.nv.shared._ZN18transformer_engine13normalization21ln_bwd_general_kernelINS0_13Kernel_traitsI13__nv_bfloat16fS3_fjLj128ELj1ELj4ELj1ELj8ENS0_18Kernel_traits_baseILj128ES3_fS3_fjLj128EEEEEEEvNS0_20BackwardKernelParamsE,"aw",@nobits
	.sectionflags	@""
	.align	16
.nv.shared._ZN18transformer_engine13normalization21ln_bwd_general_kernelINS0_13Kernel_traitsI13__nv_bfloat16fS3_fjLj128ELj1ELj4ELj1ELj8ENS0_18Kernel_traits_baseILj128ES3_fS3_fjLj128EEEEEEEvNS0_20BackwardKernelParamsE:
	.zero		3136


//--------------------- .nv.shared._ZN18transformer_engine13normalization30ln_bwd_finalize_general_kernelI13__nv_bfloat16fLj4ELj1ELj4ELj32EEEvNS0_20BackwardKernelParamsE --------------------------
	.section	.nv.shared._ZN18transformer_engine13normalization30ln_bwd_finalize_general_kernelI13__nv_bfloat16fLj4ELj1ELj4ELj32EEEvNS0_20BackwardKernelParamsE,"aw",@nobits
	.sectionflags	@""
	.align	16
.nv.shared._ZN18transformer_engine13normalization30ln_bwd_finalize_general_kernelI13__nv_bfloat16fLj4ELj1ELj4ELj32EEEvNS0_20BackwardKernelParamsE:
	.zero		1552


//--------------------- .nv.shared._ZN18transformer_engine13normalization21ln_bwd_general_kernelINS0_13Kernel_traitsI13__nv_bfloat16S3_S3_fjLj128ELj1ELj4ELj1ELj8ENS0_18Kernel_traits_baseILj128ES3_S3_S3_fjLj128EEEEEEEvNS0_20BackwardKernelParamsE --------------------------
	.section	.nv.shared._ZN18transformer_engine13normalization21ln_bwd_general_kernelINS0_13Kernel_traitsI13__nv_bfloat16S3_S3_fjLj128ELj1ELj4ELj1ELj8ENS0_18Kernel_traits_baseILj128ES3_S3_S3_fjLj128EEEEEEEvNS0_20BackwardKernelParamsE,"aw",@nobits
	.sectionflags	@""
	.align	16
.nv.shared._ZN18transformer_engine13normalization21ln_bwd_general_kernelINS0_13Kernel_traitsI13__nv_bfloat16S3_S3_fjLj128ELj1ELj4ELj1ELj8ENS0_18Kernel_traits_baseILj128ES3_S3_S3_fjLj128EEEEEEEvNS0_20BackwardKernelParamsE:
	.zero		3136


//--------------------- .nv.shared._ZN18transformer_engine13normalization21ln_bwd_general_kernelINS0_13Kernel_traitsI6__halffS3_fjLj128ELj1ELj4ELj1ELj8ENS0_18Kernel_traits_baseILj128ES3_fS3_fjLj128EEEEEEEvNS0_20BackwardKernelParamsE --------------------------
	.section	.nv.shared._ZN18transformer_engine13normalization21ln_bwd_general_kernelINS0_13Kernel_traitsI6__halffS3_fjLj128ELj1ELj4ELj1ELj8ENS0_18Kernel_traits_baseILj128ES3_fS3_fjLj128EEEEEEEvNS0_20BackwardKernelParamsE,"aw",@nobits
	.sectionflags	@""
	.align	16
.nv.shared._ZN18transformer_engine13normalization21ln_bwd_general_kernelINS0_13Kernel_traitsI6__halffS3_fjLj128ELj1ELj4ELj1ELj8ENS0_18Kernel_traits_baseILj128ES3_fS3_fjLj128EEEEEEEvNS0_20BackwardKernelParamsE:
	.zero		3136


//--------------------- .nv.shared._ZN18transformer_engine13normalization30ln_bwd_finalize_general_kernelI6__halffLj4ELj1ELj4ELj32EEEvNS0_20BackwardKernelParamsE --------------------------
	.section	.nv.shared._ZN18transformer_engine13normalization30ln_bwd_finalize_general_kernelI6__halffLj4ELj1ELj4ELj32EEEvNS0_20BackwardKernelParamsE,"aw",@nobits
	.sectionflags	@""
	.align	16
.nv.shared._ZN18transformer_engine13normalization30ln_bwd_finalize_general_kernelI6__halffLj4ELj1ELj4ELj32EEEvNS0_20BackwardKernelParamsE:
	.zero		1552


//--------------------- .nv.shared._ZN18transformer_engine13normalization21ln_bwd_general_kernelINS0_13Kernel_traitsI6__halfS3_S3_fjLj128ELj1ELj4ELj1ELj8ENS0_18Kernel_traits_baseILj128ES3_S3_S3_fjLj128EEEEEEEvNS0_20BackwardKernelParamsE --------------------------
	.section	.nv.shared._ZN18transformer_engine13normalization21ln_bwd_general_kernelINS0_13Kernel_traitsI6__halfS3_S3_fjLj128ELj1ELj4ELj1ELj8ENS0_18Kernel_traits_baseILj128ES3_S3_S3_fjLj128EEEEEEEvNS0_20BackwardKernelParamsE,"aw",@nobits
	.sectionflags	@""
	.align	16
.nv.shared._ZN18transformer_engine13normalization21ln_bwd_general_kernelINS0_13Kernel_traitsI6__halfS3_S3_fjLj128ELj1ELj4ELj1ELj8ENS0_18Kernel_traits_baseILj128ES3_S3_S3_fjLj128EEEEEEEvNS0_20BackwardKernelParamsE:
	.zero		3136


//--------------------- .nv.shared._ZN18transformer_engine13normalization30ln_bwd_finalize_general_kernelIffLj4ELj1ELj4ELj32EEEvNS0_20BackwardKernelParamsE --------------------------
	.section	.nv.shared._ZN18transformer_engine13normalization30ln_bwd_finalize_general_kernelIffLj4ELj1ELj4ELj32EEEvNS0_20BackwardKernelParamsE,"aw",@nobits
	.sectionflags	@""
	.align	16
.nv.shared._ZN18transformer_engine13normalization30ln_bwd_finalize_general_kernelIffLj4ELj1ELj4ELj32EEEvNS0_20BackwardKernelParamsE:
	.zero		1552


//--------------------- .nv.shared._ZN18transformer_engine13normalization21ln_bwd_general_kernelINS0_13Kernel_traitsIffffjLj128ELj1ELj4ELj1ELj16ENS0_18Kernel_traits_baseILj128EffffjLj128EEEEEEEvNS0_20BackwardKernelParamsE --------------------------
	.section	.nv.shared._ZN18transformer_engine13normalization21ln_bwd_general_kernelINS0_13Kernel_traitsIffffjLj128ELj1ELj4ELj1ELj16ENS0_18Kernel_traits_baseILj128EffffjLj128EEEEEEEvNS0_20BackwardKernelParamsE,"aw",@nobits
	.sectionflags	@""
	.align	16
.nv.shared._ZN18transformer_engine13normalization21ln_bwd_general_kernelINS0_13Kernel_traitsIffffjLj128ELj1ELj4ELj1ELj16ENS0_18Kernel_traits_baseILj128EffffjLj128EEEEEEEvNS0_20BackwardKernelParamsE:
	.zero		3136


//--------------------- .nv.shared._ZN18transformer_engine13normalization28ln_bwd_finalize_tuned_kernelINS0_22Kernel_traits_finalizeILj65536E13__nv_bfloat16fS3_fjLj1024ELj4ENS0_18Kernel_traits_baseILj65536ES3_fS3_fjLj1024EEEEEEEvNS0_20BackwardKernelParamsE --------------------------
	.section	.nv.shared._ZN18transformer_engine13normalization28ln_bwd_finalize_tuned_kernelINS0_22Kernel_traits_finalizeILj65536E13__nv_bfloat16fS3_fjLj1024ELj4ENS0_18Kernel_traits_baseILj65536ES3_fS3_fjLj1024EEEEEEEvNS0_20BackwardKernelParamsE,"aw",@nobits
	.sectionflags	@""
	.align	16
.nv.shared._ZN18transformer_engine13normalization28ln_bwd_finalize_tuned_kernelINS0_22Kernel_traits_finalizeILj65536E13__nv_bfloat16fS3_fjLj1024ELj4ENS0_18Kernel_traits_baseILj65536ES3_fS3_fjLj1024EEEEEEEvNS0_20BackwardKernelParamsE:
	.zero		9472


//--------------------- .nv.shared._ZN18transformer_engine13normalization19ln_bwd_tuned_kernelINS0_13Kernel_traitsI13__nv_bfloat16fS3_fjLj65536ELj8ELj1ELj8ELj16ENS0_18Kernel_traits_baseILj65536ES3_fS3_fjLj256EEEEEEEvNS0_20BackwardKernelParamsE --------------------------
	.section	.nv.shared._ZN18transformer_engine13normalization19ln_bwd_tuned_kernelINS0_13Kernel_traitsI13__nv_bfloat16fS3_fjLj65536ELj8ELj1ELj8ELj16ENS0_18Kernel_traits_baseILj65536ES3_fS3_fjLj256EEEEEEEvNS0_20BackwardKernelParamsE,"aw",@nobits
	.sectionflags	@""
	.align	16
	.zero		1024


//--------------------- .nv.shared._ZN18transformer_engine13normalization28ln_bwd_finalize_tuned_kernelINS0_22Kernel_traits_finalizeILj65536E13__nv_bfloat16S3_S3_fjLj1024ELj4ENS0_18Kernel_traits_baseILj65536ES3_S3_S3_fjLj1024EEEEEEEvNS0_20BackwardKernelParamsE --------------------------
	.section	.nv.shared._ZN18transformer_engine13normalization28ln_bwd_finalize_tuned_kernelINS0_22Kernel_traits_finalizeILj65536E13__nv_bfloat16S3_S3_fjLj1024ELj4ENS0_18Kernel_traits_baseILj65536ES3_S3_S3_fjLj1024EEEEEEEvNS0_20BackwardKernelParamsE,"aw",@nobits
	.sectionflags	@""
	.align	16
.nv.shared._ZN18transformer_engine13normalization28ln_bwd_finalize_tuned_kernelINS0_22Kernel_traits_finalizeILj65536E13__nv_bfloat16S3_S3_fjLj1024ELj4ENS0_18Kernel_traits_baseILj65536ES3_S3_S3_fjLj1024EEEEEEEvNS0_20BackwardKernelParamsE:
	.zero		9472


//--------------------- .nv.shared._ZN18transformer_engine13normalization19ln_bwd_tuned_kernelINS0_13Kernel_traitsI13__nv_bfloat16S3_S3_fjLj65536ELj8ELj1ELj8ELj16ENS0_18Kernel_traits_baseILj65536ES3_S3_S3_fjLj256EEEEEEEvNS0_20BackwardKernelParamsE --------------------------
	.section	.nv.shared._ZN18transformer_engine13normalization19ln_bwd_tuned_kernelINS0_13Kernel_traitsI13__nv_bfloat16S3_S3_fjLj65536ELj8ELj1ELj8ELj16ENS0_18Kernel_traits_baseILj65536ES3_S3_S3_fjLj256EEEEEEEvNS0_20BackwardKernelParamsE,"aw",@nobits
	.sectionflags	@""
	.align	16
	.zero		1024


//--------------------- .nv.shared._ZN18transformer_engine13normalization28ln_bwd_finalize_tuned_kernelINS0_22Kernel_traits_finalizeILj65536E6__halffS3_fjLj1024ELj4ENS0_18Kernel_traits_baseILj65536ES3_fS3_fjLj1024EEEEEEEvNS0_20BackwardKernelParamsE --------------------------
	.section	.nv.shared._ZN18transformer_engine13normalization28ln_bwd_finalize_tuned_kernelINS0_22Kernel_traits_finalizeILj65536E6__halffS3_fjLj1024ELj4ENS0_18Kernel_traits_baseILj65536ES3_fS3_fjLj1024EEEEEEEvNS0_20BackwardKernelParamsE,"aw",@nobits
	.sectionflags	@""
	.align	16
.nv.shared._ZN18transformer_engine13normalization28ln_bwd_finalize_tuned_kernelINS0_22Kernel_traits_finalizeILj65536E6__halffS3_fjLj1024ELj4ENS0_18Kernel_traits_baseILj65536ES3_fS3_fjLj1024EEEEEEEvNS0_20BackwardKernelParamsE:
	.zero		9472


//--------------------- .nv.shared._ZN18transformer_engine13normalization19ln_bwd_tuned_kernelINS0_13Kernel_traitsI6__halffS3_fjLj65536ELj8ELj1ELj8ELj16ENS0_18Kernel_traits_baseILj65536ES3_fS3_fjLj256EEEEEEEvNS0_20BackwardKernelParamsE --------------------------
	.section	.nv.shared._ZN18transformer_engine13normalization19ln_bwd_tuned_kernelINS0_13Kernel_traitsI6__halffS3_fjLj65536ELj8ELj1ELj8ELj16ENS0_18Kernel_traits_baseILj65536ES3_fS3_fjLj256EEEEEEEvNS0_20BackwardKernelParamsE,"aw",@nobits
	.sectionflags	@""
	.align	16
	.zero		1024


//--------------------- .nv.shared._ZN18transformer_engine13normalization28ln_bwd_finalize_tuned_kernelINS0_22Kernel_traits_finalizeILj65536E6__halfS3_S3_fjLj1024ELj4ENS0_18Kernel_traits_baseILj65536ES3_S3_S3_fjLj1024EEEEEEEvNS0_20BackwardKernelParamsE --------------------------
	.section	.nv.shared._ZN18transformer_engine13normalization28ln_bwd_finalize_tuned_kernelINS0_22Kernel_traits_finalizeILj65536E6__halfS3_S3_fjLj1024ELj4ENS0_18Kernel_traits_baseILj65536ES3_S3_S3_fjLj1024EEEEEEEvNS0_20BackwardKernelParamsE,"aw",@nobits
	.sectionflags	@""
	.align	16
.nv.shared._ZN18transformer_engine13normalization28ln_bwd_finalize_tuned_kernelINS0_22Kernel_traits_finalizeILj65536E6__halfS3_S3_fjLj1024ELj4ENS0_18Kernel_traits_baseILj65536ES3_S3_S3_fjLj1024EEEEEEEvNS0_20BackwardKernelParamsE:
	.zero		9472


//--------------------- .nv.shared._ZN18transformer_engine13normalization19ln_bwd_tuned_kernelINS0_13Kernel_traitsI6__halfS3_S3_fjLj65536ELj8ELj1ELj8ELj16ENS0_18Kernel_traits_baseILj65536ES3_S3_S3_fjLj256EEEEEEEvNS0_20BackwardKernelParamsE --------------------------
	.section	.nv.shared._ZN18transformer_engine13normalization19ln_bwd_tuned_kernelINS0_13Kernel_traitsI6__halfS3_S3_fjLj65536ELj8ELj1ELj8ELj16ENS0_18Kernel_traits_baseILj65536ES3_S3_S3_fjLj256EEEEEEEvNS0_20BackwardKernelParamsE,"aw",@nobits
	.sectionflags	@""
	.align	16
	.zero		1024


//--------------------- .nv.shared._ZN18transformer_engine13normalization28ln_bwd_finalize_tuned_kernelINS0_22Kernel_traits_finalizeILj65536EffffjLj1024ELj4ENS0_18Kernel_traits_baseILj65536EffffjLj1024EEEEEEEvNS0_20BackwardKernelParamsE --------------------------
	.section	.nv.shared._ZN18transformer_engine13normalization28ln_bwd_finalize_tuned_kernelINS0_22Kernel_traits_finalizeILj65536EffffjLj1024ELj4ENS0_18Kernel_traits_baseILj65536EffffjLj1024EEEEEEEvNS0_20BackwardKernelParamsE,"aw",@nobits
	.sectionflags	@""
	.align	16
.nv.shared._ZN18transformer_engine13normalization28ln_bwd_finalize_tuned_kernelINS0_22Kernel_traits_finalizeILj65536EffffjLj1024ELj4ENS0_18Kernel_traits_baseILj65536EffffjLj1024EEEEEEEvNS0_20BackwardKernelParamsE:
	.zero		9472


//--------------------- .nv.shared._ZN18transformer_engine13normalization19ln_bwd_tuned_kernelINS0_13Kernel_traitsIffffjLj65536ELj8ELj1ELj8ELj16ENS0_18Kernel_traits_baseILj65536EffffjLj256EEEEEEEvNS0_20BackwardKernelParamsE --------------------------
	.section	.nv.shared._ZN18transformer_engine13normalization19ln_bwd_tuned_kernelINS0_13Kernel_traitsIffffjLj65536ELj8ELj1ELj8ELj16ENS0_18Kernel_traits_baseILj65536EffffjLj256EEEEEEEvNS0_20BackwardKernelParamsE,"aw",@nobits
	.sectionflags	@""
	.align	16
	.zero		1024


//--------------------- .nv.shared._ZN18transformer_engine13normalization28ln_bwd_finalize_tuned_kernelINS0_22Kernel_traits_finalizeILj49152E13__nv_bfloat16fS3_fjLj1024ELj4ENS0_18Kernel_traits_baseILj49152ES3_fS3_fjLj1024EEEEEEEvNS0_20BackwardKernelParamsE --------------------------
	.section	.nv.shared._ZN18transformer_engine13normalization28ln_bwd_finalize_tuned_kernelINS0_22Kernel_traits_finalizeILj49152E13__nv_bfloat16fS3_fjLj1024ELj4ENS0_18Kernel_traits_baseILj49152ES3_fS3_fjLj1024EEEEEEEvNS0_20BackwardKernelParamsE,"aw",@nobits
	.sectionflags	@""
	.align	16
.nv.shared._ZN18transformer_engine13normalization28ln_bwd_finalize_tuned_kernelINS0_22Kernel_traits_finalizeILj49152E13__nv_bfloat16fS3_fjLj1024ELj4ENS0_18Kernel_traits_baseILj49152ES3_fS3_fjLj1024EEEEEEEvNS0_20BackwardKernelParamsE:
	.zero		9472


//--------------------- .nv.shared._ZN18transformer_engine13normalization19ln_bwd_tuned_kernelINS0_13Kernel_traitsI13__nv_bfloat16fS3_fjLj49152ELj8ELj1ELj8ELj16ENS0_18Kernel_traits_baseILj49152ES3_fS3_fjLj256EEEEEEEvNS0_20BackwardKernelParamsE --------------------------
	.section	.nv.shared._ZN18transformer_engine13normalization19ln_bwd_tuned_kernelINS0_13Kernel_traitsI13__nv_bfloat16fS3_fjLj49152ELj8ELj1ELj8ELj16ENS0_18Kernel_traits_baseILj49152ES3_fS3_fjLj256EEEEEEEvNS0_20BackwardKernelParamsE,"aw",@nobits
	.sectionflags	@""
	.align	16
	.zero		1024


//--------------------- .nv.shared._ZN18transformer_engine13normalization28ln_bwd_finalize_tuned_kernelINS0_22Kernel_traits_finalizeILj49152E13__nv_bfloat16S3_S3_fjLj1024ELj4ENS0_18Kernel_traits_baseILj49152ES3_S3_S3_fjLj1024EEEEEEEvNS0_20BackwardKernelParamsE --------------------------
	.section	.nv.shared._ZN18transformer_engine13normalization28ln_bwd_finalize_tuned_kernelINS0_22Kernel_traits_finalizeILj49152E13__nv_bfloat16S3_S3_fjLj1024ELj4ENS0_18Kernel_traits_baseILj49152ES3_S3_S3_fjLj1024EEEEEEEvNS0_20BackwardKernelParamsE,"aw",@nobits
	.sectionflags	@""
	.align	16
.nv.shared._ZN18transformer_engine13normalization28ln_bwd_finalize_tuned_kernelINS0_22Kernel_traits_finalizeILj49152E13__nv_bfloat16S3_S3_fjLj1024ELj4ENS0_18Kernel_traits_baseILj49152ES3_S3_S3_fjLj1024EEEEEEEvNS0_20BackwardKernelParamsE:
	.zero		9472


//--------------------- .nv.shared._ZN18transformer_engine13normalization19ln_bwd_tuned_kernelINS0_13Kernel_traitsI13__nv_bfloat16S3_S3_fjLj49152ELj8ELj1ELj8ELj16ENS0_18Kernel_traits_baseILj49152ES3_S3_S3_fjLj256EEEEEEEvNS0_20BackwardKernelParamsE --------------------------
	.section	.nv.shared._ZN18transformer_engine13normalization19ln_bwd_tuned_kernelINS0_13Kernel_traitsI13__nv_bfloat16S3_S3_fjLj49152ELj8ELj1ELj8ELj16ENS0_18Kernel_traits_baseILj49152ES3_S3_S3_fjLj256EEEEEEEvNS0_20BackwardKernelParamsE,"aw",@nobits
	.sectionflags	@""
	.align	16
	.zero		1024


//--------------------- .nv.shared._ZN18transformer_engine13normalization28ln_bwd_finalize_tuned_kernelINS0_22Kernel_traits_finalizeILj49152E6__halffS3_fjLj1024ELj4ENS0_18Kernel_traits_baseILj49152ES3_fS3_fjLj1024EEEEEEEvNS0_20BackwardKernelParamsE --------------------------
	.section	.nv.shared._ZN18transformer_engine13normalization28ln_bwd_finalize_tuned_kernelINS0_22Kernel_traits_finalizeILj49152E6__halffS3_fjLj1024ELj4ENS0_18Kernel_traits_baseILj49152ES3_fS3_fjLj1024EEEEEEEvNS0_20BackwardKernelParamsE,"aw",@nobits
	.sectionflags	@""
	.align	16
.nv.shared._ZN18transformer_engine13normalization28ln_bwd_finalize_tuned_kernelINS0_22Kernel_traits_finalizeILj49152E6__halffS3_fjLj1024ELj4ENS0_18Kernel_traits_baseILj49152ES3_fS3_fjLj1024EEEEEEEvNS0_20BackwardKernelParamsE:
	.zero		9472


//--------------------- .nv.shared._ZN18transformer_engine13normalization19ln_bwd_tuned_kernelINS0_13Kernel_traitsI6__halffS3_fjLj49152ELj8ELj1ELj8ELj16ENS0_18Kernel_traits_baseILj49152ES3_fS3_fjLj256EEEEEEEvNS0_20BackwardKernelParamsE --------------------------
	.section	.nv.shared._ZN18transformer_engine13normalization19ln_bwd_tuned_kernelINS0_13Kernel_traitsI6__halffS3_fjLj49152ELj8ELj1ELj8ELj16ENS0_18Kernel_traits_baseILj49152ES3_fS3_fjLj256EEEEEEEvNS0_20BackwardKernelParamsE,"aw",@nobits
	.sectionflags	@""
	.align	16
	.zero		1024


//--------------------- .nv.shared._ZN18transformer_engine13normalization28ln_bwd_finalize_tuned_kernelINS0_22Kernel_traits_finalizeILj49152E6__halfS3_S3_fjLj1024ELj4ENS0_18Kernel_traits_baseILj49152ES3_S3_S3_fjLj1024EEEEEEEvNS0_20BackwardKernelParamsE --------------------------
	.section	.nv.shared._ZN18transformer_engine13normalization28ln_bwd_finalize_tuned_kernelINS0_22Kernel_traits_finalizeILj49152E6__halfS3_S3_fjLj1024ELj4ENS0_18Kernel_traits_baseILj49152ES3_S3_S3_fjLj1024EEEEEEEvNS0_20BackwardKernelParamsE,"aw",@nobits
	.sectionflags	@""
	.align	16
.nv.shared._ZN18transformer_engine13normalization28ln_bwd_finalize_tuned_kernelINS0_22Kernel_traits_finalizeILj49152E6__halfS3_S3_fjLj1024ELj4ENS0_18Kernel_traits_baseILj49152ES3_S3_S3_fjLj1024EEEEEEEvNS0_20BackwardKernelParamsE:
	.zero		9472


//--------------------- .nv.shared._ZN18transformer_engine13normalization19ln_bwd_tuned_kernelINS0_13Kernel_traitsI6__halfS3_S3_fjLj49152ELj8ELj1ELj8ELj16ENS0_18Kernel_traits_baseILj49152ES3_S3_S3_fjLj256EEEEEEEvNS0_20BackwardKernelParamsE --------------------------
	.section	.nv.shared._ZN18transformer_engine13normalization19ln_bwd_tuned_kernelINS0_13Kernel_traitsI6__halfS3_S3_fjLj49152ELj8ELj1ELj8ELj16ENS0_18Kernel_traits_baseILj49152ES3_S3_S3_fjLj256EEEEEEEvNS0_20BackwardKernelParamsE,"aw",@nobits
	.sectionflags	@""
	.align	16
	.zero		1024


//--------------------- .nv.shared._ZN18transformer_engine13normalization28ln_bwd_finalize_tuned_kernelINS0_22Kernel_traits_finalizeILj49152EffffjLj1024ELj4ENS0_18Kernel_traits_baseILj49152EffffjLj1024EEEEEEEvNS0_20BackwardKernelParamsE --------------------------
	.section	.nv.shared._ZN18transformer_engine13normalization28ln_bwd_finalize_tuned_kernelINS0_22Kernel_traits_finalizeILj49152EffffjLj1024ELj4ENS0_18Kernel_traits_baseILj49152EffffjLj1024EEEEEEEvNS0_20BackwardKernelParamsE,"aw",@nobits
	.sectionflags	@""
	.align	16
.nv.shared._ZN18transformer_engine13normalization28ln_bwd_finalize_tuned_kernelINS0_22Kernel_traits_finalizeILj49152EffffjLj1024ELj4ENS0_18Kernel_traits_baseILj49152EffffjLj1024EEEEEEEvNS0_20BackwardKernelParamsE:
	.zero		9472


//--------------------- .nv.shared._ZN18transformer_engine13normalization19ln_bwd_tuned_kernelINS0_13Kernel_traitsIffffjLj49152ELj8ELj1ELj8ELj16ENS0_18Kernel_traits_baseILj49152EffffjLj256EEEEEEEvNS0_20BackwardKernelParamsE --------------------------
	.section	.nv.shared._ZN18transformer_engine13normalization19ln_bwd_tuned_kernelINS0_13Kernel_traitsIffffjLj49152ELj8ELj1ELj8ELj16ENS0_18Kernel_traits_baseILj49152EffffjLj256EEEEEEEvNS0_20BackwardKernelParamsE,"aw",@nobits
	.sectionflags	@""
	.align	16
	.zero		1024


//--------------------- .nv.shared._ZN18transformer_engine13normalization28ln_bwd_finalize_tuned_kernelINS0_22Kernel_traits_finalizeILj40960E13__nv_bfloat16fS3_fjLj1024ELj4ENS0_18Kernel_traits_baseILj40960ES3_fS3_fjLj1024EEEEEEEvNS0_20BackwardKernelParamsE --------------------------
	.section	.nv.shared._ZN18transformer_engine13normalization28ln_bwd_finalize_tuned_kernelINS0_22Kernel_traits_finalizeILj40960E13__nv_bfloat16fS3_fjLj1024ELj4ENS0_18Kernel_traits_baseILj40960ES3_fS3_fjLj1024EEEEEEEvNS0_20BackwardKernelParamsE,"aw",@nobits
	.sectionflags	@""
	.align	16
.nv.shared._ZN18transformer_engine13normalization28ln_bwd_finalize_tuned_kernelINS0_22Kernel_traits_finalizeILj40960E13__nv_bfloat16fS3_fjLj1024ELj4ENS0_18Kernel_traits_baseILj40960ES3_fS3_fjLj1024EEEEEEEvNS0_20BackwardKernelParamsE:
	.zero		9472


//--------------------- .nv.shared._ZN18transformer_engine13normalization19ln_bwd_tuned_kernelINS0_13Kernel_traitsI13__nv_bfloat16fS3_fjLj40960ELj4ELj1ELj8ELj16ENS0_18Kernel_traits_baseILj40960ES3_fS3_fjLj256EEEEEEEvNS0_20BackwardKernelParamsE --------------------------
	.section	.nv.shared._ZN18transformer_engine13normalization19ln_bwd_tuned_kernelINS0_13Kernel_traitsI13__nv_bfloat16fS3_fjLj40960ELj4ELj1ELj8ELj16ENS0_18Kernel_traits_baseILj40960ES3_fS3_fjLj256EEEEEEEvNS0_20BackwardKernelParamsE,"aw",@nobits
	.sectionflags	@""
	.align	16
	.zero		1024


//--------------------- .nv.shared._ZN18transformer_engine13normalization28ln_bwd_finalize_tuned_kernelINS0_22Kernel_traits_finalizeILj40960E13__nv_bfloat16S3_S3_fjLj1024ELj4ENS0_18Kernel_traits_baseILj40960ES3_S3_S3_fjLj1024EEEEEEEvNS0_20BackwardKernelParamsE --------------------------
	.section	.nv.shared._ZN18transformer_engine13normalization28ln_bwd_finalize_tuned_kernelINS0_22Kernel_traits_finalizeILj40960E13__nv_bfloat16S3_S3_fjLj1024ELj4ENS0_18Kernel_traits_baseILj40960ES3_S3_S3_fjLj1024EEEEEEEvNS0_20BackwardKernelParamsE,"aw",@nobits
	.sectionflags	@""
	.align	16
.nv.shared._ZN18transformer_engine13normalization28ln_bwd_finalize_tuned_kernelINS0_22Kernel_traits_finalizeILj40960E13__nv_bfloat16S3_S3_fjLj1024ELj4ENS0_18Kernel_traits_baseILj40960ES3_S3_S3_fjLj1024EEEEEEEvNS0_20BackwardKernelParamsE:
	.zero		9472


//--------------------- .nv.shared._ZN18transformer_engine13normalization19ln_bwd_tuned_kernelINS0_13Kernel_traitsI13__nv_bfloat16S3_S3_fjLj40960ELj4ELj1ELj8ELj16ENS0_18Kernel_traits_baseILj40960ES3_S3_S3_fjLj256EEEEEEEvNS0_20BackwardKernelParamsE --------------------------
	.section	.nv.shared._ZN18transformer_engine13normalization19ln_bwd_tuned_kernelINS0_13Kernel_traitsI13__nv_bfloat16S3_S3_fjLj40960ELj4ELj1ELj8ELj16ENS0_18Kernel_traits_baseILj40960ES3_S3_S3_fjLj256EEEEEEEvNS0_20BackwardKernelParamsE,"aw",@nobits
	.sectionflags	@""
	.align	16
	.zero		1024


//--------------------- .nv.shared._ZN18transformer_engine13normalization28ln_bwd_finalize_tuned_kernelINS0_22Kernel_traits_finalizeILj40960E6__halffS3_fjLj1024ELj4ENS0_18Kernel_traits_baseILj40960ES3_fS3_fjLj1024EEEEEEEvNS0_20BackwardKernelParamsE --------------------------
	.section	.nv.shared._ZN18transformer_engine13normalization28ln_bwd_finalize_tuned_kernelINS0_22Kernel_traits_finalizeILj40960E6__halffS3_fjLj1024ELj4ENS0_18Kernel_traits_baseILj40960ES3_fS3_fjLj1024EEEEEEEvNS0_20BackwardKernelParamsE,"aw",@nobits
	.sectionflags	@""
	.align	16
.nv.shared._ZN18transformer_engine13normalization28ln_bwd_finalize_tuned_kernelINS0_22Kernel_traits_finalizeILj40960E6__halffS3_fjLj1024ELj4ENS0_18Kernel_traits_baseILj40960ES3_fS3_fjLj1024EEEEEEEvNS0_20BackwardKernelParamsE:
	.zero		9472


//--------------------- .nv.shared._ZN18transformer_engine13normalization19ln_bwd_tuned_kernelINS0_13Kernel_traitsI6__halffS3_fjLj40960ELj4ELj1ELj8ELj16ENS0_18Kernel_traits_baseILj40960ES3_fS3_fjLj256EEEEEEEvNS0_20BackwardKernelParamsE --------------------------
	.section	.nv.shared._ZN18transformer_engine13normalization19ln_bwd_tuned_kernelINS0_13Kernel_traitsI6__halffS3_fjLj40960ELj4ELj1ELj8ELj16ENS0_18Kernel_traits_baseILj40960ES3_fS3_fjLj256EEEEEEEvNS0_20BackwardKernelParamsE,"aw",@nobits
	.sectionflags	@""
	.align	16
	.zero		1024


//--------------------- .nv.shared._ZN18transformer_engine13normalization28ln_bwd_finalize_tuned_kernelINS0_22Kernel_traits_finalizeILj40960E6__halfS3_S3_fjLj1024ELj4ENS0_18Kernel_traits_baseILj40960ES3_S3_S3_fjLj1024EEEEEEEvNS0_20BackwardKernelParamsE --------------------------
	.section	.nv.shared._ZN18transformer_engine13normalization28ln_bwd_finalize_tuned_kernelINS0_22Kernel_traits_finalizeILj40960E6__halfS3_S3_fjLj1024ELj4ENS0_18Kernel_traits_baseILj40960ES3_S3_S3_fjLj1024EEEEEEEvNS0_20BackwardKernelParamsE,"aw",@nobits
	.sectionflags	@""
	.align	16
.nv.shared._ZN18transformer_engine13normalization28ln_bwd_finalize_tuned_kernelINS0_22Kernel_traits_finalizeILj40960E6__halfS3_S3_fjLj1024ELj4ENS0_18Kernel_traits_baseILj40960ES3_S3_S3_fjLj1024EEEEEEEvNS0_20BackwardKernelParamsE:
	.zero		9472


//--------------------- .nv.shared._ZN18transformer_engine13normalization19ln_bwd_tuned_kernelINS0_13Kernel_traitsI6__halfS3_S3_fjLj40960ELj4ELj1ELj8ELj16ENS0_18Kernel_traits_baseILj40960ES3_S3_S3_fjLj256EEEEEEEvNS0_20BackwardKernelParamsE --------------------------
	.section	.nv.shared._ZN18transformer_engine13normalization19ln_bwd_tuned_kernelINS0_13Kernel_traitsI6__halfS3_S3_fjLj40960ELj4ELj1ELj8ELj16ENS0_18Kernel_traits_baseILj40960ES3_S3_S3_fjLj256EEEEEEEvNS0_20BackwardKernelParamsE,"aw",@nobits
	.sectionflags	@""
	.align	16
	.zero		1024


//--------------------- .nv.shared._ZN18transformer_engine13normalization28ln_bwd_finalize_tuned_kernelINS0_22Kernel_traits_finalizeILj40960EffffjLj1024ELj4ENS0_18Kernel_traits_baseILj40960EffffjLj1024EEEEEEEvNS0_20BackwardKernelParamsE --------------------------
	.section	.nv.shared._ZN18transformer_engine13normalization28ln_bwd_finalize_tuned_kernelINS0_22Kernel_traits_finalizeILj40960EffffjLj1024ELj4ENS0_18Kernel_traits_baseILj40960EffffjLj1024EEEEEEEvNS0_20BackwardKernelParamsE,"aw",@nobits
	.sectionflags	@""
	.align	16
.nv.shared._ZN18transformer_engine13normalization28ln_bwd_finalize_tuned_kernelINS0_22Kernel_traits_finalizeILj40960EffffjLj1024ELj4ENS0_18Kernel_traits_baseILj40960EffffjLj1024EEEEEEEvNS0_20BackwardKernelParamsE:
	.zero		9472


//--------------------- .nv.shared._ZN18transformer_engine13normalization19ln_bwd_tuned_kernelINS0_13Kernel_traitsIffffjLj40960ELj4ELj1ELj8ELj16ENS0_18Kernel_traits_baseILj40960EffffjLj256EEEEEEEvNS0_20BackwardKernelParamsE --------------------------
	.section	.nv.shared._ZN18transformer_engine13normalization19ln_bwd_tuned_kernelINS0_13Kernel_traitsIffffjLj40960ELj4ELj1ELj8ELj16ENS0_18Kernel_traits_baseILj40960EffffjLj256EEEEEEEvNS0_20BackwardKernelParamsE,"aw",@nobits
	.sectionflags	@""
	.align	16
	.zero		1024


//--------------------- .nv.shared._ZN18transformer_engine13normalization28ln_bwd_finalize_tuned_kernelINS0_22Kernel_traits_finalizeILj32768E13__nv_bfloat16fS3_fjLj1024ELj4ENS0_18Kernel_traits_baseILj32768ES3_fS3_fjLj1024EEEEEEEvNS0_20BackwardKernelParamsE --------------------------
	.section	.nv.shared._ZN18transformer_engine13normalization28ln_bwd_finalize_tuned_kernelINS0_22Kernel_traits_finalizeILj32768E13__nv_bfloat16fS3_fjLj1024ELj4ENS0_18Kernel_traits_baseILj32768ES3_fS3_fjLj1024EEEEEEEvNS0_20BackwardKernelParamsE,"aw",@nobits
	.sectionflags	@""
	.align	16
.nv.shared._ZN18transformer_engine13normalization28ln_bwd_finalize_tuned_kernelINS0_22Kernel_traits_finalizeILj32768E13__nv_bfloat16fS3_fjLj1024ELj4ENS0_18Kernel_traits_baseILj32768ES3_fS3_fjLj1024EEEEEEEvNS0_20BackwardKernelParamsE:
	.zero		9472


//--------------------- .nv.shared._ZN18transformer_engine13normalization19ln_bwd_tuned_kernelINS0_13Kernel_traitsI13__nv_bfloat16fS3_fjLj32768ELj4ELj1ELj8ELj16ENS0_18Kernel_traits_baseILj32768ES3_fS3_fjLj256EEEEEEEvNS0_20BackwardKernelParamsE --------------------------
	.section	.nv.shared._ZN18transformer_engine13normalization19ln_bwd_tuned_kernelINS0_13Kernel_traitsI13__nv_bfloat16fS3_fjLj32768ELj4ELj1ELj8ELj16ENS0_18Kernel_traits_baseILj32768ES3_fS3_fjLj256EEEEEEEvNS0_20BackwardKernelParamsE,"aw",@nobits
	.sectionflags	@""
	.align	16
	.zero		1024


//--------------------- .nv.shared._ZN18transformer_engine13normalization28ln_bwd_finalize_tuned_kernelINS0_22Kernel_traits_finalizeILj32768E13__nv_bfloat16S3_S3_fjLj1024ELj4ENS0_18Kernel_traits_baseILj32768ES3_S3_S3_fjLj1024EEEEEEEvNS0_20BackwardKernelParamsE --------------------------
	.section	.nv.shared._ZN18transformer_engine13normalization28ln_bwd_finalize_tuned_kernelINS0_22Kernel_traits_finalizeILj32768E13__nv_bfloat16S3_S3_fjLj1024ELj4ENS0_18Kernel_traits_baseILj32768ES3_S3_S3_fjLj1024EEEEEEEvNS0_20BackwardKernelParamsE,"aw",@nobits
	.sectionflags	@""
	.align	16
.nv.shared._ZN18transformer_engine13normalization28ln_bwd_finalize_tuned_kernelINS0_22Kernel_traits_finalizeILj32768E13__nv_bfloat16S3_S3_fjLj1024ELj4ENS0_18Kernel_traits_baseILj32768ES3_S3_S3_fjLj1024EEEEEEEvNS0_20BackwardKernelParamsE:
	.zero		9472


//--------------------- .nv.shared._ZN18transformer_engine13normalization19ln_bwd_tuned_kernelINS0_13Kernel_traitsI13__nv_bfloat16S3_S3_fjLj32768ELj4ELj1ELj8ELj16ENS0_18Kernel_traits_baseILj32768ES3_S3_S3_fjLj256EEEEEEEvNS0_20BackwardKernelParamsE --------------------------
	.section	.nv.shared._ZN18transformer_engine13normalization19ln_bwd_tuned_kernelINS0_13Kernel_traitsI13__nv_bfloat16S3_S3_fjLj32768ELj4ELj1ELj8ELj16ENS0_18Kernel_traits_baseILj32768ES3_S3_S3_fjLj256EEEEEEEvNS0_20BackwardKernelParamsE,"aw",@nobits
	.sectionflags	@""
	.align	16
	.zero		1024


//--------------------- .nv.shared._ZN18transformer_engine13normalization28ln_bwd_finalize_tuned_kernelINS0_22Kernel_traits_finalizeILj32768E6__halffS3_fjLj1024ELj4ENS0_18Kernel_traits_baseILj32768ES3_fS3_fjLj1024EEEEEEEvNS0_20BackwardKernelParamsE --------------------------
	.section	.nv.shared._ZN18transformer_engine13normalization28ln_bwd_finalize_tuned_kernelINS0_22Kernel_traits_finalizeILj32768E6__halffS3_fjLj1024ELj4ENS0_18Kernel_traits_baseILj32768ES3_fS3_fjLj1024EEEEEEEvNS0_20BackwardKernelParamsE,"aw",@nobits
	.sectionflags	@""
	.align	16
.nv.shared._ZN18transformer_engine13normalization28ln_bwd_finalize_tuned_kernelINS0_22Kernel_traits_finalizeILj32768E6__halffS3_fjLj1024ELj4ENS0_18Kernel_traits_baseILj32768ES3_fS3_fjLj1024EEEEEEEvNS0_20BackwardKernelParamsE:
	.zero		9472


//--------------------- .nv.shared._ZN18transformer_engine13normalization19ln_bwd_tuned_kernelINS0_13Kernel_traitsI6__halffS3_fjLj32768ELj4ELj1ELj8ELj16ENS0_18Kernel_traits_baseILj32768ES3_fS3_fjLj256EEEEEEEvNS0_20BackwardKernelParamsE --------------------------
	.section	.nv.shared._ZN18transformer_engine13normalization19ln_bwd_tuned_kernelINS0_13Kernel_traitsI6__halffS3_fjLj32768ELj4ELj1ELj8ELj16ENS0_18Kernel_traits_baseILj32768ES3_fS3_fjLj256EEEEEEEvNS0_20BackwardKernelParamsE,"aw",@nobits
	.sectionflags	@""
	.align	16
	.zero		1024


//--------------------- .nv.shared._ZN18transformer_engine13normalization28ln_bwd_finalize_tuned_kernelINS0_22Kernel_traits_finalizeILj32768E6__halfS3_S3_fjLj1024ELj4ENS0_18Kernel_traits_baseILj32768ES3_S3_S3_fjLj1024EEEEEEEvNS0_20BackwardKernelParamsE --------------------------
	.section	.nv.shared._ZN18transformer_engine13normalization28ln_bwd_finalize_tuned_kernelINS0_22Kernel_traits_finalizeILj32768E6__halfS3_S3_fjLj1024ELj4ENS0_18Kernel_traits_baseILj32768ES3_S3_S3_fjLj1024EEEEEEEvNS0_20BackwardKernelParamsE,"aw",@nobits
	.sectionflags	@""
	.align	16
.nv.shared._ZN18transformer_engine13normalization28ln_bwd_finalize_tuned_kernelINS0_22Kernel_traits_finalizeILj32768E6__halfS3_S3_fjLj1024ELj4ENS0_18Kernel_traits_baseILj32768ES3_S3_S3_fjLj1024EEEEEEEvNS0_20BackwardKernelParamsE:
	.zero		9472


//--------------------- .nv.shared._ZN18transformer_engine13normalization19ln_bwd_tuned_kernelINS0_13Kernel_traitsI6__halfS3_S3_fjLj32768ELj4ELj1ELj8ELj16ENS0_18Kernel_traits_baseILj32768ES3_S3_S3_fjLj256EEEEEEEvNS0_20BackwardKernelParamsE --------------------------
	.section	.nv.shared._ZN18transformer_engine13normalization19ln_bwd_tuned_kernelINS0_13Kernel_traitsI6__halfS3_S3_fjLj32768ELj4ELj1ELj8ELj16ENS0_18Kernel_traits_baseILj32768ES3_S3_S3_fjLj256EEEEEEEvNS0_20BackwardKernelParamsE,"aw",@nobits
	.sectionflags	@""
	.align	16
	.zero		1024


//--------------------- .nv.shared._ZN18transformer_engine13normalization28ln_bwd_finalize_tuned_kernelINS0_22Kernel_traits_finalizeILj32768EffffjLj1024ELj4ENS0_18Kernel_traits_baseILj32768EffffjLj1024EEEEEEEvNS0_20BackwardKernelParamsE --------------------------
	.section	.nv.shared._ZN18transformer_engine13normalization28ln_bwd_finalize_tuned_kernelINS0_22Kernel_traits_finalizeILj32768EffffjLj1024ELj4ENS0_18Kernel_traits_baseILj32768EffffjLj1024EEEEEEEvNS0_20BackwardKernelParamsE,"aw",@nobits
	.sectionflags	@""
	.align	16
.nv.shared._ZN18transformer_engine13normalization28ln_bwd_finalize_tuned_kernelINS0_22Kernel_traits_finalizeILj32768EffffjLj1024ELj4ENS0_18Kernel_traits_baseILj32768EffffjLj1024EEEEEEEvNS0_20BackwardKernelParamsE:
	.zero		9472


//--------------------- .nv.shared._ZN18transformer_engine13normalization19ln_bwd_tuned_kernelINS0_13Kernel_traitsIffffjLj32768ELj4ELj1ELj8ELj16ENS0_18Kernel_traits_baseILj32768EffffjLj256EEEEEEEvNS0_20BackwardKernelParamsE --------------------------
	.section	.nv.shared._ZN18transformer_engine13normalization19ln_bwd_tuned_kernelINS0_13Kernel_traitsIffffjLj32768ELj4ELj1ELj8ELj16ENS0_18Kernel_traits_baseILj32768EffffjLj256EEEEEEEvNS0_20BackwardKernelParamsE,"aw",@nobits
	.sectionflags	@""
	.align	16
	.zero		1024


//--------------------- .nv.shared._ZN18transformer_engine13normalization28ln_bwd_finalize_tuned_kernelINS0_22Kernel_traits_finalizeILj30720E13__nv_bfloat16fS3_fjLj1024ELj4ENS0_18Kernel_traits_baseILj30720ES3_fS3_fjLj1024EEEEEEEvNS0_20BackwardKernelParamsE --------------------------
	.section	.nv.shared._ZN18transformer_engine13normalization28ln_bwd_finalize_tuned_kernelINS0_22Kernel_traits_finalizeILj30720E13__nv_bfloat16fS3_fjLj1024ELj4ENS0_18Kernel_traits_baseILj30720ES3_fS3_fjLj1024EEEEEEEvNS0_20BackwardKernelParamsE,"aw",@nobits
	.sectionflags	@""
	.align	16
.nv.shared._ZN18transformer_engine13normalization28ln_bwd_finalize_tuned_kernelINS0_22Kernel_traits_finalizeILj30720E13__nv_bfloat16fS3_fjLj1024ELj4ENS0_18Kernel_traits_baseILj30720ES3_fS3_fjLj1024EEEEEEEvNS0_20BackwardKernelParamsE:
	.zero		9472


//--------------------- .nv.shared._ZN18transformer_engine13normalization19ln_bwd_tuned_kernelINS0_13Kernel_traitsI13__nv_bfloat16fS3_fjLj30720ELj4ELj1ELj8ELj8ENS0_18Kernel_traits_baseILj30720ES3_fS3_fjLj256EEEEEEEvNS0_20BackwardKernelParamsE --------------------------
	.section	.nv.shared._ZN18transformer_engine13normalization19ln_bwd_tuned_kernelINS0_13Kernel_traitsI13__nv_bfloat16fS3_fjLj30720ELj4ELj1ELj8ELj8ENS0_18Kernel_traits_baseILj30720ES3_fS3_fjLj256EEEEEEEvNS0_20BackwardKernelParamsE,"aw",@nobits
	.sectionflags	@""
	.align	16
	.zero		1024


//--------------------- .nv.shared._ZN18transformer_engine13normalization28ln_bwd_finalize_tuned_kernelINS0_22Kernel_traits_finalizeILj30720E13__nv_bfloat16S3_S3_fjLj1024ELj4ENS0_18Kernel_traits_baseILj30720ES3_S3_S3_fjLj1024EEEEEEEvNS0_20BackwardKernelParamsE --------------------------
	.section	.nv.shared._ZN18transformer_engine13normalization28ln_bwd_finalize_tuned_kernelINS0_22Kernel_traits_finalizeILj30720E13__nv_bfloat16S3_S3_fjLj1024ELj4ENS0_18Kernel_traits_baseILj30720ES3_S3_S3_fjLj1024EEEEEEEvNS0_20BackwardKernelParamsE,"aw",@nobits
	.sectionflags	@""
	.align	16
.nv.shared._ZN18transformer_engine13normalization28ln_bwd_finalize_tuned_kernelINS0_22Kernel_traits_finalizeILj30720E13__nv_bfloat16S3_S3_fjLj1024ELj4ENS0_18Kernel_traits_baseILj30720ES3_S3_S3_fjLj1024EEEEEEEvNS0_20BackwardKernelParamsE:
	.zero		9472


//--------------------- .nv.shared._ZN18transformer_engine13normalization19ln_bwd_tuned_kernelINS0_13Kernel_traitsI13__nv_bfloat16S3_S3_fjLj30720ELj4ELj1ELj8ELj4ENS0_18Kernel_traits_baseILj30720ES3_S3_S3_fjLj256EEEEEEEvNS0_20BackwardKernelParamsE --------------------------
	.section	.nv.shared._ZN18transformer_engine13normalization19ln_bwd_tuned_kernelINS0_13Kernel_traitsI13__nv_bfloat16S3_S3_fjLj30720ELj4ELj1ELj8ELj4ENS0_18Kernel_traits_baseILj30720ES3_S3_S3_fjLj256EEEEEEEvNS0_20BackwardKernelParamsE,"aw",@nobits
	.sectionflags	@""
	.align	16
	.zero		1024


//--------------------- .nv.shared._ZN18transformer_engine13normalization28ln_bwd_finalize_tuned_kernelINS0_22Kernel_traits_finalizeILj30720E6__halffS3_fjLj1024ELj4ENS0_18Kernel_traits_baseILj30720ES3_fS3_fjLj1024EEEEEEEvNS0_20BackwardKernelParamsE --------------------------
	.section	.nv.shared._ZN18transformer_engine13normalization28ln_bwd_finalize_tuned_kernelINS0_22Kernel_traits_finalizeILj30720E6__halffS3_fjLj1024ELj4ENS0_18Kernel_traits_baseILj30720ES3_fS3_fjLj1024EEEEEEEvNS0_20BackwardKernelParamsE,"aw",@nobits
	.sectionflags	@""
	.align	16
.nv.shared._ZN18transformer_engine13normalization28ln_bwd_finalize_tuned_kernelINS0_22Kernel_traits_finalizeILj30720E6__halffS3_fjLj1024ELj4ENS0_18Kernel_traits_baseILj30720ES3_fS3_fjLj1024EEEEEEEvNS0_20BackwardKernelParamsE:
	.zero		9472


//--------------------- .nv.shared._ZN18transformer_engine13normalization19ln_bwd_tuned_kernelINS0_13Kernel_traitsI6__halffS3_fjLj30720ELj4ELj1ELj8ELj8ENS0_18Kernel_traits_baseILj30720ES3_fS3_fjLj256EEEEEEEvNS0_20BackwardKernelParamsE --------------------------
	.section	.nv.shared._ZN18transformer_engine13normalization19ln_bwd_tuned_kernelINS0_13Kernel_traitsI6__halffS3_fjLj30720ELj4ELj1ELj8ELj8ENS0_18Kernel_traits_baseILj30720ES3_fS3_fjLj256EEEEEEEvNS0_20BackwardKernelParamsE,"aw",@nobits
	.sectionflags	@""
	.align	16
	.zero		1024


//--------------------- .nv.shared._ZN18transformer_engine13normalization28ln_bwd_finalize_tuned_kernelINS0_22Kernel_traits_finalizeILj30720E6__halfS3_S3_fjLj1024ELj4ENS0_18Kernel_traits_baseILj30720ES3_S3_S3_fjLj1024EEEEEEEvNS0_20BackwardKernelParamsE --------------------------
	.section	.nv.shared._ZN18transformer_engine13normalization28ln_bwd_finalize_tuned_kernelINS0_22Kernel_traits_finalizeILj30720E6__halfS3_S3_fjLj1024ELj4ENS0_18Kernel_traits_baseILj30720ES3_S3_S3_fjLj1024EEEEEEEvNS0_20BackwardKernelParamsE,"aw",@nobits
	.sectionflags	@""
	.align	16
.nv.shared._ZN18transformer_engine13normalization28ln_bwd_finalize_tuned_kernelINS0_22Kernel_traits_finalizeILj30720E6__halfS3_S3_fjLj1024ELj4ENS0_18Kernel_traits_baseILj30720ES3_S3_S3_fjLj1024EEEEEEEvNS0_20BackwardKernelParamsE:
	.zero		9472


//--------------------- .nv.shared._ZN18transformer_engine13normalization19ln_bwd_tuned_kernelINS0_13Kernel_traitsI6__halfS3_S3_fjLj30720ELj4ELj1ELj8ELj4ENS0_18Kernel_traits_baseILj30720ES3_S3_S3_fjLj256EEEEEEEvNS0_20BackwardKernelParamsE --------------------------
	.section	.nv.shared._ZN18transformer_engine13normalization19ln_bwd_tuned_kernelINS0_13Kernel_traitsI6__halfS3_S3_fjLj30720ELj4ELj1ELj8ELj4ENS0_18Kernel_traits_baseILj30720ES3_S3_S3_fjLj256EEEEEEEvNS0_20BackwardKernelParamsE,"aw",@nobits
	.sectionflags	@""
	.align	16
	.zero		1024


//--------------------- .nv.shared._ZN18transformer_engine13normalization28ln_bwd_finalize_tuned_kernelINS0_22Kernel_traits_finalizeILj30720EffffjLj1024ELj4ENS0_18Kernel_traits_baseILj30720EffffjLj1024EEEEEEEvNS0_20BackwardKernelParamsE --------------------------
	.section	.nv.shared._ZN18transformer_engine13normalization28ln_bwd_finalize_tuned_kernelINS0_22Kernel_traits_finalizeILj30720EffffjLj1024ELj4ENS0_18Kernel_traits_baseILj30720EffffjLj1024EEEEEEEvNS0_20BackwardKernelParamsE,"aw",@nobits
	.sectionflags	@""
	.align	16
.nv.shared._ZN18transformer_engine13normalization28ln_bwd_finalize_tuned_kernelINS0_22Kernel_traits_finalizeILj30720EffffjLj1024ELj4ENS0_18Kernel_traits_baseILj30720EffffjLj1024EEEEEEEvNS0_20BackwardKernelParamsE:
	.zero		9472


//--------------------- .nv.shared._ZN18transformer_engine13normalization19ln_bwd_tuned_kernelINS0_13Kernel_traitsIffffjLj30720ELj4ELj1ELj8ELj8ENS0_18Kernel_traits_baseILj30720EffffjLj256EEEEEEEvNS0_20BackwardKernelParamsE --------------------------
	.section	.nv.shared._ZN18transformer_engine13normalization19ln_bwd_tuned_kernelINS0_13Kernel_traitsIffffjLj30720ELj4ELj1ELj8ELj8ENS0_18Kernel_traits_baseILj30720EffffjLj256EEEEEEEvNS0_20BackwardKernelParamsE,"aw",@nobits
	.sectionflags	@""
	.align	16
	.zero		1024


//--------------------- .nv.shared._ZN18transformer_engine13normalization28ln_bwd_finalize_tuned_kernelINS0_22Kernel_traits_finalizeILj25600E13__nv_bfloat16fS3_fjLj1024ELj4ENS0_18Kernel_traits_baseILj25600ES3_fS3_fjLj1024EEEEEEEvNS0_20BackwardKernelParamsE --------------------------
	.section	.nv.shared._ZN18transformer_engine13normalization28ln_bwd_finalize_tuned_kernelINS0_22Kernel_traits_finalizeILj25600E13__nv_bfloat16fS3_fjLj1024ELj4ENS0_18Kernel_traits_baseILj25600ES3_fS3_fjLj1024EEEEEEEvNS0_20BackwardKernelParamsE,"aw",@nobits
	.sectionflags	@""
	.align	16
.nv.shared._ZN18transformer_engine13normalization28ln_bwd_finalize_tuned_kernelINS0_22Kernel_traits_finalizeILj25600E13__nv_bfloat16fS3_fjLj1024ELj4ENS0_18Kernel_traits_baseILj25600ES3_fS3_fjLj1024EEEEEEEvNS0_20BackwardKernelParamsE:
	.zero		9472


//--------------------- .nv.shared._ZN18transformer_engine13normalization19ln_bwd_tuned_kernelINS0_13Kernel_traitsI13__nv_bfloat16fS3_fjLj25600ELj5ELj1ELj4ELj16ENS0_18Kernel_traits_baseILj25600ES3_fS3_fjLj128EEEEEEEvNS0_20BackwardKernelParamsE --------------------------
	.section	.nv.shared._ZN18transformer_engine13normalization19ln_bwd_tuned_kernelINS0_13Kernel_traitsI13__nv_bfloat16fS3_fjLj25600ELj5ELj1ELj4ELj16ENS0_18Kernel_traits_baseILj25600ES3_fS3_fjLj128EEEEEEEvNS0_20BackwardKernelParamsE,"aw",@nobits
	.sectionflags	@""
	.align	16
	.zero		1024


//--------------------- .nv.shared._ZN18transformer_engine13normalization28ln_bwd_finalize_tuned_kernelINS0_22Kernel_traits_finalizeILj25600E13__nv_bfloat16S3_S3_fjLj1024ELj4ENS0_18Kernel_traits_baseILj25600ES3_S3_S3_fjLj1024EEEEEEEvNS0_20BackwardKernelParamsE --------------------------
	.section	.nv.shared._ZN18transformer_engine13normalization28ln_bwd_finalize_tuned_kernelINS0_22Kernel_traits_finalizeILj25600E13__nv_bfloat16S3_S3_fjLj1024ELj4ENS0_18Kernel_traits_baseILj25600ES3_S3_S3_fjLj1024EEEEEEEvNS0_20BackwardKernelParamsE,"aw",@nobits
	.sectionflags	@""
	.align	16
.nv.shared._ZN18transformer_engine13normalization28ln_bwd_finalize_tuned_kernelINS0_22Kernel_traits_finalizeILj25600E13__nv_bfloat16S3_S3_fjLj1024ELj4ENS0_18Kernel_traits_baseILj25600ES3_S3_S3_fjLj1024EEEEEEEvNS0_20BackwardKernelParamsE:
	.zero		9472


//--------------------- .nv.shared._ZN18transformer_engine13normalization19ln_bwd_tuned_kernelINS0_13Kernel_traitsI13__nv_bfloat16S3_S3_fjLj25600ELj5ELj1ELj4ELj16ENS0_18Kernel_traits_baseILj25600ES3_S3_S3_fjLj128EEEEEEEvNS0_20BackwardKernelParamsE --------------------------
	.section	.nv.shared._ZN18transformer_engine13normalization19ln_bwd_tuned_kernelINS0_13Kernel_traitsI13__nv_bfloat16S3_S3_fjLj25600ELj5ELj1ELj4ELj16ENS0_18Kernel_traits_baseILj25600ES3_S3_S3_fjLj128EEEEEEEvNS0_20BackwardKernelParamsE,"aw",@nobits
	.sectionflags	@""
	.align	16
	.zero		1024


//--------------------- .nv.shared._ZN18transformer_engine13normalization28ln_bwd_finalize_tuned_kernelINS0_22Kernel_traits_finalizeILj25600E6__halffS3_fjLj1024ELj4ENS0_18Kernel_traits_baseILj25600ES3_fS3_fjLj1024EEEEEEEvNS0_20BackwardKernelParamsE --------------------------
	.section	.nv.shared._ZN18transformer_engine13normalization28ln_bwd_finalize_tuned_kernelINS0_22Kernel_traits_finalizeILj25600E6__halffS3_fjLj1024ELj4ENS0_18Kernel_traits_baseILj25600ES3_fS3_fjLj1024EEEEEEEvNS0_20BackwardKernelParamsE,"aw",@nobits
	.sectionflags	@""
	.align	16
.nv.shared._ZN18transformer_engine13normalization28ln_bwd_finalize_tuned_kernelINS0_22Kernel_traits_finalizeILj25600E6__halffS3_fjLj1024ELj4ENS0_18Kernel_traits_baseILj25600ES3_fS3_fjLj1024EEEEEEEvNS0_20BackwardKernelParamsE:
	.zero		9472


//--------------------- .nv.shared._ZN18transformer_engine13normalization19ln_bwd_tuned_kernelINS0_13Kernel_traitsI6__halffS3_fjLj25600ELj5ELj1ELj4ELj16ENS0_18Kernel_traits_baseILj25600ES3_fS3_fjLj128EEEEEEEvNS0_20BackwardKernelParamsE --------------------------
	.section	.nv.shared._ZN18transformer_engine13normalization19ln_bwd_tuned_kernelINS0_13Kernel_traitsI6__halffS3_fjLj25600ELj5ELj1ELj4ELj16ENS0_18Kernel_traits_baseILj25600ES3_fS3_fjLj128EEEEEEEvNS0_20BackwardKernelParamsE,"aw",@nobits
	.sectionflags	@""
	.align	16
	.zero		1024


//--------------------- .nv.shared._ZN18transformer_engine13normalization28ln_bwd_finalize_tuned_kernelINS0_22Kernel_traits_finalizeILj25600E6__halfS3_S3_fjLj1024ELj4ENS0_18Kernel_traits_baseILj25600ES3_S3_S3_fjLj1024EEEEEEEvNS0_20BackwardKernelParamsE --------------------------
	.section	.nv.shared._ZN18transformer_engine13normalization28ln_bwd_finalize_tuned_kernelINS0_22Kernel_traits_finalizeILj25600E6__halfS3_S3_fjLj1024ELj4ENS0_18Kernel_traits_baseILj25600ES3_S3_S3_fjLj1024EEEEEEEvNS0_20BackwardKernelParamsE,"aw",@nobits
	.sectionflags	@""
	.align	16
.nv.shared._ZN18transformer_engine13normalization28ln_bwd_finalize_tuned_kernelINS0_22Kernel_traits_finalizeILj25600E6__halfS3_S3_fjLj1024ELj4ENS0_18Kernel_traits_baseILj25600ES3_S3_S3_fjLj1024EEEEEEEvNS0_20BackwardKernelParamsE:
	.zero		9472


//--------------------- .nv.shared._ZN18transformer_engine13normalization19ln_bwd_tuned_kernelINS0_13Kernel_traitsI6__halfS3_S3_fjLj25600ELj5ELj1ELj4ELj16ENS0_18Kernel_traits_baseILj25600ES3_S3_S3_fjLj128EEEEEEEvNS0_20BackwardKernelParamsE --------------------------
	.section	.nv.shared._ZN18transformer_engine13normalization19ln_bwd_tuned_kernelINS0_13Kernel_traitsI6__halfS3_S3_fjLj25600ELj5ELj1ELj4ELj16ENS0_18Kernel_traits_baseILj25600ES3_S3_S3_fjLj128EEEEEEEvNS0_20BackwardKernelParamsE,"aw",@nobits
	.sectionflags	@""
	.align	16
	.zero		1024


//--------------------- .nv.shared._ZN18transformer_engine13normalization28ln_bwd_finalize_tuned_kernelINS0_22Kernel_traits_finalizeILj25600EffffjLj1024ELj4ENS0_18Kernel_traits_baseILj25600EffffjLj1024EEEEEEEvNS0_20BackwardKernelParamsE --------------------------
	.section	.nv.shared._ZN18transformer_engine13normalization28ln_bwd_finalize_tuned_kernelINS0_22Kernel_traits_finalizeILj25600EffffjLj1024ELj4ENS0_18Kernel_traits_baseILj25600EffffjLj1024EEEEEEEvNS0_20BackwardKernelParamsE,"aw",@nobits
	.sectionflags	@""
	.align	16
.nv.shared._ZN18transformer_engine13normalization28ln_bwd_finalize_tuned_kernelINS0_22Kernel_traits_finalizeILj25600EffffjLj1024ELj4ENS0_18Kernel_traits_baseILj25600EffffjLj1024EEEEEEEvNS0_20BackwardKernelParamsE:
	.zero		9472


//--------------------- .nv.shared._ZN18transformer_engine13normalization19ln_bwd_tuned_kernelINS0_13Kernel_traitsIffffjLj25600ELj5ELj1ELj4ELj16ENS0_18Kernel_traits_baseILj25600EffffjLj128EEEEEEEvNS0_20BackwardKernelParamsE --------------------------
	.section	.nv.shared._ZN18transformer_engine13normalization19ln_bwd_tuned_kernelINS0_13Kernel_traitsIffffjLj25600ELj5ELj1ELj4ELj16ENS0_18Kernel_traits_baseILj25600EffffjLj128EEEEEEEvNS0_20BackwardKernelParamsE,"aw",@nobits
	.sectionflags	@""
	.align	16
	.zero		1024


//--------------------- .nv.shared._ZN18transformer_engine13normalization28ln_bwd_finalize_tuned_kernelINS0_22Kernel_traits_finalizeILj24576E13__nv_bfloat16fS3_fjLj1024ELj4ENS0_18Kernel_traits_baseILj24576ES3_fS3_fjLj1024EEEEEEEvNS0_20BackwardKernelParamsE --------------------------
	.section	.nv.shared._ZN18transformer_engine13normalization28ln_bwd_finalize_tuned_kernelINS0_22Kernel_traits_finalizeILj24576E13__nv_bfloat16fS3_fjLj1024ELj4ENS0_18Kernel_traits_baseILj24576ES3_fS3_fjLj1024EEEEEEEvNS0_20BackwardKernelParamsE,"aw",@nobits
	.sectionflags	@""
	.align	16
.nv.shared._ZN18transformer_engine13normalization28ln_bwd_finalize_tuned_kernelINS0_22Kernel_traits_finalizeILj24576E13__nv_bfloat16fS3_fjLj1024ELj4ENS0_18Kernel_traits_baseILj24576ES3_fS3_fjLj1024EEEEEEEvNS0_20BackwardKernelParamsE:
	.zero		9472


//--------------------- .nv.shared._ZN18transformer_engine13normalization19ln_bwd_tuned_kernelINS0_13Kernel_traitsI13__nv_bfloat16fS3_fjLj24576ELj4ELj1ELj8ELj16ENS0_18Kernel_traits_baseILj24576ES3_fS3_fjLj256EEEEEEEvNS0_20BackwardKernelParamsE --------------------------
	.section	.nv.shared._ZN18transformer_engine13normalization19ln_bwd_tuned_kernelINS0_13Kernel_traitsI13__nv_bfloat16fS3_fjLj24576ELj4ELj1ELj8ELj16ENS0_18Kernel_traits_baseILj24576ES3_fS3_fjLj256EEEEEEEvNS0_20BackwardKernelParamsE,"aw",@nobits
	.sectionflags	@""
	.align	16
	.zero		1024


//--------------------- .nv.shared._ZN18transformer_engine13normalization28ln_bwd_finalize_tuned_kernelINS0_22Kernel_traits_finalizeILj24576E13__nv_bfloat16S3_S3_fjLj1024ELj4ENS0_18Kernel_traits_baseILj24576ES3_S3_S3_fjLj1024EEEEEEEvNS0_20BackwardKernelParamsE --------------------------
	.section	.nv.shared._ZN18transformer_engine13normalization28ln_bwd_finalize_tuned_kernelINS0_22Kernel_traits_finalizeILj24576E13__nv_bfloat16S3_S3_fjLj1024ELj4ENS0_18Kernel_traits_baseILj24576ES3_S3_S3_fjLj1024EEEEEEEvNS0_20BackwardKernelParamsE,"aw",@nobits
	.sectionflags	@""
	.align	16
.nv.shared._ZN18transformer_engine13normalization28ln_bwd_finalize_tuned_kernelINS0_22Kernel_traits_finalizeILj24576E13__nv_bfloat16S3_S3_fjLj1024ELj4ENS0_18Kernel_traits_baseILj24576ES3_S3_S3_fjLj1024EEEEEEEvNS0_20BackwardKernelParamsE:
	.zero		9472


//--------------------- .nv.shared._ZN18transformer_engine13normalization19ln_bwd_tuned_kernelINS0_13Kernel_traitsI13__nv_bfloat16S3_S3_fjLj24576ELj4ELj1ELj8ELj16ENS0_18Kernel_traits_baseILj24576ES3_S3_S3_fjLj256EEEEEEEvNS0_20BackwardKernelParamsE --------------------------
	.section	.nv.shared._ZN18transformer_engine13normalization19ln_bwd_tuned_kernelINS0_13Kernel_traitsI13__nv_bfloat16S3_S3_fjLj24576ELj4ELj1ELj8ELj16ENS0_18Kernel_traits_baseILj24576ES3_S3_S3_fjLj256EEEEEEEvNS0_20BackwardKernelParamsE,"aw",@nobits
	.sectionflags	@""
	.align	16
	.zero		1024


//--------------------- .nv.shared._ZN18transformer_engine13normalization28ln_bwd_finalize_tuned_kernelINS0_22Kernel_traits_finalizeILj24576E6__halffS3_fjLj1024ELj4ENS0_18Kernel_traits_baseILj24576ES3_fS3_fjLj1024EEEEEEEvNS0_20BackwardKernelParamsE --------------------------
	.section	.nv.shared._ZN18transformer_engine13normalization28ln_bwd_finalize_tuned_kernelINS0_22Kernel_traits_finalizeILj24576E6__halffS3_fjLj1024ELj4ENS0_18Kernel_traits_baseILj24576ES3_fS3_fjLj1024EEEEEEEvNS0_20BackwardKernelParamsE,"aw",@nobits
	.sectionflags	@""
	.align	16
.nv.shared._ZN18transformer_engine13normalization28ln_bwd_finalize_tuned_kernelINS0_22Kernel_traits_finalizeILj24576E6__halffS3_fjLj1024ELj4ENS0_18Kernel_traits_baseILj24576ES3_fS3_fjLj1024EEEEEEEvNS0_20BackwardKernelParamsE:
	.zero		9472


//--------------------- .nv.shared._ZN18transformer_engine13normalization19ln_bwd_tuned_kernelINS0_13Kernel_traitsI6__halffS3_fjLj24576ELj4ELj1ELj8ELj16ENS0_18Kernel_traits_baseILj24576ES3_fS3_fjLj256EEEEEEEvNS0_20BackwardKernelParamsE --------------------------
	.section	.nv.shared._ZN18transformer_engine13normalization19ln_bwd_tuned_kernelINS0_13Kernel_traitsI6__halffS3_fjLj24576ELj4ELj1ELj8ELj16ENS0_18Kernel_traits_baseILj24576ES3_fS3_fjLj256EEEEEEEvNS0_20BackwardKernelParamsE,"aw",@nobits
	.sectionflags	@""
	.align	16
	.zero		1024


//--------------------- .nv.shared._ZN18transformer_engine13normalization28ln_bwd_finalize_tuned_kernelINS0_22Kernel_traits_finalizeILj24576E6__halfS3_S3_fjLj1024ELj4ENS0_18Kernel_traits_baseILj24576ES3_S3_S3_fjLj1024EEEEEEEvNS0_20BackwardKernelParamsE --------------------------
	.section	.nv.shared._ZN18transformer_engine13normalization28ln_bwd_finalize_tuned_kernelINS0_22Kernel_traits_finalizeILj24576E6__halfS3_S3_fjLj1024ELj4ENS0_18Kernel_traits_baseILj24576ES3_S3_S3_fjLj1024EEEEEEEvNS0_20BackwardKernelParamsE,"aw",@nobits
	.sectionflags	@""
	.align	16
.nv.shared._ZN18transformer_engine13normalization28ln_bwd_finalize_tuned_kernelINS0_22Kernel_traits_finalizeILj24576E6__halfS3_S3_fjLj1024ELj4ENS0_18Kernel_traits_baseILj24576ES3_S3_S3_fjLj1024EEEEEEEvNS0_20BackwardKernelParamsE:
	.zero		9472


//--------------------- .nv.shared._ZN18transformer_engine13normalization19ln_bwd_tuned_kernelINS0_13Kernel_traitsI6__halfS3_S3_fjLj24576ELj4ELj1ELj8ELj16ENS0_18Kernel_traits_baseILj24576ES3_S3_S3_fjLj256EEEEEEEvNS0_20BackwardKernelParamsE --------------------------
	.section	.nv.shared._ZN18transformer_engine13normalization19ln_bwd_tuned_kernelINS0_13Kernel_traitsI6__halfS3_S3_fjLj24576ELj4ELj1ELj8ELj16ENS0_18Kernel_traits_baseILj24576ES3_S3_S3_fjLj256EEEEEEEvNS0_20BackwardKernelParamsE,"aw",@nobits
	.sectionflags	@""
	.align	16
	.zero		1024


//--------------------- .nv.shared._ZN18transformer_engine13normalization28ln_bwd_finalize_tuned_kernelINS0_22Kernel_traits_finalizeILj24576EffffjLj1024ELj4ENS0_18Kernel_traits_baseILj24576EffffjLj1024EEEEEEEvNS0_20BackwardKernelParamsE --------------------------
	.section	.nv.shared._ZN18transformer_engine13normalization28ln_bwd_finalize_tuned_kernelINS0_22Kernel_traits_finalizeILj24576EffffjLj1024ELj4ENS0_18Kernel_traits_baseILj24576EffffjLj1024EEEEEEEvNS0_20BackwardKernelParamsE,"aw",@nobits
	.sectionflags	@""
	.align	16
.nv.shared._ZN18transformer_engine13normalization28ln_bwd_finalize_tuned_kernelINS0_22Kernel_traits_finalizeILj24576EffffjLj1024ELj4ENS0_18Kernel_traits_baseILj24576EffffjLj1024EEEEEEEvNS0_20BackwardKernelParamsE:
	.zero		9472


//--------------------- .nv.shared._ZN18transformer_engine13normalization19ln_bwd_tuned_kernelINS0_13Kernel_traitsIffffjLj24576ELj4ELj1ELj8ELj16ENS0_18Kernel_traits_baseILj24576EffffjLj256EEEEEEEvNS0_20BackwardKernelParamsE --------------------------
	.section	.nv.shared._ZN18transformer_engine13normalization19ln_bwd_tuned_kernelINS0_13Kernel_traitsIffffjLj24576ELj4ELj1ELj8ELj16ENS0_18Kernel_traits_baseILj24576EffffjLj256EEEEEEEvNS0_20BackwardKernelParamsE,"aw",@nobits
	.sectionflags	@""
	.align	16
	.zero		1024


//--------------------- .nv.shared._ZN18transformer_engine13normalization28ln_bwd_finalize_tuned_kernelINS0_22Kernel_traits_finalizeILj20480E13__nv_bfloat16fS3_fjLj1024ELj4ENS0_18Kernel_traits_baseILj20480ES3_fS3_fjLj1024EEEEEEEvNS0_20BackwardKernelParamsE --------------------------
	.section	.nv.shared._ZN18transformer_engine13normalization28ln_bwd_finalize_tuned_kernelINS0_22Kernel_traits_finalizeILj20480E13__nv_bfloat16fS3_fjLj1024ELj4ENS0_18Kernel_traits_baseILj20480ES3_fS3_fjLj1024EEEEEEEvNS0_20BackwardKernelParamsE,"aw",@nobits
	.sectionflags	@""
	.align	16
.nv.shared._ZN18transformer_engine13normalization28ln_bwd_finalize_tuned_kernelINS0_22Kernel_traits_finalizeILj20480E13__nv_bfloat16fS3_fjLj1024ELj4ENS0_18Kernel_traits_baseILj20480ES3_fS3_fjLj1024EEEEEEEvNS0_20BackwardKernelParamsE:
	.zero		9472


//--------------------- .nv.shared._ZN18transformer_engine13normalization19ln_bwd_tuned_kernelINS0_13Kernel_traitsI13__nv_bfloat16fS3_fjLj20480ELj4ELj1ELj4ELj16ENS0_18Kernel_traits_baseILj20480ES3_fS3_fjLj128EEEEEEEvNS0_20BackwardKernelParamsE --------------------------
	.section	.nv.shared._ZN18transformer_engine13normalization19ln_bwd_tuned_kernelINS0_13Kernel_traitsI13__nv_bfloat16fS3_fjLj20480ELj4ELj1ELj4ELj16ENS0_18Kernel_traits_baseILj20480ES3_fS3_fjLj128EEEEEEEvNS0_20BackwardKernelParamsE,"aw",@nobits
	.sectionflags	@""
	.align	16
	.zero		1024


//--------------------- .nv.shared._ZN18transformer_engine13normalization28ln_bwd_finalize_tuned_kernelINS0_22Kernel_traits_finalizeILj20480E13__nv_bfloat16S3_S3_fjLj1024ELj4ENS0_18Kernel_traits_baseILj20480ES3_S3_S3_fjLj1024EEEEEEEvNS0_20BackwardKernelParamsE --------------------------
	.section	.nv.shared._ZN18transformer_engine13normalization28ln_bwd_finalize_tuned_kernelINS0_22Kernel_traits_finalizeILj20480E13__nv_bfloat16S3_S3_fjLj1024ELj4ENS0_18Kernel_traits_baseILj20480ES3_S3_S3_fjLj1024EEEEEEEvNS0_20BackwardKernelParamsE,"aw",@nobits
	.sectionflags	@""
	.align	16
.nv.shared._ZN18transformer_engine13normalization28ln_bwd_finalize_tuned_kernelINS0_22Kernel_traits_finalizeILj20480E13__nv_bfloat16S3_S3_fjLj1024ELj4ENS0_18Kernel_traits_baseILj20480ES3_S3_S3_fjLj1024EEEEEEEvNS0_20BackwardKernelParamsE:
	.zero		9472


//--------------------- .nv.shared._ZN18transformer_engine13normalization19ln_bwd_tuned_kernelINS0_13Kernel_traitsI13__nv_bfloat16S3_S3_fjLj20480ELj4ELj1ELj4ELj16ENS0_18Kernel_traits_baseILj20480ES3_S3_S3_fjLj128EEEEEEEvNS0_20BackwardKernelParamsE --------------------------
	.section	.nv.shared._ZN18transformer_engine13normalization19ln_bwd_tuned_kernelINS0_13Kernel_traitsI13__nv_bfloat16S3_S3_fjLj20480ELj4ELj1ELj4ELj16ENS0_18Kernel_traits_baseILj20480ES3_S3_S3_fjLj128EEEEEEEvNS0_20BackwardKernelParamsE,"aw",@nobits
	.sectionflags	@""
	.align	16
	.zero		1024


//--------------------- .nv.shared._ZN18transformer_engine13normalization28ln_bwd_finalize_tuned_kernelINS0_22Kernel_traits_finalizeILj20480E6__halffS3_fjLj1024ELj4ENS0_18Kernel_traits_baseILj20480ES3_fS3_fjLj1024EEEEEEEvNS0_20BackwardKernelParamsE --------------------------
	.section	.nv.shared._ZN18transformer_engine13normalization28ln_bwd_finalize_tuned_kernelINS0_22Kernel_traits_finalizeILj20480E6__halffS3_fjLj1024ELj4ENS0_18Kernel_traits_baseILj20480ES3_fS3_fjLj1024EEEEEEEvNS0_20BackwardKernelParamsE,"aw",@nobits
	.sectionflags	@""
	.align	16
.nv.shared._ZN18transformer_engine13normalization28ln_bwd_finalize_tuned_kernelINS0_22Kernel_traits_finalizeILj20480E6__halffS3_fjLj1024ELj4ENS0_18Kernel_traits_baseILj20480ES3_fS3_fjLj1024EEEEEEEvNS0_20BackwardKernelParamsE:
	.zero		9472


//--------------------- .nv.shared._ZN18transformer_engine13normalization19ln_bwd_tuned_kernelINS0_13Kernel_traitsI6__halffS3_fjLj20480ELj4ELj1ELj4ELj16ENS0_18Kernel_traits_baseILj20480ES3_fS3_fjLj128EEEEEEEvNS0_20BackwardKernelParamsE --------------------------
	.section	.nv.shared._ZN18transformer_engine13normalization19ln_bwd_tuned_kernelINS0_13Kernel_traitsI6__halffS3_fjLj20480ELj4ELj1ELj4ELj16ENS0_18Kernel_traits_baseILj20480ES3_fS3_fjLj128EEEEEEEvNS0_20BackwardKernelParamsE,"aw",@nobits
	.sectionflags	@""
	.align	16
	.zero		1024


//--------------------- .nv.shared._ZN18transformer_engine13normalization28ln_bwd_finalize_tuned_kernelINS0_22Kernel_traits_finalizeILj20480E6__halfS3_S3_fjLj1024ELj4ENS0_18Kernel_traits_baseILj20480ES3_S3_S3_fjLj1024EEEEEEEvNS0_20BackwardKernelParamsE --------------------------
	.section	.nv.shared._ZN18transformer_engine13normalization28ln_bwd_finalize_tuned_kernelINS0_22Kernel_traits_finalizeILj20480E6__halfS3_S3_fjLj1024ELj4ENS0_18Kernel_traits_baseILj20480ES3_S3_S3_fjLj1024EEEEEEEvNS0_20BackwardKernelParamsE,"aw",@nobits
	.sectionflags	@""
	.align	16
.nv.shared._ZN18transformer_engine13normalization28ln_bwd_finalize_tuned_kernelINS0_22Kernel_traits_finalizeILj20480E6__halfS3_S3_fjLj1024ELj4ENS0_18Kernel_traits_baseILj20480ES3_S3_S3_fjLj1024EEEEEEEvNS0_20BackwardKernelParamsE:
	.zero		9472


//--------------------- .nv.shared._ZN18transformer_engine13normalization19ln_bwd_tuned_kernelINS0_13Kernel_traitsI6__halfS3_S3_fjLj20480ELj4ELj1ELj4ELj16ENS0_18Kernel_traits_baseILj20480ES3_S3_S3_fjLj128EEEEEEEvNS0_20BackwardKernelParamsE --------------------------
	.section	.nv.shared._ZN18transformer_engine13normalization19ln_bwd_tuned_kernelINS0_13Kernel_traitsI6__halfS3_S3_fjLj20480ELj4ELj1ELj4ELj16ENS0_18Kernel_traits_baseILj20480ES3_S3_S3_fjLj128EEEEEEEvNS0_20BackwardKernelParamsE,"aw",@nobits
	.sectionflags	@""
	.align	16
	.zero		1024


//--------------------- .nv.shared._ZN18transformer_engine13normalization28ln_bwd_finalize_tuned_kernelINS0_22Kernel_traits_finalizeILj20480EffffjLj1024ELj4ENS0_18Kernel_traits_baseILj20480EffffjLj1024EEEEEEEvNS0_20BackwardKernelParamsE --------------------------
	.section	.nv.shared._ZN18transformer_engine13normalization28ln_bwd_finalize_tuned_kernelINS0_22Kernel_traits_finalizeILj20480EffffjLj1024ELj4ENS0_18Kernel_traits_baseILj20480EffffjLj1024EEEEEEEvNS0_20BackwardKernelParamsE,"aw",@nobits
	.sectionflags	@""
	.align	16
.nv.shared._ZN18transformer_engine13normalization28ln_bwd_finalize_tuned_kernelINS0_22Kernel_traits_finalizeILj20480EffffjLj1024ELj4ENS0_18Kernel_traits_baseILj20480EffffjLj1024EEEEEEEvNS0_20BackwardKernelParamsE:
	.zero		9472


//--------------------- .nv.shared._ZN18transformer_engine13normalization19ln_bwd_tuned_kernelINS0_13Kernel_traitsIffffjLj20480ELj4ELj1ELj4ELj16ENS0_18Kernel_traits_baseILj20480EffffjLj128EEEEEEEvNS0_20BackwardKernelParamsE --------------------------
	.section	.nv.shared._ZN18transformer_engine13normalization19ln_bwd_tuned_kernelINS0_13Kernel_traitsIffffjLj20480ELj4ELj1ELj4ELj16ENS0_18Kernel_traits_baseILj20480EffffjLj128EEEEEEEvNS0_20BackwardKernelParamsE,"aw",@nobits
	.sectionflags	@""
	.align	16
	.zero		1024


//--------------------- .nv.shared._ZN18transformer_engine13normalization28ln_bwd_finalize_tuned_kernelINS0_22Kernel_traits_finalizeILj18432E13__nv_bfloat16fS3_fjLj1024ELj4ENS0_18Kernel_traits_baseILj18432ES3_fS3_fjLj1024EEEEEEEvNS0_20BackwardKernelParamsE --------------------------
	.section	.nv.shared._ZN18transformer_engine13normalization28ln_bwd_finalize_tuned_kernelINS0_22Kernel_traits_finalizeILj18432E13__nv_bfloat16fS3_fjLj1024ELj4ENS0_18Kernel_traits_baseILj18432ES3_fS3_fjLj1024EEEEEEEvNS0_20BackwardKernelParamsE,"aw",@nobits
	.sectionflags	@""
	.align	16
.nv.shared._ZN18transformer_engine13normalization28ln_bwd_finalize_tuned_kernelINS0_22Kernel_traits_finalizeILj18432E13__nv_bfloat16fS3_fjLj1024ELj4ENS0_18Kernel_traits_baseILj18432ES3_fS3_fjLj1024EEEEEEEvNS0_20BackwardKernelParamsE:
	.zero		9472


//--------------------- .nv.shared._ZN18transformer_engine13normalization19ln_bwd_tuned_kernelINS0_13Kernel_traitsI13__nv_bfloat16fS3_fjLj18432ELj4ELj1ELj4ELj16ENS0_18Kernel_traits_baseILj18432ES3_fS3_fjLj128EEEEEEEvNS0_20BackwardKernelParamsE --------------------------
	.section	.nv.shared._ZN18transformer_engine13normalization19ln_bwd_tuned_kernelINS0_13Kernel_traitsI13__nv_bfloat16fS3_fjLj18432ELj4ELj1ELj4ELj16ENS0_18Kernel_traits_baseILj18432ES3_fS3_fjLj128EEEEEEEvNS0_20BackwardKernelParamsE,"aw",@nobits
	.sectionflags	@""
	.align	16
	.zero		1024


//--------------------- .nv.shared._ZN18transformer_engine13normalization28ln_bwd_finalize_tuned_kernelINS0_22Kernel_traits_finalizeILj18432E13__nv_bfloat16S3_S3_fjLj1024ELj4ENS0_18Kernel_traits_baseILj18432ES3_S3_S3_fjLj1024EEEEEEEvNS0_20BackwardKernelParamsE --------------------------
	.section	.nv.shared._ZN18transformer_engine13normalization28ln_bwd_finalize_tuned_kernelINS0_22Kernel_traits_finalizeILj18432E13__nv_bfloat16S3_S3_fjLj1024ELj4ENS0_18Kernel_traits_baseILj18432ES3_S3_S3_fjLj1024EEEEEEEvNS0_20BackwardKernelParamsE,"aw",@nobits
	.sectionflags	@""
	.align	16
.nv.shared._ZN18transformer_engine13normalization28ln_bwd_finalize_tuned_kernelINS0_22Kernel_traits_finalizeILj18432E13__nv_bfloat16S3_S3_fjLj1024ELj4ENS0_18Kernel_traits_baseILj18432ES3_S3_S3_fjLj1024EEEEEEEvNS0_20BackwardKernelParamsE:
	.zero		9472


//--------------------- .nv.shared._ZN18transformer_engine13normalization19ln_bwd_tuned_kernelINS0_13Kernel_traitsI13__nv_bfloat16S3_S3_fjLj18432ELj4ELj1ELj4ELj8ENS0_18Kernel_traits_baseILj18432ES3_S3_S3_fjLj128EEEEEEEvNS0_20BackwardKernelParamsE --------------------------
	.section	.nv.shared._ZN18transformer_engine13normalization19ln_bwd_tuned_kernelINS0_13Kernel_traitsI13__nv_bfloat16S3_S3_fjLj18432ELj4ELj1ELj4ELj8ENS0_18Kernel_traits_baseILj18432ES3_S3_S3_fjLj128EEEEEEEvNS0_20BackwardKernelParamsE,"aw",@nobits
	.sectionflags	@""
	.align	16
	.zero		1024


//--------------------- .nv.shared._ZN18transformer_engine13normalization28ln_bwd_finalize_tuned_kernelINS0_22Kernel_traits_finalizeILj18432E6__halffS3_fjLj1024ELj4ENS0_18Kernel_traits_baseILj18432ES3_fS3_fjLj1024EEEEEEEvNS0_20BackwardKernelParamsE --------------------------
	.section	.nv.shared._ZN18transformer_engine13normalization28ln_bwd_finalize_tuned_kernelINS0_22Kernel_traits_finalizeILj18432E6__halffS3_fjLj1024ELj4ENS0_18Kernel_traits_baseILj18432ES3_fS3_fjLj1024EEEEEEEvNS0_20BackwardKernelParamsE,"aw",@nobits
	.sectionflags	@""
	.align	16
.nv.shared._ZN18transformer_engine13normalization28ln_bwd_finalize_tuned_kernelINS0_22Kernel_traits_finalizeILj18432E6__halffS3_fjLj1024ELj4ENS0_18Kernel_traits_baseILj18432ES3_fS3_fjLj1024EEEEEEEvNS0_20BackwardKernelParamsE:
	.zero		9472


//--------------------- .nv.shared._ZN18transformer_engine13normalization19ln_bwd_tuned_kernelINS0_13Kernel_traitsI6__halffS3_fjLj18432ELj4ELj1ELj4ELj16ENS0_18Kernel_traits_baseILj18432ES3_fS3_fjLj128EEEEEEEvNS0_20BackwardKernelParamsE --------------------------
	.section	.nv.shared._ZN18transformer_engine13normalization19ln_bwd_tuned_kernelINS0_13Kernel_traitsI6__halffS3_fjLj18432ELj4ELj1ELj4ELj16ENS0_18Kernel_traits_baseILj18432ES3_fS3_fjLj128EEEEEEEvNS0_20BackwardKernelParamsE,"aw",@nobits
	.sectionflags	@""
	.align	16
	.zero		1024


//--------------------- .nv.shared._ZN18transformer_engine13normalization28ln_bwd_finalize_tuned_kernelINS0_22Kernel_traits_finalizeILj18432E6__halfS3_S3_fjLj1024ELj4ENS0_18Kernel_traits_baseILj18432ES3_S3_S3_fjLj1024EEEEEEEvNS0_20BackwardKernelParamsE --------------------------
	.section	.nv.shared._ZN18transformer_engine13normalization28ln_bwd_finalize_tuned_kernelINS0_22Kernel_traits_finalizeILj18432E6__halfS3_S3_fjLj1024ELj4ENS0_18Kernel_traits_baseILj18432ES3_S3_S3_fjLj1024EEEEEEEvNS0_20BackwardKernelParamsE,"aw",@nobits
	.sectionflags	@""
	.align	16
.nv.shared._ZN18transformer_engine13normalization28ln_bwd_finalize_tuned_kernelINS0_22Kernel_traits_finalizeILj18432E6__halfS3_S3_fjLj1024ELj4ENS0_18Kernel_traits_baseILj18432ES3_S3_S3_fjLj1024EEEEEEEvNS0_20BackwardKernelParamsE:
	.zero		9472


//--------------------- .nv.shared._ZN18transformer_engine13normalization19ln_bwd_tuned_kernelINS0_13Kernel_traitsI6__halfS3_S3_fjLj18432ELj4ELj1ELj4ELj8ENS0_18Kernel_traits_baseILj18432ES3_S3_S3_fjLj128EEEEEEEvNS0_20BackwardKernelParamsE --------------------------
	.section	.nv.shared._ZN18transformer_engine13normalization19ln_bwd_tuned_kernelINS0_13Kernel_traitsI6__halfS3_S3_fjLj18432ELj4ELj1ELj4ELj8ENS0_18Kernel_traits_baseILj18432ES3_S3_S3_fjLj128EEEEEEEvNS0_20BackwardKernelParamsE,"aw",@nobits
	.sectionflags	@""
	.align	16
	.zero		1024


//--------------------- .nv.shared._ZN18transformer_engine13normalization28ln_bwd_finalize_tuned_kernelINS0_22Kernel_traits_finalizeILj18432EffffjLj1024ELj4ENS0_18Kernel_traits_baseILj18432EffffjLj1024EEEEEEEvNS0_20BackwardKernelParamsE --------------------------
	.section	.nv.shared._ZN18transformer_engine13normalization28ln_bwd_finalize_tuned_kernelINS0_22Kernel_traits_finalizeILj18432EffffjLj1024ELj4ENS0_18Kernel_traits_baseILj18432EffffjLj1024EEEEEEEvNS0_20BackwardKernelParamsE,"aw",@nobits
	.sectionflags	@""
	.align	16
.nv.shared._ZN18transformer_engine13normalization28ln_bwd_finalize_tuned_kernelINS0_22Kernel_traits_finalizeILj18432EffffjLj1024ELj4ENS0_18Kernel_traits_baseILj18432EffffjLj1024EEEEEEEvNS0_20BackwardKernelParamsE:
	.zero		9472


//--------------------- .nv.shared._ZN18transformer_engine13normalization19ln_bwd_tuned_kernelINS0_13Kernel_traitsIffffjLj18432ELj4ELj1ELj4ELj16ENS0_18Kernel_traits_baseILj18432EffffjLj128EEEEEEEvNS0_20BackwardKernelParamsE --------------------------
	.section	.nv.shared._ZN18transformer_engine13normalization19ln_bwd_tuned_kernelINS0_13Kernel_traitsIffffjLj18432ELj4ELj1ELj4ELj16ENS0_18Kernel_traits_baseILj18432EffffjLj128EEEEEEEvNS0_20BackwardKernelParamsE,"aw",@nobits
	.sectionflags	@""
	.align	16
	.zero		1024


//--------------------- .nv.shared._ZN18transformer_engine13normalization28ln_bwd_finalize_tuned_kernelINS0_22Kernel_traits_finalizeILj16384E13__nv_bfloat16fS3_fjLj1024ELj4ENS0_18Kernel_traits_baseILj16384ES3_fS3_fjLj1024EEEEEEEvNS0_20BackwardKernelParamsE --------------------------
	.section	.nv.shared._ZN18transformer_engine13normalization28ln_bwd_finalize_tuned_kernelINS0_22Kernel_traits_finalizeILj16384E13__nv_bfloat16fS3_fjLj1024ELj4ENS0_18Kernel_traits_baseILj16384ES3_fS3_fjLj1024EEEEEEEvNS0_20BackwardKernelParamsE,"aw",@nobits
	.sectionflags	@""
	.align	16
.nv.shared._ZN18transformer_engine13normalization28ln_bwd_finalize_tuned_kernelINS0_22Kernel_traits_finalizeILj16384E13__nv_bfloat16fS3_fjLj1024ELj4ENS0_18Kernel_traits_baseILj16384ES3_fS3_fjLj1024EEEEEEEvNS0_20BackwardKernelParamsE:
	.zero		9472


//--------------------- .nv.shared._ZN18transformer_engine13normalization19ln_bwd_tuned_kernelINS0_13Kernel_traitsI13__nv_bfloat16fS3_fjLj16384ELj4ELj1ELj4ELj16ENS0_18Kernel_traits_baseILj16384ES3_fS3_fjLj128EEEEEEEvNS0_20BackwardKernelParamsE --------------------------
	.section	.nv.shared._ZN18transformer_engine13normalization19ln_bwd_tuned_kernelINS0_13Kernel_traitsI13__nv_bfloat16fS3_fjLj16384ELj4ELj1ELj4ELj16ENS0_18Kernel_traits_baseILj16384ES3_fS3_fjLj128EEEEEEEvNS0_20BackwardKernelParamsE,"aw",@nobits
	.sectionflags	@""
	.align	16
	.zero		1024


//--------------------- .nv.shared._ZN18transformer_engine13normalization28ln_bwd_finalize_tuned_kernelINS0_22Kernel_traits_finalizeILj16384E13__nv_bfloat16S3_S3_fjLj1024ELj4ENS0_18Kernel_traits_baseILj16384ES3_S3_S3_fjLj1024EEEEEEEvNS0_20BackwardKernelParamsE --------------------------
	.section	.nv.shared._ZN18transformer_engine13normalization28ln_bwd_finalize_tuned_kernelINS0_22Kernel_traits_finalizeILj16384E13__nv_bfloat16S3_S3_fjLj1024ELj4ENS0_18Kernel_traits_baseILj16384ES3_S3_S3_fjLj1024EEEEEEEvNS0_20BackwardKernelParamsE,"aw",@nobits
	.sectionflags	@""
	.align	16
.nv.shared._ZN18transformer_engine13normalization28ln_bwd_finalize_tuned_kernelINS0_22Kernel_traits_finalizeILj16384E13__nv_bfloat16S3_S3_fjLj1024ELj4ENS0_18Kernel_traits_baseILj16384ES3_S3_S3_fjLj1024EEEEEEEvNS0_20BackwardKernelParamsE:
	.zero		9472


//--------------------- .nv.shared._ZN18transformer_engine13normalization19ln_bwd_tuned_kernelINS0_13Kernel_traitsI13__nv_bfloat16S3_S3_fjLj16384ELj4ELj1ELj4ELj16ENS0_18Kernel_traits_baseILj16384ES3_S3_S3_fjLj128EEEEEEEvNS0_20BackwardKernelParamsE --------------------------
	.section	.nv.shared._ZN18transformer_engine13normalization19ln_bwd_tuned_kernelINS0_13Kernel_traitsI13__nv_bfloat16S3_S3_fjLj16384ELj4ELj1ELj4ELj16ENS0_18Kernel_traits_baseILj16384ES3_S3_S3_fjLj128EEEEEEEvNS0_20BackwardKernelParamsE,"aw",@nobits
	.sectionflags	@""
	.align	16
	.zero		1024


//--------------------- .nv.shared._ZN18transformer_engine13normalization28ln_bwd_finalize_tuned_kernelINS0_22Kernel_traits_finalizeILj16384E6__halffS3_fjLj1024ELj4ENS0_18Kernel_traits_baseILj16384ES3_fS3_fjLj1024EEEEEEEvNS0_20BackwardKernelParamsE --------------------------
	.section	.nv.shared._ZN18transformer_engine13normalization28ln_bwd_finalize_tuned_kernelINS0_22Kernel_traits_finalizeILj16384E6__halffS3_fjLj1024ELj4ENS0_18Kernel_traits_baseILj16384ES3_fS3_fjLj1024EEEEEEEvNS0_20BackwardKernelParamsE,"aw",@nobits
	.sectionflags	@""
	.align	16
.nv.shared._ZN18transformer_engine13normalization28ln_bwd_finalize_tuned_kernelINS0_22Kernel_traits_finalizeILj16384E6__halffS3_fjLj1024ELj4ENS0_18Kernel_traits_baseILj16384ES3_fS3_fjLj1024EEEEEEEvNS0_20BackwardKernelParamsE:
	.zero		9472


//--------------------- .nv.shared._ZN18transformer_engine13normalization19ln_bwd_tuned_kernelINS0_13Kernel_traitsI6__halffS3_fjLj16384ELj4ELj1ELj4ELj16ENS0_18Kernel_traits_baseILj16384ES3_fS3_fjLj128EEEEEEEvNS0_20BackwardKernelParamsE --------------------------
	.section	.nv.shared._ZN18transformer_engine13normalization19ln_bwd_tuned_kernelINS0_13Kernel_traitsI6__halffS3_fjLj16384ELj4ELj1ELj4ELj16ENS0_18Kernel_traits_baseILj16384ES3_fS3_fjLj128EEEEEEEvNS0_20BackwardKernelParamsE,"aw",@nobits
	.sectionflags	@""
	.align	16
	.zero		1024


//--------------------- .nv.shared._ZN18transformer_engine13normalization28ln_bwd_finalize_tuned_kernelINS0_22Kernel_traits_finalizeILj16384E6__halfS3_S3_fjLj1024ELj4ENS0_18Kernel_traits_baseILj16384ES3_S3_S3_fjLj1024EEEEEEEvNS0_20BackwardKernelParamsE --------------------------
	.section	.nv.shared._ZN18transformer_engine13normalization28ln_bwd_finalize_tuned_kernelINS0_22Kernel_traits_finalizeILj16384E6__halfS3_S3_fjLj1024ELj4ENS0_18Kernel_traits_baseILj16384ES3_S3_S3_fjLj1024EEEEEEEvNS0_20BackwardKernelParamsE,"aw",@nobits
	.sectionflags	@""
	.align	16
.nv.shared._ZN18transformer_engine13normalization28ln_bwd_finalize_tuned_kernelINS0_22Kernel_traits_finalizeILj16384E6__halfS3_S3_fjLj1024ELj4ENS0_18Kernel_traits_baseILj16384ES3_S3_S3_fjLj1024EEEEEEEvNS0_20BackwardKernelParamsE:
	.zero		9472


//--------------------- .nv.shared._ZN18transformer_engine13normalization19ln_bwd_tuned_kernelINS0_13Kernel_traitsI6__halfS3_S3_fjLj16384ELj4ELj1ELj4ELj16ENS0_18Kernel_traits_baseILj16384ES3_S3_S3_fjLj128EEEEEEEvNS0_20BackwardKernelParamsE --------------------------
	.section	.nv.shared._ZN18transformer_engine13normalization19ln_bwd_tuned_kernelINS0_13Kernel_traitsI6__halfS3_S3_fjLj16384ELj4ELj1ELj4ELj16ENS0_18Kernel_traits_baseILj16384ES3_S3_S3_fjLj128EEEEEEEvNS0_20BackwardKernelParamsE,"aw",@nobits
	.sectionflags	@""
	.align	16
	.zero		1024


//--------------------- .nv.shared._ZN18transformer_engine13normalization28ln_bwd_finalize_tuned_kernelINS0_22Kernel_traits_finalizeILj16384EffffjLj1024ELj4ENS0_18Kernel_traits_baseILj16384EffffjLj1024EEEEEEEvNS0_20BackwardKernelParamsE --------------------------
	.section	.nv.shared._ZN18transformer_engine13normalization28ln_bwd_finalize_tuned_kernelINS0_22Kernel_traits_finalizeILj16384EffffjLj1024ELj4ENS0_18Kernel_traits_baseILj16384EffffjLj1024EEEEEEEvNS0_20BackwardKernelParamsE,"aw",@nobits
	.sectionflags	@""
	.align	16
.nv.shared._ZN18transformer_engine13normalization28ln_bwd_finalize_tuned_kernelINS0_22Kernel_traits_finalizeILj16384EffffjLj1024ELj4ENS0_18Kernel_traits_baseILj16384EffffjLj1024EEEEEEEvNS0_20BackwardKernelParamsE:
	.zero		9472


//--------------------- .nv.shared._ZN18transformer_engine13normalization19ln_bwd_tuned_kernelINS0_13Kernel_traitsIffffjLj16384ELj4ELj1ELj4ELj16ENS0_18Kernel_traits_baseILj16384EffffjLj128EEEEEEEvNS0_20BackwardKernelParamsE --------------------------
	.section	.nv.shared._ZN18transformer_engine13normalization19ln_bwd_tuned_kernelINS0_13Kernel_traitsIffffjLj16384ELj4ELj1ELj4ELj16ENS0_18Kernel_traits_baseILj16384EffffjLj128EEEEEEEvNS0_20BackwardKernelParamsE,"aw",@nobits
	.sectionflags	@""
	.align	16
	.zero		1024


//--------------------- .nv.shared._ZN18transformer_engine13normalization28ln_bwd_finalize_tuned_kernelINS0_22Kernel_traits_finalizeILj15360E13__nv_bfloat16fS3_fjLj1024ELj4ENS0_18Kernel_traits_baseILj15360ES3_fS3_fjLj1024EEEEEEEvNS0_20BackwardKernelParamsE --------------------------
	.section	.nv.shared._ZN18transformer_engine13normalization28ln_bwd_finalize_tuned_kernelINS0_22Kernel_traits_finalizeILj15360E13__nv_bfloat16fS3_fjLj1024ELj4ENS0_18Kernel_traits_baseILj15360ES3_fS3_fjLj1024EEEEEEEvNS0_20BackwardKernelParamsE,"aw",@nobits
	.sectionflags	@""
	.align	16
.nv.shared._ZN18transformer_engine13normalization28ln_bwd_finalize_tuned_kernelINS0_22Kernel_traits_finalizeILj15360E13__nv_bfloat16fS3_fjLj1024ELj4ENS0_18Kernel_traits_baseILj15360ES3_fS3_fjLj1024EEEEEEEvNS0_20BackwardKernelParamsE:
	.zero		9472


//--------------------- .nv.shared._ZN18transformer_engine13normalization19ln_bwd_tuned_kernelINS0_13Kernel_traitsI13__nv_bfloat16fS3_fjLj15360ELj4ELj1ELj4ELj8ENS0_18Kernel_traits_baseILj15360ES3_fS3_fjLj128EEEEEEEvNS0_20BackwardKernelParamsE --------------------------
	.section	.nv.shared._ZN18transformer_engine13normalization19ln_bwd_tuned_kernelINS0_13Kernel_traitsI13__nv_bfloat16fS3_fjLj15360ELj4ELj1ELj4ELj8ENS0_18Kernel_traits_baseILj15360ES3_fS3_fjLj128EEEEEEEvNS0_20BackwardKernelParamsE,"aw",@nobits
	.sectionflags	@""
	.align	16
	.zero		1024


//--------------------- .nv.shared._ZN18transformer_engine13normalization28ln_bwd_finalize_tuned_kernelINS0_22Kernel_traits_finalizeILj15360E13__nv_bfloat16S3_S3_fjLj1024ELj4ENS0_18Kernel_traits_baseILj15360ES3_S3_S3_fjLj1024EEEEEEEvNS0_20BackwardKernelParamsE --------------------------
	.section	.nv.shared._ZN18transformer_engine13normalization28ln_bwd_finalize_tuned_kernelINS0_22Kernel_traits_finalizeILj15360E13__nv_bfloat16S3_S3_fjLj1024ELj4ENS0_18Kernel_traits_baseILj15360ES3_S3_S3_fjLj1024EEEEEEEvNS0_20BackwardKernelParamsE,"aw",@nobits
	.sectionflags	@""
	.align	16
.nv.shared._ZN18transformer_engine13normalization28ln_bwd_finalize_tuned_kernelINS0_22Kernel_traits_finalizeILj15360E13__nv_bfloat16S3_S3_fjLj1024ELj4ENS0_18Kernel_traits_baseILj15360ES3_S3_S3_fjLj1024EEEEEEEvNS0_20BackwardKernelParamsE:
	.zero		9472


//--------------------- .nv.shared._ZN18transformer_engine13normalization19ln_bwd_tuned_kernelINS0_13Kernel_traitsI13__nv_bfloat16S3_S3_fjLj15360ELj4ELj1ELj4ELj4ENS0_18Kernel_traits_baseILj15360ES3_S3_S3_fjLj128EEEEEEEvNS0_20BackwardKernelParamsE --------------------------
	.section	.nv.shared._ZN18transformer_engine13normalization19ln_bwd_tuned_kernelINS0_13Kernel_traitsI13__nv_bfloat16S3_S3_fjLj15360ELj4ELj1ELj4ELj4ENS0_18Kernel_traits_baseILj15360ES3_S3_S3_fjLj128EEEEEEEvNS0_20BackwardKernelParamsE,"aw",@nobits
	.sectionflags	@""
	.align	16
	.zero		1024


//--------------------- .nv.shared._ZN18transformer_engine13normalization28ln_bwd_finalize_tuned_kernelINS0_22Kernel_traits_finalizeILj15360E6__halffS3_fjLj1024ELj4ENS0_18Kernel_traits_baseILj15360ES3_fS3_fjLj1024EEEEEEEvNS0_20BackwardKernelParamsE --------------------------
	.section	.nv.shared._ZN18transformer_engine13normalization28ln_bwd_finalize_tuned_kernelINS0_22Kernel_traits_finalizeILj15360E6__halffS3_fjLj1024ELj4ENS0_18Kernel_traits_baseILj15360ES3_fS3_fjLj1024EEEEEEEvNS0_20BackwardKernelParamsE,"aw",@nobits
	.sectionflags	@""
	.align	16
.nv.shared._ZN18transformer_engine13normalization28ln_bwd_finalize_tuned_kernelINS0_22Kernel_traits_finalizeILj15360E6__halffS3_fjLj1024ELj4ENS0_18Kernel_traits_baseILj15360ES3_fS3_fjLj1024EEEEEEEvNS0_20BackwardKernelParamsE:
	.zero		9472


//--------------------- .nv.shared._ZN18transformer_engine13normalization19ln_bwd_tuned_kernelINS0_13Kernel_traitsI6__halffS3_fjLj15360ELj4ELj1ELj4ELj8ENS0_18Kernel_traits_baseILj15360ES3_fS3_fjLj128EEEEEEEvNS0_20BackwardKernelParamsE --------------------------
	.section	.nv.shared._ZN18transformer_engine13normalization19ln_bwd_tuned_kernelINS0_13Kernel_traitsI6__halffS3_fjLj15360ELj4ELj1ELj4ELj8ENS0_18Kernel_traits_baseILj15360ES3_fS3_fjLj128EEEEEEEvNS0_20BackwardKernelParamsE,"aw",@nobits
	.sectionflags	@""
	.align	16
	.zero		1024


//--------------------- .nv.shared._ZN18transformer_engine13normalization28ln_bwd_finalize_tuned_kernelINS0_22Kernel_traits_finalizeILj15360E6__halfS3_S3_fjLj1024ELj4ENS0_18Kernel_traits_baseILj15360ES3_S3_S3_fjLj1024EEEEEEEvNS0_20BackwardKernelParamsE --------------------------
	.section	.nv.shared._ZN18transformer_engine13normalization28ln_bwd_finalize_tuned_kernelINS0_22Kernel_traits_finalizeILj15360E6__halfS3_S3_fjLj1024ELj4ENS0_18Kernel_traits_baseILj15360ES3_S3_S3_fjLj1024EEEEEEEvNS0_20BackwardKernelParamsE,"aw",@nobits
	.sectionflags	@""
	.align	16
.nv.shared._ZN18transformer_engine13normalization28ln_bwd_finalize_tuned_kernelINS0_22Kernel_traits_finalizeILj15360E6__halfS3_S3_fjLj1024ELj4ENS0_18Kernel_traits_baseILj15360ES3_S3_S3_fjLj1024EEEEEEEvNS0_20BackwardKernelParamsE:
	.zero		9472


//--------------------- .nv.shared._ZN18transformer_engine13normalization19ln_bwd_tuned_kernelINS0_13Kernel_traitsI6__halfS3_S3_fjLj15360ELj4ELj1ELj4ELj4ENS0_18Kernel_traits_baseILj15360ES3_S3_S3_fjLj128EEEEEEEvNS0_20BackwardKernelParamsE --------------------------
	.section	.nv.shared._ZN18transformer_engine13normalization19ln_bwd_tuned_kernelINS0_13Kernel_traitsI6__halfS3_S3_fjLj15360ELj4ELj1ELj4ELj4ENS0_18Kernel_traits_baseILj15360ES3_S3_S3_fjLj128EEEEEEEvNS0_20BackwardKernelParamsE,"aw",@nobits
	.sectionflags	@""
	.align	16
	.zero		1024


//--------------------- .nv.shared._ZN18transformer_engine13normalization28ln_bwd_finalize_tuned_kernelINS0_22Kernel_traits_finalizeILj15360EffffjLj1024ELj4ENS0_18Kernel_traits_baseILj15360EffffjLj1024EEEEEEEvNS0_20BackwardKernelParamsE --------------------------
	.section	.nv.shared._ZN18transformer_engine13normalization28ln_bwd_finalize_tuned_kernelINS0_22Kernel_traits_finalizeILj15360EffffjLj1024ELj4ENS0_18Kernel_traits_baseILj15360EffffjLj1024EEEEEEEvNS0_20BackwardKernelParamsE,"aw",@nobits
	.sectionflags	@""
	.align	16
.nv.shared._ZN18transformer_engine13normalization28ln_bwd_finalize_tuned_kernelINS0_22Kernel_traits_finalizeILj15360EffffjLj1024ELj4ENS0_18Kernel_traits_baseILj15360EffffjLj1024EEEEEEEvNS0_20BackwardKernelParamsE:
	.zero		9472


//--------------------- .nv.shared._ZN18transformer_engine13normalization19ln_bwd_tuned_kernelINS0_13Kernel_traitsIffffjLj15360ELj4ELj1ELj4ELj8ENS0_18Kernel_traits_baseILj15360EffffjLj128EEEEEEEvNS0_20BackwardKernelParamsE --------------------------
	.section	.nv.shared._ZN18transformer_engine13normalization19ln_bwd_tuned_kernelINS0_13Kernel_traitsIffffjLj15360ELj4ELj1ELj4ELj8ENS0_18Kernel_traits_baseILj15360EffffjLj128EEEEEEEvNS0_20BackwardKernelParamsE,"aw",@nobits
	.sectionflags	@""
	.align	16
	.zero		1024


//--------------------- .nv.shared._ZN18transformer_engine13normalization28ln_bwd_finalize_tuned_kernelINS0_22Kernel_traits_finalizeILj12800E13__nv_bfloat16fS3_fjLj1024ELj4ENS0_18Kernel_traits_baseILj12800ES3_fS3_fjLj1024EEEEEEEvNS0_20BackwardKernelParamsE --------------------------
	.section	.nv.shared._ZN18transformer_engine13normalization28ln_bwd_finalize_tuned_kernelINS0_22Kernel_traits_finalizeILj12800E13__nv_bfloat16fS3_fjLj1024ELj4ENS0_18Kernel_traits_baseILj12800ES3_fS3_fjLj1024EEEEEEEvNS0_20BackwardKernelParamsE,"aw",@nobits
	.sectionflags	@""
	.align	16
.nv.shared._ZN18transformer_engine13normalization28ln_bwd_finalize_tuned_kernelINS0_22Kernel_traits_finalizeILj12800E13__nv_bfloat16fS3_fjLj1024ELj4ENS0_18Kernel_traits_baseILj12800ES3_fS3_fjLj1024EEEEEEEvNS0_20BackwardKernelParamsE:
	.zero		9472


//--------------------- .nv.shared._ZN18transformer_engine13normalization19ln_bwd_tuned_kernelINS0_13Kernel_traitsI13__nv_bfloat16fS3_fjLj12800ELj5ELj1ELj4ELj16ENS0_18Kernel_traits_baseILj12800ES3_fS3_fjLj128EEEEEEEvNS0_20BackwardKernelParamsE --------------------------
	.section	.nv.shared._ZN18transformer_engine13normalization19ln_bwd_tuned_kernelINS0_13Kernel_traitsI13__nv_bfloat16fS3_fjLj12800ELj5ELj1ELj4ELj16ENS0_18Kernel_traits_baseILj12800ES3_fS3_fjLj128EEEEEEEvNS0_20BackwardKernelParamsE,"aw",@nobits
	.sectionflags	@""
	.align	16
	.zero		1024


//--------------------- .nv.shared._ZN18transformer_engine13normalization28ln_bwd_finalize_tuned_kernelINS0_22Kernel_traits_finalizeILj12800E13__nv_bfloat16S3_S3_fjLj1024ELj4ENS0_18Kernel_traits_baseILj12800ES3_S3_S3_fjLj1024EEEEEEEvNS0_20BackwardKernelParamsE --------------------------
	.section	.nv.shared._ZN18transformer_engine13normalization28ln_bwd_finalize_tuned_kernelINS0_22Kernel_traits_finalizeILj12800E13__nv_bfloat16S3_S3_fjLj1024ELj4ENS0_18Kernel_traits_baseILj12800ES3_S3_S3_fjLj1024EEEEEEEvNS0_20BackwardKernelParamsE,"aw",@nobits
	.sectionflags	@""
	.align	16
.nv.shared._ZN18transformer_engine13normalization28ln_bwd_finalize_tuned_kernelINS0_22Kernel_traits_finalizeILj12800E13__nv_bfloat16S3_S3_fjLj1024ELj4ENS0_18Kernel_traits_baseILj12800ES3_S3_S3_fjLj1024EEEEEEEvNS0_20BackwardKernelParamsE:
	.zero		9472


//--------------------- .nv.shared._ZN18transformer_engine13normalization19ln_bwd_tuned_kernelINS0_13Kernel_traitsI13__nv_bfloat16S3_S3_fjLj12800ELj5ELj1ELj4ELj8ENS0_18Kernel_traits_baseILj12800ES3_S3_S3_fjLj128EEEEEEEvNS0_20BackwardKernelParamsE --------------------------
	.section	.nv.shared._ZN18transformer_engine13normalization19ln_bwd_tuned_kernelINS0_13Kernel_traitsI13__nv_bfloat16S3_S3_fjLj12800ELj5ELj1ELj4ELj8ENS0_18Kernel_traits_baseILj12800ES3_S3_S3_fjLj128EEEEEEEvNS0_20BackwardKernelParamsE,"aw",@nobits
	.sectionflags	@""
	.align	16
	.zero		1024


//--------------------- .nv.shared._ZN18transformer_engine13normalization28ln_bwd_finalize_tuned_kernelINS0_22Kernel_traits_finalizeILj12800E6__halffS3_fjLj1024ELj4ENS0_18Kernel_traits_baseILj12800ES3_fS3_fjLj1024EEEEEEEvNS0_20BackwardKernelParamsE --------------------------
	.section	.nv.shared._ZN18transformer_engine13normalization28ln_bwd_finalize_tuned_kernelINS0_22Kernel_traits_finalizeILj12800E6__halffS3_fjLj1024ELj4ENS0_18Kernel_traits_baseILj12800ES3_fS3_fjLj1024EEEEEEEvNS0_20BackwardKernelParamsE,"aw",@nobits
	.sectionflags	@""
	.align	16
.nv.shared._ZN18transformer_engine13normalization28ln_bwd_finalize_tuned_kernelINS0_22Kernel_traits_finalizeILj12800E6__halffS3_fjLj1024ELj4ENS0_18Kernel_traits_baseILj12800ES3_fS3_fjLj1024EEEEEEEvNS0_20BackwardKernelParamsE:
	.zero		9472


//--------------------- .nv.shared._ZN18transformer_engine13normalization19ln_bwd_tuned_kernelINS0_13Kernel_traitsI6__halffS3_fjLj12800ELj5ELj1ELj4ELj16ENS0_18Kernel_traits_baseILj12800ES3_fS3_fjLj128EEEEEEEvNS0_20BackwardKernelParamsE --------------------------
	.section	.nv.shared._ZN18transformer_engine13normalization19ln_bwd_tuned_kernelINS0_13Kernel_traitsI6__halffS3_fjLj12800ELj5ELj1ELj4ELj16ENS0_18Kernel_traits_baseILj12800ES3_fS3_fjLj128EEEEEEEvNS0_20BackwardKernelParamsE,"aw",@nobits
	.sectionflags	@""
	.align	16
	.zero		1024


//--------------------- .nv.shared._ZN18transformer_engine13normalization28ln_bwd_finalize_tuned_kernelINS0_22Kernel_traits_finalizeILj12800E6__halfS3_S3_fjLj1024ELj4ENS0_18Kernel_traits_baseILj12800ES3_S3_S3_fjLj1024EEEEEEEvNS0_20BackwardKernelParamsE --------------------------
	.section	.nv.shared._ZN18transformer_engine13normalization28ln_bwd_finalize_tuned_kernelINS0_22Kernel_traits_finalizeILj12800E6__halfS3_S3_fjLj1024ELj4ENS0_18Kernel_traits_baseILj12800ES3_S3_S3_fjLj1024EEEEEEEvNS0_20BackwardKernelParamsE,"aw",@nobits
	.sectionflags	@""
	.align	16
.nv.shared._ZN18transformer_engine13normalization28ln_bwd_finalize_tuned_kernelINS0_22Kernel_traits_finalizeILj12800E6__halfS3_S3_fjLj1024ELj4ENS0_18Kernel_traits_baseILj12800ES3_S3_S3_fjLj1024EEEEEEEvNS0_20BackwardKernelParamsE:
	.zero		9472


//--------------------- .nv.shared._ZN18transformer_engine13normalization19ln_bwd_tuned_kernelINS0_13Kernel_traitsI6__halfS3_S3_fjLj12800ELj5ELj1ELj4ELj8ENS0_18Kernel_traits_baseILj12800ES3_S3_S3_fjLj128EEEEEEEvNS0_20BackwardKernelParamsE --------------------------
	.section	.nv.shared._ZN18transformer_engine13normalization19ln_bwd_tuned_kernelINS0_13Kernel_traitsI6__halfS3_S3_fjLj12800ELj5ELj1ELj4ELj8ENS0_18Kernel_traits_baseILj12800ES3_S3_S3_fjLj128EEEEEEEvNS0_20BackwardKernelParamsE,"aw",@nobits
	.sectionflags	@""
	.align	16
	.zero		1024


//--------------------- .nv.shared._ZN18transformer_engine13normalization28ln_bwd_finalize_tuned_kernelINS0_22Kernel_traits_finalizeILj12800EffffjLj1024ELj4ENS0_18Kernel_traits_baseILj12800EffffjLj1024EEEEEEEvNS0_20BackwardKernelParamsE --------------------------
	.section	.nv.shared._ZN18transformer_engine13normalization28ln_bwd_finalize_tuned_kernelINS0_22Kernel_traits_finalizeILj12800EffffjLj1024ELj4ENS0_18Kernel_traits_baseILj12800EffffjLj1024EEEEEEEvNS0_20BackwardKernelParamsE,"aw",@nobits
	.sectionflags	@""
	.align	16
.nv.shared._ZN18transformer_engine13normalization28ln_bwd_finalize_tuned_kernelINS0_22Kernel_traits_finalizeILj12800EffffjLj1024ELj4ENS0_18Kernel_traits_baseILj12800EffffjLj1024EEEEEEEvNS0_20BackwardKernelParamsE:
	.zero		9472


//--------------------- .nv.shared._ZN18transformer_engine13normalization19ln_bwd_tuned_kernelINS0_13Kernel_traitsIffffjLj12800ELj5ELj1ELj4ELj16ENS0_18Kernel_traits_baseILj12800EffffjLj128EEEEEEEvNS0_20BackwardKernelParamsE --------------------------
	.section	.nv.shared._ZN18transformer_engine13normalization19ln_bwd_tuned_kernelINS0_13Kernel_traitsIffffjLj12800ELj5ELj1ELj4ELj16ENS0_18Kernel_traits_baseILj12800EffffjLj128EEEEEEEvNS0_20BackwardKernelParamsE,"aw",@nobits
	.sectionflags	@""
	.align	16
	.zero		1024


//--------------------- .nv.shared._ZN18transformer_engine13normalization28ln_bwd_finalize_tuned_kernelINS0_22Kernel_traits_finalizeILj12288E13__nv_bfloat16fS3_fjLj1024ELj4ENS0_18Kernel_traits_baseILj12288ES3_fS3_fjLj1024EEEEEEEvNS0_20BackwardKernelParamsE --------------------------
	.section	.nv.shared._ZN18transformer_engine13normalization28ln_bwd_finalize_tuned_kernelINS0_22Kernel_traits_finalizeILj12288E13__nv_bfloat16fS3_fjLj1024ELj4ENS0_18Kernel_traits_baseILj12288ES3_fS3_fjLj1024EEEEEEEvNS0_20BackwardKernelParamsE,"aw",@nobits
	.sectionflags	@""
	.align	16
.nv.shared._ZN18transformer_engine13normalization28ln_bwd_finalize_tuned_kernelINS0_22Kernel_traits_finalizeILj12288E13__nv_bfloat16fS3_fjLj1024ELj4ENS0_18Kernel_traits_baseILj12288ES3_fS3_fjLj1024EEEEEEEvNS0_20BackwardKernelParamsE:
	.zero		9472


//--------------------- .nv.shared._ZN18transformer_engine13normalization19ln_bwd_tuned_kernelINS0_13Kernel_traitsI13__nv_bfloat16fS3_fjLj12288ELj4ELj1ELj4ELj16ENS0_18Kernel_traits_baseILj12288ES3_fS3_fjLj128EEEEEEEvNS0_20BackwardKernelParamsE --------------------------
	.section	.nv.shared._ZN18transformer_engine13normalization19ln_bwd_tuned_kernelINS0_13Kernel_traitsI13__nv_bfloat16fS3_fjLj12288ELj4ELj1ELj4ELj16ENS0_18Kernel_traits_baseILj12288ES3_fS3_fjLj128EEEEEEEvNS0_20BackwardKernelParamsE,"aw",@nobits
	.sectionflags	@""
	.align	16
	.zero		1024


//--------------------- .nv.shared._ZN18transformer_engine13normalization28ln_bwd_finalize_tuned_kernelINS0_22Kernel_traits_finalizeILj12288E13__nv_bfloat16S3_S3_fjLj1024ELj4ENS0_18Kernel_traits_baseILj12288ES3_S3_S3_fjLj1024EEEEEEEvNS0_20BackwardKernelParamsE --------------------------
	.section	.nv.shared._ZN18transformer_engine13normalization28ln_bwd_finalize_tuned_kernelINS0_22Kernel_traits_finalizeILj12288E13__nv_bfloat16S3_S3_fjLj1024ELj4ENS0_18Kernel_traits_baseILj12288ES3_S3_S3_fjLj1024EEEEEEEvNS0_20BackwardKernelParamsE,"aw",@nobits
	.sectionflags	@""
	.align	16
.nv.shared._ZN18transformer_engine13normalization28ln_bwd_finalize_tuned_kernelINS0_22Kernel_traits_finalizeILj12288E13__nv_bfloat16S3_S3_fjLj1024ELj4ENS0_18Kernel_traits_baseILj12288ES3_S3_S3_fjLj1024EEEEEEEvNS0_20BackwardKernelParamsE:
	.zero		9472


//--------------------- .nv.shared._ZN18transformer_engine13normalization19ln_bwd_tuned_kernelINS0_13Kernel_traitsI13__nv_bfloat16S3_S3_fjLj12288ELj4ELj1ELj4ELj16ENS0_18Kernel_traits_baseILj12288ES3_S3_S3_fjLj128EEEEEEEvNS0_20BackwardKernelParamsE --------------------------
	.section	.nv.shared._ZN18transformer_engine13normalization19ln_bwd_tuned_kernelINS0_13Kernel_traitsI13__nv_bfloat16S3_S3_fjLj12288ELj4ELj1ELj4ELj16ENS0_18Kernel_traits_baseILj12288ES3_S3_S3_fjLj128EEEEEEEvNS0_20BackwardKernelParamsE,"aw",@nobits
	.sectionflags	@""
	.align	16
	.zero		1024


//--------------------- .nv.shared._ZN18transformer_engine13normalization28ln_bwd_finalize_tuned_kernelINS0_22Kernel_traits_finalizeILj12288E6__halffS3_fjLj1024ELj4ENS0_18Kernel_traits_baseILj12288ES3_fS3_fjLj1024EEEEEEEvNS0_20BackwardKernelParamsE --------------------------
	.section	.nv.shared._ZN18transformer_engine13normalization28ln_bwd_finalize_tuned_kernelINS0_22Kernel_traits_finalizeILj12288E6__halffS3_fjLj1024ELj4ENS0_18Kernel_traits_baseILj12288ES3_fS3_fjLj1024EEEEEEEvNS0_20BackwardKernelParamsE,"aw",@nobits
	.sectionflags	@""
	.align	16
.nv.shared._ZN18transformer_engine13normalization28ln_bwd_finalize_tuned_kernelINS0_22Kernel_traits_finalizeILj12288E6__halffS3_fjLj1024ELj4ENS0_18Kernel_traits_baseILj12288ES3_fS3_fjLj1024EEEEEEEvNS0_20BackwardKernelParamsE:
	.zero		9472


//--------------------- .nv.shared._ZN18transformer_engine13normalization19ln_bwd_tuned_kernelINS0_13Kernel_traitsI6__halffS3_fjLj12288ELj4ELj1ELj4ELj16ENS0_18Kernel_traits_baseILj12288ES3_fS3_fjLj128EEEEEEEvNS0_20BackwardKernelParamsE --------------------------
	.section	.nv.shared._ZN18transformer_engine13normalization19ln_bwd_tuned_kernelINS0_13Kernel_traitsI6__halffS3_fjLj12288ELj4ELj1ELj4ELj16ENS0_18Kernel_traits_baseILj12288ES3_fS3_fjLj128EEEEEEEvNS0_20BackwardKernelParamsE,"aw",@nobits
	.sectionflags	@""
	.align	16
	.zero		1024


//--------------------- .nv.shared._ZN18transformer_engine13normalization28ln_bwd_finalize_tuned_kernelINS0_22Kernel_traits_finalizeILj12288E6__halfS3_S3_fjLj1024ELj4ENS0_18Kernel_traits_baseILj12288ES3_S3_S3_fjLj1024EEEEEEEvNS0_20BackwardKernelParamsE --------------------------
	.section	.nv.shared._ZN18transformer_engine13normalization28ln_bwd_finalize_tuned_kernelINS0_22Kernel_traits_finalizeILj12288E6__halfS3_S3_fjLj1024ELj4ENS0_18Kernel_traits_baseILj12288ES3_S3_S3_fjLj1024EEEEEEEvNS0_20BackwardKernelParamsE,"aw",@nobits
	.sectionflags	@""
	.align	16
.nv.shared._ZN18transformer_engine13normalization28ln_bwd_finalize_tuned_kernelINS0_22Kernel_traits_finalizeILj12288E6__halfS3_S3_fjLj1024ELj4ENS0_18Kernel_traits_baseILj12288ES3_S3_S3_fjLj1024EEEEEEEvNS0_20BackwardKernelParamsE:
	.zero		9472


//--------------------- .nv.shared._ZN18transformer_engine13normalization19ln_bwd_tuned_kernelINS0_13Kernel_traitsI6__halfS3_S3_fjLj12288ELj4ELj1ELj4ELj16ENS0_18Kernel_traits_baseILj12288ES3_S3_S3_fjLj128EEEEEEEvNS0_20BackwardKernelParamsE --------------------------
	.section	.nv.shared._ZN18transformer_engine13normalization19ln_bwd_tuned_kernelINS0_13Kernel_traitsI6__halfS3_S3_fjLj12288ELj4ELj1ELj4ELj16ENS0_18Kernel_traits_baseILj12288ES3_S3_S3_fjLj128EEEEEEEvNS0_20BackwardKernelParamsE,"aw",@nobits
	.sectionflags	@""
	.align	16
	.zero		1024


//--------------------- .nv.shared._ZN18transformer_engine13normalization28ln_bwd_finalize_tuned_kernelINS0_22Kernel_traits_finalizeILj12288EffffjLj1024ELj4ENS0_18Kernel_traits_baseILj12288EffffjLj1024EEEEEEEvNS0_20BackwardKernelParamsE --------------------------
	.section	.nv.shared._ZN18transformer_engine13normalization28ln_bwd_finalize_tuned_kernelINS0_22Kernel_traits_finalizeILj12288EffffjLj1024ELj4ENS0_18Kernel_traits_baseILj12288EffffjLj1024EEEEEEEvNS0_20BackwardKernelParamsE,"aw",@nobits
	.sectionflags	@""
	.align	16
.nv.shared._ZN18transformer_engine13normalization28ln_bwd_finalize_tuned_kernelINS0_22Kernel_traits_finalizeILj12288EffffjLj1024ELj4ENS0_18Kernel_traits_baseILj12288EffffjLj1024EEEEEEEvNS0_20BackwardKernelParamsE:
	.zero		9472


//--------------------- .nv.shared._ZN18transformer_engine13normalization19ln_bwd_tuned_kernelINS0_13Kernel_traitsIffffjLj12288ELj4ELj1ELj4ELj16ENS0_18Kernel_traits_baseILj12288EffffjLj128EEEEEEEvNS0_20BackwardKernelParamsE --------------------------
	.section	.nv.shared._ZN18transformer_engine13normalization19ln_bwd_tuned_kernelINS0_13Kernel_traitsIffffjLj12288ELj4ELj1ELj4ELj16ENS0_18Kernel_traits_baseILj12288EffffjLj128EEEEEEEvNS0_20BackwardKernelParamsE,"aw",@nobits
	.sectionflags	@""
	.align	16
	.zero		1024


//--------------------- .nv.shared._ZN18transformer_engine13normalization28ln_bwd_finalize_tuned_kernelINS0_22Kernel_traits_finalizeILj10240E13__nv_bfloat16fS3_fjLj1024ELj4ENS0_18Kernel_traits_baseILj10240ES3_fS3_fjLj1024EEEEEEEvNS0_20BackwardKernelParamsE --------------------------
	.section	.nv.shared._ZN18transformer_engine13normalization28ln_bwd_finalize_tuned_kernelINS0_22Kernel_traits_finalizeILj10240E13__nv_bfloat16fS3_fjLj1024ELj4ENS0_18Kernel_traits_baseILj10240ES3_fS3_fjLj1024EEEEEEEvNS0_20BackwardKernelParamsE,"aw",@nobits
	.sectionflags	@""
	.align	16
.nv.shared._ZN18transformer_engine13normalization28ln_bwd_finalize_tuned_kernelINS0_22Kernel_traits_finalizeILj10240E13__nv_bfloat16fS3_fjLj1024ELj4ENS0_18Kernel_traits_baseILj10240ES3_fS3_fjLj1024EEEEEEEvNS0_20BackwardKernelParamsE:
	.zero		9472


//--------------------- .nv.shared._ZN18transformer_engine13normalization19ln_bwd_tuned_kernelINS0_13Kernel_traitsI13__nv_bfloat16fS3_fjLj10240ELj2ELj1ELj4ELj16ENS0_18Kernel_traits_baseILj10240ES3_fS3_fjLj128EEEEEEEvNS0_20BackwardKernelParamsE --------------------------
	.section	.nv.shared._ZN18transformer_engine13normalization19ln_bwd_tuned_kernelINS0_13Kernel_traitsI13__nv_bfloat16fS3_fjLj10240ELj2ELj1ELj4ELj16ENS0_18Kernel_traits_baseILj10240ES3_fS3_fjLj128EEEEEEEvNS0_20BackwardKernelParamsE,"aw",@nobits
	.sectionflags	@""
	.align	16
	.zero		1024


//--------------------- .nv.shared._ZN18transformer_engine13normalization28ln_bwd_finalize_tuned_kernelINS0_22Kernel_traits_finalizeILj10240E13__nv_bfloat16S3_S3_fjLj1024ELj4ENS0_18Kernel_traits_baseILj10240ES3_S3_S3_fjLj1024EEEEEEEvNS0_20BackwardKernelParamsE --------------------------
	.section	.nv.shared._ZN18transformer_engine13normalization28ln_bwd_finalize_tuned_kernelINS0_22Kernel_traits_finalizeILj10240E13__nv_bfloat16S3_S3_fjLj1024ELj4ENS0_18Kernel_traits_baseILj10240ES3_S3_S3_fjLj1024EEEEEEEvNS0_20BackwardKernelParamsE,"aw",@nobits
	.sectionflags	@""
	.align	16
.nv.shared._ZN18transformer_engine13normalization28ln_bwd_finalize_tuned_kernelINS0_22Kernel_traits_finalizeILj10240E13__nv_bfloat16S3_S3_fjLj1024ELj4ENS0_18Kernel_traits_baseILj10240ES3_S3_S3_fjLj1024EEEEEEEvNS0_20BackwardKernelParamsE:
	.zero		9472


//--------------------- .nv.shared._ZN18transformer_engine13normalization19ln_bwd_tuned_kernelINS0_13Kernel_traitsI13__nv_bfloat16S3_S3_fjLj10240ELj2ELj1ELj4ELj16ENS0_18Kernel_traits_baseILj10240ES3_S3_S3_fjLj128EEEEEEEvNS0_20BackwardKernelParamsE --------------------------
	.section	.nv.shared._ZN18transformer_engine13normalization19ln_bwd_tuned_kernelINS0_13Kernel_traitsI13__nv_bfloat16S3_S3_fjLj10240ELj2ELj1ELj4ELj16ENS0_18Kernel_traits_baseILj10240ES3_S3_S3_fjLj128EEEEEEEvNS0_20BackwardKernelParamsE,"aw",@nobits
	.sectionflags	@""
	.align	16
	.zero		1024


//--------------------- .nv.shared._ZN18transformer_engine13normalization28ln_bwd_finalize_tuned_kernelINS0_22Kernel_traits_finalizeILj10240E6__halffS3_fjLj1024ELj4ENS0_18Kernel_traits_baseILj10240ES3_fS3_fjLj1024EEEEEEEvNS0_20BackwardKernelParamsE --------------------------
	.section	.nv.shared._ZN18transformer_engine13normalization28ln_bwd_finalize_tuned_kernelINS0_22Kernel_traits_finalizeILj10240E6__halffS3_fjLj1024ELj4ENS0_18Kernel_traits_baseILj10240ES3_fS3_fjLj1024EEEEEEEvNS0_20BackwardKernelParamsE,"aw",@nobits
	.sectionflags	@""
	.align	16
.nv.shared._ZN18transformer_engine13normalization28ln_bwd_finalize_tuned_kernelINS0_22Kernel_traits_finalizeILj10240E6__halffS3_fjLj1024ELj4ENS0_18Kernel_traits_baseILj10240ES3_fS3_fjLj1024EEEEEEEvNS0_20BackwardKernelParamsE:
	.zero		9472


//--------------------- .nv.shared._ZN18transformer_engine13normalization19ln_bwd_tuned_kernelINS0_13Kernel_traitsI6__halffS3_fjLj10240ELj2ELj1ELj4ELj16ENS0_18Kernel_traits_baseILj10240ES3_fS3_fjLj128EEEEEEEvNS0_20BackwardKernelParamsE --------------------------
	.section	.nv.shared._ZN18transformer_engine13normalization19ln_bwd_tuned_kernelINS0_13Kernel_traitsI6__halffS3_fjLj10240ELj2ELj1ELj4ELj16ENS0_18Kernel_traits_baseILj10240ES3_fS3_fjLj128EEEEEEEvNS0_20BackwardKernelParamsE,"aw",@nobits
	.sectionflags	@""
	.align	16
	.zero		1024


//--------------------- .nv.shared._ZN18transformer_engine13normalization28ln_bwd_finalize_tuned_kernelINS0_22Kernel_traits_finalizeILj10240E6__halfS3_S3_fjLj1024ELj4ENS0_18Kernel_traits_baseILj10240ES3_S3_S3_fjLj1024EEEEEEEvNS0_20BackwardKernelParamsE --------------------------
	.section	.nv.shared._ZN18transformer_engine13normalization28ln_bwd_finalize_tuned_kernelINS0_22Kernel_traits_finalizeILj10240E6__halfS3_S3_fjLj1024ELj4ENS0_18Kernel_traits_baseILj10240ES3_S3_S3_fjLj1024EEEEEEEvNS0_20BackwardKernelParamsE,"aw",@nobits
	.sectionflags	@""
	.align	16
.nv.shared._ZN18transformer_engine13normalization28ln_bwd_finalize_tuned_kernelINS0_22Kernel_traits_finalizeILj10240E6__halfS3_S3_fjLj1024ELj4ENS0_18Kernel_traits_baseILj10240ES3_S3_S3_fjLj1024EEEEEEEvNS0_20BackwardKernelParamsE:
	.zero		9472


//--------------------- .nv.shared._ZN18transformer_engine13normalization19ln_bwd_tuned_kernelINS0_13Kernel_traitsI6__halfS3_S3_fjLj10240ELj2ELj1ELj4ELj16ENS0_18Kernel_traits_baseILj10240ES3_S3_S3_fjLj128EEEEEEEvNS0_20BackwardKernelParamsE --------------------------
	.section	.nv.shared._ZN18transformer_engine13normalization19ln_bwd_tuned_kernelINS0_13Kernel_traitsI6__halfS3_S3_fjLj10240ELj2ELj1ELj4ELj16ENS0_18Kernel_traits_baseILj10240ES3_S3_S3_fjLj128EEEEEEEvNS0_20BackwardKernelParamsE,"aw",@nobits
	.sectionflags	@""
	.align	16
	.zero		1024


//--------------------- .nv.shared._ZN18transformer_engine13normalization28ln_bwd_finalize_tuned_kernelINS0_22Kernel_traits_finalizeILj10240EffffjLj1024ELj4ENS0_18Kernel_traits_baseILj10240EffffjLj1024EEEEEEEvNS0_20BackwardKernelParamsE --------------------------
	.section	.nv.shared._ZN18transformer_engine13normalization28ln_bwd_finalize_tuned_kernelINS0_22Kernel_traits_finalizeILj10240EffffjLj1024ELj4ENS0_18Kernel_traits_baseILj10240EffffjLj1024EEEEEEEvNS0_20BackwardKernelParamsE,"aw",@nobits
	.sectionflags	@""
	.align	16
.nv.shared._ZN18transformer_engine13normalization28ln_bwd_finalize_tuned_kernelINS0_22Kernel_traits_finalizeILj10240EffffjLj1024ELj4ENS0_18Kernel_traits_baseILj10240EffffjLj1024EEEEEEEvNS0_20BackwardKernelParamsE:
	.zero		9472


//--------------------- .nv.shared._ZN18transformer_engine13normalization19ln_bwd_tuned_kernelINS0_13Kernel_traitsIffffjLj10240ELj2ELj1ELj4ELj16ENS0_18Kernel_traits_baseILj10240EffffjLj128EEEEEEEvNS0_20BackwardKernelParamsE --------------------------
	.section	.nv.shared._ZN18transformer_engine13normalization19ln_bwd_tuned_kernelINS0_13Kernel_traitsIffffjLj10240ELj2ELj1ELj4ELj16ENS0_18Kernel_traits_baseILj10240EffffjLj128EEEEEEEvNS0_20BackwardKernelParamsE,"aw",@nobits
	.sectionflags	@""
	.align	16
	.zero		1024


//--------------------- .nv.shared._ZN18transformer_engine13normalization28ln_bwd_finalize_tuned_kernelINS0_22Kernel_traits_finalizeILj8192E13__nv_bfloat16fS3_fjLj1024ELj4ENS0_18Kernel_traits_baseILj8192ES3_fS3_fjLj1024EEEEEEEvNS0_20BackwardKernelParamsE --------------------------
	.section	.nv.shared._ZN18transformer_engine13normalization28ln_bwd_finalize_tuned_kernelINS0_22Kernel_traits_finalizeILj8192E13__nv_bfloat16fS3_fjLj1024ELj4ENS0_18Kernel_traits_baseILj8192ES3_fS3_fjLj1024EEEEEEEvNS0_20BackwardKernelParamsE,"aw",@nobits
	.sectionflags	@""
	.align	16
.nv.shared._ZN18transformer_engine13normalization28ln_bwd_finalize_tuned_kernelINS0_22Kernel_traits_finalizeILj8192E13__nv_bfloat16fS3_fjLj1024ELj4ENS0_18Kernel_traits_baseILj8192ES3_fS3_fjLj1024EEEEEEEvNS0_20BackwardKernelParamsE:
	.zero		9472


//--------------------- .nv.shared._ZN18transformer_engine13normalization19ln_bwd_tuned_kernelINS0_13Kernel_traitsI13__nv_bfloat16fS3_fjLj8192ELj2ELj1ELj4ELj16ENS0_18Kernel_traits_baseILj8192ES3_fS3_fjLj128EEEEEEEvNS0_20BackwardKernelParamsE --------------------------
	.section	.nv.shared._ZN18transformer_engine13normalization19ln_bwd_tuned_kernelINS0_13Kernel_traitsI13__nv_bfloat16fS3_fjLj8192ELj2ELj1ELj4ELj16ENS0_18Kernel_traits_baseILj8192ES3_fS3_fjLj128EEEEEEEvNS0_20BackwardKernelParamsE,"aw",@nobits
	.sectionflags	@""
	.align	16
	.zero		1024


//--------------------- .nv.shared._ZN18transformer_engine13normalization28ln_bwd_finalize_tuned_kernelINS0_22Kernel_traits_finalizeILj8192E13__nv_bfloat16S3_S3_fjLj1024ELj4ENS0_18Kernel_traits_baseILj8192ES3_S3_S3_fjLj1024EEEEEEEvNS0_20BackwardKernelParamsE --------------------------
	.section	.nv.shared._ZN18transformer_engine13normalization28ln_bwd_finalize_tuned_kernelINS0_22Kernel_traits_finalizeILj8192E13__nv_bfloat16S3_S3_fjLj1024ELj4ENS0_18Kernel_traits_baseILj8192ES3_S3_S3_fjLj1024EEEEEEEvNS0_20BackwardKernelParamsE,"aw",@nobits
	.sectionflags	@""
	.align	16
.nv.shared._ZN18transformer_engine13normalization28ln_bwd_finalize_tuned_kernelINS0_22Kernel_traits_finalizeILj8192E13__nv_bfloat16S3_S3_fjLj1024ELj4ENS0_18Kernel_traits_baseILj8192ES3_S3_S3_fjLj1024EEEEEEEvNS0_20BackwardKernelParamsE:
	.zero		9472


//--------------------- .nv.shared._ZN18transformer_engine13normalization19ln_bwd_tuned_kernelINS0_13Kernel_traitsI13__nv_bfloat16S3_S3_fjLj8192ELj2ELj1ELj4ELj16ENS0_18Kernel_traits_baseILj8192ES3_S3_S3_fjLj128EEEEEEEvNS0_20BackwardKernelParamsE --------------------------
	.section	.nv.shared._ZN18transformer_engine13normalization19ln_bwd_tuned_kernelINS0_13Kernel_traitsI13__nv_bfloat16S3_S3_fjLj8192ELj2ELj1ELj4ELj16ENS0_18Kernel_traits_baseILj8192ES3_S3_S3_fjLj128EEEEEEEvNS0_20BackwardKernelParamsE,"aw",@nobits
	.sectionflags	@""
	.align	16
	.zero		1024


//--------------------- .nv.shared._ZN18transformer_engine13normalization28ln_bwd_finalize_tuned_kernelINS0_22Kernel_traits_finalizeILj8192E6__halffS3_fjLj1024ELj4ENS0_18Kernel_traits_baseILj8192ES3_fS3_fjLj1024EEEEEEEvNS0_20BackwardKernelParamsE --------------------------
	.section	.nv.shared._ZN18transformer_engine13normalization28ln_bwd_finalize_tuned_kernelINS0_22Kernel_traits_finalizeILj8192E6__halffS3_fjLj1024ELj4ENS0_18Kernel_traits_baseILj8192ES3_fS3_fjLj1024EEEEEEEvNS0_20BackwardKernelParamsE,"aw",@nobits
	.sectionflags	@""
	.align	16
.nv.shared._ZN18transformer_engine13normalization28ln_bwd_finalize_tuned_kernelINS0_22Kernel_traits_finalizeILj8192E6__halffS3_fjLj1024ELj4ENS0_18Kernel_traits_baseILj8192ES3_fS3_fjLj1024EEEEEEEvNS0_20BackwardKernelParamsE:
	.zero		9472


//--------------------- .nv.shared._ZN18transformer_engine13normalization19ln_bwd_tuned_kernelINS0_13Kernel_traitsI6__halffS3_fjLj8192ELj2ELj1ELj4ELj16ENS0_18Kernel_traits_baseILj8192ES3_fS3_fjLj128EEEEEEEvNS0_20BackwardKernelParamsE --------------------------
	.section	.nv.shared._ZN18transformer_engine13normalization19ln_bwd_tuned_kernelINS0_13Kernel_traitsI6__halffS3_fjLj8192ELj2ELj1ELj4ELj16ENS0_18Kernel_traits_baseILj8192ES3_fS3_fjLj128EEEEEEEvNS0_20BackwardKernelParamsE,"aw",@nobits
	.sectionflags	@""
	.align	16
	.zero		1024


//--------------------- .nv.shared._ZN18transformer_engine13normalization28ln_bwd_finalize_tuned_kernelINS0_22Kernel_traits_finalizeILj8192E6__halfS3_S3_fjLj1024ELj4ENS0_18Kernel_traits_baseILj8192ES3_S3_S3_fjLj1024EEEEEEEvNS0_20BackwardKernelParamsE --------------------------
	.section	.nv.shared._ZN18transformer_engine13normalization28ln_bwd_finalize_tuned_kernelINS0_22Kernel_traits_finalizeILj8192E6__halfS3_S3_fjLj1024ELj4ENS0_18Kernel_traits_baseILj8192ES3_S3_S3_fjLj1024EEEEEEEvNS0_20BackwardKernelParamsE,"aw",@nobits
	.sectionflags	@""
	.align	16
.nv.shared._ZN18transformer_engine13normalization28ln_bwd_finalize_tuned_kernelINS0_22Kernel_traits_finalizeILj8192E6__halfS3_S3_fjLj1024ELj4ENS0_18Kernel_traits_baseILj8192ES3_S3_S3_fjLj1024EEEEEEEvNS0_20BackwardKernelParamsE:
	.zero		9472


//--------------------- .nv.shared._ZN18transformer_engine13normalization19ln_bwd_tuned_kernelINS0_13Kernel_traitsI6__halfS3_S3_fjLj8192ELj2ELj1ELj4ELj16ENS0_18Kernel_traits_baseILj8192ES3_S3_S3_fjLj128EEEEEEEvNS0_20BackwardKernelParamsE --------------------------
	.section	.nv.shared._ZN18transformer_engine13normalization19ln_bwd_tuned_kernelINS0_13Kernel_traitsI6__halfS3_S3_fjLj8192ELj2ELj1ELj4ELj16ENS0_18Kernel_traits_baseILj8192ES3_S3_S3_fjLj128EEEEEEEvNS0_20BackwardKernelParamsE,"aw",@nobits
	.sectionflags	@""
	.align	16
	.zero		1024


//--------------------- .nv.shared._ZN18transformer_engine13normalization28ln_bwd_finalize_tuned_kernelINS0_22Kernel_traits_finalizeILj8192EffffjLj1024ELj4ENS0_18Kernel_traits_baseILj8192EffffjLj1024EEEEEEEvNS0_20BackwardKernelParamsE --------------------------
	.section	.nv.shared._ZN18transformer_engine13normalization28ln_bwd_finalize_tuned_kernelINS0_22Kernel_traits_finalizeILj8192EffffjLj1024ELj4ENS0_18Kernel_traits_baseILj8192EffffjLj1024EEEEEEEvNS0_20BackwardKernelParamsE,"aw",@nobits
	.sectionflags	@""
	.align	16
.nv.shared._ZN18transformer_engine13normalization28ln_bwd_finalize_tuned_kernelINS0_22Kernel_traits_finalizeILj8192EffffjLj1024ELj4ENS0_18Kernel_traits_baseILj8192EffffjLj1024EEEEEEEvNS0_20BackwardKernelParamsE:
	.zero		9472


//--------------------- .nv.shared._ZN18transformer_engine13normalization19ln_bwd_tuned_kernelINS0_13Kernel_traitsIffffjLj8192ELj2ELj1ELj4ELj16ENS0_18Kernel_traits_baseILj8192EffffjLj128EEEEEEEvNS0_20BackwardKernelParamsE --------------------------
	.section	.nv.shared._ZN18transformer_engine13normalization19ln_bwd_tuned_kernelINS0_13Kernel_traitsIffffjLj8192ELj2ELj1ELj4ELj16ENS0_18Kernel_traits_baseILj8192EffffjLj128EEEEEEEvNS0_20BackwardKernelParamsE,"aw",@nobits
	.sectionflags	@""
	.align	16
	.zero		1024


//--------------------- .nv.shared._ZN18transformer_engine13normalization28ln_bwd_finalize_tuned_kernelINS0_22Kernel_traits_finalizeILj6144E13__nv_bfloat16fS3_fjLj1024ELj4ENS0_18Kernel_traits_baseILj6144ES3_fS3_fjLj1024EEEEEEEvNS0_20BackwardKernelParamsE --------------------------
	.section	.nv.shared._ZN18transformer_engine13normalization28ln_bwd_finalize_tuned_kernelINS0_22Kernel_traits_finalizeILj6144E13__nv_bfloat16fS3_fjLj1024ELj4ENS0_18Kernel_traits_baseILj6144ES3_fS3_fjLj1024EEEEEEEvNS0_20BackwardKernelParamsE,"aw",@nobits
	.sectionflags	@""
	.align	16
.nv.shared._ZN18transformer_engine13normalization28ln_bwd_finalize_tuned_kernelINS0_22Kernel_traits_finalizeILj6144E13__nv_bfloat16fS3_fjLj1024ELj4ENS0_18Kernel_traits_baseILj6144ES3_fS3_fjLj1024EEEEEEEvNS0_20BackwardKernelParamsE:
	.zero		9472


//--------------------- .nv.shared._ZN18transformer_engine13normalization19ln_bwd_tuned_kernelINS0_13Kernel_traitsI13__nv_bfloat16fS3_fjLj6144ELj1ELj1ELj8ELj16ENS0_18Kernel_traits_baseILj6144ES3_fS3_fjLj256EEEEEEEvNS0_20BackwardKernelParamsE --------------------------
	.section	.nv.shared._ZN18transformer_engine13normalization19ln_bwd_tuned_kernelINS0_13Kernel_traitsI13__nv_bfloat16fS3_fjLj6144ELj1ELj1ELj8ELj16ENS0_18Kernel_traits_baseILj6144ES3_fS3_fjLj256EEEEEEEvNS0_20BackwardKernelParamsE,"aw",@nobits
	.sectionflags	@""
	.align	16
	.zero		1024


//--------------------- .nv.shared._ZN18transformer_engine13normalization28ln_bwd_finalize_tuned_kernelINS0_22Kernel_traits_finalizeILj6144E13__nv_bfloat16S3_S3_fjLj1024ELj4ENS0_18Kernel_traits_baseILj6144ES3_S3_S3_fjLj1024EEEEEEEvNS0_20BackwardKernelParamsE --------------------------
	.section	.nv.shared._ZN18transformer_engine13normalization28ln_bwd_finalize_tuned_kernelINS0_22Kernel_traits_finalizeILj6144E13__nv_bfloat16S3_S3_fjLj1024ELj4ENS0_18Kernel_traits_baseILj6144ES3_S3_S3_fjLj1024EEEEEEEvNS0_20BackwardKernelParamsE,"aw",@nobits
	.sectionflags	@""
	.align	16
.nv.shared._ZN18transformer_engine13normalization28ln_bwd_finalize_tuned_kernelINS0_22Kernel_traits_finalizeILj6144E13__nv_bfloat16S3_S3_fjLj1024ELj4ENS0_18Kernel_traits_baseILj6144ES3_S3_S3_fjLj1024EEEEEEEvNS0_20BackwardKernelParamsE:
	.zero		9472


//--------------------- .nv.shared._ZN18transformer_engine13normalization19ln_bwd_tuned_kernelINS0_13Kernel_traitsI13__nv_bfloat16S3_S3_fjLj6144ELj1ELj1ELj8ELj16ENS0_18Kernel_traits_baseILj6144ES3_S3_S3_fjLj256EEEEEEEvNS0_20BackwardKernelParamsE --------------------------
	.section	.nv.shared._ZN18transformer_engine13normalization19ln_bwd_tuned_kernelINS0_13Kernel_traitsI13__nv_bfloat16S3_S3_fjLj6144ELj1ELj1ELj8ELj16ENS0_18Kernel_traits_baseILj6144ES3_S3_S3_fjLj256EEEEEEEvNS0_20BackwardKernelParamsE,"aw",@nobits
	.sectionflags	@""
	.align	16
	.zero		1024


//--------------------- .nv.shared._ZN18transformer_engine13normalization28ln_bwd_finalize_tuned_kernelINS0_22Kernel_traits_finalizeILj6144E6__halffS3_fjLj1024ELj4ENS0_18Kernel_traits_baseILj6144ES3_fS3_fjLj1024EEEEEEEvNS0_20BackwardKernelParamsE --------------------------
	.section	.nv.shared._ZN18transformer_engine13normalization28ln_bwd_finalize_tuned_kernelINS0_22Kernel_traits_finalizeILj6144E6__halffS3_fjLj1024ELj4ENS0_18Kernel_traits_baseILj6144ES3_fS3_fjLj1024EEEEEEEvNS0_20BackwardKernelParamsE,"aw",@nobits
	.sectionflags	@""
	.align	16
.nv.shared._ZN18transformer_engine13normalization28ln_bwd_finalize_tuned_kernelINS0_22Kernel_traits_finalizeILj6144E6__halffS3_fjLj1024ELj4ENS0_18Kernel_traits_baseILj6144ES3_fS3_fjLj1024EEEEEEEvNS0_20BackwardKernelParamsE:
	.zero		9472


//--------------------- .nv.shared._ZN18transformer_engine13normalization19ln_bwd_tuned_kernelINS0_13Kernel_traitsI6__halffS3_fjLj6144ELj1ELj1ELj8ELj16ENS0_18Kernel_traits_baseILj6144ES3_fS3_fjLj256EEEEEEEvNS0_20BackwardKernelParamsE --------------------------
	.section	.nv.shared._ZN18transformer_engine13normalization19ln_bwd_tuned_kernelINS0_13Kernel_traitsI6__halffS3_fjLj6144ELj1ELj1ELj8ELj16ENS0_18Kernel_traits_baseILj6144ES3_fS3_fjLj256EEEEEEEvNS0_20BackwardKernelParamsE,"aw",@nobits
	.sectionflags	@""
	.align	16
	.zero		1024


//--------------------- .nv.shared._ZN18transformer_engine13normalization28ln_bwd_finalize_tuned_kernelINS0_22Kernel_traits_finalizeILj6144E6__halfS3_S3_fjLj1024ELj4ENS0_18Kernel_traits_baseILj6144ES3_S3_S3_fjLj1024EEEEEEEvNS0_20BackwardKernelParamsE --------------------------
	.section	.nv.shared._ZN18transformer_engine13normalization28ln_bwd_finalize_tuned_kernelINS0_22Kernel_traits_finalizeILj6144E6__halfS3_S3_fjLj1024ELj4ENS0_18Kernel_traits_baseILj6144ES3_S3_S3_fjLj1024EEEEEEEvNS0_20BackwardKernelParamsE,"aw",@nobits
	.sectionflags	@""
	.align	16
.nv.shared._ZN18transformer_engine13normalization28ln_bwd_finalize_tuned_kernelINS0_22Kernel_traits_finalizeILj6144E6__halfS3_S3_fjLj1024ELj4ENS0_18Kernel_traits_baseILj6144ES3_S3_S3_fjLj1024EEEEEEEvNS0_20BackwardKernelParamsE:
	.zero		9472


//--------------------- .nv.shared._ZN18transformer_engine13normalization19ln_bwd_tuned_kernelINS0_13Kernel_traitsI6__halfS3_S3_fjLj6144ELj1ELj1ELj8ELj16ENS0_18Kernel_traits_baseILj6144ES3_S3_S3_fjLj256EEEEEEEvNS0_20BackwardKernelParamsE --------------------------
	.section	.nv.shared._ZN18transformer_engine13normalization19ln_bwd_tuned_kernelINS0_13Kernel_traitsI6__halfS3_S3_fjLj6144ELj1ELj1ELj8ELj16ENS0_18Kernel_traits_baseILj6144ES3_S3_S3_fjLj256EEEEEEEvNS0_20BackwardKernelParamsE,"aw",@nobits
	.sectionflags	@""
	.align	16
	.zero		1024


//--------------------- .nv.shared._ZN18transformer_engine13normalization28ln_bwd_finalize_tuned_kernelINS0_22Kernel_traits_finalizeILj6144EffffjLj1024ELj4ENS0_18Kernel_traits_baseILj6144EffffjLj1024EEEEEEEvNS0_20BackwardKernelParamsE --------------------------
	.section	.nv.shared._ZN18transformer_engine13normalization28ln_bwd_finalize_tuned_kernelINS0_22Kernel_traits_finalizeILj6144EffffjLj1024ELj4ENS0_18Kernel_traits_baseILj6144EffffjLj1024EEEEEEEvNS0_20BackwardKernelParamsE,"aw",@nobits
	.sectionflags	@""
	.align	16
.nv.shared._ZN18transformer_engine13normalization28ln_bwd_finalize_tuned_kernelINS0_22Kernel_traits_finalizeILj6144EffffjLj1024ELj4ENS0_18Kernel_traits_baseILj6144EffffjLj1024EEEEEEEvNS0_20BackwardKernelParamsE:
	.zero		9472


//--------------------- .nv.shared._ZN18transformer_engine13normalization19ln_bwd_tuned_kernelINS0_13Kernel_traitsIffffjLj6144ELj1ELj1ELj8ELj16ENS0_18Kernel_traits_baseILj6144EffffjLj256EEEEEEEvNS0_20BackwardKernelParamsE --------------------------
	.section	.nv.shared._ZN18transformer_engine13normalization19ln_bwd_tuned_kernelINS0_13Kernel_traitsIffffjLj6144ELj1ELj1ELj8ELj16ENS0_18Kernel_traits_baseILj6144EffffjLj256EEEEEEEvNS0_20BackwardKernelParamsE,"aw",@nobits
	.sectionflags	@""
	.align	16
	.zero		1024


//--------------------- .nv.shared._ZN18transformer_engine13normalization28ln_bwd_finalize_tuned_kernelINS0_22Kernel_traits_finalizeILj5120E13__nv_bfloat16fS3_fjLj1024ELj4ENS0_18Kernel_traits_baseILj5120ES3_fS3_fjLj1024EEEEEEEvNS0_20BackwardKernelParamsE --------------------------
	.section	.nv.shared._ZN18transformer_engine13normalization28ln_bwd_finalize_tuned_kernelINS0_22Kernel_traits_finalizeILj5120E13__nv_bfloat16fS3_fjLj1024ELj4ENS0_18Kernel_traits_baseILj5120ES3_fS3_fjLj1024EEEEEEEvNS0_20BackwardKernelParamsE,"aw",@nobits
	.sectionflags	@""
	.align	16
.nv.shared._ZN18transformer_engine13normalization28ln_bwd_finalize_tuned_kernelINS0_22Kernel_traits_finalizeILj5120E13__nv_bfloat16fS3_fjLj1024ELj4ENS0_18Kernel_traits_baseILj5120ES3_fS3_fjLj1024EEEEEEEvNS0_20BackwardKernelParamsE:
	.zero		9472


//--------------------- .nv.shared._ZN18transformer_engine13normalization19ln_bwd_tuned_kernelINS0_13Kernel_traitsI13__nv_bfloat16fS3_fjLj5120ELj1ELj1ELj4ELj16ENS0_18Kernel_traits_baseILj5120ES3_fS3_fjLj128EEEEEEEvNS0_20BackwardKernelParamsE --------------------------
	.section	.nv.shared._ZN18transformer_engine13normalization19ln_bwd_tuned_kernelINS0_13Kernel_traitsI13__nv_bfloat16fS3_fjLj5120ELj1ELj1ELj4ELj16ENS0_18Kernel_traits_baseILj5120ES3_fS3_fjLj128EEEEEEEvNS0_20BackwardKernelParamsE,"aw",@nobits
	.sectionflags	@""
	.align	16
	.zero		1024


//--------------------- .nv.shared._ZN18transformer_engine13normalization28ln_bwd_finalize_tuned_kernelINS0_22Kernel_traits_finalizeILj5120E13__nv_bfloat16S3_S3_fjLj1024ELj4ENS0_18Kernel_traits_baseILj5120ES3_S3_S3_fjLj1024EEEEEEEvNS0_20BackwardKernelParamsE --------------------------
	.section	.nv.shared._ZN18transformer_engine13normalization28ln_bwd_finalize_tuned_kernelINS0_22Kernel_traits_finalizeILj5120E13__nv_bfloat16S3_S3_fjLj1024ELj4ENS0_18Kernel_traits_baseILj5120ES3_S3_S3_fjLj1024EEEEEEEvNS0_20BackwardKernelParamsE,"aw",@nobits
	.sectionflags	@""
	.align	16
.nv.shared._ZN18transformer_engine13normalization28ln_bwd_finalize_tuned_kernelINS0_22Kernel_traits_finalizeILj5120E13__nv_bfloat16S3_S3_fjLj1024ELj4ENS0_18Kernel_traits_baseILj5120ES3_S3_S3_fjLj1024EEEEEEEvNS0_20BackwardKernelParamsE:
	.zero		9472


//--------------------- .nv.shared._ZN18transformer_engine13normalization19ln_bwd_tuned_kernelINS0_13Kernel_traitsI13__nv_bfloat16S3_S3_fjLj5120ELj1ELj1ELj4ELj16ENS0_18Kernel_traits_baseILj5120ES3_S3_S3_fjLj128EEEEEEEvNS0_20BackwardKernelParamsE --------------------------
	.section	.nv.shared._ZN18transformer_engine13normalization19ln_bwd_tuned_kernelINS0_13Kernel_traitsI13__nv_bfloat16S3_S3_fjLj5120ELj1ELj1ELj4ELj16ENS0_18Kernel_traits_baseILj5120ES3_S3_S3_fjLj128EEEEEEEvNS0_20BackwardKernelParamsE,"aw",@nobits
	.sectionflags	@""
	.align	16
	.zero		1024


//--------------------- .nv.shared._ZN18transformer_engine13normalization28ln_bwd_finalize_tuned_kernelINS0_22Kernel_traits_finalizeILj5120E6__halffS3_fjLj1024ELj4ENS0_18Kernel_traits_baseILj5120ES3_fS3_fjLj1024EEEEEEEvNS0_20BackwardKernelParamsE --------------------------
	.section	.nv.shared._ZN18transformer_engine13normalization28ln_bwd_finalize_tuned_kernelINS0_22Kernel_traits_finalizeILj5120E6__halffS3_fjLj1024ELj4ENS0_18Kernel_traits_baseILj5120ES3_fS3_fjLj1024EEEEEEEvNS0_20BackwardKernelParamsE,"aw",@nobits
	.sectionflags	@""
	.align	16
.nv.shared._ZN18transformer_engine13normalization28ln_bwd_finalize_tuned_kernelINS0_22Kernel_traits_finalizeILj5120E6__halffS3_fjLj1024ELj4ENS0_18Kernel_traits_baseILj5120ES3_fS3_fjLj1024EEEEEEEvNS0_20BackwardKernelParamsE:
	.zero		9472


//--------------------- .nv.shared._ZN18transformer_engine13normalization19ln_bwd_tuned_kernelINS0_13Kernel_traitsI6__halffS3_fjLj5120ELj1ELj1ELj4ELj16ENS0_18Kernel_traits_baseILj5120ES3_fS3_fjLj128EEEEEEEvNS0_20BackwardKernelParamsE --------------------------
	.section	.nv.shared._ZN18transformer_engine13normalization19ln_bwd_tuned_kernelINS0_13Kernel_traitsI6__halffS3_fjLj5120ELj1ELj1ELj4ELj16ENS0_18Kernel_traits_baseILj5120ES3_fS3_fjLj128EEEEEEEvNS0_20BackwardKernelParamsE,"aw",@nobits
	.sectionflags	@""
	.align	16
	.zero		1024


//--------------------- .nv.shared._ZN18transformer_engine13normalization28ln_bwd_finalize_tuned_kernelINS0_22Kernel_traits_finalizeILj5120E6__halfS3_S3_fjLj1024ELj4ENS0_18Kernel_traits_baseILj5120ES3_S3_S3_fjLj1024EEEEEEEvNS0_20BackwardKernelParamsE --------------------------
	.section	.nv.shared._ZN18transformer_engine13normalization28ln_bwd_finalize_tuned_kernelINS0_22Kernel_traits_finalizeILj5120E6__halfS3_S3_fjLj1024ELj4ENS0_18Kernel_traits_baseILj5120ES3_S3_S3_fjLj1024EEEEEEEvNS0_20BackwardKernelParamsE,"aw",@nobits
	.sectionflags	@""
	.align	16
.nv.shared._ZN18transformer_engine13normalization28ln_bwd_finalize_tuned_kernelINS0_22Kernel_traits_finalizeILj5120E6__halfS3_S3_fjLj1024ELj4ENS0_18Kernel_traits_baseILj5120ES3_S3_S3_fjLj1024EEEEEEEvNS0_20BackwardKernelParamsE:
	.zero		9472


//--------------------- .nv.shared._ZN18transformer_engine13normalization19ln_bwd_tuned_kernelINS0_13Kernel_traitsI6__halfS3_S3_fjLj5120ELj1ELj1ELj4ELj16ENS0_18Kernel_traits_baseILj5120ES3_S3_S3_fjLj128EEEEEEEvNS0_20BackwardKernelParamsE --------------------------
	.section	.nv.shared._ZN18transformer_engine13normalization19ln_bwd_tuned_kernelINS0_13Kernel_traitsI6__halfS3_S3_fjLj5120ELj1ELj1ELj4ELj16ENS0_18Kernel_traits_baseILj5120ES3_S3_S3_fjLj128EEEEEEEvNS0_20BackwardKernelParamsE,"aw",@nobits
	.sectionflags	@""
	.align	16
	.zero		1024


//--------------------- .nv.shared._ZN18transformer_engine13normalization28ln_bwd_finalize_tuned_kernelINS0_22Kernel_traits_finalizeILj5120EffffjLj1024ELj4ENS0_18Kernel_traits_baseILj5120EffffjLj1024EEEEEEEvNS0_20BackwardKernelParamsE --------------------------
	.section	.nv.shared._ZN18transformer_engine13normalization28ln_bwd_finalize_tuned_kernelINS0_22Kernel_traits_finalizeILj5120EffffjLj1024ELj4ENS0_18Kernel_traits_baseILj5120EffffjLj1024EEEEEEEvNS0_20BackwardKernelParamsE,"aw",@nobits
	.sectionflags	@""
	.align	16
.nv.shared._ZN18transformer_engine13normalization28ln_bwd_finalize_tuned_kernelINS0_22Kernel_traits_finalizeILj5120EffffjLj1024ELj4ENS0_18Kernel_traits_baseILj5120EffffjLj1024EEEEEEEvNS0_20BackwardKernelParamsE:
	.zero		9472


//--------------------- .nv.shared._ZN18transformer_engine13normalization19ln_bwd_tuned_kernelINS0_13Kernel_traitsIffffjLj5120ELj1ELj1ELj4ELj16ENS0_18Kernel_traits_baseILj5120EffffjLj128EEEEEEEvNS0_20BackwardKernelParamsE --------------------------
	.section	.nv.shared._ZN18transformer_engine13normalization19ln_bwd_tuned_kernelINS0_13Kernel_traitsIffffjLj5120ELj1ELj1ELj4ELj16ENS0_18Kernel_traits_baseILj5120EffffjLj128EEEEEEEvNS0_20BackwardKernelParamsE,"aw",@nobits
	.sectionflags	@""
	.align	16
	.zero		1024


//--------------------- .nv.shared._ZN18transformer_engine13normalization28ln_bwd_finalize_tuned_kernelINS0_22Kernel_traits_finalizeILj4096E13__nv_bfloat16fS3_fjLj1024ELj4ENS0_18Kernel_traits_baseILj4096ES3_fS3_fjLj1024EEEEEEEvNS0_20BackwardKernelParamsE --------------------------
	.section	.nv.shared._ZN18transformer_engine13normalization28ln_bwd_finalize_tuned_kernelINS0_22Kernel_traits_finalizeILj4096E13__nv_bfloat16fS3_fjLj1024ELj4ENS0_18Kernel_traits_baseILj4096ES3_fS3_fjLj1024EEEEEEEvNS0_20BackwardKernelParamsE,"aw",@nobits
	.sectionflags	@""
	.align	16
.nv.shared._ZN18transformer_engine13normalization28ln_bwd_finalize_tuned_kernelINS0_22Kernel_traits_finalizeILj4096E13__nv_bfloat16fS3_fjLj1024ELj4ENS0_18Kernel_traits_baseILj4096ES3_fS3_fjLj1024EEEEEEEvNS0_20BackwardKernelParamsE:
	.zero		9472


//--------------------- .nv.shared._ZN18transformer_engine13normalization19ln_bwd_tuned_kernelINS0_13Kernel_traitsI13__nv_bfloat16fS3_fjLj4096ELj1ELj1ELj4ELj16ENS0_18Kernel_traits_baseILj4096ES3_fS3_fjLj128EEEEEEEvNS0_20BackwardKernelParamsE --------------------------
	.section	.nv.shared._ZN18transformer_engine13normalization19ln_bwd_tuned_kernelINS0_13Kernel_traitsI13__nv_bfloat16fS3_fjLj4096ELj1ELj1ELj4ELj16ENS0_18Kernel_traits_baseILj4096ES3_fS3_fjLj128EEEEEEEvNS0_20BackwardKernelParamsE,"aw",@nobits
	.sectionflags	@""
	.align	16
	.zero		1024


//--------------------- .nv.shared._ZN18transformer_engine13normalization28ln_bwd_finalize_tuned_kernelINS0_22Kernel_traits_finalizeILj4096E13__nv_bfloat16S3_S3_fjLj1024ELj4ENS0_18Kernel_traits_baseILj4096ES3_S3_S3_fjLj1024EEEEEEEvNS0_20BackwardKernelParamsE --------------------------
	.section	.nv.shared._ZN18transformer_engine13normalization28ln_bwd_finalize_tuned_kernelINS0_22Kernel_traits_finalizeILj4096E13__nv_bfloat16S3_S3_fjLj1024ELj4ENS0_18Kernel_traits_baseILj4096ES3_S3_S3_fjLj1024EEEEEEEvNS0_20BackwardKernelParamsE,"aw",@nobits
	.sectionflags	@""
	.align	16
.nv.shared._ZN18transformer_engine13normalization28ln_bwd_finalize_tuned_kernelINS0_22Kernel_traits_finalizeILj4096E13__nv_bfloat16S3_S3_fjLj1024ELj4ENS0_18Kernel_traits_baseILj4096ES3_S3_S3_fjLj1024EEEEEEEvNS0_20BackwardKernelParamsE:
	.zero		9472


//--------------------- .nv.shared._ZN18transformer_engine13normalization19ln_bwd_tuned_kernelINS0_13Kernel_traitsI13__nv_bfloat16S3_S3_fjLj4096ELj1ELj1ELj4ELj16ENS0_18Kernel_traits_baseILj4096ES3_S3_S3_fjLj128EEEEEEEvNS0_20BackwardKernelParamsE --------------------------
	.section	.nv.shared._ZN18transformer_engine13normalization19ln_bwd_tuned_kernelINS0_13Kernel_traitsI13__nv_bfloat16S3_S3_fjLj4096ELj1ELj1ELj4ELj16ENS0_18Kernel_traits_baseILj4096ES3_S3_S3_fjLj128EEEEEEEvNS0_20BackwardKernelParamsE,"aw",@nobits
	.sectionflags	@""
	.align	16
	.zero		1024


//--------------------- .nv.shared._ZN18transformer_engine13normalization28ln_bwd_finalize_tuned_kernelINS0_22Kernel_traits_finalizeILj4096E6__halffS3_fjLj1024ELj4ENS0_18Kernel_traits_baseILj4096ES3_fS3_fjLj1024EEEEEEEvNS0_20BackwardKernelParamsE --------------------------
	.section	.nv.shared._ZN18transformer_engine13normalization28ln_bwd_finalize_tuned_kernelINS0_22Kernel_traits_finalizeILj4096E6__halffS3_fjLj1024ELj4ENS0_18Kernel_traits_baseILj4096ES3_fS3_fjLj1024EEEEEEEvNS0_20BackwardKernelParamsE,"aw",@nobits
	.sectionflags	@""
	.align	16
.nv.shared._ZN18transformer_engine13normalization28ln_bwd_finalize_tuned_kernelINS0_22Kernel_traits_finalizeILj4096E6__halffS3_fjLj1024ELj4ENS0_18Kernel_traits_baseILj4096ES3_fS3_fjLj1024EEEEEEEvNS0_20BackwardKernelParamsE:
	.zero		9472


//--------------------- .nv.shared._ZN18transformer_engine13normalization19ln_bwd_tuned_kernelINS0_13Kernel_traitsI6__halffS3_fjLj4096ELj1ELj1ELj4ELj16ENS0_18Kernel_traits_baseILj4096ES3_fS3_fjLj128EEEEEEEvNS0_20BackwardKernelParamsE --------------------------
	.section	.nv.shared._ZN18transformer_engine13normalization19ln_bwd_tuned_kernelINS0_13Kernel_traitsI6__halffS3_fjLj4096ELj1ELj1ELj4ELj16ENS0_18Kernel_traits_baseILj4096ES3_fS3_fjLj128EEEEEEEvNS0_20BackwardKernelParamsE,"aw",@nobits
	.sectionflags	@""
	.align	16
	.zero		1024


//--------------------- .nv.shared._ZN18transformer_engine13normalization28ln_bwd_finalize_tuned_kernelINS0_22Kernel_traits_finalizeILj4096E6__halfS3_S3_fjLj1024ELj4ENS0_18Kernel_traits_baseILj4096ES3_S3_S3_fjLj1024EEEEEEEvNS0_20BackwardKernelParamsE --------------------------
	.section	.nv.shared._ZN18transformer_engine13normalization28ln_bwd_finalize_tuned_kernelINS0_22Kernel_traits_finalizeILj4096E6__halfS3_S3_fjLj1024ELj4ENS0_18Kernel_traits_baseILj4096ES3_S3_S3_fjLj1024EEEEEEEvNS0_20BackwardKernelParamsE,"aw",@nobits
	.sectionflags	@""
	.align	16
.nv.shared._ZN18transformer_engine13normalization28ln_bwd_finalize_tuned_kernelINS0_22Kernel_traits_finalizeILj4096E6__halfS3_S3_fjLj1024ELj4ENS0_18Kernel_traits_baseILj4096ES3_S3_S3_fjLj1024EEEEEEEvNS0_20BackwardKernelParamsE:
	.zero		9472


//--------------------- .nv.shared._ZN18transformer_engine13normalization19ln_bwd_tuned_kernelINS0_13Kernel_traitsI6__halfS3_S3_fjLj4096ELj1ELj1ELj4ELj16ENS0_18Kernel_traits_baseILj4096ES3_S3_S3_fjLj128EEEEEEEvNS0_20BackwardKernelParamsE --------------------------
	.section	.nv.shared._ZN18transformer_engine13normalization19ln_bwd_tuned_kernelINS0_13Kernel_traitsI6__halfS3_S3_fjLj4096ELj1ELj1ELj4ELj16ENS0_18Kernel_traits_baseILj4096ES3_S3_S3_fjLj128EEEEEEEvNS0_20BackwardKernelParamsE,"aw",@nobits
	.sectionflags	@""
	.align	16
	.zero		1024


//--------------------- .nv.shared._ZN18transformer_engine13normalization28ln_bwd_finalize_tuned_kernelINS0_22Kernel_traits_finalizeILj4096EffffjLj1024ELj4ENS0_18Kernel_traits_baseILj4096EffffjLj1024EEEEEEEvNS0_20BackwardKernelParamsE --------------------------
	.section	.nv.shared._ZN18transformer_engine13normalization28ln_bwd_finalize_tuned_kernelINS0_22Kernel_traits_finalizeILj4096EffffjLj1024ELj4ENS0_18Kernel_traits_baseILj4096EffffjLj1024EEEEEEEvNS0_20BackwardKernelParamsE,"aw",@nobits
	.sectionflags	@""
	.align	16
.nv.shared._ZN18transformer_engine13normalization28ln_bwd_finalize_tuned_kernelINS0_22Kernel_traits_finalizeILj4096EffffjLj1024ELj4ENS0_18Kernel_traits_baseILj4096EffffjLj1024EEEEEEEvNS0_20BackwardKernelParamsE:
	.zero		9472


//--------------------- .nv.shared._ZN18transformer_engine13normalization19ln_bwd_tuned_kernelINS0_13Kernel_traitsIffffjLj4096ELj1ELj1ELj4ELj16ENS0_18Kernel_traits_baseILj4096EffffjLj128EEEEEEEvNS0_20BackwardKernelParamsE --------------------------
	.section	.nv.shared._ZN18transformer_engine13normalization19ln_bwd_tuned_kernelINS0_13Kernel_traitsIffffjLj4096ELj1ELj1ELj4ELj16ENS0_18Kernel_traits_baseILj4096EffffjLj128EEEEEEEvNS0_20BackwardKernelParamsE,"aw",@nobits
	.sectionflags	@""
	.align	16
	.zero		1024


//--------------------- .nv.shared._ZN18transformer_engine13normalization28ln_bwd_finalize_tuned_kernelINS0_22Kernel_traits_finalizeILj3840E13__nv_bfloat16fS3_fjLj1024ELj4ENS0_18Kernel_traits_baseILj3840ES3_fS3_fjLj1024EEEEEEEvNS0_20BackwardKernelParamsE --------------------------
	.section	.nv.shared._ZN18transformer_engine13normalization28ln_bwd_finalize_tuned_kernelINS0_22Kernel_traits_finalizeILj3840E13__nv_bfloat16fS3_fjLj1024ELj4ENS0_18Kernel_traits_baseILj3840ES3_fS3_fjLj1024EEEEEEEvNS0_20BackwardKernelParamsE,"aw",@nobits
	.sectionflags	@""
	.align	16
.nv.shared._ZN18transformer_engine13normalization28ln_bwd_finalize_tuned_kernelINS0_22Kernel_traits_finalizeILj3840E13__nv_bfloat16fS3_fjLj1024ELj4ENS0_18Kernel_traits_baseILj3840ES3_fS3_fjLj1024EEEEEEEvNS0_20BackwardKernelParamsE:
	.zero		9472


//--------------------- .nv.shared._ZN18transformer_engine13normalization19ln_bwd_tuned_kernelINS0_13Kernel_traitsI13__nv_bfloat16fS3_fjLj3840ELj1ELj1ELj4ELj8ENS0_18Kernel_traits_baseILj3840ES3_fS3_fjLj128EEEEEEEvNS0_20BackwardKernelParamsE --------------------------
	.section	.nv.shared._ZN18transformer_engine13normalization19ln_bwd_tuned_kernelINS0_13Kernel_traitsI13__nv_bfloat16fS3_fjLj3840ELj1ELj1ELj4ELj8ENS0_18Kernel_traits_baseILj3840ES3_fS3_fjLj128EEEEEEEvNS0_20BackwardKernelParamsE,"aw",@nobits
	.sectionflags	@""
	.align	16
	.zero		1024


//--------------------- .nv.shared._ZN18transformer_engine13normalization28ln_bwd_finalize_tuned_kernelINS0_22Kernel_traits_finalizeILj3840E13__nv_bfloat16S3_S3_fjLj1024ELj4ENS0_18Kernel_traits_baseILj3840ES3_S3_S3_fjLj1024EEEEEEEvNS0_20BackwardKernelParamsE --------------------------
	.section	.nv.shared._ZN18transformer_engine13normalization28ln_bwd_finalize_tuned_kernelINS0_22Kernel_traits_finalizeILj3840E13__nv_bfloat16S3_S3_fjLj1024ELj4ENS0_18Kernel_traits_baseILj3840ES3_S3_S3_fjLj1024EEEEEEEvNS0_20BackwardKernelParamsE,"aw",@nobits
	.sectionflags	@""
	.align	16
.nv.shared._ZN18transformer_engine13normalization28ln_bwd_finalize_tuned_kernelINS0_22Kernel_traits_finalizeILj3840E13__nv_bfloat16S3_S3_fjLj1024ELj4ENS0_18Kernel_traits_baseILj3840ES3_S3_S3_fjLj1024EEEEEEEvNS0_20BackwardKernelParamsE:
	.zero		9472


//--------------------- .nv.shared._ZN18transformer_engine13normalization19ln_bwd_tuned_kernelINS0_13Kernel_traitsI13__nv_bfloat16S3_S3_fjLj3840ELj1ELj1ELj4ELj4ENS0_18Kernel_traits_baseILj3840ES3_S3_S3_fjLj128EEEEEEEvNS0_20BackwardKernelParamsE --------------------------
	.section	.nv.shared._ZN18transformer_engine13normalization19ln_bwd_tuned_kernelINS0_13Kernel_traitsI13__nv_bfloat16S3_S3_fjLj3840ELj1ELj1ELj4ELj4ENS0_18Kernel_traits_baseILj3840ES3_S3_S3_fjLj128EEEEEEEvNS0_20BackwardKernelParamsE,"aw",@nobits
	.sectionflags	@""
	.align	16
	.zero		1024


//--------------------- .nv.shared._ZN18transformer_engine13normalization28ln_bwd_finalize_tuned_kernelINS0_22Kernel_traits_finalizeILj3840E6__halffS3_fjLj1024ELj4ENS0_18Kernel_traits_baseILj3840ES3_fS3_fjLj1024EEEEEEEvNS0_20BackwardKernelParamsE --------------------------
	.section	.nv.shared._ZN18transformer_engine13normalization28ln_bwd_finalize_tuned_kernelINS0_22Kernel_traits_finalizeILj3840E6__halffS3_fjLj1024ELj4ENS0_18Kernel_traits_baseILj3840ES3_fS3_fjLj1024EEEEEEEvNS0_20BackwardKernelParamsE,"aw",@nobits
	.sectionflags	@""
	.align	16
.nv.shared._ZN18transformer_engine13normalization28ln_bwd_finalize_tuned_kernelINS0_22Kernel_traits_finalizeILj3840E6__halffS3_fjLj1024ELj4ENS0_18Kernel_traits_baseILj3840ES3_fS3_fjLj1024EEEEEEEvNS0_20BackwardKernelParamsE:
	.zero		9472


//--------------------- .nv.shared._ZN18transformer_engine13normalization19ln_bwd_tuned_kernelINS0_13Kernel_traitsI6__halffS3_fjLj3840ELj1ELj1ELj4ELj8ENS0_18Kernel_traits_baseILj3840ES3_fS3_fjLj128EEEEEEEvNS0_20BackwardKernelParamsE --------------------------
	.section	.nv.shared._ZN18transformer_engine13normalization19ln_bwd_tuned_kernelINS0_13Kernel_traitsI6__halffS3_fjLj3840ELj1ELj1ELj4ELj8ENS0_18Kernel_traits_baseILj3840ES3_fS3_fjLj128EEEEEEEvNS0_20BackwardKernelParamsE,"aw",@nobits
	.sectionflags	@""
	.align	16
	.zero		1024


//--------------------- .nv.shared._ZN18transformer_engine13normalization28ln_bwd_finalize_tuned_kernelINS0_22Kernel_traits_finalizeILj3840E6__halfS3_S3_fjLj1024ELj4ENS0_18Kernel_traits_baseILj3840ES3_S3_S3_fjLj1024EEEEEEEvNS0_20BackwardKernelParamsE --------------------------
	.section	.nv.shared._ZN18transformer_engine13normalization28ln_bwd_finalize_tuned_kernelINS0_22Kernel_traits_finalizeILj3840E6__halfS3_S3_fjLj1024ELj4ENS0_18Kernel_traits_baseILj3840ES3_S3_S3_fjLj1024EEEEEEEvNS0_20BackwardKernelParamsE,"aw",@nobits
	.sectionflags	@""
	.align	16
.nv.shared._ZN18transformer_engine13normalization28ln_bwd_finalize_tuned_kernelINS0_22Kernel_traits_finalizeILj3840E6__halfS3_S3_fjLj1024ELj4ENS0_18Kernel_traits_baseILj3840ES3_S3_S3_fjLj1024EEEEEEEvNS0_20BackwardKernelParamsE:
	.zero		9472


//--------------------- .nv.shared._ZN18transformer_engine13normalization19ln_bwd_tuned_kernelINS0_13Kernel_traitsI6__halfS3_S3_fjLj3840ELj1ELj1ELj4ELj4ENS0_18Kernel_traits_baseILj3840ES3_S3_S3_fjLj128EEEEEEEvNS0_20BackwardKernelParamsE --------------------------
	.section	.nv.shared._ZN18transformer_engine13normalization19ln_bwd_tuned_kernelINS0_13Kernel_traitsI6__halfS3_S3_fjLj3840ELj1ELj1ELj4ELj4ENS0_18Kernel_traits_baseILj3840ES3_S3_S3_fjLj128EEEEEEEvNS0_20BackwardKernelParamsE,"aw",@nobits
	.sectionflags	@""
	.align	16
	.zero		1024


//--------------------- .nv.shared._ZN18transformer_engine13normalization28ln_bwd_finalize_tuned_kernelINS0_22Kernel_traits_finalizeILj3840EffffjLj1024ELj4ENS0_18Kernel_traits_baseILj3840EffffjLj1024EEEEEEEvNS0_20BackwardKernelParamsE --------------------------
	.section	.nv.shared._ZN18transformer_engine13normalization28ln_bwd_finalize_tuned_kernelINS0_22Kernel_traits_finalizeILj3840EffffjLj1024ELj4ENS0_18Kernel_traits_baseILj3840EffffjLj1024EEEEEEEvNS0_20BackwardKernelParamsE,"aw",@nobits
	.sectionflags	@""
	.align	16
.nv.shared._ZN18transformer_engine13normalization28ln_bwd_finalize_tuned_kernelINS0_22Kernel_traits_finalizeILj3840EffffjLj1024ELj4ENS0_18Kernel_traits_baseILj3840EffffjLj1024EEEEEEEvNS0_20BackwardKernelParamsE:
	.zero		9472


//--------------------- .nv.shared._ZN18transformer_engine13normalization19ln_bwd_tuned_kernelINS0_13Kernel_traitsIffffjLj3840ELj1ELj1ELj4ELj8ENS0_18Kernel_traits_baseILj3840EffffjLj128EEEEEEEvNS0_20BackwardKernelParamsE --------------------------
	.section	.nv.shared._ZN18transformer_engine13normalization19ln_bwd_tuned_kernelINS0_13Kernel_traitsIffffjLj3840ELj1ELj1ELj4ELj8ENS0_18Kernel_traits_baseILj3840EffffjLj128EEEEEEEvNS0_20BackwardKernelParamsE,"aw",@nobits
	.sectionflags	@""
	.align	16
	.zero		1024


//--------------------- .nv.shared._ZN18transformer_engine13normalization28ln_bwd_finalize_tuned_kernelINS0_22Kernel_traits_finalizeILj3072E13__nv_bfloat16fS3_fjLj1024ELj4ENS0_18Kernel_traits_baseILj3072ES3_fS3_fjLj1024EEEEEEEvNS0_20BackwardKernelParamsE --------------------------
	.section	.nv.shared._ZN18transformer_engine13normalization28ln_bwd_finalize_tuned_kernelINS0_22Kernel_traits_finalizeILj3072E13__nv_bfloat16fS3_fjLj1024ELj4ENS0_18Kernel_traits_baseILj3072ES3_fS3_fjLj1024EEEEEEEvNS0_20BackwardKernelParamsE,"aw",@nobits
	.sectionflags	@""
	.align	16
.nv.shared._ZN18transformer_engine13normalization28ln_bwd_finalize_tuned_kernelINS0_22Kernel_traits_finalizeILj3072E13__nv_bfloat16fS3_fjLj1024ELj4ENS0_18Kernel_traits_baseILj3072ES3_fS3_fjLj1024EEEEEEEvNS0_20BackwardKernelParamsE:
	.zero		9472


//--------------------- .nv.shared._ZN18transformer_engine13normalization19ln_bwd_tuned_kernelINS0_13Kernel_traitsI13__nv_bfloat16fS3_fjLj3072ELj1ELj1ELj4ELj16ENS0_18Kernel_traits_baseILj3072ES3_fS3_fjLj128EEEEEEEvNS0_20BackwardKernelParamsE --------------------------
	.section	.nv.shared._ZN18transformer_engine13normalization19ln_bwd_tuned_kernelINS0_13Kernel_traitsI13__nv_bfloat16fS3_fjLj3072ELj1ELj1ELj4ELj16ENS0_18Kernel_traits_baseILj3072ES3_fS3_fjLj128EEEEEEEvNS0_20BackwardKernelParamsE,"aw",@nobits
	.sectionflags	@""
	.align	16
	.zero		1024


//--------------------- .nv.shared._ZN18transformer_engine13normalization28ln_bwd_finalize_tuned_kernelINS0_22Kernel_traits_finalizeILj3072E13__nv_bfloat16S3_S3_fjLj1024ELj4ENS0_18Kernel_traits_baseILj3072ES3_S3_S3_fjLj1024EEEEEEEvNS0_20BackwardKernelParamsE --------------------------
	.section	.nv.shared._ZN18transformer_engine13normalization28ln_bwd_finalize_tuned_kernelINS0_22Kernel_traits_finalizeILj3072E13__nv_bfloat16S3_S3_fjLj1024ELj4ENS0_18Kernel_traits_baseILj3072ES3_S3_S3_fjLj1024EEEEEEEvNS0_20BackwardKernelParamsE,"aw",@nobits
	.sectionflags	@""
	.align	16
.nv.shared._ZN18transformer_engine13normalization28ln_bwd_finalize_tuned_kernelINS0_22Kernel_traits_finalizeILj3072E13__nv_bfloat16S3_S3_fjLj1024ELj4ENS0_18Kernel_traits_baseILj3072ES3_S3_S3_fjLj1024EEEEEEEvNS0_20BackwardKernelParamsE:
	.zero		9472


//--------------------- .nv.shared._ZN18transformer_engine13normalization19ln_bwd_tuned_kernelINS0_13Kernel_traitsI13__nv_bfloat16S3_S3_fjLj3072ELj1ELj1ELj4ELj16ENS0_18Kernel_traits_baseILj3072ES3_S3_S3_fjLj128EEEEEEEvNS0_20BackwardKernelParamsE --------------------------
	.section	.nv.shared._ZN18transformer_engine13normalization19ln_bwd_tuned_kernelINS0_13Kernel_traitsI13__nv_bfloat16S3_S3_fjLj3072ELj1ELj1ELj4ELj16ENS0_18Kernel_traits_baseILj3072ES3_S3_S3_fjLj128EEEEEEEvNS0_20BackwardKernelParamsE,"aw",@nobits
	.sectionflags	@""
	.align	16
	.zero		1024


//--------------------- .nv.shared._ZN18transformer_engine13normalization28ln_bwd_finalize_tuned_kernelINS0_22Kernel_traits_finalizeILj3072E6__halffS3_fjLj1024ELj4ENS0_18Kernel_traits_baseILj3072ES3_fS3_fjLj1024EEEEEEEvNS0_20BackwardKernelParamsE --------------------------
	.section	.nv.shared._ZN18transformer_engine13normalization28ln_bwd_finalize_tuned_kernelINS0_22Kernel_traits_finalizeILj3072E6__halffS3_fjLj1024ELj4ENS0_18Kernel_traits_baseILj3072ES3_fS3_fjLj1024EEEEEEEvNS0_20BackwardKernelParamsE,"aw",@nobits
	.sectionflags	@""
	.align	16
.nv.shared._ZN18transformer_engine13normalization28ln_bwd_finalize_tuned_kernelINS0_22Kernel_traits_finalizeILj3072E6__halffS3_fjLj1024ELj4ENS0_18Kernel_traits_baseILj3072ES3_fS3_fjLj1024EEEEEEEvNS0_20BackwardKernelParamsE:
	.zero		9472


//--------------------- .nv.shared._ZN18transformer_engine13normalization19ln_bwd_tuned_kernelINS0_13Kernel_traitsI6__halffS3_fjLj3072ELj1ELj1ELj4ELj16ENS0_18Kernel_traits_baseILj3072ES3_fS3_fjLj128EEEEEEEvNS0_20BackwardKernelParamsE --------------------------
	.section	.nv.shared._ZN18transformer_engine13normalization19ln_bwd_tuned_kernelINS0_13Kernel_traitsI6__halffS3_fjLj3072ELj1ELj1ELj4ELj16ENS0_18Kernel_traits_baseILj3072ES3_fS3_fjLj128EEEEEEEvNS0_20BackwardKernelParamsE,"aw",@nobits
	.sectionflags	@""
	.align	16
	.zero		1024


//--------------------- .nv.shared._ZN18transformer_engine13normalization28ln_bwd_finalize_tuned_kernelINS0_22Kernel_traits_finalizeILj3072E6__halfS3_S3_fjLj1024ELj4ENS0_18Kernel_traits_baseILj3072ES3_S3_S3_fjLj1024EEEEEEEvNS0_20BackwardKernelParamsE --------------------------
	.section	.nv.shared._ZN18transformer_engine13normalization28ln_bwd_finalize_tuned_kernelINS0_22Kernel_traits_finalizeILj3072E6__halfS3_S3_fjLj1024ELj4ENS0_18Kernel_traits_baseILj3072ES3_S3_S3_fjLj1024EEEEEEEvNS0_20BackwardKernelParamsE,"aw",@nobits
	.sectionflags	@""
	.align	16
.nv.shared._ZN18transformer_engine13normalization28ln_bwd_finalize_tuned_kernelINS0_22Kernel_traits_finalizeILj3072E6__halfS3_S3_fjLj1024ELj4ENS0_18Kernel_traits_baseILj3072ES3_S3_S3_fjLj1024EEEEEEEvNS0_20BackwardKernelParamsE:
	.zero		9472


//--------------------- .nv.shared._ZN18transformer_engine13normalization19ln_bwd_tuned_kernelINS0_13Kernel_traitsI6__halfS3_S3_fjLj3072ELj1ELj1ELj4ELj16ENS0_18Kernel_traits_baseILj3072ES3_S3_S3_fjLj128EEEEEEEvNS0_20BackwardKernelParamsE --------------------------
	.section	.nv.shared._ZN18transformer_engine13normalization19ln_bwd_tuned_kernelINS0_13Kernel_traitsI6__halfS3_S3_fjLj3072ELj1ELj1ELj4ELj16ENS0_18Kernel_traits_baseILj3072ES3_S3_S3_fjLj128EEEEEEEvNS0_20BackwardKernelParamsE,"aw",@nobits
	.sectionflags	@""
	.align	16
	.zero		1024


//--------------------- .nv.shared._ZN18transformer_engine13normalization28ln_bwd_finalize_tuned_kernelINS0_22Kernel_traits_finalizeILj3072EffffjLj1024ELj4ENS0_18Kernel_traits_baseILj3072EffffjLj1024EEEEEEEvNS0_20BackwardKernelParamsE --------------------------
	.section	.nv.shared._ZN18transformer_engine13normalization28ln_bwd_finalize_tuned_kernelINS0_22Kernel_traits_finalizeILj3072EffffjLj1024ELj4ENS0_18Kernel_traits_baseILj3072EffffjLj1024EEEEEEEvNS0_20BackwardKernelParamsE,"aw",@nobits
	.sectionflags	@""
	.align	16
.nv.shared._ZN18transformer_engine13normalization28ln_bwd_finalize_tuned_kernelINS0_22Kernel_traits_finalizeILj3072EffffjLj1024ELj4ENS0_18Kernel_traits_baseILj3072EffffjLj1024EEEEEEEvNS0_20BackwardKernelParamsE:
	.zero		9472


//--------------------- .nv.shared._ZN18transformer_engine13normalization19ln_bwd_tuned_kernelINS0_13Kernel_traitsIffffjLj3072ELj1ELj1ELj4ELj16ENS0_18Kernel_traits_baseILj3072EffffjLj128EEEEEEEvNS0_20BackwardKernelParamsE --------------------------
	.section	.nv.shared._ZN18transformer_engine13normalization19ln_bwd_tuned_kernelINS0_13Kernel_traitsIffffjLj3072ELj1ELj1ELj4ELj16ENS0_18Kernel_traits_baseILj3072EffffjLj128EEEEEEEvNS0_20BackwardKernelParamsE,"aw",@nobits
	.sectionflags	@""
	.align	16
	.zero		1024


//--------------------- .nv.shared._ZN18transformer_engine13normalization28ln_bwd_finalize_tuned_kernelINS0_22Kernel_traits_finalizeILj2304E13__nv_bfloat16fS3_fjLj1024ELj4ENS0_18Kernel_traits_baseILj2304ES3_fS3_fjLj1024EEEEEEEvNS0_20BackwardKernelParamsE --------------------------
	.section	.nv.shared._ZN18transformer_engine13normalization28ln_bwd_finalize_tuned_kernelINS0_22Kernel_traits_finalizeILj2304E13__nv_bfloat16fS3_fjLj1024ELj4ENS0_18Kernel_traits_baseILj2304ES3_fS3_fjLj1024EEEEEEEvNS0_20BackwardKernelParamsE,"aw",@nobits
	.sectionflags	@""
	.align	16
.nv.shared._ZN18transformer_engine13normalization28ln_bwd_finalize_tuned_kernelINS0_22Kernel_traits_finalizeILj2304E13__nv_bfloat16fS3_fjLj1024ELj4ENS0_18Kernel_traits_baseILj2304ES3_fS3_fjLj1024EEEEEEEvNS0_20BackwardKernelParamsE:
	.zero		9472


//--------------------- .nv.shared._ZN18transformer_engine13normalization19ln_bwd_tuned_kernelINS0_13Kernel_traitsI13__nv_bfloat16fS3_fjLj2304ELj1ELj1ELj4ELj8ENS0_18Kernel_traits_baseILj2304ES3_fS3_fjLj128EEEEEEEvNS0_20BackwardKernelParamsE --------------------------
	.section	.nv.shared._ZN18transformer_engine13normalization19ln_bwd_tuned_kernelINS0_13Kernel_traitsI13__nv_bfloat16fS3_fjLj2304ELj1ELj1ELj4ELj8ENS0_18Kernel_traits_baseILj2304ES3_fS3_fjLj128EEEEEEEvNS0_20BackwardKernelParamsE,"aw",@nobits
	.sectionflags	@""
	.align	16
	.zero		1024


//--------------------- .nv.shared._ZN18transformer_engine13normalization28ln_bwd_finalize_tuned_kernelINS0_22Kernel_traits_finalizeILj2304E13__nv_bfloat16S3_S3_fjLj1024ELj4ENS0_18Kernel_traits_baseILj2304ES3_S3_S3_fjLj1024EEEEEEEvNS0_20BackwardKernelParamsE --------------------------
	.section	.nv.shared._ZN18transformer_engine13normalization28ln_bwd_finalize_tuned_kernelINS0_22Kernel_traits_finalizeILj2304E13__nv_bfloat16S3_S3_fjLj1024ELj4ENS0_18Kernel_traits_baseILj2304ES3_S3_S3_fjLj1024EEEEEEEvNS0_20BackwardKernelParamsE,"aw",@nobits
	.sectionflags	@""
	.align	16
.nv.shared._ZN18transformer_engine13normalization28ln_bwd_finalize_tuned_kernelINS0_22Kernel_traits_finalizeILj2304E13__nv_bfloat16S3_S3_fjLj1024ELj4ENS0_18Kernel_traits_baseILj2304ES3_S3_S3_fjLj1024EEEEEEEvNS0_20BackwardKernelParamsE:
	.zero		9472


//--------------------- .nv.shared._ZN18transformer_engine13normalization19ln_bwd_tuned_kernelINS0_13Kernel_traitsI13__nv_bfloat16S3_S3_fjLj2304ELj1ELj1ELj4ELj4ENS0_18Kernel_traits_baseILj2304ES3_S3_S3_fjLj128EEEEEEEvNS0_20BackwardKernelParamsE --------------------------
	.section	.nv.shared._ZN18transformer_engine13normalization19ln_bwd_tuned_kernelINS0_13Kernel_traitsI13__nv_bfloat16S3_S3_fjLj2304ELj1ELj1ELj4ELj4ENS0_18Kernel_traits_baseILj2304ES3_S3_S3_fjLj128EEEEEEEvNS0_20BackwardKernelParamsE,"aw",@nobits
	.sectionflags	@""
	.align	16
	.zero		1024


//--------------------- .nv.shared._ZN18transformer_engine13normalization28ln_bwd_finalize_tuned_kernelINS0_22Kernel_traits_finalizeILj2304E6__halffS3_fjLj1024ELj4ENS0_18Kernel_traits_baseILj2304ES3_fS3_fjLj1024EEEEEEEvNS0_20BackwardKernelParamsE --------------------------
	.section	.nv.shared._ZN18transformer_engine13normalization28ln_bwd_finalize_tuned_kernelINS0_22Kernel_traits_finalizeILj2304E6__halffS3_fjLj1024ELj4ENS0_18Kernel_traits_baseILj2304ES3_fS3_fjLj1024EEEEEEEvNS0_20BackwardKernelParamsE,"aw",@nobits
	.sectionflags	@""
	.align	16
.nv.shared._ZN18transformer_engine13normalization28ln_bwd_finalize_tuned_kernelINS0_22Kernel_traits_finalizeILj2304E6__halffS3_fjLj1024ELj4ENS0_18Kernel_traits_baseILj2304ES3_fS3_fjLj1024EEEEEEEvNS0_20BackwardKernelParamsE:
	.zero		9472


//--------------------- .nv.shared._ZN18transformer_engine13normalization19ln_bwd_tuned_kernelINS0_13Kernel_traitsI6__halffS3_fjLj2304ELj1ELj1ELj4ELj8ENS0_18Kernel_traits_baseILj2304ES3_fS3_fjLj128EEEEEEEvNS0_20BackwardKernelParamsE --------------------------
	.section	.nv.shared._ZN18transformer_engine13normalization19ln_bwd_tuned_kernelINS0_13Kernel_traitsI6__halffS3_fjLj2304ELj1ELj1ELj4ELj8ENS0_18Kernel_traits_baseILj2304ES3_fS3_fjLj128EEEEEEEvNS0_20BackwardKernelParamsE,"aw",@nobits
	.sectionflags	@""
	.align	16
	.zero		1024


//--------------------- .nv.shared._ZN18transformer_engine13normalization28ln_bwd_finalize_tuned_kernelINS0_22Kernel_traits_finalizeILj2304E6__halfS3_S3_fjLj1024ELj4ENS0_18Kernel_traits_baseILj2304ES3_S3_S3_fjLj1024EEEEEEEvNS0_20BackwardKernelParamsE --------------------------
	.section	.nv.shared._ZN18transformer_engine13normalization28ln_bwd_finalize_tuned_kernelINS0_22Kernel_traits_finalizeILj2304E6__halfS3_S3_fjLj1024ELj4ENS0_18Kernel_traits_baseILj2304ES3_S3_S3_fjLj1024EEEEEEEvNS0_20BackwardKernelParamsE,"aw",@nobits
	.sectionflags	@""
	.align	16
.nv.shared._ZN18transformer_engine13normalization28ln_bwd_finalize_tuned_kernelINS0_22Kernel_traits_finalizeILj2304E6__halfS3_S3_fjLj1024ELj4ENS0_18Kernel_traits_baseILj2304ES3_S3_S3_fjLj1024EEEEEEEvNS0_20BackwardKernelParamsE:
	.zero		9472


//--------------------- .nv.shared._ZN18transformer_engine13normalization19ln_bwd_tuned_kernelINS0_13Kernel_traitsI6__halfS3_S3_fjLj2304ELj1ELj1ELj4ELj4ENS0_18Kernel_traits_baseILj2304ES3_S3_S3_fjLj128EEEEEEEvNS0_20BackwardKernelParamsE --------------------------
	.section	.nv.shared._ZN18transformer_engine13normalization19ln_bwd_tuned_kernelINS0_13Kernel_traitsI6__halfS3_S3_fjLj2304ELj1ELj1ELj4ELj4ENS0_18Kernel_traits_baseILj2304ES3_S3_S3_fjLj128EEEEEEEvNS0_20BackwardKernelParamsE,"aw",@nobits
	.sectionflags	@""
	.align	16
	.zero		1024


//--------------------- .nv.shared._ZN18transformer_engine13normalization28ln_bwd_finalize_tuned_kernelINS0_22Kernel_traits_finalizeILj2304EffffjLj1024ELj4ENS0_18Kernel_traits_baseILj2304EffffjLj1024EEEEEEEvNS0_20BackwardKernelParamsE --------------------------
	.section	.nv.shared._ZN18transformer_engine13normalization28ln_bwd_finalize_tuned_kernelINS0_22Kernel_traits_finalizeILj2304EffffjLj1024ELj4ENS0_18Kernel_traits_baseILj2304EffffjLj1024EEEEEEEvNS0_20BackwardKernelParamsE,"aw",@nobits
	.sectionflags	@""
	.align	16
.nv.shared._ZN18transformer_engine13normalization28ln_bwd_finalize_tuned_kernelINS0_22Kernel_traits_finalizeILj2304EffffjLj1024ELj4ENS0_18Kernel_traits_baseILj2304EffffjLj1024EEEEEEEvNS0_20BackwardKernelParamsE:
	.zero		9472


//--------------------- .nv.shared._ZN18transformer_engine13normalization19ln_bwd_tuned_kernelINS0_13Kernel_traitsIffffjLj2304ELj1ELj1ELj4ELj8ENS0_18Kernel_traits_baseILj2304EffffjLj128EEEEEEEvNS0_20BackwardKernelParamsE --------------------------
	.section	.nv.shared._ZN18transformer_engine13normalization19ln_bwd_tuned_kernelINS0_13Kernel_traitsIffffjLj2304ELj1ELj1ELj4ELj8ENS0_18Kernel_traits_baseILj2304EffffjLj128EEEEEEEvNS0_20BackwardKernelParamsE,"aw",@nobits
	.sectionflags	@""
	.align	16
	.zero		1024


//--------------------- .nv.shared._ZN18transformer_engine13normalization28ln_bwd_finalize_tuned_kernelINS0_22Kernel_traits_finalizeILj2048E13__nv_bfloat16fS3_fjLj1024ELj4ENS0_18Kernel_traits_baseILj2048ES3_fS3_fjLj1024EEEEEEEvNS0_20BackwardKernelParamsE --------------------------
	.section	.nv.shared._ZN18transformer_engine13normalization28ln_bwd_finalize_tuned_kernelINS0_22Kernel_traits_finalizeILj2048E13__nv_bfloat16fS3_fjLj1024ELj4ENS0_18Kernel_traits_baseILj2048ES3_fS3_fjLj1024EEEEEEEvNS0_20BackwardKernelParamsE,"aw",@nobits
	.sectionflags	@""
	.align	16
.nv.shared._ZN18transformer_engine13normalization28ln_bwd_finalize_tuned_kernelINS0_22Kernel_traits_finalizeILj2048E13__nv_bfloat16fS3_fjLj1024ELj4ENS0_18Kernel_traits_baseILj2048ES3_fS3_fjLj1024EEEEEEEvNS0_20BackwardKernelParamsE:
	.zero		9472


//--------------------- .nv.shared._ZN18transformer_engine13normalization19ln_bwd_tuned_kernelINS0_13Kernel_traitsI13__nv_bfloat16fS3_fjLj2048ELj1ELj1ELj4ELj16ENS0_18Kernel_traits_baseILj2048ES3_fS3_fjLj128EEEEEEEvNS0_20BackwardKernelParamsE --------------------------
	.section	.nv.shared._ZN18transformer_engine13normalization19ln_bwd_tuned_kernelINS0_13Kernel_traitsI13__nv_bfloat16fS3_fjLj2048ELj1ELj1ELj4ELj16ENS0_18Kernel_traits_baseILj2048ES3_fS3_fjLj128EEEEEEEvNS0_20BackwardKernelParamsE,"aw",@nobits
	.sectionflags	@""
	.align	16
	.zero		1024


//--------------------- .nv.shared._ZN18transformer_engine13normalization28ln_bwd_finalize_tuned_kernelINS0_22Kernel_traits_finalizeILj2048E13__nv_bfloat16S3_S3_fjLj1024ELj4ENS0_18Kernel_traits_baseILj2048ES3_S3_S3_fjLj1024EEEEEEEvNS0_20BackwardKernelParamsE --------------------------
	.section	.nv.shared._ZN18transformer_engine13normalization28ln_bwd_finalize_tuned_kernelINS0_22Kernel_traits_finalizeILj2048E13__nv_bfloat16S3_S3_fjLj1024ELj4ENS0_18Kernel_traits_baseILj2048ES3_S3_S3_fjLj1024EEEEEEEvNS0_20BackwardKernelParamsE,"aw",@nobits
	.sectionflags	@""
	.align	16
.nv.shared._ZN18transformer_engine13normalization28ln_bwd_finalize_tuned_kernelINS0_22Kernel_traits_finalizeILj2048E13__nv_bfloat16S3_S3_fjLj1024ELj4ENS0_18Kernel_traits_baseILj2048ES3_S3_S3_fjLj1024EEEEEEEvNS0_20BackwardKernelParamsE:
	.zero		9472


//--------------------- .nv.shared._ZN18transformer_engine13normalization19ln_bwd_tuned_kernelINS0_13Kernel_traitsI13__nv_bfloat16S3_S3_fjLj2048ELj1ELj1ELj4ELj16ENS0_18Kernel_traits_baseILj2048ES3_S3_S3_fjLj128EEEEEEEvNS0_20BackwardKernelParamsE --------------------------
	.section	.nv.shared._ZN18transformer_engine13normalization19ln_bwd_tuned_kernelINS0_13Kernel_traitsI13__nv_bfloat16S3_S3_fjLj2048ELj1ELj1ELj4ELj16ENS0_18Kernel_traits_baseILj2048ES3_S3_S3_fjLj128EEEEEEEvNS0_20BackwardKernelParamsE,"aw",@nobits
	.sectionflags	@""
	.align	16
	.zero		1024


//--------------------- .nv.shared._ZN18transformer_engine13normalization28ln_bwd_finalize_tuned_kernelINS0_22Kernel_traits_finalizeILj2048E6__halffS3_fjLj1024ELj4ENS0_18Kernel_traits_baseILj2048ES3_fS3_fjLj1024EEEEEEEvNS0_20BackwardKernelParamsE --------------------------
	.section	.nv.shared._ZN18transformer_engine13normalization28ln_bwd_finalize_tuned_kernelINS0_22Kernel_traits_finalizeILj2048E6__halffS3_fjLj1024ELj4ENS0_18Kernel_traits_baseILj2048ES3_fS3_fjLj1024EEEEEEEvNS0_20BackwardKernelParamsE,"aw",@nobits
	.sectionflags	@""
	.align	16
.nv.shared._ZN18transformer_engine13normalization28ln_bwd_finalize_tuned_kernelINS0_22Kernel_traits_finalizeILj2048E6__halffS3_fjLj1024ELj4ENS0_18Kernel_traits_baseILj2048ES3_fS3_fjLj1024EEEEEEEvNS0_20BackwardKernelParamsE:
	.zero		9472


//--------------------- .nv.shared._ZN18transformer_engine13normalization19ln_bwd_tuned_kernelINS0_13Kernel_traitsI6__halffS3_fjLj2048ELj1ELj1ELj4ELj16ENS0_18Kernel_traits_baseILj2048ES3_fS3_fjLj128EEEEEEEvNS0_20BackwardKernelParamsE --------------------------
	.section	.nv.shared._ZN18transformer_engine13normalization19ln_bwd_tuned_kernelINS0_13Kernel_traitsI6__halffS3_fjLj2048ELj1ELj1ELj4ELj16ENS0_18Kernel_traits_baseILj2048ES3_fS3_fjLj128EEEEEEEvNS0_20BackwardKernelParamsE,"aw",@nobits
	.sectionflags	@""
	.align	16
	.zero		1024


//--------------------- .nv.shared._ZN18transformer_engine13normalization28ln_bwd_finalize_tuned_kernelINS0_22Kernel_traits_finalizeILj2048E6__halfS3_S3_fjLj1024ELj4ENS0_18Kernel_traits_baseILj2048ES3_S3_S3_fjLj1024EEEEEEEvNS0_20BackwardKernelParamsE --------------------------
	.section	.nv.shared._ZN18transformer_engine13normalization28ln_bwd_finalize_tuned_kernelINS0_22Kernel_traits_finalizeILj2048E6__halfS3_S3_fjLj1024ELj4ENS0_18Kernel_traits_baseILj2048ES3_S3_S3_fjLj1024EEEEEEEvNS0_20BackwardKernelParamsE,"aw",@nobits
	.sectionflags	@""
	.align	16
.nv.shared._ZN18transformer_engine13normalization28ln_bwd_finalize_tuned_kernelINS0_22Kernel_traits_finalizeILj2048E6__halfS3_S3_fjLj1024ELj4ENS0_18Kernel_traits_baseILj2048ES3_S3_S3_fjLj1024EEEEEEEvNS0_20BackwardKernelParamsE:
	.zero		9472


//--------------------- .nv.shared._ZN18transformer_engine13normalization19ln_bwd_tuned_kernelINS0_13Kernel_traitsI6__halfS3_S3_fjLj2048ELj1ELj1ELj4ELj16ENS0_18Kernel_traits_baseILj2048ES3_S3_S3_fjLj128EEEEEEEvNS0_20BackwardKernelParamsE --------------------------
	.section	.nv.shared._ZN18transformer_engine13normalization19ln_bwd_tuned_kernelINS0_13Kernel_traitsI6__halfS3_S3_fjLj2048ELj1ELj1ELj4ELj16ENS0_18Kernel_traits_baseILj2048ES3_S3_S3_fjLj128EEEEEEEvNS0_20BackwardKernelParamsE,"aw",@nobits
	.sectionflags	@""
	.align	16
	.zero		1024


//--------------------- .nv.shared._ZN18transformer_engine13normalization28ln_bwd_finalize_tuned_kernelINS0_22Kernel_traits_finalizeILj2048EffffjLj1024ELj4ENS0_18Kernel_traits_baseILj2048EffffjLj1024EEEEEEEvNS0_20BackwardKernelParamsE --------------------------
	.section	.nv.shared._ZN18transformer_engine13normalization28ln_bwd_finalize_tuned_kernelINS0_22Kernel_traits_finalizeILj2048EffffjLj1024ELj4ENS0_18Kernel_traits_baseILj2048EffffjLj1024EEEEEEEvNS0_20BackwardKernelParamsE,"aw",@nobits
	.sectionflags	@""
	.align	16
.nv.shared._ZN18transformer_engine13normalization28ln_bwd_finalize_tuned_kernelINS0_22Kernel_traits_finalizeILj2048EffffjLj1024ELj4ENS0_18Kernel_traits_baseILj2048EffffjLj1024EEEEEEEvNS0_20BackwardKernelParamsE:
	.zero		9472


//--------------------- .nv.shared._ZN18transformer_engine13normalization19ln_bwd_tuned_kernelINS0_13Kernel_traitsIffffjLj2048ELj1ELj1ELj4ELj16ENS0_18Kernel_traits_baseILj2048EffffjLj128EEEEEEEvNS0_20BackwardKernelParamsE --------------------------
	.section	.nv.shared._ZN18transformer_engine13normalization19ln_bwd_tuned_kernelINS0_13Kernel_traitsIffffjLj2048ELj1ELj1ELj4ELj16ENS0_18Kernel_traits_baseILj2048EffffjLj128EEEEEEEvNS0_20BackwardKernelParamsE,"aw",@nobits
	.sectionflags	@""
	.align	16
	.zero		1024


//--------------------- .nv.shared._ZN18transformer_engine13normalization28ln_bwd_finalize_tuned_kernelINS0_22Kernel_traits_finalizeILj1536E13__nv_bfloat16fS3_fjLj1024ELj4ENS0_18Kernel_traits_baseILj1536ES3_fS3_fjLj1024EEEEEEEvNS0_20BackwardKernelParamsE --------------------------
	.section	.nv.shared._ZN18transformer_engine13normalization28ln_bwd_finalize_tuned_kernelINS0_22Kernel_traits_finalizeILj1536E13__nv_bfloat16fS3_fjLj1024ELj4ENS0_18Kernel_traits_baseILj1536ES3_fS3_fjLj1024EEEEEEEvNS0_20BackwardKernelParamsE,"aw",@nobits
	.sectionflags	@""
	.align	16
.nv.shared._ZN18transformer_engine13normalization28ln_bwd_finalize_tuned_kernelINS0_22Kernel_traits_finalizeILj1536E13__nv_bfloat16fS3_fjLj1024ELj4ENS0_18Kernel_traits_baseILj1536ES3_fS3_fjLj1024EEEEEEEvNS0_20BackwardKernelParamsE:
	.zero		9472


//--------------------- .nv.shared._ZN18transformer_engine13normalization19ln_bwd_tuned_kernelINS0_13Kernel_traitsI13__nv_bfloat16fS3_fjLj1536ELj1ELj1ELj4ELj16ENS0_18Kernel_traits_baseILj1536ES3_fS3_fjLj128EEEEEEEvNS0_20BackwardKernelParamsE --------------------------
	.section	.nv.shared._ZN18transformer_engine13normalization19ln_bwd_tuned_kernelINS0_13Kernel_traitsI13__nv_bfloat16fS3_fjLj1536ELj1ELj1ELj4ELj16ENS0_18Kernel_traits_baseILj1536ES3_fS3_fjLj128EEEEEEEvNS0_20BackwardKernelParamsE,"aw",@nobits
	.sectionflags	@""
	.align	16
	.zero		1024


//--------------------- .nv.shared._ZN18transformer_engine13normalization28ln_bwd_finalize_tuned_kernelINS0_22Kernel_traits_finalizeILj1536E13__nv_bfloat16S3_S3_fjLj1024ELj4ENS0_18Kernel_traits_baseILj1536ES3_S3_S3_fjLj1024EEEEEEEvNS0_20BackwardKernelParamsE --------------------------
	.section	.nv.shared._ZN18transformer_engine13normalization28ln_bwd_finalize_tuned_kernelINS0_22Kernel_traits_finalizeILj1536E13__nv_bfloat16S3_S3_fjLj1024ELj4ENS0_18Kernel_traits_baseILj1536ES3_S3_S3_fjLj1024EEEEEEEvNS0_20BackwardKernelParamsE,"aw",@nobits
	.sectionflags	@""
	.align	16
.nv.shared._ZN18transformer_engine13normalization28ln_bwd_finalize_tuned_kernelINS0_22Kernel_traits_finalizeILj1536E13__nv_bfloat16S3_S3_fjLj1024ELj4ENS0_18Kernel_traits_baseILj1536ES3_S3_S3_fjLj1024EEEEEEEvNS0_20BackwardKernelParamsE:
	.zero		9472


//--------------------- .nv.shared._ZN18transformer_engine13normalization19ln_bwd_tuned_kernelINS0_13Kernel_traitsI13__nv_bfloat16S3_S3_fjLj1536ELj1ELj1ELj4ELj8ENS0_18Kernel_traits_baseILj1536ES3_S3_S3_fjLj128EEEEEEEvNS0_20BackwardKernelParamsE --------------------------
	.section	.nv.shared._ZN18transformer_engine13normalization19ln_bwd_tuned_kernelINS0_13Kernel_traitsI13__nv_bfloat16S3_S3_fjLj1536ELj1ELj1ELj4ELj8ENS0_18Kernel_traits_baseILj1536ES3_S3_S3_fjLj128EEEEEEEvNS0_20BackwardKernelParamsE,"aw",@nobits
	.sectionflags	@""
	.align	16
	.zero		1024


//--------------------- .nv.shared._ZN18transformer_engine13normalization28ln_bwd_finalize_tuned_kernelINS0_22Kernel_traits_finalizeILj1536E6__halffS3_fjLj1024ELj4ENS0_18Kernel_traits_baseILj1536ES3_fS3_fjLj1024EEEEEEEvNS0_20BackwardKernelParamsE --------------------------
	.section	.nv.shared._ZN18transformer_engine13normalization28ln_bwd_finalize_tuned_kernelINS0_22Kernel_traits_finalizeILj1536E6__halffS3_fjLj1024ELj4ENS0_18Kernel_traits_baseILj1536ES3_fS3_fjLj1024EEEEEEEvNS0_20BackwardKernelParamsE,"aw",@nobits
	.sectionflags	@""
	.align	16
.nv.shared._ZN18transformer_engine13normalization28ln_bwd_finalize_tuned_kernelINS0_22Kernel_traits_finalizeILj1536E6__halffS3_fjLj1024ELj4ENS0_18Kernel_traits_baseILj1536ES3_fS3_fjLj1024EEEEEEEvNS0_20BackwardKernelParamsE:
	.zero		9472


//--------------------- .nv.shared._ZN18transformer_engine13normalization19ln_bwd_tuned_kernelINS0_13Kernel_traitsI6__halffS3_fjLj1536ELj1ELj1ELj4ELj16ENS0_18Kernel_traits_baseILj1536ES3_fS3_fjLj128EEEEEEEvNS0_20BackwardKernelParamsE --------------------------
	.section	.nv.shared._ZN18transformer_engine13normalization19ln_bwd_tuned_kernelINS0_13Kernel_traitsI6__halffS3_fjLj1536ELj1ELj1ELj4ELj16ENS0_18Kernel_traits_baseILj1536ES3_fS3_fjLj128EEEEEEEvNS0_20BackwardKernelParamsE,"aw",@nobits
	.sectionflags	@""
	.align	16
	.zero		1024


//--------------------- .nv.shared._ZN18transformer_engine13normalization28ln_bwd_finalize_tuned_kernelINS0_22Kernel_traits_finalizeILj1536E6__halfS3_S3_fjLj1024ELj4ENS0_18Kernel_traits_baseILj1536ES3_S3_S3_fjLj1024EEEEEEEvNS0_20BackwardKernelParamsE --------------------------
	.section	.nv.shared._ZN18transformer_engine13normalization28ln_bwd_finalize_tuned_kernelINS0_22Kernel_traits_finalizeILj1536E6__halfS3_S3_fjLj1024ELj4ENS0_18Kernel_traits_baseILj1536ES3_S3_S3_fjLj1024EEEEEEEvNS0_20BackwardKernelParamsE,"aw",@nobits
	.sectionflags	@""
	.align	16
.nv.shared._ZN18transformer_engine13normalization28ln_bwd_finalize_tuned_kernelINS0_22Kernel_traits_finalizeILj1536E6__halfS3_S3_fjLj1024ELj4ENS0_18Kernel_traits_baseILj1536ES3_S3_S3_fjLj1024EEEEEEEvNS0_20BackwardKernelParamsE:
	.zero		9472


//--------------------- .nv.shared._ZN18transformer_engine13normalization19ln_bwd_tuned_kernelINS0_13Kernel_traitsI6__halfS3_S3_fjLj1536ELj1ELj1ELj4ELj8ENS0_18Kernel_traits_baseILj1536ES3_S3_S3_fjLj128EEEEEEEvNS0_20BackwardKernelParamsE --------------------------
	.section	.nv.shared._ZN18transformer_engine13normalization19ln_bwd_tuned_kernelINS0_13Kernel_traitsI6__halfS3_S3_fjLj1536ELj1ELj1ELj4ELj8ENS0_18Kernel_traits_baseILj1536ES3_S3_S3_fjLj128EEEEEEEvNS0_20BackwardKernelParamsE,"aw",@nobits
	.sectionflags	@""
	.align	16
	.zero		1024


//--------------------- .nv.shared._ZN18transformer_engine13normalization28ln_bwd_finalize_tuned_kernelINS0_22Kernel_traits_finalizeILj1536EffffjLj1024ELj4ENS0_18Kernel_traits_baseILj1536EffffjLj1024EEEEEEEvNS0_20BackwardKernelParamsE --------------------------
	.section	.nv.shared._ZN18transformer_engine13normalization28ln_bwd_finalize_tuned_kernelINS0_22Kernel_traits_finalizeILj1536EffffjLj1024ELj4ENS0_18Kernel_traits_baseILj1536EffffjLj1024EEEEEEEvNS0_20BackwardKernelParamsE,"aw",@nobits
	.sectionflags	@""
	.align	16
.nv.shared._ZN18transformer_engine13normalization28ln_bwd_finalize_tuned_kernelINS0_22Kernel_traits_finalizeILj1536EffffjLj1024ELj4ENS0_18Kernel_traits_baseILj1536EffffjLj1024EEEEEEEvNS0_20BackwardKernelParamsE:
	.zero		9472


//--------------------- .nv.shared._ZN18transformer_engine13normalization19ln_bwd_tuned_kernelINS0_13Kernel_traitsIffffjLj1536ELj1ELj1ELj4ELj16ENS0_18Kernel_traits_baseILj1536EffffjLj128EEEEEEEvNS0_20BackwardKernelParamsE --------------------------
	.section	.nv.shared._ZN18transformer_engine13normalization19ln_bwd_tuned_kernelINS0_13Kernel_traitsIffffjLj1536ELj1ELj1ELj4ELj16ENS0_18Kernel_traits_baseILj1536EffffjLj128EEEEEEEvNS0_20BackwardKernelParamsE,"aw",@nobits
	.sectionflags	@""
	.align	16
	.zero		1024


//--------------------- .nv.shared._ZN18transformer_engine13normalization28ln_bwd_finalize_tuned_kernelINS0_22Kernel_traits_finalizeILj1024E13__nv_bfloat16fS3_fjLj1024ELj4ENS0_18Kernel_traits_baseILj1024ES3_fS3_fjLj1024EEEEEEEvNS0_20BackwardKernelParamsE --------------------------
	.section	.nv.shared._ZN18transformer_engine13normalization28ln_bwd_finalize_tuned_kernelINS0_22Kernel_traits_finalizeILj1024E13__nv_bfloat16fS3_fjLj1024ELj4ENS0_18Kernel_traits_baseILj1024ES3_fS3_fjLj1024EEEEEEEvNS0_20BackwardKernelParamsE,"aw",@nobits
	.sectionflags	@""
	.align	16
.nv.shared._ZN18transformer_engine13normalization28ln_bwd_finalize_tuned_kernelINS0_22Kernel_traits_finalizeILj1024E13__nv_bfloat16fS3_fjLj1024ELj4ENS0_18Kernel_traits_baseILj1024ES3_fS3_fjLj1024EEEEEEEvNS0_20BackwardKernelParamsE:
	.zero		9472


//--------------------- .nv.shared._ZN18transformer_engine13normalization19ln_bwd_tuned_kernelINS0_13Kernel_traitsI13__nv_bfloat16fS3_fjLj1024ELj1ELj4ELj1ELj16ENS0_18Kernel_traits_baseILj1024ES3_fS3_fjLj128EEEEEEEvNS0_20BackwardKernelParamsE --------------------------
	.section	.nv.shared._ZN18transformer_engine13normalization19ln_bwd_tuned_kernelINS0_13Kernel_traitsI13__nv_bfloat16fS3_fjLj1024ELj1ELj4ELj1ELj16ENS0_18Kernel_traits_baseILj1024ES3_fS3_fjLj128EEEEEEEvNS0_20BackwardKernelParamsE,"aw",@nobits
	.sectionflags	@""
	.align	16
	.zero		1024


//--------------------- .nv.shared._ZN18transformer_engine13normalization28ln_bwd_finalize_tuned_kernelINS0_22Kernel_traits_finalizeILj1024E13__nv_bfloat16S3_S3_fjLj1024ELj4ENS0_18Kernel_traits_baseILj1024ES3_S3_S3_fjLj1024EEEEEEEvNS0_20BackwardKernelParamsE --------------------------
	.section	.nv.shared._ZN18transformer_engine13normalization28ln_bwd_finalize_tuned_kernelINS0_22Kernel_traits_finalizeILj1024E13__nv_bfloat16S3_S3_fjLj1024ELj4ENS0_18Kernel_traits_baseILj1024ES3_S3_S3_fjLj1024EEEEEEEvNS0_20BackwardKernelParamsE,"aw",@nobits
	.sectionflags	@""
	.align	16
.nv.shared._ZN18transformer_engine13normalization28ln_bwd_finalize_tuned_kernelINS0_22Kernel_traits_finalizeILj1024E13__nv_bfloat16S3_S3_fjLj1024ELj4ENS0_18Kernel_traits_baseILj1024ES3_S3_S3_fjLj1024EEEEEEEvNS0_20BackwardKernelParamsE:
	.zero		9472


//--------------------- .nv.shared._ZN18transformer_engine13normalization19ln_bwd_tuned_kernelINS0_13Kernel_traitsI13__nv_bfloat16S3_S3_fjLj1024ELj1ELj4ELj1ELj16ENS0_18Kernel_traits_baseILj1024ES3_S3_S3_fjLj128EEEEEEEvNS0_20BackwardKernelParamsE --------------------------
	.section	.nv.shared._ZN18transformer_engine13normalization19ln_bwd_tuned_kernelINS0_13Kernel_traitsI13__nv_bfloat16S3_S3_fjLj1024ELj1ELj4ELj1ELj16ENS0_18Kernel_traits_baseILj1024ES3_S3_S3_fjLj128EEEEEEEvNS0_20BackwardKernelParamsE,"aw",@nobits
	.sectionflags	@""
	.align	16
	.zero		1024


//--------------------- .nv.shared._ZN18transformer_engine13normalization28ln_bwd_finalize_tuned_kernelINS0_22Kernel_traits_finalizeILj1024E6__halffS3_fjLj1024ELj4ENS0_18Kernel_traits_baseILj1024ES3_fS3_fjLj1024EEEEEEEvNS0_20BackwardKernelParamsE --------------------------
	.section	.nv.shared._ZN18transformer_engine13normalization28ln_bwd_finalize_tuned_kernelINS0_22Kernel_traits_finalizeILj1024E6__halffS3_fjLj1024ELj4ENS0_18Kernel_traits_baseILj1024ES3_fS3_fjLj1024EEEEEEEvNS0_20BackwardKernelParamsE,"aw",@nobits
	.sectionflags	@""
	.align	16
.nv.shared._ZN18transformer_engine13normalization28ln_bwd_finalize_tuned_kernelINS0_22Kernel_traits_finalizeILj1024E6__halffS3_fjLj1024ELj4ENS0_18Kernel_traits_baseILj1024ES3_fS3_fjLj1024EEEEEEEvNS0_20BackwardKernelParamsE:
	.zero		9472


//--------------------- .nv.shared._ZN18transformer_engine13normalization19ln_bwd_tuned_kernelINS0_13Kernel_traitsI6__halffS3_fjLj1024ELj1ELj4ELj1ELj16ENS0_18Kernel_traits_baseILj1024ES3_fS3_fjLj128EEEEEEEvNS0_20BackwardKernelParamsE --------------------------
	.section	.nv.shared._ZN18transformer_engine13normalization19ln_bwd_tuned_kernelINS0_13Kernel_traitsI6__halffS3_fjLj1024ELj1ELj4ELj1ELj16ENS0_18Kernel_traits_baseILj1024ES3_fS3_fjLj128EEEEEEEvNS0_20BackwardKernelParamsE,"aw",@nobits
	.sectionflags	@""
	.align	16
	.zero		1024


//--------------------- .nv.shared._ZN18transformer_engine13normalization28ln_bwd_finalize_tuned_kernelINS0_22Kernel_traits_finalizeILj1024E6__halfS3_S3_fjLj1024ELj4ENS0_18Kernel_traits_baseILj1024ES3_S3_S3_fjLj1024EEEEEEEvNS0_20BackwardKernelParamsE --------------------------
	.section	.nv.shared._ZN18transformer_engine13normalization28ln_bwd_finalize_tuned_kernelINS0_22Kernel_traits_finalizeILj1024E6__halfS3_S3_fjLj1024ELj4ENS0_18Kernel_traits_baseILj1024ES3_S3_S3_fjLj1024EEEEEEEvNS0_20BackwardKernelParamsE,"aw",@nobits
	.sectionflags	@""
	.align	16
.nv.shared._ZN18transformer_engine13normalization28ln_bwd_finalize_tuned_kernelINS0_22Kernel_traits_finalizeILj1024E6__halfS3_S3_fjLj1024ELj4ENS0_18Kernel_traits_baseILj1024ES3_S3_S3_fjLj1024EEEEEEEvNS0_20BackwardKernelParamsE:
	.zero		9472


//--------------------- .nv.shared._ZN18transformer_engine13normalization19ln_bwd_tuned_kernelINS0_13Kernel_traitsI6__halfS3_S3_fjLj1024ELj1ELj4ELj1ELj16ENS0_18Kernel_traits_baseILj1024ES3_S3_S3_fjLj128EEEEEEEvNS0_20BackwardKernelParamsE --------------------------
	.section	.nv.shared._ZN18transformer_engine13normalization19ln_bwd_tuned_kernelINS0_13Kernel_traitsI6__halfS3_S3_fjLj1024ELj1ELj4ELj1ELj16ENS0_18Kernel_traits_baseILj1024ES3_S3_S3_fjLj128EEEEEEEvNS0_20BackwardKernelParamsE,"aw",@nobits
	.sectionflags	@""
	.align	16
	.zero		1024


//--------------------- .nv.shared._ZN18transformer_engine13normalization28ln_bwd_finalize_tuned_kernelINS0_22Kernel_traits_finalizeILj1024EffffjLj1024ELj4ENS0_18Kernel_traits_baseILj1024EffffjLj1024EEEEEEEvNS0_20BackwardKernelParamsE --------------------------
	.section	.nv.shared._ZN18transformer_engine13normalization28ln_bwd_finalize_tuned_kernelINS0_22Kernel_traits_finalizeILj1024EffffjLj1024ELj4ENS0_18Kernel_traits_baseILj1024EffffjLj1024EEEEEEEvNS0_20BackwardKernelParamsE,"aw",@nobits
	.sectionflags	@""
	.align	16
.nv.shared._ZN18transformer_engine13normalization28ln_bwd_finalize_tuned_kernelINS0_22Kernel_traits_finalizeILj1024EffffjLj1024ELj4ENS0_18Kernel_traits_baseILj1024EffffjLj1024EEEEEEEvNS0_20BackwardKernelParamsE:
	.zero		9472


//--------------------- .nv.shared._ZN18transformer_engine13normalization19ln_bwd_tuned_kernelINS0_13Kernel_traitsIffffjLj1024ELj1ELj4ELj1ELj16ENS0_18Kernel_traits_baseILj1024EffffjLj128EEEEEEEvNS0_20BackwardKernelParamsE --------------------------
	.section	.nv.shared._ZN18transformer_engine13normalization19ln_bwd_tuned_kernelINS0_13Kernel_traitsIffffjLj1024ELj1ELj4ELj1ELj16ENS0_18Kernel_traits_baseILj1024EffffjLj128EEEEEEEvNS0_20BackwardKernelParamsE,"aw",@nobits
	.sectionflags	@""
	.align	16
	.zero		1024


//--------------------- .nv.shared._ZN18transformer_engine13normalization28ln_bwd_finalize_tuned_kernelINS0_22Kernel_traits_finalizeILj768E13__nv_bfloat16fS3_fjLj1024ELj4ENS0_18Kernel_traits_baseILj768ES3_fS3_fjLj1024EEEEEEEvNS0_20BackwardKernelParamsE --------------------------
	.section	.nv.shared._ZN18transformer_engine13normalization28ln_bwd_finalize_tuned_kernelINS0_22Kernel_traits_finalizeILj768E13__nv_bfloat16fS3_fjLj1024ELj4ENS0_18Kernel_traits_baseILj768ES3_fS3_fjLj1024EEEEEEEvNS0_20BackwardKernelParamsE,"aw",@nobits
	.sectionflags	@""
	.align	16
.nv.shared._ZN18transformer_engine13normalization28ln_bwd_finalize_tuned_kernelINS0_22Kernel_traits_finalizeILj768E13__nv_bfloat16fS3_fjLj1024ELj4ENS0_18Kernel_traits_baseILj768ES3_fS3_fjLj1024EEEEEEEvNS0_20BackwardKernelParamsE:
	.zero		9472


//--------------------- .nv.shared._ZN18transformer_engine13normalization19ln_bwd_tuned_kernelINS0_13Kernel_traitsI13__nv_bfloat16fS3_fjLj768ELj1ELj4ELj1ELj16ENS0_18Kernel_traits_baseILj768ES3_fS3_fjLj128EEEEEEEvNS0_20BackwardKernelParamsE --------------------------
	.section	.nv.shared._ZN18transformer_engine13normalization19ln_bwd_tuned_kernelINS0_13Kernel_traitsI13__nv_bfloat16fS3_fjLj768ELj1ELj4ELj1ELj16ENS0_18Kernel_traits_baseILj768ES3_fS3_fjLj128EEEEEEEvNS0_20BackwardKernelParamsE,"aw",@nobits
	.sectionflags	@""
	.align	16
	.zero		1024


//--------------------- .nv.shared._ZN18transformer_engine13normalization28ln_bwd_finalize_tuned_kernelINS0_22Kernel_traits_finalizeILj768E13__nv_bfloat16S3_S3_fjLj1024ELj4ENS0_18Kernel_traits_baseILj768ES3_S3_S3_fjLj1024EEEEEEEvNS0_20BackwardKernelParamsE --------------------------
	.section	.nv.shared._ZN18transformer_engine13normalization28ln_bwd_finalize_tuned_kernelINS0_22Kernel_traits_finalizeILj768E13__nv_bfloat16S3_S3_fjLj1024ELj4ENS0_18Kernel_traits_baseILj768ES3_S3_S3_fjLj1024EEEEEEEvNS0_20BackwardKernelParamsE,"aw",@nobits
	.sectionflags	@""
	.align	16
.nv.shared._ZN18transformer_engine13normalization28ln_bwd_finalize_tuned_kernelINS0_22Kernel_traits_finalizeILj768E13__nv_bfloat16S3_S3_fjLj1024ELj4ENS0_18Kernel_traits_baseILj768ES3_S3_S3_fjLj1024EEEEEEEvNS0_20BackwardKernelParamsE:
	.zero		9472


//--------------------- .nv.shared._ZN18transformer_engine13normalization19ln_bwd_tuned_kernelINS0_13Kernel_traitsI13__nv_bfloat16S3_S3_fjLj768ELj1ELj4ELj1ELj16ENS0_18Kernel_traits_baseILj768ES3_S3_S3_fjLj128EEEEEEEvNS0_20BackwardKernelParamsE --------------------------
	.section	.nv.shared._ZN18transformer_engine13normalization19ln_bwd_tuned_kernelINS0_13Kernel_traitsI13__nv_bfloat16S3_S3_fjLj768ELj1ELj4ELj1ELj16ENS0_18Kernel_traits_baseILj768ES3_S3_S3_fjLj128EEEEEEEvNS0_20BackwardKernelParamsE,"aw",@nobits
	.sectionflags	@""
	.align	16
	.zero		1024


//--------------------- .nv.shared._ZN18transformer_engine13normalization28ln_bwd_finalize_tuned_kernelINS0_22Kernel_traits_finalizeILj768E6__halffS3_fjLj1024ELj4ENS0_18Kernel_traits_baseILj768ES3_fS3_fjLj1024EEEEEEEvNS0_20BackwardKernelParamsE --------------------------
	.section	.nv.shared._ZN18transformer_engine13normalization28ln_bwd_finalize_tuned_kernelINS0_22Kernel_traits_finalizeILj768E6__halffS3_fjLj1024ELj4ENS0_18Kernel_traits_baseILj768ES3_fS3_fjLj1024EEEEEEEvNS0_20BackwardKernelParamsE,"aw",@nobits
	.sectionflags	@""
	.align	16
.nv.shared._ZN18transformer_engine13normalization28ln_bwd_finalize_tuned_kernelINS0_22Kernel_traits_finalizeILj768E6__halffS3_fjLj1024ELj4ENS0_18Kernel_traits_baseILj768ES3_fS3_fjLj1024EEEEEEEvNS0_20BackwardKernelParamsE:
	.zero		9472


//--------------------- .nv.shared._ZN18transformer_engine13normalization19ln_bwd_tuned_kernelINS0_13Kernel_traitsI6__halffS3_fjLj768ELj1ELj4ELj1ELj16ENS0_18Kernel_traits_baseILj768ES3_fS3_fjLj128EEEEEEEvNS0_20BackwardKernelParamsE --------------------------
	.section	.nv.shared._ZN18transformer_engine13normalization19ln_bwd_tuned_kernelINS0_13Kernel_traitsI6__halffS3_fjLj768ELj1ELj4ELj1ELj16ENS0_18Kernel_traits_baseILj768ES3_fS3_fjLj128EEEEEEEvNS0_20BackwardKernelParamsE,"aw",@nobits
	.sectionflags	@""
	.align	16
	.zero		1024


//--------------------- .nv.shared._ZN18transformer_engine13normalization28ln_bwd_finalize_tuned_kernelINS0_22Kernel_traits_finalizeILj768E6__halfS3_S3_fjLj1024ELj4ENS0_18Kernel_traits_baseILj768ES3_S3_S3_fjLj1024EEEEEEEvNS0_20BackwardKernelParamsE --------------------------
	.section	.nv.shared._ZN18transformer_engine13normalization28ln_bwd_finalize_tuned_kernelINS0_22Kernel_traits_finalizeILj768E6__halfS3_S3_fjLj1024ELj4ENS0_18Kernel_traits_baseILj768ES3_S3_S3_fjLj1024EEEEEEEvNS0_20BackwardKernelParamsE,"aw",@nobits
	.sectionflags	@""
	.align	16
.nv.shared._ZN18transformer_engine13normalization28ln_bwd_finalize_tuned_kernelINS0_22Kernel_traits_finalizeILj768E6__halfS3_S3_fjLj1024ELj4ENS0_18Kernel_traits_baseILj768ES3_S3_S3_fjLj1024EEEEEEEvNS0_20BackwardKernelParamsE:
	.zero		9472


//--------------------- .nv.shared._ZN18transformer_engine13normalization19ln_bwd_tuned_kernelINS0_13Kernel_traitsI6__halfS3_S3_fjLj768ELj1ELj4ELj1ELj16ENS0_18Kernel_traits_baseILj768ES3_S3_S3_fjLj128EEEEEEEvNS0_20BackwardKernelParamsE --------------------------
	.section	.nv.shared._ZN18transformer_engine13normalization19ln_bwd_tuned_kernelINS0_13Kernel_traitsI6__halfS3_S3_fjLj768ELj1ELj4ELj1ELj16ENS0_18Kernel_traits_baseILj768ES3_S3_S3_fjLj128EEEEEEEvNS0_20BackwardKernelParamsE,"aw",@nobits
	.sectionflags	@""
	.align	16
	.zero		1024


//--------------------- .nv.shared._ZN18transformer_engine13normalization28ln_bwd_finalize_tuned_kernelINS0_22Kernel_traits_finalizeILj768EffffjLj1024ELj4ENS0_18Kernel_traits_baseILj768EffffjLj1024EEEEEEEvNS0_20BackwardKernelParamsE --------------------------
	.section	.nv.shared._ZN18transformer_engine13normalization28ln_bwd_finalize_tuned_kernelINS0_22Kernel_traits_finalizeILj768EffffjLj1024ELj4ENS0_18Kernel_traits_baseILj768EffffjLj1024EEEEEEEvNS0_20BackwardKernelParamsE,"aw",@nobits
	.sectionflags	@""
	.align	16
.nv.shared._ZN18transformer_engine13normalization28ln_bwd_finalize_tuned_kernelINS0_22Kernel_traits_finalizeILj768EffffjLj1024ELj4ENS0_18Kernel_traits_baseILj768EffffjLj1024EEEEEEEvNS0_20BackwardKernelParamsE:
	.zero		9472


//--------------------- .nv.shared._ZN18transformer_engine13normalization19ln_bwd_tuned_kernelINS0_13Kernel_traitsIffffjLj768ELj1ELj4ELj1ELj16ENS0_18Kernel_traits_baseILj768EffffjLj128EEEEEEEvNS0_20BackwardKernelParamsE --------------------------
	.section	.nv.shared._ZN18transformer_engine13normalization19ln_bwd_tuned_kernelINS0_13Kernel_traitsIffffjLj768ELj1ELj4ELj1ELj16ENS0_18Kernel_traits_baseILj768EffffjLj128EEEEEEEvNS0_20BackwardKernelParamsE,"aw",@nobits
	.sectionflags	@""
	.align	16
	.zero		1024


//--------------------- .nv.constant0._ZN18transformer_engine13normalization21ln_bwd_general_kernelINS0_13Kernel_traitsI13__nv_bfloat16fS3_fjLj4096ELj1ELj1ELj4ELj16ENS0_18Kernel_traits_baseILj4096ES3_fS3_fjLj128EEEEEEEvNS0_20BackwardKernelParamsE --------------------------
	.section	.nv.constant0._ZN18transformer_engine13normalization21ln_bwd_general_kernelINS0_13Kernel_traitsI13__nv_bfloat16fS3_fjLj4096ELj1ELj1ELj4ELj16ENS0_18Kernel_traits_baseILj4096ES3_fS3_fjLj128EEEEEEEvNS0_20BackwardKernelParamsE,"a",@progbits
	.sectionflags	@""
	.align	4
.nv.constant0._ZN18transformer_engine13normalization21ln_bwd_general_kernelINS0_13Kernel_traitsI13__nv_bfloat16fS3_fjLj4096ELj1ELj1ELj4ELj16ENS0_18Kernel_traits_baseILj4096ES3_fS3_fjLj128EEEEEEEvNS0_20BackwardKernelParamsE:
	.zero		1024


//--------------------- .nv.constant0._ZN18transformer_engine13normalization21ln_bwd_general_kernelINS0_13Kernel_traitsI13__nv_bfloat16S3_S3_fjLj4096ELj1ELj1ELj4ELj16ENS0_18Kernel_traits_baseILj4096ES3_S3_S3_fjLj128EEEEEEEvNS0_20BackwardKernelParamsE --------------------------
	.section	.nv.constant0._ZN18transformer_engine13normalization21ln_bwd_general_kernelINS0_13Kernel_traitsI13__nv_bfloat16S3_S3_fjLj4096ELj1ELj1ELj4ELj16ENS0_18Kernel_traits_baseILj4096ES3_S3_S3_fjLj128EEEEEEEvNS0_20BackwardKernelParamsE,"a",@progbits
	.sectionflags	@""
	.align	4
.nv.constant0._ZN18transformer_engine13normalization21ln_bwd_general_kernelINS0_13Kernel_traitsI13__nv_bfloat16S3_S3_fjLj4096ELj1ELj1ELj4ELj16ENS0_18Kernel_traits_baseILj4096ES3_S3_S3_fjLj128EEEEEEEvNS0_20BackwardKernelParamsE:
	.zero		1024


//--------------------- .nv.constant0._ZN18transformer_engine13normalization21ln_bwd_general_kernelINS0_13Kernel_traitsI6__halffS3_fjLj4096ELj1ELj1ELj4ELj16ENS0_18Kernel_traits_baseILj4096ES3_fS3_fjLj128EEEEEEEvNS0_20BackwardKernelParamsE --------------------------
	.section	.nv.constant0._ZN18transformer_engine13normalization21ln_bwd_general_kernelINS0_13Kernel_traitsI6__halffS3_fjLj4096ELj1ELj1ELj4ELj16ENS0_18Kernel_traits_baseILj4096ES3_fS3_fjLj128EEEEEEEvNS0_20BackwardKernelParamsE,"a",@progbits
	.sectionflags	@""
	.align	4
.nv.constant0._ZN18transformer_engine13normalization21ln_bwd_general_kernelINS0_13Kernel_traitsI6__halffS3_fjLj4096ELj1ELj1ELj4ELj16ENS0_18Kernel_traits_baseILj4096ES3_fS3_fjLj128EEEEEEEvNS0_20BackwardKernelParamsE:
	.zero		1024


//--------------------- .nv.constant0._ZN18transformer_engine13normalization21ln_bwd_general_kernelINS0_13Kernel_traitsI6__halfS3_S3_fjLj4096ELj1ELj1ELj4ELj16ENS0_18Kernel_traits_baseILj4096ES3_S3_S3_fjLj128EEEEEEEvNS0_20BackwardKernelParamsE --------------------------
	.section	.nv.constant0._ZN18transformer_engine13normalization21ln_bwd_general_kernelINS0_13Kernel_traitsI6__halfS3_S3_fjLj4096ELj1ELj1ELj4ELj16ENS0_18Kernel_traits_baseILj4096ES3_S3_S3_fjLj128EEEEEEEvNS0_20BackwardKernelParamsE,"a",@progbits
	.sectionflags	@""
	.align	4
.nv.constant0._ZN18transformer_engine13normalization21ln_bwd_general_kernelINS0_13Kernel_traitsI6__halfS3_S3_fjLj4096ELj1ELj1ELj4ELj16ENS0_18Kernel_traits_baseILj4096ES3_S3_S3_fjLj128EEEEEEEvNS0_20BackwardKernelParamsE:
	.zero		1024


//--------------------- .nv.constant0._ZN18transformer_engine13normalization21ln_bwd_general_kernelINS0_13Kernel_traitsIffffjLj4096ELj1ELj1ELj4ELj16ENS0_18Kernel_traits_baseILj4096EffffjLj128EEEEEEEvNS0_20BackwardKernelParamsE --------------------------
	.section	.nv.constant0._ZN18transformer_engine13normalization21ln_bwd_general_kernelINS0_13Kernel_traitsIffffjLj4096ELj1ELj1ELj4ELj16ENS0_18Kernel_traits_baseILj4096EffffjLj128EEEEEEEvNS0_20BackwardKernelParamsE,"a",@progbits
	.sectionflags	@""
	.align	4
.nv.constant0._ZN18transformer_engine13normalization21ln_bwd_general_kernelINS0_13Kernel_traitsIffffjLj4096ELj1ELj1ELj4ELj16ENS0_18Kernel_traits_baseILj4096EffffjLj128EEEEEEEvNS0_20BackwardKernelParamsE:
	.zero		1024


//--------------------- .nv.constant0._ZN18transformer_engine13normalization21ln_bwd_general_kernelINS0_13Kernel_traitsI13__nv_bfloat16fS3_fjLj2048ELj1ELj1ELj4ELj16ENS0_18Kernel_traits_baseILj2048ES3_fS3_fjLj128EEEEEEEvNS0_20BackwardKernelParamsE --------------------------
	.section	.nv.constant0._ZN18transformer_engine13normalization21ln_bwd_general_kernelINS0_13Kernel_traitsI13__nv_bfloat16fS3_fjLj2048ELj1ELj1ELj4ELj16ENS0_18Kernel_traits_baseILj2048ES3_fS3_fjLj128EEEEEEEvNS0_20BackwardKernelParamsE,"a",@progbits
	.sectionflags	@""
	.align	4
.nv.constant0._ZN18transformer_engine13normalization21ln_bwd_general_kernelINS0_13Kernel_traitsI13__nv_bfloat16fS3_fjLj2048ELj1ELj1ELj4ELj16ENS0_18Kernel_traits_baseILj2048ES3_fS3_fjLj128EEEEEEEvNS0_20BackwardKernelParamsE:
	.zero		1024


//--------------------- .nv.constant0._ZN18transformer_engine13normalization21ln_bwd_general_kernelINS0_13Kernel_traitsI13__nv_bfloat16S3_S3_fjLj2048ELj1ELj1ELj4ELj16ENS0_18Kernel_traits_baseILj2048ES3_S3_S3_fjLj128EEEEEEEvNS0_20BackwardKernelParamsE --------------------------
	.section	.nv.constant0._ZN18transformer_engine13normalization21ln_bwd_general_kernelINS0_13Kernel_traitsI13__nv_bfloat16S3_S3_fjLj2048ELj1ELj1ELj4ELj16ENS0_18Kernel_traits_baseILj2048ES3_S3_S3_fjLj128EEEEEEEvNS0_20BackwardKernelParamsE,"a",@progbits
	.sectionflags	@""
	.align	4
.nv.constant0._ZN18transformer_engine13normalization21ln_bwd_general_kernelINS0_13Kernel_traitsI13__nv_bfloat16S3_S3_fjLj2048ELj1ELj1ELj4ELj16ENS0_18Kernel_traits_baseILj2048ES3_S3_S3_fjLj128EEEEEEEvNS0_20BackwardKernelParamsE:
	.zero		1024


//--------------------- .nv.constant0._ZN18transformer_engine13normalization21ln_bwd_general_kernelINS0_13Kernel_traitsI6__halffS3_fjLj2048ELj1ELj1ELj4ELj16ENS0_18Kernel_traits_baseILj2048ES3_fS3_fjLj128EEEEEEEvNS0_20BackwardKernelParamsE --------------------------
	.section	.nv.constant0._ZN18transformer_engine13normalization21ln_bwd_general_kernelINS0_13Kernel_traitsI6__halffS3_fjLj2048ELj1ELj1ELj4ELj16ENS0_18Kernel_traits_baseILj2048ES3_fS3_fjLj128EEEEEEEvNS0_20BackwardKernelParamsE,"a",@progbits
	.sectionflags	@""
	.align	4
.nv.constant0._ZN18transformer_engine13normalization21ln_bwd_general_kernelINS0_13Kernel_traitsI6__halffS3_fjLj2048ELj1ELj1ELj4ELj16ENS0_18Kernel_traits_baseILj2048ES3_fS3_fjLj128EEEEEEEvNS0_20BackwardKernelParamsE:
	.zero		1024


//--------------------- .nv.constant0._ZN18transformer_engine13normalization21ln_bwd_general_kernelINS0_13Kernel_traitsI6__halfS3_S3_fjLj2048ELj1ELj1ELj4ELj16ENS0_18Kernel_traits_baseILj2048ES3_S3_S3_fjLj128EEEEEEEvNS0_20BackwardKernelParamsE --------------------------
	.section	.nv.constant0._ZN18transformer_engine13normalization21ln_bwd_general_kernelINS0_13Kernel_traitsI6__halfS3_S3_fjLj2048ELj1ELj1ELj4ELj16ENS0_18Kernel_traits_baseILj2048ES3_S3_S3_fjLj128EEEEEEEvNS0_20BackwardKernelParamsE,"a",@progbits
	.sectionflags	@""
	.align	4
.nv.constant0._ZN18transformer_engine13normalization21ln_bwd_general_kernelINS0_13Kernel_traitsI6__halfS3_S3_fjLj2048ELj1ELj1ELj4ELj16ENS0_18Kernel_traits_baseILj2048ES3_S3_S3_fjLj128EEEEEEEvNS0_20BackwardKernelParamsE:
	.zero		1024


//--------------------- .nv.constant0._ZN18transformer_engine13normalization21ln_bwd_general_kernelINS0_13Kernel_traitsIffffjLj2048ELj1ELj1ELj4ELj16ENS0_18Kernel_traits_baseILj2048EffffjLj128EEEEEEEvNS0_20BackwardKernelParamsE --------------------------
	.section	.nv.constant0._ZN18transformer_engine13normalization21ln_bwd_general_kernelINS0_13Kernel_traitsIffffjLj2048ELj1ELj1ELj4ELj16ENS0_18Kernel_traits_baseILj2048EffffjLj128EEEEEEEvNS0_20BackwardKernelParamsE,"a",@progbits
	.sectionflags	@""
	.align	4
.nv.constant0._ZN18transformer_engine13normalization21ln_bwd_general_kernelINS0_13Kernel_traitsIffffjLj2048ELj1ELj1ELj4ELj16ENS0_18Kernel_traits_baseILj2048EffffjLj128EEEEEEEvNS0_20BackwardKernelParamsE:
	.zero		1024


//--------------------- .nv.constant0._ZN18transformer_engine13normalization21ln_bwd_general_kernelINS0_13Kernel_traitsI13__nv_bfloat16fS3_fjLj1024ELj1ELj4ELj1ELj16ENS0_18Kernel_traits_baseILj1024ES3_fS3_fjLj128EEEEEEEvNS0_20BackwardKernelParamsE --------------------------
	.section	.nv.constant0._ZN18transformer_engine13normalization21ln_bwd_general_kernelINS0_13Kernel_traitsI13__nv_bfloat16fS3_fjLj1024ELj1ELj4ELj1ELj16ENS0_18Kernel_traits_baseILj1024ES3_fS3_fjLj128EEEEEEEvNS0_20BackwardKernelParamsE,"a",@progbits
	.sectionflags	@""
	.align	4
.nv.constant0._ZN18transformer_engine13normalization21ln_bwd_general_kernelINS0_13Kernel_traitsI13__nv_bfloat16fS3_fjLj1024ELj1ELj4ELj1ELj16ENS0_18Kernel_traits_baseILj1024ES3_fS3_fjLj128EEEEEEEvNS0_20BackwardKernelParamsE:
	.zero		1024


//--------------------- .nv.constant0._ZN18transformer_engine13normalization21ln_bwd_general_kernelINS0_13Kernel_traitsI13__nv_bfloat16S3_S3_fjLj1024ELj1ELj4ELj1ELj16ENS0_18Kernel_traits_baseILj1024ES3_S3_S3_fjLj128EEEEEEEvNS0_20BackwardKernelParamsE --------------------------
	.section	.nv.constant0._ZN18transformer_engine13normalization21ln_bwd_general_kernelINS0_13Kernel_traitsI13__nv_bfloat16S3_S3_fjLj1024ELj1ELj4ELj1ELj16ENS0_18Kernel_traits_baseILj1024ES3_S3_S3_fjLj128EEEEEEEvNS0_20BackwardKernelParamsE,"a",@progbits
	.sectionflags	@""
	.align	4
.nv.constant0._ZN18transformer_engine13normalization21ln_bwd_general_kernelINS0_13Kernel_traitsI13__nv_bfloat16S3_S3_fjLj1024ELj1ELj4ELj1ELj16ENS0_18Kernel_traits_baseILj1024ES3_S3_S3_fjLj128EEEEEEEvNS0_20BackwardKernelParamsE:
	.zero		1024


//--------------------- .nv.constant0._ZN18transformer_engine13normalization21ln_bwd_general_kernelINS0_13Kernel_traitsI6__halffS3_fjLj1024ELj1ELj4ELj1ELj16ENS0_18Kernel_traits_baseILj1024ES3_fS3_fjLj128EEEEEEEvNS0_20BackwardKernelParamsE --------------------------
	.section	.nv.constant0._ZN18transformer_engine13normalization21ln_bwd_general_kernelINS0_13Kernel_traitsI6__halffS3_fjLj1024ELj1ELj4ELj1ELj16ENS0_18Kernel_traits_baseILj1024ES3_fS3_fjLj128EEEEEEEvNS0_20BackwardKernelParamsE,"a",@progbits
	.sectionflags	@""
	.align	4
.nv.constant0._ZN18transformer_engine13normalization21ln_bwd_general_kernelINS0_13Kernel_traitsI6__halffS3_fjLj1024ELj1ELj4ELj1ELj16ENS0_18Kernel_traits_baseILj1024ES3_fS3_fjLj128EEEEEEEvNS0_20BackwardKernelParamsE:
	.zero		1024


//--------------------- .nv.constant0._ZN18transformer_engine13normalization21ln_bwd_general_kernelINS0_13Kernel_traitsI6__halfS3_S3_fjLj1024ELj1ELj4ELj1ELj16ENS0_18Kernel_traits_baseILj1024ES3_S3_S3_fjLj128EEEEEEEvNS0_20BackwardKernelParamsE --------------------------
	.section	.nv.constant0._ZN18transformer_engine13normalization21ln_bwd_general_kernelINS0_13Kernel_traitsI6__halfS3_S3_fjLj1024ELj1ELj4ELj1ELj16ENS0_18Kernel_traits_baseILj1024ES3_S3_S3_fjLj128EEEEEEEvNS0_20BackwardKernelParamsE,"a",@progbits
	.sectionflags	@""
	.align	4
.nv.constant0._ZN18transformer_engine13normalization21ln_bwd_general_kernelINS0_13Kernel_traitsI6__halfS3_S3_fjLj1024ELj1ELj4ELj1ELj16ENS0_18Kernel_traits_baseILj1024ES3_S3_S3_fjLj128EEEEEEEvNS0_20BackwardKernelParamsE:
	.zero		1024


//--------------------- .nv.constant0._ZN18transformer_engine13normalization21ln_bwd_general_kernelINS0_13Kernel_traitsIffffjLj1024ELj1ELj4ELj1ELj16ENS0_18Kernel_traits_baseILj1024EffffjLj128EEEEEEEvNS0_20BackwardKernelParamsE --------------------------
	.section	.nv.constant0._ZN18transformer_engine13normalization21ln_bwd_general_kernelINS0_13Kernel_traitsIffffjLj1024ELj1ELj4ELj1ELj16ENS0_18Kernel_traits_baseILj1024EffffjLj128EEEEEEEvNS0_20BackwardKernelParamsE,"a",@progbits
	.sectionflags	@""
	.align	4
.nv.constant0._ZN18transformer_engine13normalization21ln_bwd_general_kernelINS0_13Kernel_traitsIffffjLj1024ELj1ELj4ELj1ELj16ENS0_18Kernel_traits_baseILj1024EffffjLj128EEEEEEEvNS0_20BackwardKernelParamsE:
	.zero		1024


//--------------------- .nv.constant0._ZN18transformer_engine13normalization21ln_bwd_general_kernelINS0_13Kernel_traitsI13__nv_bfloat16fS3_fjLj512ELj1ELj4ELj1ELj16ENS0_18Kernel_traits_baseILj512ES3_fS3_fjLj128EEEEEEEvNS0_20BackwardKernelParamsE --------------------------
	.section	.nv.constant0._ZN18transformer_engine13normalization21ln_bwd_general_kernelINS0_13Kernel_traitsI13__nv_bfloat16fS3_fjLj512ELj1ELj4ELj1ELj16ENS0_18Kernel_traits_baseILj512ES3_fS3_fjLj128EEEEEEEvNS0_20BackwardKernelParamsE,"a",@progbits
	.sectionflags	@""
	.align	4
.nv.constant0._ZN18transformer_engine13normalization21ln_bwd_general_kernelINS0_13Kernel_traitsI13__nv_bfloat16fS3_fjLj512ELj1ELj4ELj1ELj16ENS0_18Kernel_traits_baseILj512ES3_fS3_fjLj128EEEEEEEvNS0_20BackwardKernelParamsE:
	.zero		1024


//--------------------- .nv.constant0._ZN18transformer_engine13normalization21ln_bwd_general_kernelINS0_13Kernel_traitsI13__nv_bfloat16S3_S3_fjLj512ELj1ELj4ELj1ELj16ENS0_18Kernel_traits_baseILj512ES3_S3_S3_fjLj128EEEEEEEvNS0_20BackwardKernelParamsE --------------------------
	.section	.nv.constant0._ZN18transformer_engine13normalization21ln_bwd_general_kernelINS0_13Kernel_traitsI13__nv_bfloat16S3_S3_fjLj512ELj1ELj4ELj1ELj16ENS0_18Kernel_traits_baseILj512ES3_S3_S3_fjLj128EEEEEEEvNS0_20BackwardKernelParamsE,"a",@progbits
	.sectionflags	@""
	.align	4
.nv.constant0._ZN18transformer_engine13normalization21ln_bwd_general_kernelINS0_13Kernel_traitsI13__nv_bfloat16S3_S3_fjLj512ELj1ELj4ELj1ELj16ENS0_18Kernel_traits_baseILj512ES3_S3_S3_fjLj128EEEEEEEvNS0_20BackwardKernelParamsE:
	.zero		1024


//--------------------- .nv.constant0._ZN18transformer_engine13normalization21ln_bwd_general_kernelINS0_13Kernel_traitsI6__halffS3_fjLj512ELj1ELj4ELj1ELj16ENS0_18Kernel_traits_baseILj512ES3_fS3_fjLj128EEEEEEEvNS0_20BackwardKernelParamsE --------------------------
	.section	.nv.constant0._ZN18transformer_engine13normalization21ln_bwd_general_kernelINS0_13Kernel_traitsI6__halffS3_fjLj512ELj1ELj4ELj1ELj16ENS0_18Kernel_traits_baseILj512ES3_fS3_fjLj128EEEEEEEvNS0_20BackwardKernelParamsE,"a",@progbits
	.sectionflags	@""
	.align	4
.nv.constant0._ZN18transformer_engine13normalization21ln_bwd_general_kernelINS0_13Kernel_traitsI6__halffS3_fjLj512ELj1ELj4ELj1ELj16ENS0_18Kernel_traits_baseILj512ES3_fS3_fjLj128EEEEEEEvNS0_20BackwardKernelParamsE:
	.zero		1024


//--------------------- .nv.constant0._ZN18transformer_engine13normalization21ln_bwd_general_kernelINS0_13Kernel_traitsI6__halfS3_S3_fjLj512ELj1ELj4ELj1ELj16ENS0_18Kernel_traits_baseILj512ES3_S3_S3_fjLj128EEEEEEEvNS0_20BackwardKernelParamsE --------------------------
	.section	.nv.constant0._ZN18transformer_engine13normalization21ln_bwd_general_kernelINS0_13Kernel_traitsI6__halfS3_S3_fjLj512ELj1ELj4ELj1ELj16ENS0_18Kernel_traits_baseILj512ES3_S3_S3_fjLj128EEEEEEEvNS0_20BackwardKernelParamsE,"a",@progbits
	.sectionflags	@""
	.align	4
.nv.constant0._ZN18transformer_engine13normalization21ln_bwd_general_kernelINS0_13Kernel_traitsI6__halfS3_S3_fjLj512ELj1ELj4ELj1ELj16ENS0_18Kernel_traits_baseILj512ES3_S3_S3_fjLj128EEEEEEEvNS0_20BackwardKernelParamsE:
	.zero		1024


//--------------------- .nv.constant0._ZN18transformer_engine13normalization21ln_bwd_general_kernelINS0_13Kernel_traitsIffffjLj512ELj1ELj4ELj1ELj16ENS0_18Kernel_traits_baseILj512EffffjLj128EEEEEEEvNS0_20BackwardKernelParamsE --------------------------
	.section	.nv.constant0._ZN18transformer_engine13normalization21ln_bwd_general_kernelINS0_13Kernel_traitsIffffjLj512ELj1ELj4ELj1ELj16ENS0_18Kernel_traits_baseILj512EffffjLj128EEEEEEEvNS0_20BackwardKernelParamsE,"a",@progbits
	.sectionflags	@""
	.align	4
.nv.constant0._ZN18transformer_engine13normalization21ln_bwd_general_kernelINS0_13Kernel_traitsIffffjLj512ELj1ELj4ELj1ELj16ENS0_18Kernel_traits_baseILj512EffffjLj128EEEEEEEvNS0_20BackwardKernelParamsE:
	.zero		1024


//--------------------- .nv.constant0._ZN18transformer_engine13normalization21ln_bwd_general_kernelINS0_13Kernel_traitsI13__nv_bfloat16fS3_fjLj128ELj1ELj4ELj1ELj8ENS0_18Kernel_traits_baseILj128ES3_fS3_fjLj128EEEEEEEvNS0_20BackwardKernelParamsE --------------------------
	.section	.nv.constant0._ZN18transformer_engine13normalization21ln_bwd_general_kernelINS0_13Kernel_traitsI13__nv_bfloat16fS3_fjLj128ELj1ELj4ELj1ELj8ENS0_18Kernel_traits_baseILj128ES3_fS3_fjLj128EEEEEEEvNS0_20BackwardKernelParamsE,"a",@progbits
	.sectionflags	@""
	.align	4
.nv.constant0._ZN18transformer_engine13normalization21ln_bwd_general_kernelINS0_13Kernel_traitsI13__nv_bfloat16fS3_fjLj128ELj1ELj4ELj1ELj8ENS0_18Kernel_traits_baseILj128ES3_fS3_fjLj128EEEEEEEvNS0_20BackwardKernelParamsE:
	.zero		1024


//--------------------- .nv.constant0._ZN18transformer_engine13normalization30ln_bwd_finalize_general_kernelI13__nv_bfloat16fLj4ELj1ELj4ELj32EEEvNS0_20BackwardKernelParamsE --------------------------
	.section	.nv.constant0._ZN18transformer_engine13normalization30ln_bwd_finalize_general_kernelI13__nv_bfloat16fLj4ELj1ELj4ELj32EEEvNS0_20BackwardKernelParamsE,"a",@progbits
	.sectionflags	@""
	.align	4
.nv.constant0._ZN18transformer_engine13normalization30ln_bwd_finalize_general_kernelI13__nv_bfloat16fLj4ELj1ELj4ELj32EEEvNS0_20BackwardKernelParamsE:
	.zero		1024


//--------------------- .nv.constant0._ZN18transformer_engine13normalization21ln_bwd_general_kernelINS0_13Kernel_traitsI13__nv_bfloat16S3_S3_fjLj128ELj1ELj4ELj1ELj8ENS0_18Kernel_traits_baseILj128ES3_S3_S3_fjLj128EEEEEEEvNS0_20BackwardKernelParamsE --------------------------
	.section	.nv.constant0._ZN18transformer_engine13normalization21ln_bwd_general_kernelINS0_13Kernel_traitsI13__nv_bfloat16S3_S3_fjLj128ELj1ELj4ELj1ELj8ENS0_18Kernel_traits_baseILj128ES3_S3_S3_fjLj128EEEEEEEvNS0_20BackwardKernelParamsE,"a",@progbits
	.sectionflags	@""
	.align	4
.nv.constant0._ZN18transformer_engine13normalization21ln_bwd_general_kernelINS0_13Kernel_traitsI13__nv_bfloat16S3_S3_fjLj128ELj1ELj4ELj1ELj8ENS0_18Kernel_traits_baseILj128ES3_S3_S3_fjLj128EEEEEEEvNS0_20BackwardKernelParamsE:
	.zero		1024


//--------------------- .nv.constant0._ZN18transformer_engine13normalization21ln_bwd_general_kernelINS0_13Kernel_traitsI6__halffS3_fjLj128ELj1ELj4ELj1ELj8ENS0_18Kernel_traits_baseILj128ES3_fS3_fjLj128EEEEEEEvNS0_20BackwardKernelParamsE --------------------------
	.section	.nv.constant0._ZN18transformer_engine13normalization21ln_bwd_general_kernelINS0_13Kernel_traitsI6__halffS3_fjLj128ELj1ELj4ELj1ELj8ENS0_18Kernel_traits_baseILj128ES3_fS3_fjLj128EEEEEEEvNS0_20BackwardKernelParamsE,"a",@progbits
	.sectionflags	@""
	.align	4
.nv.constant0._ZN18transformer_engine13normalization21ln_bwd_general_kernelINS0_13Kernel_traitsI6__halffS3_fjLj128ELj1ELj4ELj1ELj8ENS0_18Kernel_traits_baseILj128ES3_fS3_fjLj128EEEEEEEvNS0_20BackwardKernelParamsE:
	.zero		1024


//--------------------- .nv.constant0._ZN18transformer_engine13normalization30ln_bwd_finalize_general_kernelI6__halffLj4ELj1ELj4ELj32EEEvNS0_20BackwardKernelParamsE --------------------------
	.section	.nv.constant0._ZN18transformer_engine13normalization30ln_bwd_finalize_general_kernelI6__halffLj4ELj1ELj4ELj32EEEvNS0_20BackwardKernelParamsE,"a",@progbits
	.sectionflags	@""
	.align	4
.nv.constant0._ZN18transformer_engine13normalization30ln_bwd_finalize_general_kernelI6__halffLj4ELj1ELj4ELj32EEEvNS0_20BackwardKernelParamsE:
	.zero		1024


//--------------------- .nv.constant0._ZN18transformer_engine13normalization21ln_bwd_general_kernelINS0_13Kernel_traitsI6__halfS3_S3_fjLj128ELj1ELj4ELj1ELj8ENS0_18Kernel_traits_baseILj128ES3_S3_S3_fjLj128EEEEEEEvNS0_20BackwardKernelParamsE --------------------------
	.section	.nv.constant0._ZN18transformer_engine13normalization21ln_bwd_general_kernelINS0_13Kernel_traitsI6__halfS3_S3_fjLj128ELj1ELj4ELj1ELj8ENS0_18Kernel_traits_baseILj128ES3_S3_S3_fjLj128EEEEEEEvNS0_20BackwardKernelParamsE,"a",@progbits
	.sectionflags	@""
	.align	4
.nv.constant0._ZN18transformer_engine13normalization21ln_bwd_general_kernelINS0_13Kernel_traitsI6__halfS3_S3_fjLj128ELj1ELj4ELj1ELj8ENS0_18Kernel_traits_baseILj128ES3_S3_S3_fjLj128EEEEEEEvNS0_20BackwardKernelParamsE:
	.zero		1024


//--------------------- .nv.constant0._ZN18transformer_engine13normalization30ln_bwd_finalize_general_kernelIffLj4ELj1ELj4ELj32EEEvNS0_20BackwardKernelParamsE --------------------------
	.section	.nv.constant0._ZN18transformer_engine13normalization30ln_bwd_finalize_general_kernelIffLj4ELj1ELj4ELj32EEEvNS0_20BackwardKernelParamsE,"a",@progbits
	.sectionflags	@""
	.align	4
.nv.constant0._ZN18transformer_engine13normalization30ln_bwd_finalize_general_kernelIffLj4ELj1ELj4ELj32EEEvNS0_20BackwardKernelParamsE:
	.zero		1024


//--------------------- .nv.constant0._ZN18transformer_engine13normalization21ln_bwd_general_kernelINS0_13Kernel_traitsIffffjLj128ELj1ELj4ELj1ELj16ENS0_18Kernel_traits_baseILj128EffffjLj128EEEEEEEvNS0_20BackwardKernelParamsE --------------------------
	.section	.nv.constant0._ZN18transformer_engine13normalization21ln_bwd_general_kernelINS0_13Kernel_traitsIffffjLj128ELj1ELj4ELj1ELj16ENS0_18Kernel_traits_baseILj128EffffjLj128EEEEEEEvNS0_20BackwardKernelParamsE,"a",@progbits
	.sectionflags	@""
	.align	4
.nv.constant0._ZN18transformer_engine13normalization21ln_bwd_general_kernelINS0_13Kernel_traitsIffffjLj128ELj1ELj4ELj1ELj16ENS0_18Kernel_traits_baseILj128EffffjLj128EEEEEEEvNS0_20BackwardKernelParamsE:
	.zero		1024


//--------------------- .nv.constant0._ZN18transformer_engine13normalization28ln_bwd_finalize_tuned_kernelINS0_22Kernel_traits_finalizeILj65536E13__nv_bfloat16fS3_fjLj1024ELj4ENS0_18Kernel_traits_baseILj65536ES3_fS3_fjLj1024EEEEEEEvNS0_20BackwardKernelParamsE --------------------------
	.section	.nv.constant0._ZN18transformer_engine13normalization28ln_bwd_finalize_tuned_kernelINS0_22Kernel_traits_finalizeILj65536E13__nv_bfloat16fS3_fjLj1024ELj4ENS0_18Kernel_traits_baseILj65536ES3_fS3_fjLj1024EEEEEEEvNS0_20BackwardKernelParamsE,"a",@progbits
	.sectionflags	@""
	.align	4
.nv.constant0._ZN18transformer_engine13normalization28ln_bwd_finalize_tuned_kernelINS0_22Kernel_traits_finalizeILj65536E13__nv_bfloat16fS3_fjLj1024ELj4ENS0_18Kernel_traits_baseILj65536ES3_fS3_fjLj1024EEEEEEEvNS0_20BackwardKernelParamsE:
	.zero		1024


//--------------------- .nv.constant0._ZN18transformer_engine13normalization19ln_bwd_tuned_kernelINS0_13Kernel_traitsI13__nv_bfloat16fS3_fjLj65536ELj8ELj1ELj8ELj16ENS0_18Kernel_traits_baseILj65536ES3_fS3_fjLj256EEEEEEEvNS0_20BackwardKernelParamsE --------------------------
	.section	.nv.constant0._ZN18transformer_engine13normalization19ln_bwd_tuned_kernelINS0_13Kernel_traitsI13__nv_bfloat16fS3_fjLj65536ELj8ELj1ELj8ELj16ENS0_18Kernel_traits_baseILj65536ES3_fS3_fjLj256EEEEEEEvNS0_20BackwardKernelParamsE,"a",@progbits
	.sectionflags	@""
	.align	4
.nv.constant0._ZN18transformer_engine13normalization19ln_bwd_tuned_kernelINS0_13Kernel_traitsI13__nv_bfloat16fS3_fjLj65536ELj8ELj1ELj8ELj16ENS0_18Kernel_traits_baseILj65536ES3_fS3_fjLj256EEEEEEEvNS0_20BackwardKernelParamsE:
	.zero		1024


//--------------------- .nv.constant0._ZN18transformer_engine13normalization28ln_bwd_finalize_tuned_kernelINS0_22Kernel_traits_finalizeILj65536E13__nv_bfloat16S3_S3_fjLj1024ELj4ENS0_18Kernel_traits_baseILj65536ES3_S3_S3_fjLj1024EEEEEEEvNS0_20BackwardKernelParamsE --------------------------
	.section	.nv.constant0._ZN18transformer_engine13normalization28ln_bwd_finalize_tuned_kernelINS0_22Kernel_traits_finalizeILj65536E13__nv_bfloat16S3_S3_fjLj1024ELj4ENS0_18Kernel_traits_baseILj65536ES3_S3_S3_fjLj1024EEEEEEEvNS0_20BackwardKernelParamsE,"a",@progbits
	.sectionflags	@""
	.align	4
.nv.constant0._ZN18transformer_engine13normalization28ln_bwd_finalize_tuned_kernelINS0_22Kernel_traits_finalizeILj65536E13__nv_bfloat16S3_S3_fjLj1024ELj4ENS0_18Kernel_traits_baseILj65536ES3_S3_S3_fjLj1024EEEEEEEvNS0_20BackwardKernelParamsE:
	.zero		1024


//--------------------- .nv.constant0._ZN18transformer_engine13normalization19ln_bwd_tuned_kernelINS0_13Kernel_traitsI13__nv_bfloat16S3_S3_fjLj65536ELj8ELj1ELj8ELj16ENS0_18Kernel_traits_baseILj65536ES3_S3_S3_fjLj256EEEEEEEvNS0_20BackwardKernelParamsE --------------------------
	.section	.nv.constant0._ZN18transformer_engine13normalization19ln_bwd_tuned_kernelINS0_13Kernel_traitsI13__nv_bfloat16S3_S3_fjLj65536ELj8ELj1ELj8ELj16ENS0_18Kernel_traits_baseILj65536ES3_S3_S3_fjLj256EEEEEEEvNS0_20BackwardKernelParamsE,"a",@progbits
	.sectionflags	@""
	.align	4
.nv.constant0._ZN18transformer_engine13normalization19ln_bwd_tuned_kernelINS0_13Kernel_traitsI13__nv_bfloat16S3_S3_fjLj65536ELj8ELj1ELj8ELj16ENS0_18Kernel_traits_baseILj65536ES3_S3_S3_fjLj256EEEEEEEvNS0_20BackwardKernelParamsE:
	.zero		1024


//--------------------- .nv.constant0._ZN18transformer_engine13normalization28ln_bwd_finalize_tuned_kernelINS0_22Kernel_traits_finalizeILj65536E6__halffS3_fjLj1024ELj4ENS0_18Kernel_traits_baseILj65536ES3_fS3_fjLj1024EEEEEEEvNS0_20BackwardKernelParamsE --------------------------
	.section	.nv.constant0._ZN18transformer_engine13normalization28ln_bwd_finalize_tuned_kernelINS0_22Kernel_traits_finalizeILj65536E6__halffS3_fjLj1024ELj4ENS0_18Kernel_traits_baseILj65536ES3_fS3_fjLj1024EEEEEEEvNS0_20BackwardKernelParamsE,"a",@progbits
	.sectionflags	@""
	.align	4
.nv.constant0._ZN18transformer_engine13normalization28ln_bwd_finalize_tuned_kernelINS0_22Kernel_traits_finalizeILj65536E6__halffS3_fjLj1024ELj4ENS0_18Kernel_traits_baseILj65536ES3_fS3_fjLj1024EEEEEEEvNS0_20BackwardKernelParamsE:
	.zero		1024


//--------------------- .nv.constant0._ZN18transformer_engine13normalization19ln_bwd_tuned_kernelINS0_13Kernel_traitsI6__halffS3_fjLj65536ELj8ELj1ELj8ELj16ENS0_18Kernel_traits_baseILj65536ES3_fS3_fjLj256EEEEEEEvNS0_20BackwardKernelParamsE --------------------------
	.section	.nv.constant0._ZN18transformer_engine13normalization19ln_bwd_tuned_kernelINS0_13Kernel_traitsI6__halffS3_fjLj65536ELj8ELj1ELj8ELj16ENS0_18Kernel_traits_baseILj65536ES3_fS3_fjLj256EEEEEEEvNS0_20BackwardKernelParamsE,"a",@progbits
	.sectionflags	@""
	.align	4
.nv.constant0._ZN18transformer_engine13normalization19ln_bwd_tuned_kernelINS0_13Kernel_traitsI6__halffS3_fjLj65536ELj8ELj1ELj8ELj16ENS0_18Kernel_traits_baseILj65536ES3_fS3_fjLj256EEEEEEEvNS0_20BackwardKernelParamsE:
	.zero		1024


//--------------------- .nv.constant0._ZN18transformer_engine13normalization28ln_bwd_finalize_tuned_kernelINS0_22Kernel_traits_finalizeILj65536E6__halfS3_S3_fjLj1024ELj4ENS0_18Kernel_traits_baseILj65536ES3_S3_S3_fjLj1024EEEEEEEvNS0_20BackwardKernelParamsE --------------------------
	.section	.nv.constant0._ZN18transformer_engine13normalization28ln_bwd_finalize_tuned_kernelINS0_22Kernel_traits_finalizeILj65536E6__halfS3_S3_fjLj1024ELj4ENS0_18Kernel_traits_baseILj65536ES3_S3_S3_fjLj1024EEEEEEEvNS0_20BackwardKernelParamsE,"a",@progbits
	.sectionflags	@""
	.align	4
.nv.constant0._ZN18transformer_engine13normalization28ln_bwd_finalize_tuned_kernelINS0_22Kernel_traits_finalizeILj65536E6__halfS3_S3_fjLj1024ELj4ENS0_18Kernel_traits_baseILj65536ES3_S3_S3_fjLj1024EEEEEEEvNS0_20BackwardKernelParamsE:
	.zero		1024


//--------------------- .nv.constant0._ZN18transformer_engine13normalization19ln_bwd_tuned_kernelINS0_13Kernel_traitsI6__halfS3_S3_fjLj65536ELj8ELj1ELj8ELj16ENS0_18Kernel_traits_baseILj65536ES3_S3_S3_fjLj256EEEEEEEvNS0_20BackwardKernelParamsE --------------------------
	.section	.nv.constant0._ZN18transformer_engine13normalization19ln_bwd_tuned_kernelINS0_13Kernel_traitsI6__halfS3_S3_fjLj65536ELj8ELj1ELj8ELj16ENS0_18Kernel_traits_baseILj65536ES3_S3_S3_fjLj256EEEEEEEvNS0_20BackwardKernelParamsE,"a",@progbits
	.sectionflags	@""
	.align	4
.nv.constant0._ZN18transformer_engine13normalization19ln_bwd_tuned_kernelINS0_13Kernel_traitsI6__halfS3_S3_fjLj65536ELj8ELj1ELj8ELj16ENS0_18Kernel_traits_baseILj65536ES3_S3_S3_fjLj256EEEEEEEvNS0_20BackwardKernelParamsE:
	.zero		1024


//--------------------- .nv.constant0._ZN18transformer_engine13normalization28ln_bwd_finalize_tuned_kernelINS0_22Kernel_traits_finalizeILj65536EffffjLj1024ELj4ENS0_18Kernel_traits_baseILj65536EffffjLj1024EEEEEEEvNS0_20BackwardKernelParamsE --------------------------
	.section	.nv.constant0._ZN18transformer_engine13normalization28ln_bwd_finalize_tuned_kernelINS0_22Kernel_traits_finalizeILj65536EffffjLj1024ELj4ENS0_18Kernel_traits_baseILj65536EffffjLj1024EEEEEEEvNS0_20BackwardKernelParamsE,"a",@progbits
	.sectionflags	@""
	.align	4
.nv.constant0._ZN18transformer_engine13normalization28ln_bwd_finalize_tuned_kernelINS0_22Kernel_traits_finalizeILj65536EffffjLj1024ELj4ENS0_18Kernel_traits_baseILj65536EffffjLj1024EEEEEEEvNS0_20BackwardKernelParamsE:
	.zero		1024


//--------------------- .nv.constant0._ZN18transformer_engine13normalization19ln_bwd_tuned_kernelINS0_13Kernel_traitsIffffjLj65536ELj8ELj1ELj8ELj16ENS0_18Kernel_traits_baseILj65536EffffjLj256EEEEEEEvNS0_20BackwardKernelParamsE --------------------------
	.section	.nv.constant0._ZN18transformer_engine13normalization19ln_bwd_tuned_kernelINS0_13Kernel_traitsIffffjLj65536ELj8ELj1ELj8ELj16ENS0_18Kernel_traits_baseILj65536EffffjLj256EEEEEEEvNS0_20BackwardKernelParamsE,"a",@progbits
	.sectionflags	@""
	.align	4
.nv.constant0._ZN18transformer_engine13normalization19ln_bwd_tuned_kernelINS0_13Kernel_traitsIffffjLj65536ELj8ELj1ELj8ELj16ENS0_18Kernel_traits_baseILj65536EffffjLj256EEEEEEEvNS0_20BackwardKernelParamsE:
	.zero		1024


//--------------------- .nv.constant0._ZN18transformer_engine13normalization28ln_bwd_finalize_tuned_kernelINS0_22Kernel_traits_finalizeILj49152E13__nv_bfloat16fS3_fjLj1024ELj4ENS0_18Kernel_traits_baseILj49152ES3_fS3_fjLj1024EEEEEEEvNS0_20BackwardKernelParamsE --------------------------
	.section	.nv.constant0._ZN18transformer_engine13normalization28ln_bwd_finalize_tuned_kernelINS0_22Kernel_traits_finalizeILj49152E13__nv_bfloat16fS3_fjLj1024ELj4ENS0_18Kernel_traits_baseILj49152ES3_fS3_fjLj1024EEEEEEEvNS0_20BackwardKernelParamsE,"a",@progbits
	.sectionflags	@""
	.align	4
.nv.constant0._ZN18transformer_engine13normalization28ln_bwd_finalize_tuned_kernelINS0_22Kernel_traits_finalizeILj49152E13__nv_bfloat16fS3_fjLj1024ELj4ENS0_18Kernel_traits_baseILj49152ES3_fS3_fjLj1024EEEEEEEvNS0_20BackwardKernelParamsE:
	.zero		1024


//--------------------- .nv.constant0._ZN18transformer_engine13normalization19ln_bwd_tuned_kernelINS0_13Kernel_traitsI13__nv_bfloat16fS3_fjLj49152ELj8ELj1ELj8ELj16ENS0_18Kernel_traits_baseILj49152ES3_fS3_fjLj256EEEEEEEvNS0_20BackwardKernelParamsE --------------------------
	.section	.nv.constant0._ZN18transformer_engine13normalization19ln_bwd_tuned_kernelINS0_13Kernel_traitsI13__nv_bfloat16fS3_fjLj49152ELj8ELj1ELj8ELj16ENS0_18Kernel_traits_baseILj49152ES3_fS3_fjLj256EEEEEEEvNS0_20BackwardKernelParamsE,"a",@progbits
	.sectionflags	@""
	.align	4
.nv.constant0._ZN18transformer_engine13normalization19ln_bwd_tuned_kernelINS0_13Kernel_traitsI13__nv_bfloat16fS3_fjLj49152ELj8ELj1ELj8ELj16ENS0_18Kernel_traits_baseILj49152ES3_fS3_fjLj256EEEEEEEvNS0_20BackwardKernelParamsE:
	.zero		1024


//--------------------- .nv.constant0._ZN18transformer_engine13normalization28ln_bwd_finalize_tuned_kernelINS0_22Kernel_traits_finalizeILj49152E13__nv_bfloat16S3_S3_fjLj1024ELj4ENS0_18Kernel_traits_baseILj49152ES3_S3_S3_fjLj1024EEEEEEEvNS0_20BackwardKernelParamsE --------------------------
	.section	.nv.constant0._ZN18transformer_engine13normalization28ln_bwd_finalize_tuned_kernelINS0_22Kernel_traits_finalizeILj49152E13__nv_bfloat16S3_S3_fjLj1024ELj4ENS0_18Kernel_traits_baseILj49152ES3_S3_S3_fjLj1024EEEEEEEvNS0_20BackwardKernelParamsE,"a",@progbits
	.sectionflags	@""
	.align	4
.nv.constant0._ZN18transformer_engine13normalization28ln_bwd_finalize_tuned_kernelINS0_22Kernel_traits_finalizeILj49152E13__nv_bfloat16S3_S3_fjLj1024ELj4ENS0_18Kernel_traits_baseILj49152ES3_S3_S3_fjLj1024EEEEEEEvNS0_20BackwardKernelParamsE:
	.zero		1024


//--------------------- .nv.constant0._ZN18transformer_engine13normalization19ln_bwd_tuned_kernelINS0_13Kernel_traitsI13__nv_bfloat16S3_S3_fjLj49152ELj8ELj1ELj8ELj16ENS0_18Kernel_traits_baseILj49152ES3_S3_S3_fjLj256EEEEEEEvNS0_20BackwardKernelParamsE --------------------------
	.section	.nv.constant0._ZN18transformer_engine13normalization19ln_bwd_tuned_kernelINS0_13Kernel_traitsI13__nv_bfloat16S3_S3_fjLj49152ELj8ELj1ELj8ELj16ENS0_18Kernel_traits_baseILj49152ES3_S3_S3_fjLj256EEEEEEEvNS0_20BackwardKernelParamsE,"a",@progbits
	.sectionflags	@""
	.align	4
.nv.constant0._ZN18transformer_engine13normalization19ln_bwd_tuned_kernelINS0_13Kernel_traitsI13__nv_bfloat16S3_S3_fjLj49152ELj8ELj1ELj8ELj16ENS0_18Kernel_traits_baseILj49152ES3_S3_S3_fjLj256EEEEEEEvNS0_20BackwardKernelParamsE:
	.zero		1024


//--------------------- .nv.constant0._ZN18transformer_engine13normalization28ln_bwd_finalize_tuned_kernelINS0_22Kernel_traits_finalizeILj49152E6__halffS3_fjLj1024ELj4ENS0_18Kernel_traits_baseILj49152ES3_fS3_fjLj1024EEEEEEEvNS0_20BackwardKernelParamsE --------------------------
	.section	.nv.constant0._ZN18transformer_engine13normalization28ln_bwd_finalize_tuned_kernelINS0_22Kernel_traits_finalizeILj49152E6__halffS3_fjLj1024ELj4ENS0_18Kernel_traits_baseILj49152ES3_fS3_fjLj1024EEEEEEEvNS0_20BackwardKernelParamsE,"a",@progbits
	.sectionflags	@""
	.align	4
.nv.constant0._ZN18transformer_engine13normalization28ln_bwd_finalize_tuned_kernelINS0_22Kernel_traits_finalizeILj49152E6__halffS3_fjLj1024ELj4ENS0_18Kernel_traits_baseILj49152ES3_fS3_fjLj1024EEEEEEEvNS0_20BackwardKernelParamsE:
	.zero		1024


//--------------------- .nv.constant0._ZN18transformer_engine13normalization19ln_bwd_tuned_kernelINS0_13Kernel_traitsI6__halffS3_fjLj49152ELj8ELj1ELj8ELj16ENS0_18Kernel_traits_baseILj49152ES3_fS3_fjLj256EEEEEEEvNS0_20BackwardKernelParamsE --------------------------
	.section	.nv.constant0._ZN18transformer_engine13normalization19ln_bwd_tuned_kernelINS0_13Kernel_traitsI6__halffS3_fjLj49152ELj8ELj1ELj8ELj16ENS0_18Kernel_traits_baseILj49152ES3_fS3_fjLj256EEEEEEEvNS0_20BackwardKernelParamsE,"a",@progbits
	.sectionflags	@""
	.align	4
.nv.constant0._ZN18transformer_engine13normalization19ln_bwd_tuned_kernelINS0_13Kernel_traitsI6__halffS3_fjLj49152ELj8ELj1ELj8ELj16ENS0_18Kernel_traits_baseILj49152ES3_fS3_fjLj256EEEEEEEvNS0_20BackwardKernelParamsE:
	.zero		1024


//--------------------- .nv.constant0._ZN18transformer_engine13normalization28ln_bwd_finalize_tuned_kernelINS0_22Kernel_traits_finalizeILj49152E6__halfS3_S3_fjLj1024ELj4ENS0_18Kernel_traits_baseILj49152ES3_S3_S3_fjLj1024EEEEEEEvNS0_20BackwardKernelParamsE --------------------------
	.section	.nv.constant0._ZN18transformer_engine13normalization28ln_bwd_finalize_tuned_kernelINS0_22Kernel_traits_finalizeILj49152E6__halfS3_S3_fjLj1024ELj4ENS0_18Kernel_traits_baseILj49152ES3_S3_S3_fjLj1024EEEEEEEvNS0_20BackwardKernelParamsE,"a",@progbits
	.sectionflags	@""
	.align	4
.nv.constant0._ZN18transformer_engine13normalization28ln_bwd_finalize_tuned_kernelINS0_22Kernel_traits_finalizeILj49152E6__halfS3_S3_fjLj1024ELj4ENS0_18Kernel_traits_baseILj49152ES3_S3_S3_fjLj1024EEEEEEEvNS0_20BackwardKernelParamsE:
	.zero		1024


//--------------------- .nv.constant0._ZN18transformer_engine13normalization19ln_bwd_tuned_kernelINS0_13Kernel_traitsI6__halfS3_S3_fjLj49152ELj8ELj1ELj8ELj16ENS0_18Kernel_traits_baseILj49152ES3_S3_S3_fjLj256EEEEEEEvNS0_20BackwardKernelParamsE --------------------------
	.section	.nv.constant0._ZN18transformer_engine13normalization19ln_bwd_tuned_kernelINS0_13Kernel_traitsI6__halfS3_S3_fjLj49152ELj8ELj1ELj8ELj16ENS0_18Kernel_traits_baseILj49152ES3_S3_S3_fjLj256EEEEEEEvNS0_20BackwardKernelParamsE,"a",@progbits
	.sectionflags	@""
	.align	4
.nv.constant0._ZN18transformer_engine13normalization19ln_bwd_tuned_kernelINS0_13Kernel_traitsI6__halfS3_S3_fjLj49152ELj8ELj1ELj8ELj16ENS0_18Kernel_traits_baseILj49152ES3_S3_S3_fjLj256EEEEEEEvNS0_20BackwardKernelParamsE:
	.zero		1024


//--------------------- .nv.constant0._ZN18transformer_engine13normalization28ln_bwd_finalize_tuned_kernelINS0_22Kernel_traits_finalizeILj49152EffffjLj1024ELj4ENS0_18Kernel_traits_baseILj49152EffffjLj1024EEEEEEEvNS0_20BackwardKernelParamsE --------------------------
	.section	.nv.constant0._ZN18transformer_engine13normalization28ln_bwd_finalize_tuned_kernelINS0_22Kernel_traits_finalizeILj49152EffffjLj1024ELj4ENS0_18Kernel_traits_baseILj49152EffffjLj1024EEEEEEEvNS0_20BackwardKernelParamsE,"a",@progbits
	.sectionflags	@""
	.align	4
.nv.constant0._ZN18transformer_engine13normalization28ln_bwd_finalize_tuned_kernelINS0_22Kernel_traits_finalizeILj49152EffffjLj1024ELj4ENS0_18Kernel_traits_baseILj49152EffffjLj1024EEEEEEEvNS0_20BackwardKernelParamsE:
	.zero		1024


//--------------------- .nv.constant0._ZN18transformer_engine13normalization19ln_bwd_tuned_kernelINS0_13Kernel_traitsIffffjLj49152ELj8ELj1ELj8ELj16ENS0_18Kernel_traits_baseILj49152EffffjLj256EEEEEEEvNS0_20BackwardKernelParamsE --------------------------
	.section	.nv.constant0._ZN18transformer_engine13normalization19ln_bwd_tuned_kernelINS0_13Kernel_traitsIffffjLj49152ELj8ELj1ELj8ELj16ENS0_18Kernel_traits_baseILj49152EffffjLj256EEEEEEEvNS0_20BackwardKernelParamsE,"a",@progbits
	.sectionflags	@""
	.align	4
.nv.constant0._ZN18transformer_engine13normalization19ln_bwd_tuned_kernelINS0_13Kernel_traitsIffffjLj49152ELj8ELj1ELj8ELj16ENS0_18Kernel_traits_baseILj49152EffffjLj256EEEEEEEvNS0_20BackwardKernelParamsE:
	.zero		1024


//--------------------- .nv.constant0._ZN18transformer_engine13normalization28ln_bwd_finalize_tuned_kernelINS0_22Kernel_traits_finalizeILj40960E13__nv_bfloat16fS3_fjLj1024ELj4ENS0_18Kernel_traits_baseILj40960ES3_fS3_fjLj1024EEEEEEEvNS0_20BackwardKernelParamsE --------------------------
	.section	.nv.constant0._ZN18transformer_engine13normalization28ln_bwd_finalize_tuned_kernelINS0_22Kernel_traits_finalizeILj40960E13__nv_bfloat16fS3_fjLj1024ELj4ENS0_18Kernel_traits_baseILj40960ES3_fS3_fjLj1024EEEEEEEvNS0_20BackwardKernelParamsE,"a",@progbits
	.sectionflags	@""
	.align	4
.nv.constant0._ZN18transformer_engine13normalization28ln_bwd_finalize_tuned_kernelINS0_22Kernel_traits_finalizeILj40960E13__nv_bfloat16fS3_fjLj1024ELj4ENS0_18Kernel_traits_baseILj40960ES3_fS3_fjLj1024EEEEEEEvNS0_20BackwardKernelParamsE:
	.zero		1024


//--------------------- .nv.constant0._ZN18transformer_engine13normalization19ln_bwd_tuned_kernelINS0_13Kernel_traitsI13__nv_bfloat16fS3_fjLj40960ELj4ELj1ELj8ELj16ENS0_18Kernel_traits_baseILj40960ES3_fS3_fjLj256EEEEEEEvNS0_20BackwardKernelParamsE --------------------------
	.section	.nv.constant0._ZN18transformer_engine13normalization19ln_bwd_tuned_kernelINS0_13Kernel_traitsI13__nv_bfloat16fS3_fjLj40960ELj4ELj1ELj8ELj16ENS0_18Kernel_traits_baseILj40960ES3_fS3_fjLj256EEEEEEEvNS0_20BackwardKernelParamsE,"a",@progbits
	.sectionflags	@""
	.align	4
.nv.constant0._ZN18transformer_engine13normalization19ln_bwd_tuned_kernelINS0_13Kernel_traitsI13__nv_bfloat16fS3_fjLj40960ELj4ELj1ELj8ELj16ENS0_18Kernel_traits_baseILj40960ES3_fS3_fjLj256EEEEEEEvNS0_20BackwardKernelParamsE:
	.zero		1024


//--------------------- .nv.constant0._ZN18transformer_engine13normalization28ln_bwd_finalize_tuned_kernelINS0_22Kernel_traits_finalizeILj40960E13__nv_bfloat16S3_S3_fjLj1024ELj4ENS0_18Kernel_traits_baseILj40960ES3_S3_S3_fjLj1024EEEEEEEvNS0_20BackwardKernelParamsE --------------------------
	.section	.nv.constant0._ZN18transformer_engine13normalization28ln_bwd_finalize_tuned_kernelINS0_22Kernel_traits_finalizeILj40960E13__nv_bfloat16S3_S3_fjLj1024ELj4ENS0_18Kernel_traits_baseILj40960ES3_S3_S3_fjLj1024EEEEEEEvNS0_20BackwardKernelParamsE,"a",@progbits
	.sectionflags	@""
	.align	4
.nv.constant0._ZN18transformer_engine13normalization28ln_bwd_finalize_tuned_kernelINS0_22Kernel_traits_finalizeILj40960E13__nv_bfloat16S3_S3_fjLj1024ELj4ENS0_18Kernel_traits_baseILj40960ES3_S3_S3_fjLj1024EEEEEEEvNS0_20BackwardKernelParamsE:
	.zero		1024


//--------------------- .nv.constant0._ZN18transformer_engine13normalization19ln_bwd_tuned_kernelINS0_13Kernel_traitsI13__nv_bfloat16S3_S3_fjLj40960ELj4ELj1ELj8ELj16ENS0_18Kernel_traits_baseILj40960ES3_S3_S3_fjLj256EEEEEEEvNS0_20BackwardKernelParamsE --------------------------
	.section	.nv.constant0._ZN18transformer_engine13normalization19ln_bwd_tuned_kernelINS0_13Kernel_traitsI13__nv_bfloat16S3_S3_fjLj40960ELj4ELj1ELj8ELj16ENS0_18Kernel_traits_baseILj40960ES3_S3_S3_fjLj256EEEEEEEvNS0_20BackwardKernelParamsE,"a",@progbits
	.sectionflags	@""
	.align	4
.nv.constant0._ZN18transformer_engine13normalization19ln_bwd_tuned_kernelINS0_13Kernel_traitsI13__nv_bfloat16S3_S3_fjLj40960ELj4ELj1ELj8ELj16ENS0_18Kernel_traits_baseILj40960ES3_S3_S3_fjLj256EEEEEEEvNS0_20BackwardKernelParamsE:
	.zero		1024


//--------------------- .nv.constant0._ZN18transformer_engine13normalization28ln_bwd_finalize_tuned_kernelINS0_22Kernel_traits_finalizeILj40960E6__halffS3_fjLj1024ELj4ENS0_18Kernel_traits_baseILj40960ES3_fS3_fjLj1024EEEEEEEvNS0_20BackwardKernelParamsE --------------------------
	.section	.nv.constant0._ZN18transformer_engine13normalization28ln_bwd_finalize_tuned_kernelINS0_22Kernel_traits_finalizeILj40960E6__halffS3_fjLj1024ELj4ENS0_18Kernel_traits_baseILj40960ES3_fS3_fjLj1024EEEEEEEvNS0_20BackwardKernelParamsE,"a",@progbits
	.sectionflags	@""
	.align	4
.nv.constant0._ZN18transformer_engine13normalization28ln_bwd_finalize_tuned_kernelINS0_22Kernel_traits_finalizeILj40960E6__halffS3_fjLj1024ELj4ENS0_18Kernel_traits_baseILj40960ES3_fS3_fjLj1024EEEEEEEvNS0_20BackwardKernelParamsE:
	.zero		1024


//--------------------- .nv.constant0._ZN18transformer_engine13normalization19ln_bwd_tuned_kernelINS0_13Kernel_traitsI6__halffS3_fjLj40960ELj4ELj1ELj8ELj16ENS0_18Kernel_traits_baseILj40960ES3_fS3_fjLj256EEEEEEEvNS0_20BackwardKernelParamsE --------------------------
	.section	.nv.constant0._ZN18transformer_engine13normalization19ln_bwd_tuned_kernelINS0_13Kernel_traitsI6__halffS3_fjLj40960ELj4ELj1ELj8ELj16ENS0_18Kernel_traits_baseILj40960ES3_fS3_fjLj256EEEEEEEvNS0_20BackwardKernelParamsE,"a",@progbits
	.sectionflags	@""
	.align	4
.nv.constant0._ZN18transformer_engine13normalization19ln_bwd_tuned_kernelINS0_13Kernel_traitsI6__halffS3_fjLj40960ELj4ELj1ELj8ELj16ENS0_18Kernel_traits_baseILj40960ES3_fS3_fjLj256EEEEEEEvNS0_20BackwardKernelParamsE:
	.zero		1024


//--------------------- .nv.constant0._ZN18transformer_engine13normalization28ln_bwd_finalize_tuned_kernelINS0_22Kernel_traits_finalizeILj40960E6__halfS3_S3_fjLj1024ELj4ENS0_18Kernel_traits_baseILj40960ES3_S3_S3_fjLj1024EEEEEEEvNS0_20BackwardKernelParamsE --------------------------
	.section	.nv.constant0._ZN18transformer_engine13normalization28ln_bwd_finalize_tuned_kernelINS0_22Kernel_traits_finalizeILj40960E6__halfS3_S3_fjLj1024ELj4ENS0_18Kernel_traits_baseILj40960ES3_S3_S3_fjLj1024EEEEEEEvNS0_20BackwardKernelParamsE,"a",@progbits
	.sectionflags	@""
	.align	4
.nv.constant0._ZN18transformer_engine13normalization28ln_bwd_finalize_tuned_kernelINS0_22Kernel_traits_finalizeILj40960E6__halfS3_S3_fjLj1024ELj4ENS0_18Kernel_traits_baseILj40960ES3_S3_S3_fjLj1024EEEEEEEvNS0_20BackwardKernelParamsE:
	.zero		1024


//--------------------- .nv.constant0._ZN18transformer_engine13normalization19ln_bwd_tuned_kernelINS0_13Kernel_traitsI6__halfS3_S3_fjLj40960ELj4ELj1ELj8ELj16ENS0_18Kernel_traits_baseILj40960ES3_S3_S3_fjLj256EEEEEEEvNS0_20BackwardKernelParamsE --------------------------
	.section	.nv.constant0._ZN18transformer_engine13normalization19ln_bwd_tuned_kernelINS0_13Kernel_traitsI6__halfS3_S3_fjLj40960ELj4ELj1ELj8ELj16ENS0_18Kernel_traits_baseILj40960ES3_S3_S3_fjLj256EEEEEEEvNS0_20BackwardKernelParamsE,"a",@progbits
	.sectionflags	@""
	.align	4
.nv.constant0._ZN18transformer_engine13normalization19ln_bwd_tuned_kernelINS0_13Kernel_traitsI6__halfS3_S3_fjLj40960ELj4ELj1ELj8ELj16ENS0_18Kernel_traits_baseILj40960ES3_S3_S3_fjLj256EEEEEEEvNS0_20BackwardKernelParamsE:
	.zero		1024


//--------------------- .nv.constant0._ZN18transformer_engine13normalization28ln_bwd_finalize_tuned_kernelINS0_22Kernel_traits_finalizeILj40960EffffjLj1024ELj4ENS0_18Kernel_traits_baseILj40960EffffjLj1024EEEEEEEvNS0_20BackwardKernelParamsE --------------------------
	.section	.nv.constant0._ZN18transformer_engine13normalization28ln_bwd_finalize_tuned_kernelINS0_22Kernel_traits_finalizeILj40960EffffjLj1024ELj4ENS0_18Kernel_traits_baseILj40960EffffjLj1024EEEEEEEvNS0_20BackwardKernelParamsE,"a",@progbits
	.sectionflags	@""
	.align	4
.nv.constant0._ZN18transformer_engine13normalization28ln_bwd_finalize_tuned_kernelINS0_22Kernel_traits_finalizeILj40960EffffjLj1024ELj4ENS0_18Kernel_traits_baseILj40960EffffjLj1024EEEEEEEvNS0_20BackwardKernelParamsE:
	.zero		1024


//--------------------- .nv.constant0._ZN18transformer_engine13normalization19ln_bwd_tuned_kernelINS0_13Kernel_traitsIffffjLj40960ELj4ELj1ELj8ELj16ENS0_18Kernel_traits_baseILj40960EffffjLj256EEEEEEEvNS0_20BackwardKernelParamsE --------------------------
	.section	.nv.constant0._ZN18transformer_engine13normalization19ln_bwd_tuned_kernelINS0_13Kernel_traitsIffffjLj40960ELj4ELj1ELj8ELj16ENS0_18Kernel_traits_baseILj40960EffffjLj256EEEEEEEvNS0_20BackwardKernelParamsE,"a",@progbits
	.sectionflags	@""
	.align	4
.nv.constant0._ZN18transformer_engine13normalization19ln_bwd_tuned_kernelINS0_13Kernel_traitsIffffjLj40960ELj4ELj1ELj8ELj16ENS0_18Kernel_traits_baseILj40960EffffjLj256EEEEEEEvNS0_20BackwardKernelParamsE:
	.zero		1024


//--------------------- .nv.constant0._ZN18transformer_engine13normalization28ln_bwd_finalize_tuned_kernelINS0_22Kernel_traits_finalizeILj32768E13__nv_bfloat16fS3_fjLj1024ELj4ENS0_18Kernel_traits_baseILj32768ES3_fS3_fjLj1024EEEEEEEvNS0_20BackwardKernelParamsE --------------------------
	.section	.nv.constant0._ZN18transformer_engine13normalization28ln_bwd_finalize_tuned_kernelINS0_22Kernel_traits_finalizeILj32768E13__nv_bfloat16fS3_fjLj1024ELj4ENS0_18Kernel_traits_baseILj32768ES3_fS3_fjLj1024EEEEEEEvNS0_20BackwardKernelParamsE,"a",@progbits
	.sectionflags	@""
	.align	4
.nv.constant0._ZN18transformer_engine13normalization28ln_bwd_finalize_tuned_kernelINS0_22Kernel_traits_finalizeILj32768E13__nv_bfloat16fS3_fjLj1024ELj4ENS0_18Kernel_traits_baseILj32768ES3_fS3_fjLj1024EEEEEEEvNS0_20BackwardKernelParamsE:
	.zero		1024


//--------------------- .nv.constant0._ZN18transformer_engine13normalization19ln_bwd_tuned_kernelINS0_13Kernel_traitsI13__nv_bfloat16fS3_fjLj32768ELj4ELj1ELj8ELj16ENS0_18Kernel_traits_baseILj32768ES3_fS3_fjLj256EEEEEEEvNS0_20BackwardKernelParamsE --------------------------
	.section	.nv.constant0._ZN18transformer_engine13normalization19ln_bwd_tuned_kernelINS0_13Kernel_traitsI13__nv_bfloat16fS3_fjLj32768ELj4ELj1ELj8ELj16ENS0_18Kernel_traits_baseILj32768ES3_fS3_fjLj256EEEEEEEvNS0_20BackwardKernelParamsE,"a",@progbits
	.sectionflags	@""
	.align	4
.nv.constant0._ZN18transformer_engine13normalization19ln_bwd_tuned_kernelINS0_13Kernel_traitsI13__nv_bfloat16fS3_fjLj32768ELj4ELj1ELj8ELj16ENS0_18Kernel_traits_baseILj32768ES3_fS3_fjLj256EEEEEEEvNS0_20BackwardKernelParamsE:
	.zero		1024


//--------------------- .nv.constant0._ZN18transformer_engine13normalization28ln_bwd_finalize_tuned_kernelINS0_22Kernel_traits_finalizeILj32768E13__nv_bfloat16S3_S3_fjLj1024ELj4ENS0_18Kernel_traits_baseILj32768ES3_S3_S3_fjLj1024EEEEEEEvNS0_20BackwardKernelParamsE --------------------------
	.section	.nv.constant0._ZN18transformer_engine13normalization28ln_bwd_finalize_tuned_kernelINS0_22Kernel_traits_finalizeILj32768E13__nv_bfloat16S3_S3_fjLj1024ELj4ENS0_18Kernel_traits_baseILj32768ES3_S3_S3_fjLj1024EEEEEEEvNS0_20BackwardKernelParamsE,"a",@progbits
	.sectionflags	@""
	.align	4
.nv.constant0._ZN18transformer_engine13normalization28ln_bwd_finalize_tuned_kernelINS0_22Kernel_traits_finalizeILj32768E13__nv_bfloat16S3_S3_fjLj1024ELj4ENS0_18Kernel_traits_baseILj32768ES3_S3_S3_fjLj1024EEEEEEEvNS0_20BackwardKernelParamsE:
	.zero		1024


//--------------------- .nv.constant0._ZN18transformer_engine13normalization19ln_bwd_tuned_kernelINS0_13Kernel_traitsI13__nv_bfloat16S3_S3_fjLj32768ELj4ELj1ELj8ELj16ENS0_18Kernel_traits_baseILj32768ES3_S3_S3_fjLj256EEEEEEEvNS0_20BackwardKernelParamsE --------------------------
	.section	.nv.constant0._ZN18transformer_engine13normalization19ln_bwd_tuned_kernelINS0_13Kernel_traitsI13__nv_bfloat16S3_S3_fjLj32768ELj4ELj1ELj8ELj16ENS0_18Kernel_traits_baseILj32768ES3_S3_S3_fjLj256EEEEEEEvNS0_20BackwardKernelParamsE,"a",@progbits
	.sectionflags	@""
	.align	4
.nv.constant0._ZN18transformer_engine13normalization19ln_bwd_tuned_kernelINS0_13Kernel_traitsI13__nv_bfloat16S3_S3_fjLj32768ELj4ELj1ELj8ELj16ENS0_18Kernel_traits_baseILj32768ES3_S3_S3_fjLj256EEEEEEEvNS0_20BackwardKernelParamsE:
	.zero		1024


//--------------------- .nv.constant0._ZN18transformer_engine13normalization28ln_bwd_finalize_tuned_kernelINS0_22Kernel_traits_finalizeILj32768E6__halffS3_fjLj1024ELj4ENS0_18Kernel_traits_baseILj32768ES3_fS3_fjLj1024EEEEEEEvNS0_20BackwardKernelParamsE --------------------------
	.section	.nv.constant0._ZN18transformer_engine13normalization28ln_bwd_finalize_tuned_kernelINS0_22Kernel_traits_finalizeILj32768E6__halffS3_fjLj1024ELj4ENS0_18Kernel_traits_baseILj32768ES3_fS3_fjLj1024EEEEEEEvNS0_20BackwardKernelParamsE,"a",@progbits
	.sectionflags	@""
	.align	4
.nv.constant0._ZN18transformer_engine13normalization28ln_bwd_finalize_tuned_kernelINS0_22Kernel_traits_finalizeILj32768E6__halffS3_fjLj1024ELj4ENS0_18Kernel_traits_baseILj32768ES3_fS3_fjLj1024EEEEEEEvNS0_20BackwardKernelParamsE:
	.zero		1024


//--------------------- .nv.constant0._ZN18transformer_engine13normalization19ln_bwd_tuned_kernelINS0_13Kernel_traitsI6__halffS3_fjLj32768ELj4ELj1ELj8ELj16ENS0_18Kernel_traits_baseILj32768ES3_fS3_fjLj256EEEEEEEvNS0_20BackwardKernelParamsE --------------------------
	.section	.nv.constant0._ZN18transformer_engine13normalization19ln_bwd_tuned_kernelINS0_13Kernel_traitsI6__halffS3_fjLj32768ELj4ELj1ELj8ELj16ENS0_18Kernel_traits_baseILj32768ES3_fS3_fjLj256EEEEEEEvNS0_20BackwardKernelParamsE,"a",@progbits
	.sectionflags	@""
	.align	4
.nv.constant0._ZN18transformer_engine13normalization19ln_bwd_tuned_kernelINS0_13Kernel_traitsI6__halffS3_fjLj32768ELj4ELj1ELj8ELj16ENS0_18Kernel_traits_baseILj32768ES3_fS3_fjLj256EEEEEEEvNS0_20BackwardKernelParamsE:
	.zero		1024


//--------------------- .nv.constant0._ZN18transformer_engine13normalization28ln_bwd_finalize_tuned_kernelINS0_22Kernel_traits_finalizeILj32768E6__halfS3_S3_fjLj1024ELj4ENS0_18Kernel_traits_baseILj32768ES3_S3_S3_fjLj1024EEEEEEEvNS0_20BackwardKernelParamsE --------------------------
	.section	.nv.constant0._ZN18transformer_engine13normalization28ln_bwd_finalize_tuned_kernelINS0_22Kernel_traits_finalizeILj32768E6__halfS3_S3_fjLj1024ELj4ENS0_18Kernel_traits_baseILj32768ES3_S3_S3_fjLj1024EEEEEEEvNS0_20BackwardKernelParamsE,"a",@progbits
	.sectionflags	@""
	.align	4
.nv.constant0._ZN18transformer_engine13normalization28ln_bwd_finalize_tuned_kernelINS0_22Kernel_traits_finalizeILj32768E6__halfS3_S3_fjLj1024ELj4ENS0_18Kernel_traits_baseILj32768ES3_S3_S3_fjLj1024EEEEEEEvNS0_20BackwardKernelParamsE:
	.zero		1024


//--------------------- .nv.constant0._ZN18transformer_engine13normalization19ln_bwd_tuned_kernelINS0_13Kernel_traitsI6__halfS3_S3_fjLj32768ELj4ELj1ELj8ELj16ENS0_18Kernel_traits_baseILj32768ES3_S3_S3_fjLj256EEEEEEEvNS0_20BackwardKernelParamsE --------------------------
	.section	.nv.constant0._ZN18transformer_engine13normalization19ln_bwd_tuned_kernelINS0_13Kernel_traitsI6__halfS3_S3_fjLj32768ELj4ELj1ELj8ELj16ENS0_18Kernel_traits_baseILj32768ES3_S3_S3_fjLj256EEEEEEEvNS0_20BackwardKernelParamsE,"a",@progbits
	.sectionflags	@""
	.align	4
.nv.constant0._ZN18transformer_engine13normalization19ln_bwd_tuned_kernelINS0_13Kernel_traitsI6__halfS3_S3_fjLj32768ELj4ELj1ELj8ELj16ENS0_18Kernel_traits_baseILj32768ES3_S3_S3_fjLj256EEEEEEEvNS0_20BackwardKernelParamsE:
	.zero		1024


//--------------------- .nv.constant0._ZN18transformer_engine13normalization28ln_bwd_finalize_tuned_kernelINS0_22Kernel_traits_finalizeILj32768EffffjLj1024ELj4ENS0_18Kernel_traits_baseILj32768EffffjLj1024EEEEEEEvNS0_20BackwardKernelParamsE --------------------------
	.section	.nv.constant0._ZN18transformer_engine13normalization28ln_bwd_finalize_tuned_kernelINS0_22Kernel_traits_finalizeILj32768EffffjLj1024ELj4ENS0_18Kernel_traits_baseILj32768EffffjLj1024EEEEEEEvNS0_20BackwardKernelParamsE,"a",@progbits
	.sectionflags	@""
	.align	4
.nv.constant0._ZN18transformer_engine13normalization28ln_bwd_finalize_tuned_kernelINS0_22Kernel_traits_finalizeILj32768EffffjLj1024ELj4ENS0_18Kernel_traits_baseILj32768EffffjLj1024EEEEEEEvNS0_20BackwardKernelParamsE:
	.zero		1024


//--------------------- .nv.constant0._ZN18transformer_engine13normalization19ln_bwd_tuned_kernelINS0_13Kernel_traitsIffffjLj32768ELj4ELj1ELj8ELj16ENS0_18Kernel_traits_baseILj32768EffffjLj256EEEEEEEvNS0_20BackwardKernelParamsE --------------------------
	.section	.nv.constant0._ZN18transformer_engine13normalization19ln_bwd_tuned_kernelINS0_13Kernel_traitsIffffjLj32768ELj4ELj1ELj8ELj16ENS0_18Kernel_traits_baseILj32768EffffjLj256EEEEEEEvNS0_20BackwardKernelParamsE,"a",@progbits
	.sectionflags	@""
	.align	4
.nv.constant0._ZN18transformer_engine13normalization19ln_bwd_tuned_kernelINS0_13Kernel_traitsIffffjLj32768ELj4ELj1ELj8ELj16ENS0_18Kernel_traits_baseILj32768EffffjLj256EEEEEEEvNS0_20BackwardKernelParamsE:
	.zero		1024


//--------------------- .nv.constant0._ZN18transformer_engine13normalization28ln_bwd_finalize_tuned_kernelINS0_22Kernel_traits_finalizeILj30720E13__nv_bfloat16fS3_fjLj1024ELj4ENS0_18Kernel_traits_baseILj30720ES3_fS3_fjLj1024EEEEEEEvNS0_20BackwardKernelParamsE --------------------------
	.section	.nv.constant0._ZN18transformer_engine13normalization28ln_bwd_finalize_tuned_kernelINS0_22Kernel_traits_finalizeILj30720E13__nv_bfloat16fS3_fjLj1024ELj4ENS0_18Kernel_traits_baseILj30720ES3_fS3_fjLj1024EEEEEEEvNS0_20BackwardKernelParamsE,"a",@progbits
	.sectionflags	@""
	.align	4
.nv.constant0._ZN18transformer_engine13normalization28ln_bwd_finalize_tuned_kernelINS0_22Kernel_traits_finalizeILj30720E13__nv_bfloat16fS3_fjLj1024ELj4ENS0_18Kernel_traits_baseILj30720ES3_fS3_fjLj1024EEEEEEEvNS0_20BackwardKernelParamsE:
	.zero		1024


//--------------------- .nv.constant0._ZN18transformer_engine13normalization19ln_bwd_tuned_kernelINS0_13Kernel_traitsI13__nv_bfloat16fS3_fjLj30720ELj4ELj1ELj8ELj8ENS0_18Kernel_traits_baseILj30720ES3_fS3_fjLj256EEEEEEEvNS0_20BackwardKernelParamsE --------------------------
	.section	.nv.constant0._ZN18transformer_engine13normalization19ln_bwd_tuned_kernelINS0_13Kernel_traitsI13__nv_bfloat16fS3_fjLj30720ELj4ELj1ELj8ELj8ENS0_18Kernel_traits_baseILj30720ES3_fS3_fjLj256EEEEEEEvNS0_20BackwardKernelParamsE,"a",@progbits
	.sectionflags	@""
	.align	4
.nv.constant0._ZN18transformer_engine13normalization19ln_bwd_tuned_kernelINS0_13Kernel_traitsI13__nv_bfloat16fS3_fjLj30720ELj4ELj1ELj8ELj8ENS0_18Kernel_traits_baseILj30720ES3_fS3_fjLj256EEEEEEEvNS0_20BackwardKernelParamsE:
	.zero		1024


//--------------------- .nv.constant0._ZN18transformer_engine13normalization28ln_bwd_finalize_tuned_kernelINS0_22Kernel_traits_finalizeILj30720E13__nv_bfloat16S3_S3_fjLj1024ELj4ENS0_18Kernel_traits_baseILj30720ES3_S3_S3_fjLj1024EEEEEEEvNS0_20BackwardKernelParamsE --------------------------
	.section	.nv.constant0._ZN18transformer_engine13normalization28ln_bwd_finalize_tuned_kernelINS0_22Kernel_traits_finalizeILj30720E13__nv_bfloat16S3_S3_fjLj1024ELj4ENS0_18Kernel_traits_baseILj30720ES3_S3_S3_fjLj1024EEEEEEEvNS0_20BackwardKernelParamsE,"a",@progbits
	.sectionflags	@""
	.align	4
.nv.constant0._ZN18transformer_engine13normalization28ln_bwd_finalize_tuned_kernelINS0_22Kernel_traits_finalizeILj30720E13__nv_bfloat16S3_S3_fjLj1024ELj4ENS0_18Kernel_traits_baseILj30720ES3_S3_S3_fjLj1024EEEEEEEvNS0_20BackwardKernelParamsE:
	.zero		1024


//--------------------- .nv.constant0._ZN18transformer_engine13normalization19ln_bwd_tuned_kernelINS0_13Kernel_traitsI13__nv_bfloat16S3_S3_fjLj30720ELj4ELj1ELj8ELj4ENS0_18Kernel_traits_baseILj30720ES3_S3_S3_fjLj256EEEEEEEvNS0_20BackwardKernelParamsE --------------------------
	.section	.nv.constant0._ZN18transformer_engine13normalization19ln_bwd_tuned_kernelINS0_13Kernel_traitsI13__nv_bfloat16S3_S3_fjLj30720ELj4ELj1ELj8ELj4ENS0_18Kernel_traits_baseILj30720ES3_S3_S3_fjLj256EEEEEEEvNS0_20BackwardKernelParamsE,"a",@progbits
	.sectionflags	@""
	.align	4
.nv.constant0._ZN18transformer_engine13normalization19ln_bwd_tuned_kernelINS0_13Kernel_traitsI13__nv_bfloat16S3_S3_fjLj30720ELj4ELj1ELj8ELj4ENS0_18Kernel_traits_baseILj30720ES3_S3_S3_fjLj256EEEEEEEvNS0_20BackwardKernelParamsE:
	.zero		1024


//--------------------- .nv.constant0._ZN18transformer_engine13normalization28ln_bwd_finalize_tuned_kernelINS0_22Kernel_traits_finalizeILj30720E6__halffS3_fjLj1024ELj4ENS0_18Kernel_traits_baseILj30720ES3_fS3_fjLj1024EEEEEEEvNS0_20BackwardKernelParamsE --------------------------
	.section	.nv.constant0._ZN18transformer_engine13normalization28ln_bwd_finalize_tuned_kernelINS0_22Kernel_traits_finalizeILj30720E6__halffS3_fjLj1024ELj4ENS0_18Kernel_traits_baseILj30720ES3_fS3_fjLj1024EEEEEEEvNS0_20BackwardKernelParamsE,"a",@progbits
	.sectionflags	@""
	.align	4
.nv.constant0._ZN18transformer_engine13normalization28ln_bwd_finalize_tuned_kernelINS0_22Kernel_traits_finalizeILj30720E6__halffS3_fjLj1024ELj4ENS0_18Kernel_traits_baseILj30720ES3_fS3_fjLj1024EEEEEEEvNS0_20BackwardKernelParamsE:
	.zero		1024


//--------------------- .nv.constant0._ZN18transformer_engine13normalization19ln_bwd_tuned_kernelINS0_13Kernel_traitsI6__halffS3_fjLj30720ELj4ELj1ELj8ELj8ENS0_18Kernel_traits_baseILj30720ES3_fS3_fjLj256EEEEEEEvNS0_20BackwardKernelParamsE --------------------------
	.section	.nv.constant0._ZN18transformer_engine13normalization19ln_bwd_tuned_kernelINS0_13Kernel_traitsI6__halffS3_fjLj30720ELj4ELj1ELj8ELj8ENS0_18Kernel_traits_baseILj30720ES3_fS3_fjLj256EEEEEEEvNS0_20BackwardKernelParamsE,"a",@progbits
	.sectionflags	@""
	.align	4
.nv.constant0._ZN18transformer_engine13normalization19ln_bwd_tuned_kernelINS0_13Kernel_traitsI6__halffS3_fjLj30720ELj4ELj1ELj8ELj8ENS0_18Kernel_traits_baseILj30720ES3_fS3_fjLj256EEEEEEEvNS0_20BackwardKernelParamsE:
	.zero		1024


//--------------------- .nv.constant0._ZN18transformer_engine13normalization28ln_bwd_finalize_tuned_kernelINS0_22Kernel_traits_finalizeILj30720E6__halfS3_S3_fjLj1024ELj4ENS0_18Kernel_traits_baseILj30720ES3_S3_S3_fjLj1024EEEEEEEvNS0_20BackwardKernelParamsE --------------------------
	.section	.nv.constant0._ZN18transformer_engine13normalization28ln_bwd_finalize_tuned_kernelINS0_22Kernel_traits_finalizeILj30720E6__halfS3_S3_fjLj1024ELj4ENS0_18Kernel_traits_baseILj30720ES3_S3_S3_fjLj1024EEEEEEEvNS0_20BackwardKernelParamsE,"a",@progbits
	.sectionflags	@""
	.align	4
.nv.constant0._ZN18transformer_engine13normalization28ln_bwd_finalize_tuned_kernelINS0_22Kernel_traits_finalizeILj30720E6__halfS3_S3_fjLj1024ELj4ENS0_18Kernel_traits_baseILj30720ES3_S3_S3_fjLj1024EEEEEEEvNS0_20BackwardKernelParamsE:
	.zero		1024


//--------------------- .nv.constant0._ZN18transformer_engine13normalization19ln_bwd_tuned_kernelINS0_13Kernel_traitsI6__halfS3_S3_fjLj30720ELj4ELj1ELj8ELj4ENS0_18Kernel_traits_baseILj30720ES3_S3_S3_fjLj256EEEEEEEvNS0_20BackwardKernelParamsE --------------------------
	.section	.nv.constant0._ZN18transformer_engine13normalization19ln_bwd_tuned_kernelINS0_13Kernel_traitsI6__halfS3_S3_fjLj30720ELj4ELj1ELj8ELj4ENS0_18Kernel_traits_baseILj30720ES3_S3_S3_fjLj256EEEEEEEvNS0_20BackwardKernelParamsE,"a",@progbits
	.sectionflags	@""
	.align	4
.nv.constant0._ZN18transformer_engine13normalization19ln_bwd_tuned_kernelINS0_13Kernel_traitsI6__halfS3_S3_fjLj30720ELj4ELj1ELj8ELj4ENS0_18Kernel_traits_baseILj30720ES3_S3_S3_fjLj256EEEEEEEvNS0_20BackwardKernelParamsE:
	.zero		1024


//--------------------- .nv.constant0._ZN18transformer_engine13normalization28ln_bwd_finalize_tuned_kernelINS0_22Kernel_traits_finalizeILj30720EffffjLj1024ELj4ENS0_18Kernel_traits_baseILj30720EffffjLj1024EEEEEEEvNS0_20BackwardKernelParamsE --------------------------
	.section	.nv.constant0._ZN18transformer_engine13normalization28ln_bwd_finalize_tuned_kernelINS0_22Kernel_traits_finalizeILj30720EffffjLj1024ELj4ENS0_18Kernel_traits_baseILj30720EffffjLj1024EEEEEEEvNS0_20BackwardKernelParamsE,"a",@progbits
	.sectionflags	@""
	.align	4
.nv.constant0._ZN18transformer_engine13normalization28ln_bwd_finalize_tuned_kernelINS0_22Kernel_traits_finalizeILj30720EffffjLj1024ELj4ENS0_18Kernel_traits_baseILj30720EffffjLj1024EEEEEEEvNS0_20BackwardKernelParamsE:
	.zero		1024


//--------------------- .nv.constant0._ZN18transformer_engine13normalization19ln_bwd_tuned_kernelINS0_13Kernel_traitsIffffjLj30720ELj4ELj1ELj8ELj8ENS0_18Kernel_traits_baseILj30720EffffjLj256EEEEEEEvNS0_20BackwardKernelParamsE --------------------------
	.section	.nv.constant0._ZN18transformer_engine13normalization19ln_bwd_tuned_kernelINS0_13Kernel_traitsIffffjLj30720ELj4ELj1ELj8ELj8ENS0_18Kernel_traits_baseILj30720EffffjLj256EEEEEEEvNS0_20BackwardKernelParamsE,"a",@progbits
	.sectionflags	@""
	.align	4
.nv.constant0._ZN18transformer_engine13normalization19ln_bwd_tuned_kernelINS0_13Kernel_traitsIffffjLj30720ELj4ELj1ELj8ELj8ENS0_18Kernel_traits_baseILj30720EffffjLj256EEEEEEEvNS0_20BackwardKernelParamsE:
	.zero		1024


//--------------------- .nv.constant0._ZN18transformer_engine13normalization28ln_bwd_finalize_tuned_kernelINS0_22Kernel_traits_finalizeILj25600E13__nv_bfloat16fS3_fjLj1024ELj4ENS0_18Kernel_traits_baseILj25600ES3_fS3_fjLj1024EEEEEEEvNS0_20BackwardKernelParamsE --------------------------
	.section	.nv.constant0._ZN18transformer_engine13normalization28ln_bwd_finalize_tuned_kernelINS0_22Kernel_traits_finalizeILj25600E13__nv_bfloat16fS3_fjLj1024ELj4ENS0_18Kernel_traits_baseILj25600ES3_fS3_fjLj1024EEEEEEEvNS0_20BackwardKernelParamsE,"a",@progbits
	.sectionflags	@""
	.align	4
.nv.constant0._ZN18transformer_engine13normalization28ln_bwd_finalize_tuned_kernelINS0_22Kernel_traits_finalizeILj25600E13__nv_bfloat16fS3_fjLj1024ELj4ENS0_18Kernel_traits_baseILj25600ES3_fS3_fjLj1024EEEEEEEvNS0_20BackwardKernelParamsE:
	.zero		1024


//--------------------- .nv.constant0._ZN18transformer_engine13normalization19ln_bwd_tuned_kernelINS0_13Kernel_traitsI13__nv_bfloat16fS3_fjLj25600ELj5ELj1ELj4ELj16ENS0_18Kernel_traits_baseILj25600ES3_fS3_fjLj128EEEEEEEvNS0_20BackwardKernelParamsE --------------------------
	.section	.nv.constant0._ZN18transformer_engine13normalization19ln_bwd_tuned_kernelINS0_13Kernel_traitsI13__nv_bfloat16fS3_fjLj25600ELj5ELj1ELj4ELj16ENS0_18Kernel_traits_baseILj25600ES3_fS3_fjLj128EEEEEEEvNS0_20BackwardKernelParamsE,"a",@progbits
	.sectionflags	@""
	.align	4
.nv.constant0._ZN18transformer_engine13normalization19ln_bwd_tuned_kernelINS0_13Kernel_traitsI13__nv_bfloat16fS3_fjLj25600ELj5ELj1ELj4ELj16ENS0_18Kernel_traits_baseILj25600ES3_fS3_fjLj128EEEEEEEvNS0_20BackwardKernelParamsE:
	.zero		1024


//--------------------- .nv.constant0._ZN18transformer_engine13normalization28ln_bwd_finalize_tuned_kernelINS0_22Kernel_traits_finalizeILj25600E13__nv_bfloat16S3_S3_fjLj1024ELj4ENS0_18Kernel_traits_baseILj25600ES3_S3_S3_fjLj1024EEEEEEEvNS0_20BackwardKernelParamsE --------------------------
	.section	.nv.constant0._ZN18transformer_engine13normalization28ln_bwd_finalize_tuned_kernelINS0_22Kernel_traits_finalizeILj25600E13__nv_bfloat16S3_S3_fjLj1024ELj4ENS0_18Kernel_traits_baseILj25600ES3_S3_S3_fjLj1024EEEEEEEvNS0_20BackwardKernelParamsE,"a",@progbits
	.sectionflags	@""
	.align	4
.nv.constant0._ZN18transformer_engine13normalization28ln_bwd_finalize_tuned_kernelINS0_22Kernel_traits_finalizeILj25600E13__nv_bfloat16S3_S3_fjLj1024ELj4ENS0_18Kernel_traits_baseILj25600ES3_S3_S3_fjLj1024EEEEEEEvNS0_20BackwardKernelParamsE:
	.zero		1024


//--------------------- .nv.constant0._ZN18transformer_engine13normalization19ln_bwd_tuned_kernelINS0_13Kernel_traitsI13__nv_bfloat16S3_S3_fjLj25600ELj5ELj1ELj4ELj16ENS0_18Kernel_traits_baseILj25600ES3_S3_S3_fjLj128EEEEEEEvNS0_20BackwardKernelParamsE --------------------------
	.section	.nv.constant0._ZN18transformer_engine13normalization19ln_bwd_tuned_kernelINS0_13Kernel_traitsI13__nv_bfloat16S3_S3_fjLj25600ELj5ELj1ELj4ELj16ENS0_18Kernel_traits_baseILj25600ES3_S3_S3_fjLj128EEEEEEEvNS0_20BackwardKernelParamsE,"a",@progbits
	.sectionflags	@""
	.align	4
.nv.constant0._ZN18transformer_engine13normalization19ln_bwd_tuned_kernelINS0_13Kernel_traitsI13__nv_bfloat16S3_S3_fjLj25600ELj5ELj1ELj4ELj16ENS0_18Kernel_traits_baseILj25600ES3_S3_S3_fjLj128EEEEEEEvNS0_20BackwardKernelParamsE:
	.zero		1024


//--------------------- .nv.constant0._ZN18transformer_engine13normalization28ln_bwd_finalize_tuned_kernelINS0_22Kernel_traits_finalizeILj25600E6__halffS3_fjLj1024ELj4ENS0_18Kernel_traits_baseILj25600ES3_fS3_fjLj1024EEEEEEEvNS0_20BackwardKernelParamsE --------------------------
	.section	.nv.constant0._ZN18transformer_engine13normalization28ln_bwd_finalize_tuned_kernelINS0_22Kernel_traits_finalizeILj25600E6__halffS3_fjLj1024ELj4ENS0_18Kernel_traits_baseILj25600ES3_fS3_fjLj1024EEEEEEEvNS0_20BackwardKernelParamsE,"a",@progbits
	.sectionflags	@""
	.align	4
.nv.constant0._ZN18transformer_engine13normalization28ln_bwd_finalize_tuned_kernelINS0_22Kernel_traits_finalizeILj25600E6__halffS3_fjLj1024ELj4ENS0_18Kernel_traits_baseILj25600ES3_fS3_fjLj1024EEEEEEEvNS0_20BackwardKernelParamsE:
	.zero		1024


//--------------------- .nv.constant0._ZN18transformer_engine13normalization19ln_bwd_tuned_kernelINS0_13Kernel_traitsI6__halffS3_fjLj25600ELj5ELj1ELj4ELj16ENS0_18Kernel_traits_baseILj25600ES3_fS3_fjLj128EEEEEEEvNS0_20BackwardKernelParamsE --------------------------
	.section	.nv.constant0._ZN18transformer_engine13normalization19ln_bwd_tuned_kernelINS0_13Kernel_traitsI6__halffS3_fjLj25600ELj5ELj1ELj4ELj16ENS0_18Kernel_traits_baseILj25600ES3_fS3_fjLj128EEEEEEEvNS0_20BackwardKernelParamsE,"a",@progbits
	.sectionflags	@""
	.align	4
.nv.constant0._ZN18transformer_engine13normalization19ln_bwd_tuned_kernelINS0_13Kernel_traitsI6__halffS3_fjLj25600ELj5ELj1ELj4ELj16ENS0_18Kernel_traits_baseILj25600ES3_fS3_fjLj128EEEEEEEvNS0_20BackwardKernelParamsE:
	.zero		1024


//--------------------- .nv.constant0._ZN18transformer_engine13normalization28ln_bwd_finalize_tuned_kernelINS0_22Kernel_traits_finalizeILj25600E6__halfS3_S3_fjLj1024ELj4ENS0_18Kernel_traits_baseILj25600ES3_S3_S3_fjLj1024EEEEEEEvNS0_20BackwardKernelParamsE --------------------------
	.section	.nv.constant0._ZN18transformer_engine13normalization28ln_bwd_finalize_tuned_kernelINS0_22Kernel_traits_finalizeILj25600E6__halfS3_S3_fjLj1024ELj4ENS0_18Kernel_traits_baseILj25600ES3_S3_S3_fjLj1024EEEEEEEvNS0_20BackwardKernelParamsE,"a",@progbits
	.sectionflags	@""
	.align	4
.nv.constant0._ZN18transformer_engine13normalization28ln_bwd_finalize_tuned_kernelINS0_22Kernel_traits_finalizeILj25600E6__halfS3_S3_fjLj1024ELj4ENS0_18Kernel_traits_baseILj25600ES3_S3_S3_fjLj1024EEEEEEEvNS0_20BackwardKernelParamsE:
	.zero		1024


//--------------------- .nv.constant0._ZN18transformer_engine13normalization19ln_bwd_tuned_kernelINS0_13Kernel_traitsI6__halfS3_S3_fjLj25600ELj5ELj1ELj4ELj16ENS0_18Kernel_traits_baseILj25600ES3_S3_S3_fjLj128EEEEEEEvNS0_20BackwardKernelParamsE --------------------------
	.section	.nv.constant0._ZN18transformer_engine13normalization19ln_bwd_tuned_kernelINS0_13Kernel_traitsI6__halfS3_S3_fjLj25600ELj5ELj1ELj4ELj16ENS0_18Kernel_traits_baseILj25600ES3_S3_S3_fjLj128EEEEEEEvNS0_20BackwardKernelParamsE,"a",@progbits
	.sectionflags	@""
	.align	4
.nv.constant0._ZN18transformer_engine13normalization19ln_bwd_tuned_kernelINS0_13Kernel_traitsI6__halfS3_S3_fjLj25600ELj5ELj1ELj4ELj16ENS0_18Kernel_traits_baseILj25600ES3_S3_S3_fjLj128EEEEEEEvNS0_20BackwardKernelParamsE:
	.zero		1024


//--------------------- .nv.constant0._ZN18transformer_engine13normalization28ln_bwd_finalize_tuned_kernelINS0_22Kernel_traits_finalizeILj25600EffffjLj1024ELj4ENS0_18Kernel_traits_baseILj25600EffffjLj1024EEEEEEEvNS0_20BackwardKernelParamsE --------------------------
	.section	.nv.constant0._ZN18transformer_engine13normalization28ln_bwd_finalize_tuned_kernelINS0_22Kernel_traits_finalizeILj25600EffffjLj1024ELj4ENS0_18Kernel_traits_baseILj25600EffffjLj1024EEEEEEEvNS0_20BackwardKernelParamsE,"a",@progbits
	.sectionflags	@""
	.align	4
.nv.constant0._ZN18transformer_engine13normalization28ln_bwd_finalize_tuned_kernelINS0_22Kernel_traits_finalizeILj25600EffffjLj1024ELj4ENS0_18Kernel_traits_baseILj25600EffffjLj1024EEEEEEEvNS0_20BackwardKernelParamsE:
	.zero		1024


//--------------------- .nv.constant0._ZN18transformer_engine13normalization19ln_bwd_tuned_kernelINS0_13Kernel_traitsIffffjLj25600ELj5ELj1ELj4ELj16ENS0_18Kernel_traits_baseILj25600EffffjLj128EEEEEEEvNS0_20BackwardKernelParamsE --------------------------
	.section	.nv.constant0._ZN18transformer_engine13normalization19ln_bwd_tuned_kernelINS0_13Kernel_traitsIffffjLj25600ELj5ELj1ELj4ELj16ENS0_18Kernel_traits_baseILj25600EffffjLj128EEEEEEEvNS0_20BackwardKernelParamsE,"a",@progbits
	.sectionflags	@""
	.align	4
.nv.constant0._ZN18transformer_engine13normalization19ln_bwd_tuned_kernelINS0_13Kernel_traitsIffffjLj25600ELj5ELj1ELj4ELj16ENS0_18Kernel_traits_baseILj25600EffffjLj128EEEEEEEvNS0_20BackwardKernelParamsE:
	.zero		1024


//--------------------- .nv.constant0._ZN18transformer_engine13normalization28ln_bwd_finalize_tuned_kernelINS0_22Kernel_traits_finalizeILj24576E13__nv_bfloat16fS3_fjLj1024ELj4ENS0_18Kernel_traits_baseILj24576ES3_fS3_fjLj1024EEEEEEEvNS0_20BackwardKernelParamsE --------------------------
	.section	.nv.constant0._ZN18transformer_engine13normalization28ln_bwd_finalize_tuned_kernelINS0_22Kernel_traits_finalizeILj24576E13__nv_bfloat16fS3_fjLj1024ELj4ENS0_18Kernel_traits_baseILj24576ES3_fS3_fjLj1024EEEEEEEvNS0_20BackwardKernelParamsE,"a",@progbits
	.sectionflags	@""
	.align	4
.nv.constant0._ZN18transformer_engine13normalization28ln_bwd_finalize_tuned_kernelINS0_22Kernel_traits_finalizeILj24576E13__nv_bfloat16fS3_fjLj1024ELj4ENS0_18Kernel_traits_baseILj24576ES3_fS3_fjLj1024EEEEEEEvNS0_20BackwardKernelParamsE:
	.zero		1024


//--------------------- .nv.constant0._ZN18transformer_engine13normalization19ln_bwd_tuned_kernelINS0_13Kernel_traitsI13__nv_bfloat16fS3_fjLj24576ELj4ELj1ELj8ELj16ENS0_18Kernel_traits_baseILj24576ES3_fS3_fjLj256EEEEEEEvNS0_20BackwardKernelParamsE --------------------------
	.section	.nv.constant0._ZN18transformer_engine13normalization19ln_bwd_tuned_kernelINS0_13Kernel_traitsI13__nv_bfloat16fS3_fjLj24576ELj4ELj1ELj8ELj16ENS0_18Kernel_traits_baseILj24576ES3_fS3_fjLj256EEEEEEEvNS0_20BackwardKernelParamsE,"a",@progbits
	.sectionflags	@""
	.align	4
.nv.constant0._ZN18transformer_engine13normalization19ln_bwd_tuned_kernelINS0_13Kernel_traitsI13__nv_bfloat16fS3_fjLj24576ELj4ELj1ELj8ELj16ENS0_18Kernel_traits_baseILj24576ES3_fS3_fjLj256EEEEEEEvNS0_20BackwardKernelParamsE:
	.zero		1024


//--------------------- .nv.constant0._ZN18transformer_engine13normalization28ln_bwd_finalize_tuned_kernelINS0_22Kernel_traits_finalizeILj24576E13__nv_bfloat16S3_S3_fjLj1024ELj4ENS0_18Kernel_traits_baseILj24576ES3_S3_S3_fjLj1024EEEEEEEvNS0_20BackwardKernelParamsE --------------------------
	.section	.nv.constant0._ZN18transformer_engine13normalization28ln_bwd_finalize_tuned_kernelINS0_22Kernel_traits_finalizeILj24576E13__nv_bfloat16S3_S3_fjLj1024ELj4ENS0_18Kernel_traits_baseILj24576ES3_S3_S3_fjLj1024EEEEEEEvNS0_20BackwardKernelParamsE,"a",@progbits
	.sectionflags	@""
	.align	4
.nv.constant0._ZN18transformer_engine13normalization28ln_bwd_finalize_tuned_kernelINS0_22Kernel_traits_finalizeILj24576E13__nv_bfloat16S3_S3_fjLj1024ELj4ENS0_18Kernel_traits_baseILj24576ES3_S3_S3_fjLj1024EEEEEEEvNS0_20BackwardKernelParamsE:
	.zero		1024


//--------------------- .nv.constant0._ZN18transformer_engine13normalization19ln_bwd_tuned_kernelINS0_13Kernel_traitsI13__nv_bfloat16S3_S3_fjLj24576ELj4ELj1ELj8ELj16ENS0_18Kernel_traits_baseILj24576ES3_S3_S3_fjLj256EEEEEEEvNS0_20BackwardKernelParamsE --------------------------
	.section	.nv.constant0._ZN18transformer_engine13normalization19ln_bwd_tuned_kernelINS0_13Kernel_traitsI13__nv_bfloat16S3_S3_fjLj24576ELj4ELj1ELj8ELj16ENS0_18Kernel_traits_baseILj24576ES3_S3_S3_fjLj256EEEEEEEvNS0_20BackwardKernelParamsE,"a",@progbits
	.sectionflags	@""
	.align	4
.nv.constant0._ZN18transformer_engine13normalization19ln_bwd_tuned_kernelINS0_13Kernel_traitsI13__nv_bfloat16S3_S3_fjLj24576ELj4ELj1ELj8ELj16ENS0_18Kernel_traits_baseILj24576ES3_S3_S3_fjLj256EEEEEEEvNS0_20BackwardKernelParamsE:
	.zero		1024


//--------------------- .nv.constant0._ZN18transformer_engine13normalization28ln_bwd_finalize_tuned_kernelINS0_22Kernel_traits_finalizeILj24576E6__halffS3_fjLj1024ELj4ENS0_18Kernel_traits_baseILj24576ES3_fS3_fjLj1024EEEEEEEvNS0_20BackwardKernelParamsE --------------------------
	.section	.nv.constant0._ZN18transformer_engine13normalization28ln_bwd_finalize_tuned_kernelINS0_22Kernel_traits_finalizeILj24576E6__halffS3_fjLj1024ELj4ENS0_18Kernel_traits_baseILj24576ES3_fS3_fjLj1024EEEEEEEvNS0_20BackwardKernelParamsE,"a",@progbits
	.sectionflags	@""
	.align	4
.nv.constant0._ZN18transformer_engine13normalization28ln_bwd_finalize_tuned_kernelINS0_22Kernel_traits_finalizeILj24576E6__halffS3_fjLj1024ELj4ENS0_18Kernel_traits_baseILj24576ES3_fS3_fjLj1024EEEEEEEvNS0_20BackwardKernelParamsE:
	.zero		1024


//--------------------- .nv.constant0._ZN18transformer_engine13normalization19ln_bwd_tuned_kernelINS0_13Kernel_traitsI6__halffS3_fjLj24576ELj4ELj1ELj8ELj16ENS0_18Kernel_traits_baseILj24576ES3_fS3_fjLj256EEEEEEEvNS0_20BackwardKernelParamsE --------------------------
	.section	.nv.constant0._ZN18transformer_engine13normalization19ln_bwd_tuned_kernelINS0_13Kernel_traitsI6__halffS3_fjLj24576ELj4ELj1ELj8ELj16ENS0_18Kernel_traits_baseILj24576ES3_fS3_fjLj256EEEEEEEvNS0_20BackwardKernelParamsE,"a",@progbits
	.sectionflags	@""
	.align	4
.nv.constant0._ZN18transformer_engine13normalization19ln_bwd_tuned_kernelINS0_13Kernel_traitsI6__halffS3_fjLj24576ELj4ELj1ELj8ELj16ENS0_18Kernel_traits_baseILj24576ES3_fS3_fjLj256EEEEEEEvNS0_20BackwardKernelParamsE:
	.zero		1024


//--------------------- .nv.constant0._ZN18transformer_engine13normalization28ln_bwd_finalize_tuned_kernelINS0_22Kernel_traits_finalizeILj24576E6__halfS3_S3_fjLj1024ELj4ENS0_18Kernel_traits_baseILj24576ES3_S3_S3_fjLj1024EEEEEEEvNS0_20BackwardKernelParamsE --------------------------
	.section	.nv.constant0._ZN18transformer_engine13normalization28ln_bwd_finalize_tuned_kernelINS0_22Kernel_traits_finalizeILj24576E6__halfS3_S3_fjLj1024ELj4ENS0_18Kernel_traits_baseILj24576ES3_S3_S3_fjLj1024EEEEEEEvNS0_20BackwardKernelParamsE,"a",@progbits
	.sectionflags	@""
	.align	4
.nv.constant0._ZN18transformer_engine13normalization28ln_bwd_finalize_tuned_kernelINS0_22Kernel_traits_finalizeILj24576E6__halfS3_S3_fjLj1024ELj4ENS0_18Kernel_traits_baseILj24576ES3_S3_S3_fjLj1024EEEEEEEvNS0_20BackwardKernelParamsE:
	.zero		1024


//--------------------- .nv.constant0._ZN18transformer_engine13normalization19ln_bwd_tuned_kernelINS0_13Kernel_traitsI6__halfS3_S3_fjLj24576ELj4ELj1ELj8ELj16ENS0_18Kernel_traits_baseILj24576ES3_S3_S3_fjLj256EEEEEEEvNS0_20BackwardKernelParamsE --------------------------
	.section	.nv.constant0._ZN18transformer_engine13normalization19ln_bwd_tuned_kernelINS0_13Kernel_traitsI6__halfS3_S3_fjLj24576ELj4ELj1ELj8ELj16ENS0_18Kernel_traits_baseILj24576ES3_S3_S3_fjLj256EEEEEEEvNS0_20BackwardKernelParamsE,"a",@progbits
	.sectionflags	@""
	.align	4
.nv.constant0._ZN18transformer_engine13normalization19ln_bwd_tuned_kernelINS0_13Kernel_traitsI6__halfS3_S3_fjLj24576ELj4ELj1ELj8ELj16ENS0_18Kernel_traits_baseILj24576ES3_S3_S3_fjLj256EEEEEEEvNS0_20BackwardKernelParamsE:
	.zero		1024


//--------------------- .nv.constant0._ZN18transformer_engine13normalization28ln_bwd_finalize_tuned_kernelINS0_22Kernel_traits_finalizeILj24576EffffjLj1024ELj4ENS0_18Kernel_traits_baseILj24576EffffjLj1024EEEEEEEvNS0_20BackwardKernelParamsE --------------------------
	.section	.nv.constant0._ZN18transformer_engine13normalization28ln_bwd_finalize_tuned_kernelINS0_22Kernel_traits_finalizeILj24576EffffjLj1024ELj4ENS0_18Kernel_traits_baseILj24576EffffjLj1024EEEEEEEvNS0_20BackwardKernelParamsE,"a",@progbits
	.sectionflags	@""
	.align	4
.nv.constant0._ZN18transformer_engine13normalization28ln_bwd_finalize_tuned_kernelINS0_22Kernel_traits_finalizeILj24576EffffjLj1024ELj4ENS0_18Kernel_traits_baseILj24576EffffjLj1024EEEEEEEvNS0_20BackwardKernelParamsE:
	.zero		1024


//--------------------- .nv.constant0._ZN18transformer_engine13normalization19ln_bwd_tuned_kernelINS0_13Kernel_traitsIffffjLj24576ELj4ELj1ELj8ELj16ENS0_18Kernel_traits_baseILj24576EffffjLj256EEEEEEEvNS0_20BackwardKernelParamsE --------------------------
	.section	.nv.constant0._ZN18transformer_engine13normalization19ln_bwd_tuned_kernelINS0_13Kernel_traitsIffffjLj24576ELj4ELj1ELj8ELj16ENS0_18Kernel_traits_baseILj24576EffffjLj256EEEEEEEvNS0_20BackwardKernelParamsE,"a",@progbits
	.sectionflags	@""
	.align	4
.nv.constant0._ZN18transformer_engine13normalization19ln_bwd_tuned_kernelINS0_13Kernel_traitsIffffjLj24576ELj4ELj1ELj8ELj16ENS0_18Kernel_traits_baseILj24576EffffjLj256EEEEEEEvNS0_20BackwardKernelParamsE:
	.zero		1024


//--------------------- .nv.constant0._ZN18transformer_engine13normalization28ln_bwd_finalize_tuned_kernelINS0_22Kernel_traits_finalizeILj20480E13__nv_bfloat16fS3_fjLj1024ELj4ENS0_18Kernel_traits_baseILj20480ES3_fS3_fjLj1024EEEEEEEvNS0_20BackwardKernelParamsE --------------------------
	.section	.nv.constant0._ZN18transformer_engine13normalization28ln_bwd_finalize_tuned_kernelINS0_22Kernel_traits_finalizeILj20480E13__nv_bfloat16fS3_fjLj1024ELj4ENS0_18Kernel_traits_baseILj20480ES3_fS3_fjLj1024EEEEEEEvNS0_20BackwardKernelParamsE,"a",@progbits
	.sectionflags	@""
	.align	4
.nv.constant0._ZN18transformer_engine13normalization28ln_bwd_finalize_tuned_kernelINS0_22Kernel_traits_finalizeILj20480E13__nv_bfloat16fS3_fjLj1024ELj4ENS0_18Kernel_traits_baseILj20480ES3_fS3_fjLj1024EEEEEEEvNS0_20BackwardKernelParamsE:
	.zero		1024


//--------------------- .nv.constant0._ZN18transformer_engine13normalization19ln_bwd_tuned_kernelINS0_13Kernel_traitsI13__nv_bfloat16fS3_fjLj20480ELj4ELj1ELj4ELj16ENS0_18Kernel_traits_baseILj20480ES3_fS3_fjLj128EEEEEEEvNS0_20BackwardKernelParamsE --------------------------
	.section	.nv.constant0._ZN18transformer_engine13normalization19ln_bwd_tuned_kernelINS0_13Kernel_traitsI13__nv_bfloat16fS3_fjLj20480ELj4ELj1ELj4ELj16ENS0_18Kernel_traits_baseILj20480ES3_fS3_fjLj128EEEEEEEvNS0_20BackwardKernelParamsE,"a",@progbits
	.sectionflags	@""
	.align	4
.nv.constant0._ZN18transformer_engine13normalization19ln_bwd_tuned_kernelINS0_13Kernel_traitsI13__nv_bfloat16fS3_fjLj20480ELj4ELj1ELj4ELj16ENS0_18Kernel_traits_baseILj20480ES3_fS3_fjLj128EEEEEEEvNS0_20BackwardKernelParamsE:
	.zero		1024


//--------------------- .nv.constant0._ZN18transformer_engine13normalization28ln_bwd_finalize_tuned_kernelINS0_22Kernel_traits_finalizeILj20480E13__nv_bfloat16S3_S3_fjLj1024ELj4ENS0_18Kernel_traits_baseILj20480ES3_S3_S3_fjLj1024EEEEEEEvNS0_20BackwardKernelParamsE --------------------------
	.section	.nv.constant0._ZN18transformer_engine13normalization28ln_bwd_finalize_tuned_kernelINS0_22Kernel_traits_finalizeILj20480E13__nv_bfloat16S3_S3_fjLj1024ELj4ENS0_18Kernel_traits_baseILj20480ES3_S3_S3_fjLj1024EEEEEEEvNS0_20BackwardKernelParamsE,"a",@progbits
	.sectionflags	@""
	.align	4
.nv.constant0._ZN18transformer_engine13normalization28ln_bwd_finalize_tuned_kernelINS0_22Kernel_traits_finalizeILj20480E13__nv_bfloat16S3_S3_fjLj1024ELj4ENS0_18Kernel_traits_baseILj20480ES3_S3_S3_fjLj1024EEEEEEEvNS0_20BackwardKernelParamsE:
	.zero		1024


//--------------------- .nv.constant0._ZN18transformer_engine13normalization19ln_bwd_tuned_kernelINS0_13Kernel_traitsI13__nv_bfloat16S3_S3_fjLj20480ELj4ELj1ELj4ELj16ENS0_18Kernel_traits_baseILj20480ES3_S3_S3_fjLj128EEEEEEEvNS0_20BackwardKernelParamsE --------------------------
	.section	.nv.constant0._ZN18transformer_engine13normalization19ln_bwd_tuned_kernelINS0_13Kernel_traitsI13__nv_bfloat16S3_S3_fjLj20480ELj4ELj1ELj4ELj16ENS0_18Kernel_traits_baseILj20480ES3_S3_S3_fjLj128EEEEEEEvNS0_20BackwardKernelParamsE,"a",@progbits
	.sectionflags	@""
	.align	4
.nv.constant0._ZN18transformer_engine13normalization19ln_bwd_tuned_kernelINS0_13Kernel_traitsI13__nv_bfloat16S3_S3_fjLj20480ELj4ELj1ELj4ELj16ENS0_18Kernel_traits_baseILj20480ES3_S3_S3_fjLj128EEEEEEEvNS0_20BackwardKernelParamsE:
	.zero		1024


//--------------------- .nv.constant0._ZN18transformer_engine13normalization28ln_bwd_finalize_tuned_kernelINS0_22Kernel_traits_finalizeILj20480E6__halffS3_fjLj1024ELj4ENS0_18Kernel_traits_baseILj20480ES3_fS3_fjLj1024EEEEEEEvNS0_20BackwardKernelParamsE --------------------------
	.section	.nv.constant0._ZN18transformer_engine13normalization28ln_bwd_finalize_tuned_kernelINS0_22Kernel_traits_finalizeILj20480E6__halffS3_fjLj1024ELj4ENS0_18Kernel_traits_baseILj20480ES3_fS3_fjLj1024EEEEEEEvNS0_20BackwardKernelParamsE,"a",@progbits
	.sectionflags	@""
	.align	4
.nv.constant0._ZN18transformer_engine13normalization28ln_bwd_finalize_tuned_kernelINS0_22Kernel_traits_finalizeILj20480E6__halffS3_fjLj1024ELj4ENS0_18Kernel_traits_baseILj20480ES3_fS3_fjLj1024EEEEEEEvNS0_20BackwardKernelParamsE:
	.zero		1024


//--------------------- .nv.constant0._ZN18transformer_engine13normalization19ln_bwd_tuned_kernelINS0_13Kernel_traitsI6__halffS3_fjLj20480ELj4ELj1ELj4ELj16ENS0_18Kernel_traits_baseILj20480ES3_fS3_fjLj128EEEEEEEvNS0_20BackwardKernelParamsE --------------------------
	.section	.nv.constant0._ZN18transformer_engine13normalization19ln_bwd_tuned_kernelINS0_13Kernel_traitsI6__halffS3_fjLj20480ELj4ELj1ELj4ELj16ENS0_18Kernel_traits_baseILj20480ES3_fS3_fjLj128EEEEEEEvNS0_20BackwardKernelParamsE,"a",@progbits
	.sectionflags	@""
	.align	4
.nv.constant0._ZN18transformer_engine13normalization19ln_bwd_tuned_kernelINS0_13Kernel_traitsI6__halffS3_fjLj20480ELj4ELj1ELj4ELj16ENS0_18Kernel_traits_baseILj20480ES3_fS3_fjLj128EEEEEEEvNS0_20BackwardKernelParamsE:
	.zero		1024


//--------------------- .nv.constant0._ZN18transformer_engine13normalization28ln_bwd_finalize_tuned_kernelINS0_22Kernel_traits_finalizeILj20480E6__halfS3_S3_fjLj1024ELj4ENS0_18Kernel_traits_baseILj20480ES3_S3_S3_fjLj1024EEEEEEEvNS0_20BackwardKernelParamsE --------------------------
	.section	.nv.constant0._ZN18transformer_engine13normalization28ln_bwd_finalize_tuned_kernelINS0_22Kernel_traits_finalizeILj20480E6__halfS3_S3_fjLj1024ELj4ENS0_18Kernel_traits_baseILj20480ES3_S3_S3_fjLj1024EEEEEEEvNS0_20BackwardKernelParamsE,"a",@progbits
	.sectionflags	@""
	.align	4
.nv.constant0._ZN18transformer_engine13normalization28ln_bwd_finalize_tuned_kernelINS0_22Kernel_traits_finalizeILj20480E6__halfS3_S3_fjLj1024ELj4ENS0_18Kernel_traits_baseILj20480ES3_S3_S3_fjLj1024EEEEEEEvNS0_20BackwardKernelParamsE:
	.zero		1024


//--------------------- .nv.constant0._ZN18transformer_engine13normalization19ln_bwd_tuned_kernelINS0_13Kernel_traitsI6__halfS3_S3_fjLj20480ELj4ELj1ELj4ELj16ENS0_18Kernel_traits_baseILj20480ES3_S3_S3_fjLj128EEEEEEEvNS0_20BackwardKernelParamsE --------------------------
	.section	.nv.constant0._ZN18transformer_engine13normalization19ln_bwd_tuned_kernelINS0_13Kernel_traitsI6__halfS3_S3_fjLj20480ELj4ELj1ELj4ELj16ENS0_18Kernel_traits_baseILj20480ES3_S3_S3_fjLj128EEEEEEEvNS0_20BackwardKernelParamsE,"a",@progbits
	.sectionflags	@""
	.align	4
.nv.constant0._ZN18transformer_engine13normalization19ln_bwd_tuned_kernelINS0_13Kernel_traitsI6__halfS3_S3_fjLj20480ELj4ELj1ELj4ELj16ENS0_18Kernel_traits_baseILj20480ES3_S3_S3_fjLj128EEEEEEEvNS0_20BackwardKernelParamsE:
	.zero		1024


//--------------------- .nv.constant0._ZN18transformer_engine13normalization28ln_bwd_finalize_tuned_kernelINS0_22Kernel_traits_finalizeILj20480EffffjLj1024ELj4ENS0_18Kernel_traits_baseILj20480EffffjLj1024EEEEEEEvNS0_20BackwardKernelParamsE --------------------------
	.section	.nv.constant0._ZN18transformer_engine13normalization28ln_bwd_finalize_tuned_kernelINS0_22Kernel_traits_finalizeILj20480EffffjLj1024ELj4ENS0_18Kernel_traits_baseILj20480EffffjLj1024EEEEEEEvNS0_20BackwardKernelParamsE,"a",@progbits
	.sectionflags	@""
	.align	4
.nv.constant0._ZN18transformer_engine13normalization28ln_bwd_finalize_tuned_kernelINS0_22Kernel_traits_finalizeILj20480EffffjLj1024ELj4ENS0_18Kernel_traits_baseILj20480EffffjLj1024EEEEEEEvNS0_20BackwardKernelParamsE:
	.zero		1024


//--------------------- .nv.constant0._ZN18transformer_engine13normalization19ln_bwd_tuned_kernelINS0_13Kernel_traitsIffffjLj20480ELj4ELj1ELj4ELj16ENS0_18Kernel_traits_baseILj20480EffffjLj128EEEEEEEvNS0_20BackwardKernelParamsE --------------------------
	.section	.nv.constant0._ZN18transformer_engine13normalization19ln_bwd_tuned_kernelINS0_13Kernel_traitsIffffjLj20480ELj4ELj1ELj4ELj16ENS0_18Kernel_traits_baseILj20480EffffjLj128EEEEEEEvNS0_20BackwardKernelParamsE,"a",@progbits
	.sectionflags	@""
	.align	4
.nv.constant0._ZN18transformer_engine13normalization19ln_bwd_tuned_kernelINS0_13Kernel_traitsIffffjLj20480ELj4ELj1ELj4ELj16ENS0_18Kernel_traits_baseILj20480EffffjLj128EEEEEEEvNS0_20BackwardKernelParamsE:
	.zero		1024


//--------------------- .nv.constant0._ZN18transformer_engine13normalization28ln_bwd_finalize_tuned_kernelINS0_22Kernel_traits_finalizeILj18432E13__nv_bfloat16fS3_fjLj1024ELj4ENS0_18Kernel_traits_baseILj18432ES3_fS3_fjLj1024EEEEEEEvNS0_20BackwardKernelParamsE --------------------------
	.section	.nv.constant0._ZN18transformer_engine13normalization28ln_bwd_finalize_tuned_kernelINS0_22Kernel_traits_finalizeILj18432E13__nv_bfloat16fS3_fjLj1024ELj4ENS0_18Kernel_traits_baseILj18432ES3_fS3_fjLj1024EEEEEEEvNS0_20BackwardKernelParamsE,"a",@progbits
	.sectionflags	@""
	.align	4
.nv.constant0._ZN18transformer_engine13normalization28ln_bwd_finalize_tuned_kernelINS0_22Kernel_traits_finalizeILj18432E13__nv_bfloat16fS3_fjLj1024ELj4ENS0_18Kernel_traits_baseILj18432ES3_fS3_fjLj1024EEEEEEEvNS0_20BackwardKernelParamsE:
	.zero		1024


//--------------------- .nv.constant0._ZN18transformer_engine13normalization19ln_bwd_tuned_kernelINS0_13Kernel_traitsI13__nv_bfloat16fS3_fjLj18432ELj4ELj1ELj4ELj16ENS0_18Kernel_traits_baseILj18432ES3_fS3_fjLj128EEEEEEEvNS0_20BackwardKernelParamsE --------------------------
	.section	.nv.constant0._ZN18transformer_engine13normalization19ln_bwd_tuned_kernelINS0_13Kernel_traitsI13__nv_bfloat16fS3_fjLj18432ELj4ELj1ELj4ELj16ENS0_18Kernel_traits_baseILj18432ES3_fS3_fjLj128EEEEEEEvNS0_20BackwardKernelParamsE,"a",@progbits
	.sectionflags	@""
	.align	4
.nv.constant0._ZN18transformer_engine13normalization19ln_bwd_tuned_kernelINS0_13Kernel_traitsI13__nv_bfloat16fS3_fjLj18432ELj4ELj1ELj4ELj16ENS0_18Kernel_traits_baseILj18432ES3_fS3_fjLj128EEEEEEEvNS0_20BackwardKernelParamsE:
	.zero		1024


//--------------------- .nv.constant0._ZN18transformer_engine13normalization28ln_bwd_finalize_tuned_kernelINS0_22Kernel_traits_finalizeILj18432E13__nv_bfloat16S3_S3_fjLj1024ELj4ENS0_18Kernel_traits_baseILj18432ES3_S3_S3_fjLj1024EEEEEEEvNS0_20BackwardKernelParamsE --------------------------
	.section	.nv.constant0._ZN18transformer_engine13normalization28ln_bwd_finalize_tuned_kernelINS0_22Kernel_traits_finalizeILj18432E13__nv_bfloat16S3_S3_fjLj1024ELj4ENS0_18Kernel_traits_baseILj18432ES3_S3_S3_fjLj1024EEEEEEEvNS0_20BackwardKernelParamsE,"a",@progbits
	.sectionflags	@""
	.align	4
.nv.constant0._ZN18transformer_engine13normalization28ln_bwd_finalize_tuned_kernelINS0_22Kernel_traits_finalizeILj18432E13__nv_bfloat16S3_S3_fjLj1024ELj4ENS0_18Kernel_traits_baseILj18432ES3_S3_S3_fjLj1024EEEEEEEvNS0_20BackwardKernelParamsE:
	.zero		1024


//--------------------- .nv.constant0._ZN18transformer_engine13normalization19ln_bwd_tuned_kernelINS0_13Kernel_traitsI13__nv_bfloat16S3_S3_fjLj18432ELj4ELj1ELj4ELj8ENS0_18Kernel_traits_baseILj18432ES3_S3_S3_fjLj128EEEEEEEvNS0_20BackwardKernelParamsE --------------------------
	.section	.nv.constant0._ZN18transformer_engine13normalization19ln_bwd_tuned_kernelINS0_13Kernel_traitsI13__nv_bfloat16S3_S3_fjLj18432ELj4ELj1ELj4ELj8ENS0_18Kernel_traits_baseILj18432ES3_S3_S3_fjLj128EEEEEEEvNS0_20BackwardKernelParamsE,"a",@progbits
	.sectionflags	@""
	.align	4
.nv.constant0._ZN18transformer_engine13normalization19ln_bwd_tuned_kernelINS0_13Kernel_traitsI13__nv_bfloat16S3_S3_fjLj18432ELj4ELj1ELj4ELj8ENS0_18Kernel_traits_baseILj18432ES3_S3_S3_fjLj128EEEEEEEvNS0_20BackwardKernelParamsE:
	.zero		1024


//--------------------- .nv.constant0._ZN18transformer_engine13normalization28ln_bwd_finalize_tuned_kernelINS0_22Kernel_traits_finalizeILj18432E6__halffS3_fjLj1024ELj4ENS0_18Kernel_traits_baseILj18432ES3_fS3_fjLj1024EEEEEEEvNS0_20BackwardKernelParamsE --------------------------
	.section	.nv.constant0._ZN18transformer_engine13normalization28ln_bwd_finalize_tuned_kernelINS0_22Kernel_traits_finalizeILj18432E6__halffS3_fjLj1024ELj4ENS0_18Kernel_traits_baseILj18432ES3_fS3_fjLj1024EEEEEEEvNS0_20BackwardKernelParamsE,"a",@progbits
	.sectionflags	@""
	.align	4
.nv.constant0._ZN18transformer_engine13normalization28ln_bwd_finalize_tuned_kernelINS0_22Kernel_traits_finalizeILj18432E6__halffS3_fjLj1024ELj4ENS0_18Kernel_traits_baseILj18432ES3_fS3_fjLj1024EEEEEEEvNS0_20BackwardKernelParamsE:
	.zero		1024


//--------------------- .nv.constant0._ZN18transformer_engine13normalization19ln_bwd_tuned_kernelINS0_13Kernel_traitsI6__halffS3_fjLj18432ELj4ELj1ELj4ELj16ENS0_18Kernel_traits_baseILj18432ES3_fS3_fjLj128EEEEEEEvNS0_20BackwardKernelParamsE --------------------------
	.section	.nv.constant0._ZN18transformer_engine13normalization19ln_bwd_tuned_kernelINS0_13Kernel_traitsI6__halffS3_fjLj18432ELj4ELj1ELj4ELj16ENS0_18Kernel_traits_baseILj18432ES3_fS3_fjLj128EEEEEEEvNS0_20BackwardKernelParamsE,"a",@progbits
	.sectionflags	@""
	.align	4
.nv.constant0._ZN18transformer_engine13normalization19ln_bwd_tuned_kernelINS0_13Kernel_traitsI6__halffS3_fjLj18432ELj4ELj1ELj4ELj16ENS0_18Kernel_traits_baseILj18432ES3_fS3_fjLj128EEEEEEEvNS0_20BackwardKernelParamsE:
	.zero		1024


//--------------------- .nv.constant0._ZN18transformer_engine13normalization28ln_bwd_finalize_tuned_kernelINS0_22Kernel_traits_finalizeILj18432E6__halfS3_S3_fjLj1024ELj4ENS0_18Kernel_traits_baseILj18432ES3_S3_S3_fjLj1024EEEEEEEvNS0_20BackwardKernelParamsE --------------------------
	.section	.nv.constant0._ZN18transformer_engine13normalization28ln_bwd_finalize_tuned_kernelINS0_22Kernel_traits_finalizeILj18432E6__halfS3_S3_fjLj1024ELj4ENS0_18Kernel_traits_baseILj18432ES3_S3_S3_fjLj1024EEEEEEEvNS0_20BackwardKernelParamsE,"a",@progbits
	.sectionflags	@""
	.align	4
.nv.constant0._ZN18transformer_engine13normalization28ln_bwd_finalize_tuned_kernelINS0_22Kernel_traits_finalizeILj18432E6__halfS3_S3_fjLj1024ELj4ENS0_18Kernel_traits_baseILj18432ES3_S3_S3_fjLj1024EEEEEEEvNS0_20BackwardKernelParamsE:
	.zero		1024


//--------------------- .nv.constant0._ZN18transformer_engine13normalization19ln_bwd_tuned_kernelINS0_13Kernel_traitsI6__halfS3_S3_fjLj18432ELj4ELj1ELj4ELj8ENS0_18Kernel_traits_baseILj18432ES3_S3_S3_fjLj128EEEEEEEvNS0_20BackwardKernelParamsE --------------------------
	.section	.nv.constant0._ZN18transformer_engine13normalization19ln_bwd_tuned_kernelINS0_13Kernel_traitsI6__halfS3_S3_fjLj18432ELj4ELj1ELj4ELj8ENS0_18Kernel_traits_baseILj18432ES3_S3_S3_fjLj128EEEEEEEvNS0_20BackwardKernelParamsE,"a",@progbits
	.sectionflags	@""
	.align	4
.nv.constant0._ZN18transformer_engine13normalization19ln_bwd_tuned_kernelINS0_13Kernel_traitsI6__halfS3_S3_fjLj18432ELj4ELj1ELj4ELj8ENS0_18Kernel_traits_baseILj18432ES3_S3_S3_fjLj128EEEEEEEvNS0_20BackwardKernelParamsE:
	.zero		1024


//--------------------- .nv.constant0._ZN18transformer_engine13normalization28ln_bwd_finalize_tuned_kernelINS0_22Kernel_traits_finalizeILj18432EffffjLj1024ELj4ENS0_18Kernel_traits_baseILj18432EffffjLj1024EEEEEEEvNS0_20BackwardKernelParamsE --------------------------
	.section	.nv.constant0._ZN18transformer_engine13normalization28ln_bwd_finalize_tuned_kernelINS0_22Kernel_traits_finalizeILj18432EffffjLj1024ELj4ENS0_18Kernel_traits_baseILj18432EffffjLj1024EEEEEEEvNS0_20BackwardKernelParamsE,"a",@progbits
	.sectionflags	@""
	.align	4
.nv.constant0._ZN18transformer_engine13normalization28ln_bwd_finalize_tuned_kernelINS0_22Kernel_traits_finalizeILj18432EffffjLj1024ELj4ENS0_18Kernel_traits_baseILj18432EffffjLj1024EEEEEEEvNS0_20BackwardKernelParamsE:
	.zero		1024


//--------------------- .nv.constant0._ZN18transformer_engine13normalization19ln_bwd_tuned_kernelINS0_13Kernel_traitsIffffjLj18432ELj4ELj1ELj4ELj16ENS0_18Kernel_traits_baseILj18432EffffjLj128EEEEEEEvNS0_20BackwardKernelParamsE --------------------------
	.section	.nv.constant0._ZN18transformer_engine13normalization19ln_bwd_tuned_kernelINS0_13Kernel_traitsIffffjLj18432ELj4ELj1ELj4ELj16ENS0_18Kernel_traits_baseILj18432EffffjLj128EEEEEEEvNS0_20BackwardKernelParamsE,"a",@progbits
	.sectionflags	@""
	.align	4
.nv.constant0._ZN18transformer_engine13normalization19ln_bwd_tuned_kernelINS0_13Kernel_traitsIffffjLj18432ELj4ELj1ELj4ELj16ENS0_18Kernel_traits_baseILj18432EffffjLj128EEEEEEEvNS0_20BackwardKernelParamsE:
	.zero		1024


//--------------------- .nv.constant0._ZN18transformer_engine13normalization28ln_bwd_finalize_tuned_kernelINS0_22Kernel_traits_finalizeILj16384E13__nv_bfloat16fS3_fjLj1024ELj4ENS0_18Kernel_traits_baseILj16384ES3_fS3_fjLj1024EEEEEEEvNS0_20BackwardKernelParamsE --------------------------
	.section	.nv.constant0._ZN18transformer_engine13normalization28ln_bwd_finalize_tuned_kernelINS0_22Kernel_traits_finalizeILj16384E13__nv_bfloat16fS3_fjLj1024ELj4ENS0_18Kernel_traits_baseILj16384ES3_fS3_fjLj1024EEEEEEEvNS0_20BackwardKernelParamsE,"a",@progbits
	.sectionflags	@""
	.align	4
.nv.constant0._ZN18transformer_engine13normalization28ln_bwd_finalize_tuned_kernelINS0_22Kernel_traits_finalizeILj16384E13__nv_bfloat16fS3_fjLj1024ELj4ENS0_18Kernel_traits_baseILj16384ES3_fS3_fjLj1024EEEEEEEvNS0_20BackwardKernelParamsE:
	.zero		1024


//--------------------- .nv.constant0._ZN18transformer_engine13normalization19ln_bwd_tuned_kernelINS0_13Kernel_traitsI13__nv_bfloat16fS3_fjLj16384ELj4ELj1ELj4ELj16ENS0_18Kernel_traits_baseILj16384ES3_fS3_fjLj128EEEEEEEvNS0_20BackwardKernelParamsE --------------------------
	.section	.nv.constant0._ZN18transformer_engine13normalization19ln_bwd_tuned_kernelINS0_13Kernel_traitsI13__nv_bfloat16fS3_fjLj16384ELj4ELj1ELj4ELj16ENS0_18Kernel_traits_baseILj16384ES3_fS3_fjLj128EEEEEEEvNS0_20BackwardKernelParamsE,"a",@progbits
	.sectionflags	@""
	.align	4
.nv.constant0._ZN18transformer_engine13normalization19ln_bwd_tuned_kernelINS0_13Kernel_traitsI13__nv_bfloat16fS3_fjLj16384ELj4ELj1ELj4ELj16ENS0_18Kernel_traits_baseILj16384ES3_fS3_fjLj128EEEEEEEvNS0_20BackwardKernelParamsE:
	.zero		1024


//--------------------- .nv.constant0._ZN18transformer_engine13normalization28ln_bwd_finalize_tuned_kernelINS0_22Kernel_traits_finalizeILj16384E13__nv_bfloat16S3_S3_fjLj1024ELj4ENS0_18Kernel_traits_baseILj16384ES3_S3_S3_fjLj1024EEEEEEEvNS0_20BackwardKernelParamsE --------------------------
	.section	.nv.constant0._ZN18transformer_engine13normalization28ln_bwd_finalize_tuned_kernelINS0_22Kernel_traits_finalizeILj16384E13__nv_bfloat16S3_S3_fjLj1024ELj4ENS0_18Kernel_traits_baseILj16384ES3_S3_S3_fjLj1024EEEEEEEvNS0_20BackwardKernelParamsE,"a",@progbits
	.sectionflags	@""
	.align	4
.nv.constant0._ZN18transformer_engine13normalization28ln_bwd_finalize_tuned_kernelINS0_22Kernel_traits_finalizeILj16384E13__nv_bfloat16S3_S3_fjLj1024ELj4ENS0_18Kernel_traits_baseILj16384ES3_S3_S3_fjLj1024EEEEEEEvNS0_20BackwardKernelParamsE:
	.zero		1024


//--------------------- .nv.constant0._ZN18transformer_engine13normalization19ln_bwd_tuned_kernelINS0_13Kernel_traitsI13__nv_bfloat16S3_S3_fjLj16384ELj4ELj1ELj4ELj16ENS0_18Kernel_traits_baseILj16384ES3_S3_S3_fjLj128EEEEEEEvNS0_20BackwardKernelParamsE --------------------------
	.section	.nv.constant0._ZN18transformer_engine13normalization19ln_bwd_tuned_kernelINS0_13Kernel_traitsI13__nv_bfloat16S3_S3_fjLj16384ELj4ELj1ELj4ELj16ENS0_18Kernel_traits_baseILj16384ES3_S3_S3_fjLj128EEEEEEEvNS0_20BackwardKernelParamsE,"a",@progbits
	.sectionflags	@""
	.align	4
.nv.constant0._ZN18transformer_engine13normalization19ln_bwd_tuned_kernelINS0_13Kernel_traitsI13__nv_bfloat16S3_S3_fjLj16384ELj4ELj1ELj4ELj16ENS0_18Kernel_traits_baseILj16384ES3_S3_S3_fjLj128EEEEEEEvNS0_20BackwardKernelParamsE:
	.zero		1024


//--------------------- .nv.constant0._ZN18transformer_engine13normalization28ln_bwd_finalize_tuned_kernelINS0_22Kernel_traits_finalizeILj16384E6__halffS3_fjLj1024ELj4ENS0_18Kernel_traits_baseILj16384ES3_fS3_fjLj1024EEEEEEEvNS0_20BackwardKernelParamsE --------------------------
	.section	.nv.constant0._ZN18transformer_engine13normalization28ln_bwd_finalize_tuned_kernelINS0_22Kernel_traits_finalizeILj16384E6__halffS3_fjLj1024ELj4ENS0_18Kernel_traits_baseILj16384ES3_fS3_fjLj1024EEEEEEEvNS0_20BackwardKernelParamsE,"a",@progbits
	.sectionflags	@""
	.align	4
.nv.constant0._ZN18transformer_engine13normalization28ln_bwd_finalize_tuned_kernelINS0_22Kernel_traits_finalizeILj16384E6__halffS3_fjLj1024ELj4ENS0_18Kernel_traits_baseILj16384ES3_fS3_fjLj1024EEEEEEEvNS0_20BackwardKernelParamsE:
	.zero		1024


//--------------------- .nv.constant0._ZN18transformer_engine13normalization19ln_bwd_tuned_kernelINS0_13Kernel_traitsI6__halffS3_fjLj16384ELj4ELj1ELj4ELj16ENS0_18Kernel_traits_baseILj16384ES3_fS3_fjLj128EEEEEEEvNS0_20BackwardKernelParamsE --------------------------
	.section	.nv.constant0._ZN18transformer_engine13normalization19ln_bwd_tuned_kernelINS0_13Kernel_traitsI6__halffS3_fjLj16384ELj4ELj1ELj4ELj16ENS0_18Kernel_traits_baseILj16384ES3_fS3_fjLj128EEEEEEEvNS0_20BackwardKernelParamsE,"a",@progbits
	.sectionflags	@""
	.align	4
.nv.constant0._ZN18transformer_engine13normalization19ln_bwd_tuned_kernelINS0_13Kernel_traitsI6__halffS3_fjLj16384ELj4ELj1ELj4ELj16ENS0_18Kernel_traits_baseILj16384ES3_fS3_fjLj128EEEEEEEvNS0_20BackwardKernelParamsE:
	.zero		1024


//--------------------- .nv.constant0._ZN18transformer_engine13normalization28ln_bwd_finalize_tuned_kernelINS0_22Kernel_traits_finalizeILj16384E6__halfS3_S3_fjLj1024ELj4ENS0_18Kernel_traits_baseILj16384ES3_S3_S3_fjLj1024EEEEEEEvNS0_20BackwardKernelParamsE --------------------------
	.section	.nv.constant0._ZN18transformer_engine13normalization28ln_bwd_finalize_tuned_kernelINS0_22Kernel_traits_finalizeILj16384E6__halfS3_S3_fjLj1024ELj4ENS0_18Kernel_traits_baseILj16384ES3_S3_S3_fjLj1024EEEEEEEvNS0_20BackwardKernelParamsE,"a",@progbits
	.sectionflags	@""
	.align	4
.nv.constant0._ZN18transformer_engine13normalization28ln_bwd_finalize_tuned_kernelINS0_22Kernel_traits_finalizeILj16384E6__halfS3_S3_fjLj1024ELj4ENS0_18Kernel_traits_baseILj16384ES3_S3_S3_fjLj1024EEEEEEEvNS0_20BackwardKernelParamsE:
	.zero		1024


//--------------------- .nv.constant0._ZN18transformer_engine13normalization19ln_bwd_tuned_kernelINS0_13Kernel_traitsI6__halfS3_S3_fjLj16384ELj4ELj1ELj4ELj16ENS0_18Kernel_traits_baseILj16384ES3_S3_S3_fjLj128EEEEEEEvNS0_20BackwardKernelParamsE --------------------------
	.section	.nv.constant0._ZN18transformer_engine13normalization19ln_bwd_tuned_kernelINS0_13Kernel_traitsI6__halfS3_S3_fjLj16384ELj4ELj1ELj4ELj16ENS0_18Kernel_traits_baseILj16384ES3_S3_S3_fjLj128EEEEEEEvNS0_20BackwardKernelParamsE,"a",@progbits
	.sectionflags	@""
	.align	4
.nv.constant0._ZN18transformer_engine13normalization19ln_bwd_tuned_kernelINS0_13Kernel_traitsI6__halfS3_S3_fjLj16384ELj4ELj1ELj4ELj16ENS0_18Kernel_traits_baseILj16384ES3_S3_S3_fjLj128EEEEEEEvNS0_20BackwardKernelParamsE:
	.zero		1024


//--------------------- .nv.constant0._ZN18transformer_engine13normalization28ln_bwd_finalize_tuned_kernelINS0_22Kernel_traits_finalizeILj16384EffffjLj1024ELj4ENS0_18Kernel_traits_baseILj16384EffffjLj1024EEEEEEEvNS0_20BackwardKernelParamsE --------------------------
	.section	.nv.constant0._ZN18transformer_engine13normalization28ln_bwd_finalize_tuned_kernelINS0_22Kernel_traits_finalizeILj16384EffffjLj1024ELj4ENS0_18Kernel_traits_baseILj16384EffffjLj1024EEEEEEEvNS0_20BackwardKernelParamsE,"a",@progbits
	.sectionflags	@""
	.align	4
.nv.constant0._ZN18transformer_engine13normalization28ln_bwd_finalize_tuned_kernelINS0_22Kernel_traits_finalizeILj16384EffffjLj1024ELj4ENS0_18Kernel_traits_baseILj16384EffffjLj1024EEEEEEEvNS0_20BackwardKernelParamsE:
	.zero		1024


//--------------------- .nv.constant0._ZN18transformer_engine13normalization19ln_bwd_tuned_kernelINS0_13Kernel_traitsIffffjLj16384ELj4ELj1ELj4ELj16ENS0_18Kernel_traits_baseILj16384EffffjLj128EEEEEEEvNS0_20BackwardKernelParamsE --------------------------
	.section	.nv.constant0._ZN18transformer_engine13normalization19ln_bwd_tuned_kernelINS0_13Kernel_traitsIffffjLj16384ELj4ELj1ELj4ELj16ENS0_18Kernel_traits_baseILj16384EffffjLj128EEEEEEEvNS0_20BackwardKernelParamsE,"a",@progbits
	.sectionflags	@""
	.align	4
.nv.constant0._ZN18transformer_engine13normalization19ln_bwd_tuned_kernelINS0_13Kernel_traitsIffffjLj16384ELj4ELj1ELj4ELj16ENS0_18Kernel_traits_baseILj16384EffffjLj128EEEEEEEvNS0_20BackwardKernelParamsE:
	.zero		1024


//--------------------- .nv.constant0._ZN18transformer_engine13normalization28ln_bwd_finalize_tuned_kernelINS0_22Kernel_traits_finalizeILj15360E13__nv_bfloat16fS3_fjLj1024ELj4ENS0_18Kernel_traits_baseILj15360ES3_fS3_fjLj1024EEEEEEEvNS0_20BackwardKernelParamsE --------------------------
	.section	.nv.constant0._ZN18transformer_engine13normalization28ln_bwd_finalize_tuned_kernelINS0_22Kernel_traits_finalizeILj15360E13__nv_bfloat16fS3_fjLj1024ELj4ENS0_18Kernel_traits_baseILj15360ES3_fS3_fjLj1024EEEEEEEvNS0_20BackwardKernelParamsE,"a",@progbits
	.sectionflags	@""
	.align	4
.nv.constant0._ZN18transformer_engine13normalization28ln_bwd_finalize_tuned_kernelINS0_22Kernel_traits_finalizeILj15360E13__nv_bfloat16fS3_fjLj1024ELj4ENS0_18Kernel_traits_baseILj15360ES3_fS3_fjLj1024EEEEEEEvNS0_20BackwardKernelParamsE:
	.zero		1024


//--------------------- .nv.constant0._ZN18transformer_engine13normalization19ln_bwd_tuned_kernelINS0_13Kernel_traitsI13__nv_bfloat16fS3_fjLj15360ELj4ELj1ELj4ELj8ENS0_18Kernel_traits_baseILj15360ES3_fS3_fjLj128EEEEEEEvNS0_20BackwardKernelParamsE --------------------------
	.section	.nv.constant0._ZN18transformer_engine13normalization19ln_bwd_tuned_kernelINS0_13Kernel_traitsI13__nv_bfloat16fS3_fjLj15360ELj4ELj1ELj4ELj8ENS0_18Kernel_traits_baseILj15360ES3_fS3_fjLj128EEEEEEEvNS0_20BackwardKernelParamsE,"a",@progbits
	.sectionflags	@""
	.align	4
.nv.constant0._ZN18transformer_engine13normalization19ln_bwd_tuned_kernelINS0_13Kernel_traitsI13__nv_bfloat16fS3_fjLj15360ELj4ELj1ELj4ELj8ENS0_18Kernel_traits_baseILj15360ES3_fS3_fjLj128EEEEEEEvNS0_20BackwardKernelParamsE:
	.zero		1024


//--------------------- .nv.constant0._ZN18transformer_engine13normalization28ln_bwd_finalize_tuned_kernelINS0_22Kernel_traits_finalizeILj15360E13__nv_bfloat16S3_S3_fjLj1024ELj4ENS0_18Kernel_traits_baseILj15360ES3_S3_S3_fjLj1024EEEEEEEvNS0_20BackwardKernelParamsE --------------------------
	.section	.nv.constant0._ZN18transformer_engine13normalization28ln_bwd_finalize_tuned_kernelINS0_22Kernel_traits_finalizeILj15360E13__nv_bfloat16S3_S3_fjLj1024ELj4ENS0_18Kernel_traits_baseILj15360ES3_S3_S3_fjLj1024EEEEEEEvNS0_20BackwardKernelParamsE,"a",@progbits
	.sectionflags	@""
	.align	4
.nv.constant0._ZN18transformer_engine13normalization28ln_bwd_finalize_tuned_kernelINS0_22Kernel_traits_finalizeILj15360E13__nv_bfloat16S3_S3_fjLj1024ELj4ENS0_18Kernel_traits_baseILj15360ES3_S3_S3_fjLj1024EEEEEEEvNS0_20BackwardKernelParamsE:
	.zero		1024


//--------------------- .nv.constant0._ZN18transformer_engine13normalization19ln_bwd_tuned_kernelINS0_13Kernel_traitsI13__nv_bfloat16S3_S3_fjLj15360ELj4ELj1ELj4ELj4ENS0_18Kernel_traits_baseILj15360ES3_S3_S3_fjLj128EEEEEEEvNS0_20BackwardKernelParamsE --------------------------
	.section	.nv.constant0._ZN18transformer_engine13normalization19ln_bwd_tuned_kernelINS0_13Kernel_traitsI13__nv_bfloat16S3_S3_fjLj15360ELj4ELj1ELj4ELj4ENS0_18Kernel_traits_baseILj15360ES3_S3_S3_fjLj128EEEEEEEvNS0_20BackwardKernelParamsE,"a",@progbits
	.sectionflags	@""
	.align	4
.nv.constant0._ZN18transformer_engine13normalization19ln_bwd_tuned_kernelINS0_13Kernel_traitsI13__nv_bfloat16S3_S3_fjLj15360ELj4ELj1ELj4ELj4ENS0_18Kernel_traits_baseILj15360ES3_S3_S3_fjLj128EEEEEEEvNS0_20BackwardKernelParamsE:
	.zero		1024


//--------------------- .nv.constant0._ZN18transformer_engine13normalization28ln_bwd_finalize_tuned_kernelINS0_22Kernel_traits_finalizeILj15360E6__halffS3_fjLj1024ELj4ENS0_18Kernel_traits_baseILj15360ES3_fS3_fjLj1024EEEEEEEvNS0_20BackwardKernelParamsE --------------------------
	.section	.nv.constant0._ZN18transformer_engine13normalization28ln_bwd_finalize_tuned_kernelINS0_22Kernel_traits_finalizeILj15360E6__halffS3_fjLj1024ELj4ENS0_18Kernel_traits_baseILj15360ES3_fS3_fjLj1024EEEEEEEvNS0_20BackwardKernelParamsE,"a",@progbits
	.sectionflags	@""
	.align	4
.nv.constant0._ZN18transformer_engine13normalization28ln_bwd_finalize_tuned_kernelINS0_22Kernel_traits_finalizeILj15360E6__halffS3_fjLj1024ELj4ENS0_18Kernel_traits_baseILj15360ES3_fS3_fjLj1024EEEEEEEvNS0_20BackwardKernelParamsE:
	.zero		1024


//--------------------- .nv.constant0._ZN18transformer_engine13normalization19ln_bwd_tuned_kernelINS0_13Kernel_traitsI6__halffS3_fjLj15360ELj4ELj1ELj4ELj8ENS0_18Kernel_traits_baseILj15360ES3_fS3_fjLj128EEEEEEEvNS0_20BackwardKernelParamsE --------------------------
	.section	.nv.constant0._ZN18transformer_engine13normalization19ln_bwd_tuned_kernelINS0_13Kernel_traitsI6__halffS3_fjLj15360ELj4ELj1ELj4ELj8ENS0_18Kernel_traits_baseILj15360ES3_fS3_fjLj128EEEEEEEvNS0_20BackwardKernelParamsE,"a",@progbits
	.sectionflags	@""
	.align	4
.nv.constant0._ZN18transformer_engine13normalization19ln_bwd_tuned_kernelINS0_13Kernel_traitsI6__halffS3_fjLj15360ELj4ELj1ELj4ELj8ENS0_18Kernel_traits_baseILj15360ES3_fS3_fjLj128EEEEEEEvNS0_20BackwardKernelParamsE:
	.zero		1024


//--------------------- .nv.constant0._ZN18transformer_engine13normalization28ln_bwd_finalize_tuned_kernelINS0_22Kernel_traits_finalizeILj15360E6__halfS3_S3_fjLj1024ELj4ENS0_18Kernel_traits_baseILj15360ES3_S3_S3_fjLj1024EEEEEEEvNS0_20BackwardKernelParamsE --------------------------
	.section	.nv.constant0._ZN18transformer_engine13normalization28ln_bwd_finalize_tuned_kernelINS0_22Kernel_traits_finalizeILj15360E6__halfS3_S3_fjLj1024ELj4ENS0_18Kernel_traits_baseILj15360ES3_S3_S3_fjLj1024EEEEEEEvNS0_20BackwardKernelParamsE,"a",@progbits
	.sectionflags	@""
	.align	4
.nv.constant0._ZN18transformer_engine13normalization28ln_bwd_finalize_tuned_kernelINS0_22Kernel_traits_finalizeILj15360E6__halfS3_S3_fjLj1024ELj4ENS0_18Kernel_traits_baseILj15360ES3_S3_S3_fjLj1024EEEEEEEvNS0_20BackwardKernelParamsE:
	.zero		1024


//--------------------- .nv.constant0._ZN18transformer_engine13normalization19ln_bwd_tuned_kernelINS0_13Kernel_traitsI6__halfS3_S3_fjLj15360ELj4ELj1ELj4ELj4ENS0_18Kernel_traits_baseILj15360ES3_S3_S3_fjLj128EEEEEEEvNS0_20BackwardKernelParamsE --------------------------
	.section	.nv.constant0._ZN18transformer_engine13normalization19ln_bwd_tuned_kernelINS0_13Kernel_traitsI6__halfS3_S3_fjLj15360ELj4ELj1ELj4ELj4ENS0_18Kernel_traits_baseILj15360ES3_S3_S3_fjLj128EEEEEEEvNS0_20BackwardKernelParamsE,"a",@progbits
	.sectionflags	@""
	.align	4
.nv.constant0._ZN18transformer_engine13normalization19ln_bwd_tuned_kernelINS0_13Kernel_traitsI6__halfS3_S3_fjLj15360ELj4ELj1ELj4ELj4ENS0_18Kernel_traits_baseILj15360ES3_S3_S3_fjLj128EEEEEEEvNS0_20BackwardKernelParamsE:
	.zero		1024


//--------------------- .nv.constant0._ZN18transformer_engine13normalization28ln_bwd_finalize_tuned_kernelINS0_22Kernel_traits_finalizeILj15360EffffjLj1024ELj4ENS0_18Kernel_traits_baseILj15360EffffjLj1024EEEEEEEvNS0_20BackwardKernelParamsE --------------------------
	.section	.nv.constant0._ZN18transformer_engine13normalization28ln_bwd_finalize_tuned_kernelINS0_22Kernel_traits_finalizeILj15360EffffjLj1024ELj4ENS0_18Kernel_traits_baseILj15360EffffjLj1024EEEEEEEvNS0_20BackwardKernelParamsE,"a",@progbits
	.sectionflags	@""
	.align	4
.nv.constant0._ZN18transformer_engine13normalization28ln_bwd_finalize_tuned_kernelINS0_22Kernel_traits_finalizeILj15360EffffjLj1024ELj4ENS0_18Kernel_traits_baseILj15360EffffjLj1024EEEEEEEvNS0_20BackwardKernelParamsE:
	.zero		1024


//--------------------- .nv.constant0._ZN18transformer_engine13normalization19ln_bwd_tuned_kernelINS0_13Kernel_traitsIffffjLj15360ELj4ELj1ELj4ELj8ENS0_18Kernel_traits_baseILj15360EffffjLj128EEEEEEEvNS0_20BackwardKernelParamsE --------------------------
	.section	.nv.constant0._ZN18transformer_engine13normalization19ln_bwd_tuned_kernelINS0_13Kernel_traitsIffffjLj15360ELj4ELj1ELj4ELj8ENS0_18Kernel_traits_baseILj15360EffffjLj128EEEEEEEvNS0_20BackwardKernelParamsE,"a",@progbits
	.sectionflags	@""
	.align	4
.nv.constant0._ZN18transformer_engine13normalization19ln_bwd_tuned_kernelINS0_13Kernel_traitsIffffjLj15360ELj4ELj1ELj4ELj8ENS0_18Kernel_traits_baseILj15360EffffjLj128EEEEEEEvNS0_20BackwardKernelParamsE:
	.zero		1024


//--------------------- .nv.constant0._ZN18transformer_engine13normalization28ln_bwd_finalize_tuned_kernelINS0_22Kernel_traits_finalizeILj12800E13__nv_bfloat16fS3_fjLj1024ELj4ENS0_18Kernel_traits_baseILj12800ES3_fS3_fjLj1024EEEEEEEvNS0_20BackwardKernelParamsE --------------------------
	.section	.nv.constant0._ZN18transformer_engine13normalization28ln_bwd_finalize_tuned_kernelINS0_22Kernel_traits_finalizeILj12800E13__nv_bfloat16fS3_fjLj1024ELj4ENS0_18Kernel_traits_baseILj12800ES3_fS3_fjLj1024EEEEEEEvNS0_20BackwardKernelParamsE,"a",@progbits
	.sectionflags	@""
	.align	4
.nv.constant0._ZN18transformer_engine13normalization28ln_bwd_finalize_tuned_kernelINS0_22Kernel_traits_finalizeILj12800E13__nv_bfloat16fS3_fjLj1024ELj4ENS0_18Kernel_traits_baseILj12800ES3_fS3_fjLj1024EEEEEEEvNS0_20BackwardKernelParamsE:
	.zero		1024


//--------------------- .nv.constant0._ZN18transformer_engine13normalization19ln_bwd_tuned_kernelINS0_13Kernel_traitsI13__nv_bfloat16fS3_fjLj12800ELj5ELj1ELj4ELj16ENS0_18Kernel_traits_baseILj12800ES3_fS3_fjLj128EEEEEEEvNS0_20BackwardKernelParamsE --------------------------
	.section	.nv.constant0._ZN18transformer_engine13normalization19ln_bwd_tuned_kernelINS0_13Kernel_traitsI13__nv_bfloat16fS3_fjLj12800ELj5ELj1ELj4ELj16ENS0_18Kernel_traits_baseILj12800ES3_fS3_fjLj128EEEEEEEvNS0_20BackwardKernelParamsE,"a",@progbits
	.sectionflags	@""
	.align	4
.nv.constant0._ZN18transformer_engine13normalization19ln_bwd_tuned_kernelINS0_13Kernel_traitsI13__nv_bfloat16fS3_fjLj12800ELj5ELj1ELj4ELj16ENS0_18Kernel_traits_baseILj12800ES3_fS3_fjLj128EEEEEEEvNS0_20BackwardKernelParamsE:
	.zero		1024


//--------------------- .nv.constant0._ZN18transformer_engine13normalization28ln_bwd_finalize_tuned_kernelINS0_22Kernel_traits_finalizeILj12800E13__nv_bfloat16S3_S3_fjLj1024ELj4ENS0_18Kernel_traits_baseILj12800ES3_S3_S3_fjLj1024EEEEEEEvNS0_20BackwardKernelParamsE --------------------------
	.section	.nv.constant0._ZN18transformer_engine13normalization28ln_bwd_finalize_tuned_kernelINS0_22Kernel_traits_finalizeILj12800E13__nv_bfloat16S3_S3_fjLj1024ELj4ENS0_18Kernel_traits_baseILj12800ES3_S3_S3_fjLj1024EEEEEEEvNS0_20BackwardKernelParamsE,"a",@progbits
	.sectionflags	@""
	.align	4
.nv.constant0._ZN18transformer_engine13normalization28ln_bwd_finalize_tuned_kernelINS0_22Kernel_traits_finalizeILj12800E13__nv_bfloat16S3_S3_fjLj1024ELj4ENS0_18Kernel_traits_baseILj12800ES3_S3_S3_fjLj1024EEEEEEEvNS0_20BackwardKernelParamsE:
	.zero		1024


//--------------------- .nv.constant0._ZN18transformer_engine13normalization19ln_bwd_tuned_kernelINS0_13Kernel_traitsI13__nv_bfloat16S3_S3_fjLj12800ELj5ELj1ELj4ELj8ENS0_18Kernel_traits_baseILj12800ES3_S3_S3_fjLj128EEEEEEEvNS0_20BackwardKernelParamsE --------------------------
	.section	.nv.constant0._ZN18transformer_engine13normalization19ln_bwd_tuned_kernelINS0_13Kernel_traitsI13__nv_bfloat16S3_S3_fjLj12800ELj5ELj1ELj4ELj8ENS0_18Kernel_traits_baseILj12800ES3_S3_S3_fjLj128EEEEEEEvNS0_20BackwardKernelParamsE,"a",@progbits
	.sectionflags	@""
	.align	4
.nv.constant0._ZN18transformer_engine13normalization19ln_bwd_tuned_kernelINS0_13Kernel_traitsI13__nv_bfloat16S3_S3_fjLj12800ELj5ELj1ELj4ELj8ENS0_18Kernel_traits_baseILj12800ES3_S3_S3_fjLj128EEEEEEEvNS0_20BackwardKernelParamsE:
	.zero		1024


//--------------------- .nv.constant0._ZN18transformer_engine13normalization28ln_bwd_finalize_tuned_kernelINS0_22Kernel_traits_finalizeILj12800E6__halffS3_fjLj1024ELj4ENS0_18Kernel_traits_baseILj12800ES3_fS3_fjLj1024EEEEEEEvNS0_20BackwardKernelParamsE --------------------------
	.section	.nv.constant0._ZN18transformer_engine13normalization28ln_bwd_finalize_tuned_kernelINS0_22Kernel_traits_finalizeILj12800E6__halffS3_fjLj1024ELj4ENS0_18Kernel_traits_baseILj12800ES3_fS3_fjLj1024EEEEEEEvNS0_20BackwardKernelParamsE,"a",@progbits
	.sectionflags	@""
	.align	4
.nv.constant0._ZN18transformer_engine13normalization28ln_bwd_finalize_tuned_kernelINS0_22Kernel_traits_finalizeILj12800E6__halffS3_fjLj1024ELj4ENS0_18Kernel_traits_baseILj12800ES3_fS3_fjLj1024EEEEEEEvNS0_20BackwardKernelParamsE:
	.zero		1024


//--------------------- .nv.constant0._ZN18transformer_engine13normalization19ln_bwd_tuned_kernelINS0_13Kernel_traitsI6__halffS3_fjLj12800ELj5ELj1ELj4ELj16ENS0_18Kernel_traits_baseILj12800ES3_fS3_fjLj128EEEEEEEvNS0_20BackwardKernelParamsE --------------------------
	.section	.nv.constant0._ZN18transformer_engine13normalization19ln_bwd_tuned_kernelINS0_13Kernel_traitsI6__halffS3_fjLj12800ELj5ELj1ELj4ELj16ENS0_18Kernel_traits_baseILj12800ES3_fS3_fjLj128EEEEEEEvNS0_20BackwardKernelParamsE,"a",@progbits
	.sectionflags	@""
	.align	4
.nv.constant0._ZN18transformer_engine13normalization19ln_bwd_tuned_kernelINS0_13Kernel_traitsI6__halffS3_fjLj12800ELj5ELj1ELj4ELj16ENS0_18Kernel_traits_baseILj12800ES3_fS3_fjLj128EEEEEEEvNS0_20BackwardKernelParamsE:
	.zero		1024


//--------------------- .nv.constant0._ZN18transformer_engine13normalization28ln_bwd_finalize_tuned_kernelINS0_22Kernel_traits_finalizeILj12800E6__halfS3_S3_fjLj1024ELj4ENS0_18Kernel_traits_baseILj12800ES3_S3_S3_fjLj1024EEEEEEEvNS0_20BackwardKernelParamsE --------------------------
	.section	.nv.constant0._ZN18transformer_engine13normalization28ln_bwd_finalize_tuned_kernelINS0_22Kernel_traits_finalizeILj12800E6__halfS3_S3_fjLj1024ELj4ENS0_18Kernel_traits_baseILj12800ES3_S3_S3_fjLj1024EEEEEEEvNS0_20BackwardKernelParamsE,"a",@progbits
	.sectionflags	@""
	.align	4
.nv.constant0._ZN18transformer_engine13normalization28ln_bwd_finalize_tuned_kernelINS0_22Kernel_traits_finalizeILj12800E6__halfS3_S3_fjLj1024ELj4ENS0_18Kernel_traits_baseILj12800ES3_S3_S3_fjLj1024EEEEEEEvNS0_20BackwardKernelParamsE:
	.zero		1024


//--------------------- .nv.constant0._ZN18transformer_engine13normalization19ln_bwd_tuned_kernelINS0_13Kernel_traitsI6__halfS3_S3_fjLj12800ELj5ELj1ELj4ELj8ENS0_18Kernel_traits_baseILj12800ES3_S3_S3_fjLj128EEEEEEEvNS0_20BackwardKernelParamsE --------------------------
	.section	.nv.constant0._ZN18transformer_engine13normalization19ln_bwd_tuned_kernelINS0_13Kernel_traitsI6__halfS3_S3_fjLj12800ELj5ELj1ELj4ELj8ENS0_18Kernel_traits_baseILj12800ES3_S3_S3_fjLj128EEEEEEEvNS0_20BackwardKernelParamsE,"a",@progbits
	.sectionflags	@""
	.align	4
.nv.constant0._ZN18transformer_engine13normalization19ln_bwd_tuned_kernelINS0_13Kernel_traitsI6__halfS3_S3_fjLj12800ELj5ELj1ELj4ELj8ENS0_18Kernel_traits_baseILj12800ES3_S3_S3_fjLj128EEEEEEEvNS0_20BackwardKernelParamsE:
	.zero		1024


//--------------------- .nv.constant0._ZN18transformer_engine13normalization28ln_bwd_finalize_tuned_kernelINS0_22Kernel_traits_finalizeILj12800EffffjLj1024ELj4ENS0_18Kernel_traits_baseILj12800EffffjLj1024EEEEEEEvNS0_20BackwardKernelParamsE --------------------------
	.section	.nv.constant0._ZN18transformer_engine13normalization28ln_bwd_finalize_tuned_kernelINS0_22Kernel_traits_finalizeILj12800EffffjLj1024ELj4ENS0_18Kernel_traits_baseILj12800EffffjLj1024EEEEEEEvNS0_20BackwardKernelParamsE,"a",@progbits
	.sectionflags	@""
	.align	4
.nv.constant0._ZN18transformer_engine13normalization28ln_bwd_finalize_tuned_kernelINS0_22Kernel_traits_finalizeILj12800EffffjLj1024ELj4ENS0_18Kernel_traits_baseILj12800EffffjLj1024EEEEEEEvNS0_20BackwardKernelParamsE:
	.zero		1024


//--------------------- .nv.constant0._ZN18transformer_engine13normalization19ln_bwd_tuned_kernelINS0_13Kernel_traitsIffffjLj12800ELj5ELj1ELj4ELj16ENS0_18Kernel_traits_baseILj12800EffffjLj128EEEEEEEvNS0_20BackwardKernelParamsE --------------------------
	.section	.nv.constant0._ZN18transformer_engine13normalization19ln_bwd_tuned_kernelINS0_13Kernel_traitsIffffjLj12800ELj5ELj1ELj4ELj16ENS0_18Kernel_traits_baseILj12800EffffjLj128EEEEEEEvNS0_20BackwardKernelParamsE,"a",@progbits
	.sectionflags	@""
	.align	4
.nv.constant0._ZN18transformer_engine13normalization19ln_bwd_tuned_kernelINS0_13Kernel_traitsIffffjLj12800ELj5ELj1ELj4ELj16ENS0_18Kernel_traits_baseILj12800EffffjLj128EEEEEEEvNS0_20BackwardKernelParamsE:
	.zero		1024


//--------------------- .nv.constant0._ZN18transformer_engine13normalization28ln_bwd_finalize_tuned_kernelINS0_22Kernel_traits_finalizeILj12288E13__nv_bfloat16fS3_fjLj1024ELj4ENS0_18Kernel_traits_baseILj12288ES3_fS3_fjLj1024EEEEEEEvNS0_20BackwardKernelParamsE --------------------------
	.section	.nv.constant0._ZN18transformer_engine13normalization28ln_bwd_finalize_tuned_kernelINS0_22Kernel_traits_finalizeILj12288E13__nv_bfloat16fS3_fjLj1024ELj4ENS0_18Kernel_traits_baseILj12288ES3_fS3_fjLj1024EEEEEEEvNS0_20BackwardKernelParamsE,"a",@progbits
	.sectionflags	@""
	.align	4
.nv.constant0._ZN18transformer_engine13normalization28ln_bwd_finalize_tuned_kernelINS0_22Kernel_traits_finalizeILj12288E13__nv_bfloat16fS3_fjLj1024ELj4ENS0_18Kernel_traits_baseILj12288ES3_fS3_fjLj1024EEEEEEEvNS0_20BackwardKernelParamsE:
	.zero		1024


//--------------------- .nv.constant0._ZN18transformer_engine13normalization19ln_bwd_tuned_kernelINS0_13Kernel_traitsI13__nv_bfloat16fS3_fjLj12288ELj4ELj1ELj4ELj16ENS0_18Kernel_traits_baseILj12288ES3_fS3_fjLj128EEEEEEEvNS0_20BackwardKernelParamsE --------------------------
	.section	.nv.constant0._ZN18transformer_engine13normalization19ln_bwd_tuned_kernelINS0_13Kernel_traitsI13__nv_bfloat16fS3_fjLj12288ELj4ELj1ELj4ELj16ENS0_18Kernel_traits_baseILj12288ES3_fS3_fjLj128EEEEEEEvNS0_20BackwardKernelParamsE,"a",@progbits
	.sectionflags	@""
	.align	4
.nv.constant0._ZN18transformer_engine13normalization19ln_bwd_tuned_kernelINS0_13Kernel_traitsI13__nv_bfloat16fS3_fjLj12288ELj4ELj1ELj4ELj16ENS0_18Kernel_traits_baseILj12288ES3_fS3_fjLj128EEEEEEEvNS0_20BackwardKernelParamsE:
	.zero		1024


//--------------------- .nv.constant0._ZN18transformer_engine13normalization28ln_bwd_finalize_tuned_kernelINS0_22Kernel_traits_finalizeILj12288E13__nv_bfloat16S3_S3_fjLj1024ELj4ENS0_18Kernel_traits_baseILj12288ES3_S3_S3_fjLj1024EEEEEEEvNS0_20BackwardKernelParamsE --------------------------
	.section	.nv.constant0._ZN18transformer_engine13normalization28ln_bwd_finalize_tuned_kernelINS0_22Kernel_traits_finalizeILj12288E13__nv_bfloat16S3_S3_fjLj1024ELj4ENS0_18Kernel_traits_baseILj12288ES3_S3_S3_fjLj1024EEEEEEEvNS0_20BackwardKernelParamsE,"a",@progbits
	.sectionflags	@""
	.align	4
.nv.constant0._ZN18transformer_engine13normalization28ln_bwd_finalize_tuned_kernelINS0_22Kernel_traits_finalizeILj12288E13__nv_bfloat16S3_S3_fjLj1024ELj4ENS0_18Kernel_traits_baseILj12288ES3_S3_S3_fjLj1024EEEEEEEvNS0_20BackwardKernelParamsE:
	.zero		1024


//--------------------- .nv.constant0._ZN18transformer_engine13normalization19ln_bwd_tuned_kernelINS0_13Kernel_traitsI13__nv_bfloat16S3_S3_fjLj12288ELj4ELj1ELj4ELj16ENS0_18Kernel_traits_baseILj12288ES3_S3_S3_fjLj128EEEEEEEvNS0_20BackwardKernelParamsE --------------------------
	.section	.nv.constant0._ZN18transformer_engine13normalization19ln_bwd_tuned_kernelINS0_13Kernel_traitsI13__nv_bfloat16S3_S3_fjLj12288ELj4ELj1ELj4ELj16ENS0_18Kernel_traits_baseILj12288ES3_S3_S3_fjLj128EEEEEEEvNS0_20BackwardKernelParamsE,"a",@progbits
	.sectionflags	@""
	.align	4
.nv.constant0._ZN18transformer_engine13normalization19ln_bwd_tuned_kernelINS0_13Kernel_traitsI13__nv_bfloat16S3_S3_fjLj12288ELj4ELj1ELj4ELj16ENS0_18Kernel_traits_baseILj12288ES3_S3_S3_fjLj128EEEEEEEvNS0_20BackwardKernelParamsE:
	.zero		1024


//--------------------- .nv.constant0._ZN18transformer_engine13normalization28ln_bwd_finalize_tuned_kernelINS0_22Kernel_traits_finalizeILj12288E6__halffS3_fjLj1024ELj4ENS0_18Kernel_traits_baseILj12288ES3_fS3_fjLj1024EEEEEEEvNS0_20BackwardKernelParamsE --------------------------
	.section	.nv.constant0._ZN18transformer_engine13normalization28ln_bwd_finalize_tuned_kernelINS0_22Kernel_traits_finalizeILj12288E6__halffS3_fjLj1024ELj4ENS0_18Kernel_traits_baseILj12288ES3_fS3_fjLj1024EEEEEEEvNS0_20BackwardKernelParamsE,"a",@progbits
	.sectionflags	@""
	.align	4
.nv.constant0._ZN18transformer_engine13normalization28ln_bwd_finalize_tuned_kernelINS0_22Kernel_traits_finalizeILj12288E6__halffS3_fjLj1024ELj4ENS0_18Kernel_traits_baseILj12288ES3_fS3_fjLj1024EEEEEEEvNS0_20BackwardKernelParamsE:
	.zero		1024


//--------------------- .nv.constant0._ZN18transformer_engine13normalization19ln_bwd_tuned_kernelINS0_13Kernel_traitsI6__halffS3_fjLj12288ELj4ELj1ELj4ELj16ENS0_18Kernel_traits_baseILj12288ES3_fS3_fjLj128EEEEEEEvNS0_20BackwardKernelParamsE --------------------------
	.section	.nv.constant0._ZN18transformer_engine13normalization19ln_bwd_tuned_kernelINS0_13Kernel_traitsI6__halffS3_fjLj12288ELj4ELj1ELj4ELj16ENS0_18Kernel_traits_baseILj12288ES3_fS3_fjLj128EEEEEEEvNS0_20BackwardKernelParamsE,"a",@progbits
	.sectionflags	@""
	.align	4
.nv.constant0._ZN18transformer_engine13normalization19ln_bwd_tuned_kernelINS0_13Kernel_traitsI6__halffS3_fjLj12288ELj4ELj1ELj4ELj16ENS0_18Kernel_traits_baseILj12288ES3_fS3_fjLj128EEEEEEEvNS0_20BackwardKernelParamsE:
	.zero		1024


//--------------------- .nv.constant0._ZN18transformer_engine13normalization28ln_bwd_finalize_tuned_kernelINS0_22Kernel_traits_finalizeILj12288E6__halfS3_S3_fjLj1024ELj4ENS0_18Kernel_traits_baseILj12288ES3_S3_S3_fjLj1024EEEEEEEvNS0_20BackwardKernelParamsE --------------------------
	.section	.nv.constant0._ZN18transformer_engine13normalization28ln_bwd_finalize_tuned_kernelINS0_22Kernel_traits_finalizeILj12288E6__halfS3_S3_fjLj1024ELj4ENS0_18Kernel_traits_baseILj12288ES3_S3_S3_fjLj1024EEEEEEEvNS0_20BackwardKernelParamsE,"a",@progbits
	.sectionflags	@""
	.align	4
.nv.constant0._ZN18transformer_engine13normalization28ln_bwd_finalize_tuned_kernelINS0_22Kernel_traits_finalizeILj12288E6__halfS3_S3_fjLj1024ELj4ENS0_18Kernel_traits_baseILj12288ES3_S3_S3_fjLj1024EEEEEEEvNS0_20BackwardKernelParamsE:
	.zero		1024


//--------------------- .nv.constant0._ZN18transformer_engine13normalization19ln_bwd_tuned_kernelINS0_13Kernel_traitsI6__halfS3_S3_fjLj12288ELj4ELj1ELj4ELj16ENS0_18Kernel_traits_baseILj12288ES3_S3_S3_fjLj128EEEEEEEvNS0_20BackwardKernelParamsE --------------------------
	.section	.nv.constant0._ZN18transformer_engine13normalization19ln_bwd_tuned_kernelINS0_13Kernel_traitsI6__halfS3_S3_fjLj12288ELj4ELj1ELj4ELj16ENS0_18Kernel_traits_baseILj12288ES3_S3_S3_fjLj128EEEEEEEvNS0_20BackwardKernelParamsE,"a",@progbits
	.sectionflags	@""
	.align	4
.nv.constant0._ZN18transformer_engine13normalization19ln_bwd_tuned_kernelINS0_13Kernel_traitsI6__halfS3_S3_fjLj12288ELj4ELj1ELj4ELj16ENS0_18Kernel_traits_baseILj12288ES3_S3_S3_fjLj128EEEEEEEvNS0_20BackwardKernelParamsE:
	.zero		1024


//--------------------- .nv.constant0._ZN18transformer_engine13normalization28ln_bwd_finalize_tuned_kernelINS0_22Kernel_traits_finalizeILj12288EffffjLj1024ELj4ENS0_18Kernel_traits_baseILj12288EffffjLj1024EEEEEEEvNS0_20BackwardKernelParamsE --------------------------
	.section	.nv.constant0._ZN18transformer_engine13normalization28ln_bwd_finalize_tuned_kernelINS0_22Kernel_traits_finalizeILj12288EffffjLj1024ELj4ENS0_18Kernel_traits_baseILj12288EffffjLj1024EEEEEEEvNS0_20BackwardKernelParamsE,"a",@progbits
	.sectionflags	@""
	.align	4
.nv.constant0._ZN18transformer_engine13normalization28ln_bwd_finalize_tuned_kernelINS0_22Kernel_traits_finalizeILj12288EffffjLj1024ELj4ENS0_18Kernel_traits_baseILj12288EffffjLj1024EEEEEEEvNS0_20BackwardKernelParamsE:
	.zero		1024


//--------------------- .nv.constant0._ZN18transformer_engine13normalization19ln_bwd_tuned_kernelINS0_13Kernel_traitsIffffjLj12288ELj4ELj1ELj4ELj16ENS0_18Kernel_traits_baseILj12288EffffjLj128EEEEEEEvNS0_20BackwardKernelParamsE --------------------------
	.section	.nv.constant0._ZN18transformer_engine13normalization19ln_bwd_tuned_kernelINS0_13Kernel_traitsIffffjLj12288ELj4ELj1ELj4ELj16ENS0_18Kernel_traits_baseILj12288EffffjLj128EEEEEEEvNS0_20BackwardKernelParamsE,"a",@progbits
	.sectionflags	@""
	.align	4
.nv.constant0._ZN18transformer_engine13normalization19ln_bwd_tuned_kernelINS0_13Kernel_traitsIffffjLj12288ELj4ELj1ELj4ELj16ENS0_18Kernel_traits_baseILj12288EffffjLj128EEEEEEEvNS0_20BackwardKernelParamsE:
	.zero		1024


//--------------------- .nv.constant0._ZN18transformer_engine13normalization28ln_bwd_finalize_tuned_kernelINS0_22Kernel_traits_finalizeILj10240E13__nv_bfloat16fS3_fjLj1024ELj4ENS0_18Kernel_traits_baseILj10240ES3_fS3_fjLj1024EEEEEEEvNS0_20BackwardKernelParamsE --------------------------
	.section	.nv.constant0._ZN18transformer_engine13normalization28ln_bwd_finalize_tuned_kernelINS0_22Kernel_traits_finalizeILj10240E13__nv_bfloat16fS3_fjLj1024ELj4ENS0_18Kernel_traits_baseILj10240ES3_fS3_fjLj1024EEEEEEEvNS0_20BackwardKernelParamsE,"a",@progbits
	.sectionflags	@""
	.align	4
.nv.constant0._ZN18transformer_engine13normalization28ln_bwd_finalize_tuned_kernelINS0_22Kernel_traits_finalizeILj10240E13__nv_bfloat16fS3_fjLj1024ELj4ENS0_18Kernel_traits_baseILj10240ES3_fS3_fjLj1024EEEEEEEvNS0_20BackwardKernelParamsE:
	.zero		1024


//--------------------- .nv.constant0._ZN18transformer_engine13normalization19ln_bwd_tuned_kernelINS0_13Kernel_traitsI13__nv_bfloat16fS3_fjLj10240ELj2ELj1ELj4ELj16ENS0_18Kernel_traits_baseILj10240ES3_fS3_fjLj128EEEEEEEvNS0_20BackwardKernelParamsE --------------------------
	.section	.nv.constant0._ZN18transformer_engine13normalization19ln_bwd_tuned_kernelINS0_13Kernel_traitsI13__nv_bfloat16fS3_fjLj10240ELj2ELj1ELj4ELj16ENS0_18Kernel_traits_baseILj10240ES3_fS3_fjLj128EEEEEEEvNS0_20BackwardKernelParamsE,"a",@progbits
	.sectionflags	@""
	.align	4
.nv.constant0._ZN18transformer_engine13normalization19ln_bwd_tuned_kernelINS0_13Kernel_traitsI13__nv_bfloat16fS3_fjLj10240ELj2ELj1ELj4ELj16ENS0_18Kernel_traits_baseILj10240ES3_fS3_fjLj128EEEEEEEvNS0_20BackwardKernelParamsE:
	.zero		1024


//--------------------- .nv.constant0._ZN18transformer_engine13normalization28ln_bwd_finalize_tuned_kernelINS0_22Kernel_traits_finalizeILj10240E13__nv_bfloat16S3_S3_fjLj1024ELj4ENS0_18Kernel_traits_baseILj10240ES3_S3_S3_fjLj1024EEEEEEEvNS0_20BackwardKernelParamsE --------------------------
	.section	.nv.constant0._ZN18transformer_engine13normalization28ln_bwd_finalize_tuned_kernelINS0_22Kernel_traits_finalizeILj10240E13__nv_bfloat16S3_S3_fjLj1024ELj4ENS0_18Kernel_traits_baseILj10240ES3_S3_S3_fjLj1024EEEEEEEvNS0_20BackwardKernelParamsE,"a",@progbits
	.sectionflags	@""
	.align	4
.nv.constant0._ZN18transformer_engine13normalization28ln_bwd_finalize_tuned_kernelINS0_22Kernel_traits_finalizeILj10240E13__nv_bfloat16S3_S3_fjLj1024ELj4ENS0_18Kernel_traits_baseILj10240ES3_S3_S3_fjLj1024EEEEEEEvNS0_20BackwardKernelParamsE:
	.zero		1024


//--------------------- .nv.constant0._ZN18transformer_engine13normalization19ln_bwd_tuned_kernelINS0_13Kernel_traitsI13__nv_bfloat16S3_S3_fjLj10240ELj2ELj1ELj4ELj16ENS0_18Kernel_traits_baseILj10240ES3_S3_S3_fjLj128EEEEEEEvNS0_20BackwardKernelParamsE --------------------------
	.section	.nv.constant0._ZN18transformer_engine13normalization19ln_bwd_tuned_kernelINS0_13Kernel_traitsI13__nv_bfloat16S3_S3_fjLj10240ELj2ELj1ELj4ELj16ENS0_18Kernel_traits_baseILj10240ES3_S3_S3_fjLj128EEEEEEEvNS0_20BackwardKernelParamsE,"a",@progbits
	.sectionflags	@""
	.align	4
.nv.constant0._ZN18transformer_engine13normalization19ln_bwd_tuned_kernelINS0_13Kernel_traitsI13__nv_bfloat16S3_S3_fjLj10240ELj2ELj1ELj4ELj16ENS0_18Kernel_traits_baseILj10240ES3_S3_S3_fjLj128EEEEEEEvNS0_20BackwardKernelParamsE:
	.zero		1024


//--------------------- .nv.constant0._ZN18transformer_engine13normalization28ln_bwd_finalize_tuned_kernelINS0_22Kernel_traits_finalizeILj10240E6__halffS3_fjLj1024ELj4ENS0_18Kernel_traits_baseILj10240ES3_fS3_fjLj1024EEEEEEEvNS0_20BackwardKernelParamsE --------------------------
	.section	.nv.constant0._ZN18transformer_engine13normalization28ln_bwd_finalize_tuned_kernelINS0_22Kernel_traits_finalizeILj10240E6__halffS3_fjLj1024ELj4ENS0_18Kernel_traits_baseILj10240ES3_fS3_fjLj1024EEEEEEEvNS0_20BackwardKernelParamsE,"a",@progbits
	.sectionflags	@""
	.align	4
.nv.constant0._ZN18transformer_engine13normalization28ln_bwd_finalize_tuned_kernelINS0_22Kernel_traits_finalizeILj10240E6__halffS3_fjLj1024ELj4ENS0_18Kernel_traits_baseILj10240ES3_fS3_fjLj1024EEEEEEEvNS0_20BackwardKernelParamsE:
	.zero		1024


//--------------------- .nv.constant0._ZN18transformer_engine13normalization19ln_bwd_tuned_kernelINS0_13Kernel_traitsI6__halffS3_fjLj10240ELj2ELj1ELj4ELj16ENS0_18Kernel_traits_baseILj10240ES3_fS3_fjLj128EEEEEEEvNS0_20BackwardKernelParamsE --------------------------
	.section	.nv.constant0._ZN18transformer_engine13normalization19ln_bwd_tuned_kernelINS0_13Kernel_traitsI6__halffS3_fjLj10240ELj2ELj1ELj4ELj16ENS0_18Kernel_traits_baseILj10240ES3_fS3_fjLj128EEEEEEEvNS0_20BackwardKernelParamsE,"a",@progbits
	.sectionflags	@""
	.align	4
.nv.constant0._ZN18transformer_engine13normalization19ln_bwd_tuned_kernelINS0_13Kernel_traitsI6__halffS3_fjLj10240ELj2ELj1ELj4ELj16ENS0_18Kernel_traits_baseILj10240ES3_fS3_fjLj128EEEEEEEvNS0_20BackwardKernelParamsE:
	.zero		1024


//--------------------- .nv.constant0._ZN18transformer_engine13normalization28ln_bwd_finalize_tuned_kernelINS0_22Kernel_traits_finalizeILj10240E6__halfS3_S3_fjLj1024ELj4ENS0_18Kernel_traits_baseILj10240ES3_S3_S3_fjLj1024EEEEEEEvNS0_20BackwardKernelParamsE --------------------------
	.section	.nv.constant0._ZN18transformer_engine13normalization28ln_bwd_finalize_tuned_kernelINS0_22Kernel_traits_finalizeILj10240E6__halfS3_S3_fjLj1024ELj4ENS0_18Kernel_traits_baseILj10240ES3_S3_S3_fjLj1024EEEEEEEvNS0_20BackwardKernelParamsE,"a",@progbits
	.sectionflags	@""
	.align	4
.nv.constant0._ZN18transformer_engine13normalization28ln_bwd_finalize_tuned_kernelINS0_22Kernel_traits_finalizeILj10240E6__halfS3_S3_fjLj1024ELj4ENS0_18Kernel_traits_baseILj10240ES3_S3_S3_fjLj1024EEEEEEEvNS0_20BackwardKernelParamsE:
	.zero		1024


//--------------------- .nv.constant0._ZN18transformer_engine13normalization19ln_bwd_tuned_kernelINS0_13Kernel_traitsI6__halfS3_S3_fjLj10240ELj2ELj1ELj4ELj16ENS0_18Kernel_traits_baseILj10240ES3_S3_S3_fjLj128EEEEEEEvNS0_20BackwardKernelParamsE --------------------------
	.section	.nv.constant0._ZN18transformer_engine13normalization19ln_bwd_tuned_kernelINS0_13Kernel_traitsI6__halfS3_S3_fjLj10240ELj2ELj1ELj4ELj16ENS0_18Kernel_traits_baseILj10240ES3_S3_S3_fjLj128EEEEEEEvNS0_20BackwardKernelParamsE,"a",@progbits
	.sectionflags	@""
	.align	4
.nv.constant0._ZN18transformer_engine13normalization19ln_bwd_tuned_kernelINS0_13Kernel_traitsI6__halfS3_S3_fjLj10240ELj2ELj1ELj4ELj16ENS0_18Kernel_traits_baseILj10240ES3_S3_S3_fjLj128EEEEEEEvNS0_20BackwardKernelParamsE:
	.zero		1024


//--------------------- .nv.constant0._ZN18transformer_engine13normalization28ln_bwd_finalize_tuned_kernelINS0_22Kernel_traits_finalizeILj10240EffffjLj1024ELj4ENS0_18Kernel_traits_baseILj10240EffffjLj1024EEEEEEEvNS0_20BackwardKernelParamsE --------------------------
	.section	.nv.constant0._ZN18transformer_engine13normalization28ln_bwd_finalize_tuned_kernelINS0_22Kernel_traits_finalizeILj10240EffffjLj1024ELj4ENS0_18Kernel_traits_baseILj10240EffffjLj1024EEEEEEEvNS0_20BackwardKernelParamsE,"a",@progbits
	.sectionflags	@""
	.align	4
.nv.constant0._ZN18transformer_engine13normalization28ln_bwd_finalize_tuned_kernelINS0_22Kernel_traits_finalizeILj10240EffffjLj1024ELj4ENS0_18Kernel_traits_baseILj10240EffffjLj1024EEEEEEEvNS0_20BackwardKernelParamsE:
	.zero		1024


//--------------------- .nv.constant0._ZN18transformer_engine13normalization19ln_bwd_tuned_kernelINS0_13Kernel_traitsIffffjLj10240ELj2ELj1ELj4ELj16ENS0_18Kernel_traits_baseILj10240EffffjLj128EEEEEEEvNS0_20BackwardKernelParamsE --------------------------
	.section	.nv.constant0._ZN18transformer_engine13normalization19ln_bwd_tuned_kernelINS0_13Kernel_traitsIffffjLj10240ELj2ELj1ELj4ELj16ENS0_18Kernel_traits_baseILj10240EffffjLj128EEEEEEEvNS0_20BackwardKernelParamsE,"a",@progbits
	.sectionflags	@""
	.align	4
.nv.constant0._ZN18transformer_engine13normalization19ln_bwd_tuned_kernelINS0_13Kernel_traitsIffffjLj10240ELj2ELj1ELj4ELj16ENS0_18Kernel_traits_baseILj10240EffffjLj128EEEEEEEvNS0_20BackwardKernelParamsE:
	.zero		1024


//--------------------- .nv.constant0._ZN18transformer_engine13normalization28ln_bwd_finalize_tuned_kernelINS0_22Kernel_traits_finalizeILj8192E13__nv_bfloat16fS3_fjLj1024ELj4ENS0_18Kernel_traits_baseILj8192ES3_fS3_fjLj1024EEEEEEEvNS0_20BackwardKernelParamsE --------------------------
	.section	.nv.constant0._ZN18transformer_engine13normalization28ln_bwd_finalize_tuned_kernelINS0_22Kernel_traits_finalizeILj8192E13__nv_bfloat16fS3_fjLj1024ELj4ENS0_18Kernel_traits_baseILj8192ES3_fS3_fjLj1024EEEEEEEvNS0_20BackwardKernelParamsE,"a",@progbits
	.sectionflags	@""
	.align	4
.nv.constant0._ZN18transformer_engine13normalization28ln_bwd_finalize_tuned_kernelINS0_22Kernel_traits_finalizeILj8192E13__nv_bfloat16fS3_fjLj1024ELj4ENS0_18Kernel_traits_baseILj8192ES3_fS3_fjLj1024EEEEEEEvNS0_20BackwardKernelParamsE:
	.zero		1024


//--------------------- .nv.constant0._ZN18transformer_engine13normalization19ln_bwd_tuned_kernelINS0_13Kernel_traitsI13__nv_bfloat16fS3_fjLj8192ELj2ELj1ELj4ELj16ENS0_18Kernel_traits_baseILj8192ES3_fS3_fjLj128EEEEEEEvNS0_20BackwardKernelParamsE --------------------------
	.section	.nv.constant0._ZN18transformer_engine13normalization19ln_bwd_tuned_kernelINS0_13Kernel_traitsI13__nv_bfloat16fS3_fjLj8192ELj2ELj1ELj4ELj16ENS0_18Kernel_traits_baseILj8192ES3_fS3_fjLj128EEEEEEEvNS0_20BackwardKernelParamsE,"a",@progbits
	.sectionflags	@""
	.align	4
.nv.constant0._ZN18transformer_engine13normalization19ln_bwd_tuned_kernelINS0_13Kernel_traitsI13__nv_bfloat16fS3_fjLj8192ELj2ELj1ELj4ELj16ENS0_18Kernel_traits_baseILj8192ES3_fS3_fjLj128EEEEEEEvNS0_20BackwardKernelParamsE:
	.zero		1024


//--------------------- .nv.constant0._ZN18transformer_engine13normalization28ln_bwd_finalize_tuned_kernelINS0_22Kernel_traits_finalizeILj8192E13__nv_bfloat16S3_S3_fjLj1024ELj4ENS0_18Kernel_traits_baseILj8192ES3_S3_S3_fjLj1024EEEEEEEvNS0_20BackwardKernelParamsE --------------------------
	.section	.nv.constant0._ZN18transformer_engine13normalization28ln_bwd_finalize_tuned_kernelINS0_22Kernel_traits_finalizeILj8192E13__nv_bfloat16S3_S3_fjLj1024ELj4ENS0_18Kernel_traits_baseILj8192ES3_S3_S3_fjLj1024EEEEEEEvNS0_20BackwardKernelParamsE,"a",@progbits
	.sectionflags	@""
	.align	4
.nv.constant0._ZN18transformer_engine13normalization28ln_bwd_finalize_tuned_kernelINS0_22Kernel_traits_finalizeILj8192E13__nv_bfloat16S3_S3_fjLj1024ELj4ENS0_18Kernel_traits_baseILj8192ES3_S3_S3_fjLj1024EEEEEEEvNS0_20BackwardKernelParamsE:
	.zero		1024


//--------------------- .nv.constant0._ZN18transformer_engine13normalization19ln_bwd_tuned_kernelINS0_13Kernel_traitsI13__nv_bfloat16S3_S3_fjLj8192ELj2ELj1ELj4ELj16ENS0_18Kernel_traits_baseILj8192ES3_S3_S3_fjLj128EEEEEEEvNS0_20BackwardKernelParamsE --------------------------
	.section	.nv.constant0._ZN18transformer_engine13normalization19ln_bwd_tuned_kernelINS0_13Kernel_traitsI13__nv_bfloat16S3_S3_fjLj8192ELj2ELj1ELj4ELj16ENS0_18Kernel_traits_baseILj8192ES3_S3_S3_fjLj128EEEEEEEvNS0_20BackwardKernelParamsE,"a",@progbits
	.sectionflags	@""
	.align	4
.nv.constant0._ZN18transformer_engine13normalization19ln_bwd_tuned_kernelINS0_13Kernel_traitsI13__nv_bfloat16S3_S3_fjLj8192ELj2ELj1ELj4ELj16ENS0_18Kernel_traits_baseILj8192ES3_S3_S3_fjLj128EEEEEEEvNS0_20BackwardKernelParamsE:
	.zero		1024


//--------------------- .nv.constant0._ZN18transformer_engine13normalization28ln_bwd_finalize_tuned_kernelINS0_22Kernel_traits_finalizeILj8192E6__halffS3_fjLj1024ELj4ENS0_18Kernel_traits_baseILj8192ES3_fS3_fjLj1024EEEEEEEvNS0_20BackwardKernelParamsE --------------------------
	.section	.nv.constant0._ZN18transformer_engine13normalization28ln_bwd_finalize_tuned_kernelINS0_22Kernel_traits_finalizeILj8192E6__halffS3_fjLj1024ELj4ENS0_18Kernel_traits_baseILj8192ES3_fS3_fjLj1024EEEEEEEvNS0_20BackwardKernelParamsE,"a",@progbits
	.sectionflags	@""
	.align	4
.nv.constant0._ZN18transformer_engine13normalization28ln_bwd_finalize_tuned_kernelINS0_22Kernel_traits_finalizeILj8192E6__halffS3_fjLj1024ELj4ENS0_18Kernel_traits_baseILj8192ES3_fS3_fjLj1024EEEEEEEvNS0_20BackwardKernelParamsE:
	.zero		1024


//--------------------- .nv.constant0._ZN18transformer_engine13normalization19ln_bwd_tuned_kernelINS0_13Kernel_traitsI6__halffS3_fjLj8192ELj2ELj1ELj4ELj16ENS0_18Kernel_traits_baseILj8192ES3_fS3_fjLj128EEEEEEEvNS0_20BackwardKernelParamsE --------------------------
	.section	.nv.constant0._ZN18transformer_engine13normalization19ln_bwd_tuned_kernelINS0_13Kernel_traitsI6__halffS3_fjLj8192ELj2ELj1ELj4ELj16ENS0_18Kernel_traits_baseILj8192ES3_fS3_fjLj128EEEEEEEvNS0_20BackwardKernelParamsE,"a",@progbits
	.sectionflags	@""
	.align	4
.nv.constant0._ZN18transformer_engine13normalization19ln_bwd_tuned_kernelINS0_13Kernel_traitsI6__halffS3_fjLj8192ELj2ELj1ELj4ELj16ENS0_18Kernel_traits_baseILj8192ES3_fS3_fjLj128EEEEEEEvNS0_20BackwardKernelParamsE:
	.zero		1024


//--------------------- .nv.constant0._ZN18transformer_engine13normalization28ln_bwd_finalize_tuned_kernelINS0_22Kernel_traits_finalizeILj8192E6__halfS3_S3_fjLj1024ELj4ENS0_18Kernel_traits_baseILj8192ES3_S3_S3_fjLj1024EEEEEEEvNS0_20BackwardKernelParamsE --------------------------
	.section	.nv.constant0._ZN18transformer_engine13normalization28ln_bwd_finalize_tuned_kernelINS0_22Kernel_traits_finalizeILj8192E6__halfS3_S3_fjLj1024ELj4ENS0_18Kernel_traits_baseILj8192ES3_S3_S3_fjLj1024EEEEEEEvNS0_20BackwardKernelParamsE,"a",@progbits
	.sectionflags	@""
	.align	4
.nv.constant0._ZN18transformer_engine13normalization28ln_bwd_finalize_tuned_kernelINS0_22Kernel_traits_finalizeILj8192E6__halfS3_S3_fjLj1024ELj4ENS0_18Kernel_traits_baseILj8192ES3_S3_S3_fjLj1024EEEEEEEvNS0_20BackwardKernelParamsE:
	.zero		1024


//--------------------- .nv.constant0._ZN18transformer_engine13normalization19ln_bwd_tuned_kernelINS0_13Kernel_traitsI6__halfS3_S3_fjLj8192ELj2ELj1ELj4ELj16ENS0_18Kernel_traits_baseILj8192ES3_S3_S3_fjLj128EEEEEEEvNS0_20BackwardKernelParamsE --------------------------
	.section	.nv.constant0._ZN18transformer_engine13normalization19ln_bwd_tuned_kernelINS0_13Kernel_traitsI6__halfS3_S3_fjLj8192ELj2ELj1ELj4ELj16ENS0_18Kernel_traits_baseILj8192ES3_S3_S3_fjLj128EEEEEEEvNS0_20BackwardKernelParamsE,"a",@progbits
	.sectionflags	@""
	.align	4
.nv.constant0._ZN18transformer_engine13normalization19ln_bwd_tuned_kernelINS0_13Kernel_traitsI6__halfS3_S3_fjLj8192ELj2ELj1ELj4ELj16ENS0_18Kernel_traits_baseILj8192ES3_S3_S3_fjLj128EEEEEEEvNS0_20BackwardKernelParamsE:
	.zero		1024


//--------------------- .nv.constant0._ZN18transformer_engine13normalization28ln_bwd_finalize_tuned_kernelINS0_22Kernel_traits_finalizeILj8192EffffjLj1024ELj4ENS0_18Kernel_traits_baseILj8192EffffjLj1024EEEEEEEvNS0_20BackwardKernelParamsE --------------------------
	.section	.nv.constant0._ZN18transformer_engine13normalization28ln_bwd_finalize_tuned_kernelINS0_22Kernel_traits_finalizeILj8192EffffjLj1024ELj4ENS0_18Kernel_traits_baseILj8192EffffjLj1024EEEEEEEvNS0_20BackwardKernelParamsE,"a",@progbits
	.sectionflags	@""
	.align	4
.nv.constant0._ZN18transformer_engine13normalization28ln_bwd_finalize_tuned_kernelINS0_22Kernel_traits_finalizeILj8192EffffjLj1024ELj4ENS0_18Kernel_traits_baseILj8192EffffjLj1024EEEEEEEvNS0_20BackwardKernelParamsE:
	.zero		1024


//--------------------- .nv.constant0._ZN18transformer_engine13normalization19ln_bwd_tuned_kernelINS0_13Kernel_traitsIffffjLj8192ELj2ELj1ELj4ELj16ENS0_18Kernel_traits_baseILj8192EffffjLj128EEEEEEEvNS0_20BackwardKernelParamsE --------------------------
	.section	.nv.constant0._ZN18transformer_engine13normalization19ln_bwd_tuned_kernelINS0_13Kernel_traitsIffffjLj8192ELj2ELj1ELj4ELj16ENS0_18Kernel_traits_baseILj8192EffffjLj128EEEEEEEvNS0_20BackwardKernelParamsE,"a",@progbits
	.sectionflags	@""
	.align	4
.nv.constant0._ZN18transformer_engine13normalization19ln_bwd_tuned_kernelINS0_13Kernel_traitsIffffjLj8192ELj2ELj1ELj4ELj16ENS0_18Kernel_traits_baseILj8192EffffjLj128EEEEEEEvNS0_20BackwardKernelParamsE:
	.zero		1024


//--------------------- .nv.constant0._ZN18transformer_engine13normalization28ln_bwd_finalize_tuned_kernelINS0_22Kernel_traits_finalizeILj6144E13__nv_bfloat16fS3_fjLj1024ELj4ENS0_18Kernel_traits_baseILj6144ES3_fS3_fjLj1024EEEEEEEvNS0_20BackwardKernelParamsE --------------------------
	.section	.nv.constant0._ZN18transformer_engine13normalization28ln_bwd_finalize_tuned_kernelINS0_22Kernel_traits_finalizeILj6144E13__nv_bfloat16fS3_fjLj1024ELj4ENS0_18Kernel_traits_baseILj6144ES3_fS3_fjLj1024EEEEEEEvNS0_20BackwardKernelParamsE,"a",@progbits
	.sectionflags	@""
	.align	4
.nv.constant0._ZN18transformer_engine13normalization28ln_bwd_finalize_tuned_kernelINS0_22Kernel_traits_finalizeILj6144E13__nv_bfloat16fS3_fjLj1024ELj4ENS0_18Kernel_traits_baseILj6144ES3_fS3_fjLj1024EEEEEEEvNS0_20BackwardKernelParamsE:
	.zero		1024


//--------------------- .nv.constant0._ZN18transformer_engine13normalization19ln_bwd_tuned_kernelINS0_13Kernel_traitsI13__nv_bfloat16fS3_fjLj6144ELj1ELj1ELj8ELj16ENS0_18Kernel_traits_baseILj6144ES3_fS3_fjLj256EEEEEEEvNS0_20BackwardKernelParamsE --------------------------
	.section	.nv.constant0._ZN18transformer_engine13normalization19ln_bwd_tuned_kernelINS0_13Kernel_traitsI13__nv_bfloat16fS3_fjLj6144ELj1ELj1ELj8ELj16ENS0_18Kernel_traits_baseILj6144ES3_fS3_fjLj256EEEEEEEvNS0_20BackwardKernelParamsE,"a",@progbits
	.sectionflags	@""
	.align	4
.nv.constant0._ZN18transformer_engine13normalization19ln_bwd_tuned_kernelINS0_13Kernel_traitsI13__nv_bfloat16fS3_fjLj6144ELj1ELj1ELj8ELj16ENS0_18Kernel_traits_baseILj6144ES3_fS3_fjLj256EEEEEEEvNS0_20BackwardKernelParamsE:
	.zero		1024


//--------------------- .nv.constant0._ZN18transformer_engine13normalization28ln_bwd_finalize_tuned_kernelINS0_22Kernel_traits_finalizeILj6144E13__nv_bfloat16S3_S3_fjLj1024ELj4ENS0_18Kernel_traits_baseILj6144ES3_S3_S3_fjLj1024EEEEEEEvNS0_20BackwardKernelParamsE --------------------------
	.section	.nv.constant0._ZN18transformer_engine13normalization28ln_bwd_finalize_tuned_kernelINS0_22Kernel_traits_finalizeILj6144E13__nv_bfloat16S3_S3_fjLj1024ELj4ENS0_18Kernel_traits_baseILj6144ES3_S3_S3_fjLj1024EEEEEEEvNS0_20BackwardKernelParamsE,"a",@progbits
	.sectionflags	@""
	.align	4
.nv.constant0._ZN18transformer_engine13normalization28ln_bwd_finalize_tuned_kernelINS0_22Kernel_traits_finalizeILj6144E13__nv_bfloat16S3_S3_fjLj1024ELj4ENS0_18Kernel_traits_baseILj6144ES3_S3_S3_fjLj1024EEEEEEEvNS0_20BackwardKernelParamsE:
	.zero		1024


//--------------------- .nv.constant0._ZN18transformer_engine13normalization19ln_bwd_tuned_kernelINS0_13Kernel_traitsI13__nv_bfloat16S3_S3_fjLj6144ELj1ELj1ELj8ELj16ENS0_18Kernel_traits_baseILj6144ES3_S3_S3_fjLj256EEEEEEEvNS0_20BackwardKernelParamsE --------------------------
	.section	.nv.constant0._ZN18transformer_engine13normalization19ln_bwd_tuned_kernelINS0_13Kernel_traitsI13__nv_bfloat16S3_S3_fjLj6144ELj1ELj1ELj8ELj16ENS0_18Kernel_traits_baseILj6144ES3_S3_S3_fjLj256EEEEEEEvNS0_20BackwardKernelParamsE,"a",@progbits
	.sectionflags	@""
	.align	4
.nv.constant0._ZN18transformer_engine13normalization19ln_bwd_tuned_kernelINS0_13Kernel_traitsI13__nv_bfloat16S3_S3_fjLj6144ELj1ELj1ELj8ELj16ENS0_18Kernel_traits_baseILj6144ES3_S3_S3_fjLj256EEEEEEEvNS0_20BackwardKernelParamsE:
	.zero		1024


//--------------------- .nv.constant0._ZN18transformer_engine13normalization28ln_bwd_finalize_tuned_kernelINS0_22Kernel_traits_finalizeILj6144E6__halffS3_fjLj1024ELj4ENS0_18Kernel_traits_baseILj6144ES3_fS3_fjLj1024EEEEEEEvNS0_20BackwardKernelParamsE --------------------------
	.section	.nv.constant0._ZN18transformer_engine13normalization28ln_bwd_finalize_tuned_kernelINS0_22Kernel_traits_finalizeILj6144E6__halffS3_fjLj1024ELj4ENS0_18Kernel_traits_baseILj6144ES3_fS3_fjLj1024EEEEEEEvNS0_20BackwardKernelParamsE,"a",@progbits
	.sectionflags	@""
	.align	4
.nv.constant0._ZN18transformer_engine13normalization28ln_bwd_finalize_tuned_kernelINS0_22Kernel_traits_finalizeILj6144E6__halffS3_fjLj1024ELj4ENS0_18Kernel_traits_baseILj6144ES3_fS3_fjLj1024EEEEEEEvNS0_20BackwardKernelParamsE:
	.zero		1024


//--------------------- .nv.constant0._ZN18transformer_engine13normalization19ln_bwd_tuned_kernelINS0_13Kernel_traitsI6__halffS3_fjLj6144ELj1ELj1ELj8ELj16ENS0_18Kernel_traits_baseILj6144ES3_fS3_fjLj256EEEEEEEvNS0_20BackwardKernelParamsE --------------------------
	.section	.nv.constant0._ZN18transformer_engine13normalization19ln_bwd_tuned_kernelINS0_13Kernel_traitsI6__halffS3_fjLj6144ELj1ELj1ELj8ELj16ENS0_18Kernel_traits_baseILj6144ES3_fS3_fjLj256EEEEEEEvNS0_20BackwardKernelParamsE,"a",@progbits
	.sectionflags	@""
	.align	4
.nv.constant0._ZN18transformer_engine13normalization19ln_bwd_tuned_kernelINS0_13Kernel_traitsI6__halffS3_fjLj6144ELj1ELj1ELj8ELj16ENS0_18Kernel_traits_baseILj6144ES3_fS3_fjLj256EEEEEEEvNS0_20BackwardKernelParamsE:
	.zero		1024


//--------------------- .nv.constant0._ZN18transformer_engine13normalization28ln_bwd_finalize_tuned_kernelINS0_22Kernel_traits_finalizeILj6144E6__halfS3_S3_fjLj1024ELj4ENS0_18Kernel_traits_baseILj6144ES3_S3_S3_fjLj1024EEEEEEEvNS0_20BackwardKernelParamsE --------------------------
	.section	.nv.constant0._ZN18transformer_engine13normalization28ln_bwd_finalize_tuned_kernelINS0_22Kernel_traits_finalizeILj6144E6__halfS3_S3_fjLj1024ELj4ENS0_18Kernel_traits_baseILj6144ES3_S3_S3_fjLj1024EEEEEEEvNS0_20BackwardKernelParamsE,"a",@progbits
	.sectionflags	@""
	.align	4
.nv.constant0._ZN18transformer_engine13normalization28ln_bwd_finalize_tuned_kernelINS0_22Kernel_traits_finalizeILj6144E6__halfS3_S3_fjLj1024ELj4ENS0_18Kernel_traits_baseILj6144ES3_S3_S3_fjLj1024EEEEEEEvNS0_20BackwardKernelParamsE:
	.zero		1024


//--------------------- .nv.constant0._ZN18transformer_engine13normalization19ln_bwd_tuned_kernelINS0_13Kernel_traitsI6__halfS3_S3_fjLj6144ELj1ELj1ELj8ELj16ENS0_18Kernel_traits_baseILj6144ES3_S3_S3_fjLj256EEEEEEEvNS0_20BackwardKernelParamsE --------------------------
	.section	.nv.constant0._ZN18transformer_engine13normalization19ln_bwd_tuned_kernelINS0_13Kernel_traitsI6__halfS3_S3_fjLj6144ELj1ELj1ELj8ELj16ENS0_18Kernel_traits_baseILj6144ES3_S3_S3_fjLj256EEEEEEEvNS0_20BackwardKernelParamsE,"a",@progbits
	.sectionflags	@""
	.align	4
.nv.constant0._ZN18transformer_engine13normalization19ln_bwd_tuned_kernelINS0_13Kernel_traitsI6__halfS3_S3_fjLj6144ELj1ELj1ELj8ELj16ENS0_18Kernel_traits_baseILj6144ES3_S3_S3_fjLj256EEEEEEEvNS0_20BackwardKernelParamsE:
	.zero		1024


//--------------------- .nv.constant0._ZN18transformer_engine13normalization28ln_bwd_finalize_tuned_kernelINS0_22Kernel_traits_finalizeILj6144EffffjLj1024ELj4ENS0_18Kernel_traits_baseILj6144EffffjLj1024EEEEEEEvNS0_20BackwardKernelParamsE --------------------------
	.section	.nv.constant0._ZN18transformer_engine13normalization28ln_bwd_finalize_tuned_kernelINS0_22Kernel_traits_finalizeILj6144EffffjLj1024ELj4ENS0_18Kernel_traits_baseILj6144EffffjLj1024EEEEEEEvNS0_20BackwardKernelParamsE,"a",@progbits
	.sectionflags	@""
	.align	4
.nv.constant0._ZN18transformer_engine13normalization28ln_bwd_finalize_tuned_kernelINS0_22Kernel_traits_finalizeILj6144EffffjLj1024ELj4ENS0_18Kernel_traits_baseILj6144EffffjLj1024EEEEEEEvNS0_20BackwardKernelParamsE:
	.zero		1024


//--------------------- .nv.constant0._ZN18transformer_engine13normalization19ln_bwd_tuned_kernelINS0_13Kernel_traitsIffffjLj6144ELj1ELj1ELj8ELj16ENS0_18Kernel_traits_baseILj6144EffffjLj256EEEEEEEvNS0_20BackwardKernelParamsE --------------------------
	.section	.nv.constant0._ZN18transformer_engine13normalization19ln_bwd_tuned_kernelINS0_13Kernel_traitsIffffjLj6144ELj1ELj1ELj8ELj16ENS0_18Kernel_traits_baseILj6144EffffjLj256EEEEEEEvNS0_20BackwardKernelParamsE,"a",@progbits
	.sectionflags	@""
	.align	4
.nv.constant0._ZN18transformer_engine13normalization19ln_bwd_tuned_kernelINS0_13Kernel_traitsIffffjLj6144ELj1ELj1ELj8ELj16ENS0_18Kernel_traits_baseILj6144EffffjLj256EEEEEEEvNS0_20BackwardKernelParamsE:
	.zero		1024


//--------------------- .nv.constant0._ZN18transformer_engine13normalization28ln_bwd_finalize_tuned_kernelINS0_22Kernel_traits_finalizeILj5120E13__nv_bfloat16fS3_fjLj1024ELj4ENS0_18Kernel_traits_baseILj5120ES3_fS3_fjLj1024EEEEEEEvNS0_20BackwardKernelParamsE --------------------------
	.section	.nv.constant0._ZN18transformer_engine13normalization28ln_bwd_finalize_tuned_kernelINS0_22Kernel_traits_finalizeILj5120E13__nv_bfloat16fS3_fjLj1024ELj4ENS0_18Kernel_traits_baseILj5120ES3_fS3_fjLj1024EEEEEEEvNS0_20BackwardKernelParamsE,"a",@progbits
	.sectionflags	@""
	.align	4
.nv.constant0._ZN18transformer_engine13normalization28ln_bwd_finalize_tuned_kernelINS0_22Kernel_traits_finalizeILj5120E13__nv_bfloat16fS3_fjLj1024ELj4ENS0_18Kernel_traits_baseILj5120ES3_fS3_fjLj1024EEEEEEEvNS0_20BackwardKernelParamsE:
	.zero		1024


//--------------------- .nv.constant0._ZN18transformer_engine13normalization19ln_bwd_tuned_kernelINS0_13Kernel_traitsI13__nv_bfloat16fS3_fjLj5120ELj1ELj1ELj4ELj16ENS0_18Kernel_traits_baseILj5120ES3_fS3_fjLj128EEEEEEEvNS0_20BackwardKernelParamsE --------------------------
	.section	.nv.constant0._ZN18transformer_engine13normalization19ln_bwd_tuned_kernelINS0_13Kernel_traitsI13__nv_bfloat16fS3_fjLj5120ELj1ELj1ELj4ELj16ENS0_18Kernel_traits_baseILj5120ES3_fS3_fjLj128EEEEEEEvNS0_20BackwardKernelParamsE,"a",@progbits
	.sectionflags	@""
	.align	4
.nv.constant0._ZN18transformer_engine13normalization19ln_bwd_tuned_kernelINS0_13Kernel_traitsI13__nv_bfloat16fS3_fjLj5120ELj1ELj1ELj4ELj16ENS0_18Kernel_traits_baseILj5120ES3_fS3_fjLj128EEEEEEEvNS0_20BackwardKernelParamsE:
	.zero		1024


//--------------------- .nv.constant0._ZN18transformer_engine13normalization28ln_bwd_finalize_tuned_kernelINS0_22Kernel_traits_finalizeILj5120E13__nv_bfloat16S3_S3_fjLj1024ELj4ENS0_18Kernel_traits_baseILj5120ES3_S3_S3_fjLj1024EEEEEEEvNS0_20BackwardKernelParamsE --------------------------
	.section	.nv.constant0._ZN18transformer_engine13normalization28ln_bwd_finalize_tuned_kernelINS0_22Kernel_traits_finalizeILj5120E13__nv_bfloat16S3_S3_fjLj1024ELj4ENS0_18Kernel_traits_baseILj5120ES3_S3_S3_fjLj1024EEEEEEEvNS0_20BackwardKernelParamsE,"a",@progbits
	.sectionflags	@""
	.align	4
.nv.constant0._ZN18transformer_engine13normalization28ln_bwd_finalize_tuned_kernelINS0_22Kernel_traits_finalizeILj5120E13__nv_bfloat16S3_S3_fjLj1024ELj4ENS0_18Kernel_traits_baseILj5120ES3_S3_S3_fjLj1024EEEEEEEvNS0_20BackwardKernelParamsE:
	.zero		1024


//--------------------- .nv.constant0._ZN18transformer_engine13normalization19ln_bwd_tuned_kernelINS0_13Kernel_traitsI13__nv_bfloat16S3_S3_fjLj5120ELj1ELj1ELj4ELj16ENS0_18Kernel_traits_baseILj5120ES3_S3_S3_fjLj128EEEEEEEvNS0_20BackwardKernelParamsE --------------------------
	.section	.nv.constant0._ZN18transformer_engine13normalization19ln_bwd_tuned_kernelINS0_13Kernel_traitsI13__nv_bfloat16S3_S3_fjLj5120ELj1ELj1ELj4ELj16ENS0_18Kernel_traits_baseILj5120ES3_S3_S3_fjLj128EEEEEEEvNS0_20BackwardKernelParamsE,"a",@progbits
	.sectionflags	@""
	.align	4
.nv.constant0._ZN18transformer_engine13normalization19ln_bwd_tuned_kernelINS0_13Kernel_traitsI13__nv_bfloat16S3_S3_fjLj5120ELj1ELj1ELj4ELj16ENS0_18Kernel_traits_baseILj5120ES3_S3_S3_fjLj128EEEEEEEvNS0_20BackwardKernelParamsE:
	.zero		1024


//--------------------- .nv.constant0._ZN18transformer_engine13normalization28ln_bwd_finalize_tuned_kernelINS0_22Kernel_traits_finalizeILj5120E6__halffS3_fjLj1024ELj4ENS0_18Kernel_traits_baseILj5120ES3_fS3_fjLj1024EEEEEEEvNS0_20BackwardKernelParamsE --------------------------
	.section	.nv.constant0._ZN18transformer_engine13normalization28ln_bwd_finalize_tuned_kernelINS0_22Kernel_traits_finalizeILj5120E6__halffS3_fjLj1024ELj4ENS0_18Kernel_traits_baseILj5120ES3_fS3_fjLj1024EEEEEEEvNS0_20BackwardKernelParamsE,"a",@progbits
	.sectionflags	@""
	.align	4
.nv.constant0._ZN18transformer_engine13normalization28ln_bwd_finalize_tuned_kernelINS0_22Kernel_traits_finalizeILj5120E6__halffS3_fjLj1024ELj4ENS0_18Kernel_traits_baseILj5120ES3_fS3_fjLj1024EEEEEEEvNS0_20BackwardKernelParamsE:
	.zero		1024


//--------------------- .nv.constant0._ZN18transformer_engine13normalization19ln_bwd_tuned_kernelINS0_13Kernel_traitsI6__halffS3_fjLj5120ELj1ELj1ELj4ELj16ENS0_18Kernel_traits_baseILj5120ES3_fS3_fjLj128EEEEEEEvNS0_20BackwardKernelParamsE --------------------------
	.section	.nv.constant0._ZN18transformer_engine13normalization19ln_bwd_tuned_kernelINS0_13Kernel_traitsI6__halffS3_fjLj5120ELj1ELj1ELj4ELj16ENS0_18Kernel_traits_baseILj5120ES3_fS3_fjLj128EEEEEEEvNS0_20BackwardKernelParamsE,"a",@progbits
	.sectionflags	@""
	.align	4
.nv.constant0._ZN18transformer_engine13normalization19ln_bwd_tuned_kernelINS0_13Kernel_traitsI6__halffS3_fjLj5120ELj1ELj1ELj4ELj16ENS0_18Kernel_traits_baseILj5120ES3_fS3_fjLj128EEEEEEEvNS0_20BackwardKernelParamsE:
	.zero		1024


//--------------------- .nv.constant0._ZN18transformer_engine13normalization28ln_bwd_finalize_tuned_kernelINS0_22Kernel_traits_finalizeILj5120E6__halfS3_S3_fjLj1024ELj4ENS0_18Kernel_traits_baseILj5120ES3_S3_S3_fjLj1024EEEEEEEvNS0_20BackwardKernelParamsE --------------------------
	.section	.nv.constant0._ZN18transformer_engine13normalization28ln_bwd_finalize_tuned_kernelINS0_22Kernel_traits_finalizeILj5120E6__halfS3_S3_fjLj1024ELj4ENS0_18Kernel_traits_baseILj5120ES3_S3_S3_fjLj1024EEEEEEEvNS0_20BackwardKernelParamsE,"a",@progbits
	.sectionflags	@""
	.align	4
.nv.constant0._ZN18transformer_engine13normalization28ln_bwd_finalize_tuned_kernelINS0_22Kernel_traits_finalizeILj5120E6__halfS3_S3_fjLj1024ELj4ENS0_18Kernel_traits_baseILj5120ES3_S3_S3_fjLj1024EEEEEEEvNS0_20BackwardKernelParamsE:
	.zero		1024


//--------------------- .nv.constant0._ZN18transformer_engine13normalization19ln_bwd_tuned_kernelINS0_13Kernel_traitsI6__halfS3_S3_fjLj5120ELj1ELj1ELj4ELj16ENS0_18Kernel_traits_baseILj5120ES3_S3_S3_fjLj128EEEEEEEvNS0_20BackwardKernelParamsE --------------------------
	.section	.nv.constant0._ZN18transformer_engine13normalization19ln_bwd_tuned_kernelINS0_13Kernel_traitsI6__halfS3_S3_fjLj5120ELj1ELj1ELj4ELj16ENS0_18Kernel_traits_baseILj5120ES3_S3_S3_fjLj128EEEEEEEvNS0_20BackwardKernelParamsE,"a",@progbits
	.sectionflags	@""
	.align	4
.nv.constant0._ZN18transformer_engine13normalization19ln_bwd_tuned_kernelINS0_13Kernel_traitsI6__halfS3_S3_fjLj5120ELj1ELj1ELj4ELj16ENS0_18Kernel_traits_baseILj5120ES3_S3_S3_fjLj128EEEEEEEvNS0_20BackwardKernelParamsE:
	.zero		1024


//--------------------- .nv.constant0._ZN18transformer_engine13normalization28ln_bwd_finalize_tuned_kernelINS0_22Kernel_traits_finalizeILj5120EffffjLj1024ELj4ENS0_18Kernel_traits_baseILj5120EffffjLj1024EEEEEEEvNS0_20BackwardKernelParamsE --------------------------
	.section	.nv.constant0._ZN18transformer_engine13normalization28ln_bwd_finalize_tuned_kernelINS0_22Kernel_traits_finalizeILj5120EffffjLj1024ELj4ENS0_18Kernel_traits_baseILj5120EffffjLj1024EEEEEEEvNS0_20BackwardKernelParamsE,"a",@progbits
	.sectionflags	@""
	.align	4
.nv.constant0._ZN18transformer_engine13normalization28ln_bwd_finalize_tuned_kernelINS0_22Kernel_traits_finalizeILj5120EffffjLj1024ELj4ENS0_18Kernel_traits_baseILj5120EffffjLj1024EEEEEEEvNS0_20BackwardKernelParamsE:
	.zero		1024


//--------------------- .nv.constant0._ZN18transformer_engine13normalization19ln_bwd_tuned_kernelINS0_13Kernel_traitsIffffjLj5120ELj1ELj1ELj4ELj16ENS0_18Kernel_traits_baseILj5120EffffjLj128EEEEEEEvNS0_20BackwardKernelParamsE --------------------------
	.section	.nv.constant0._ZN18transformer_engine13normalization19ln_bwd_tuned_kernelINS0_13Kernel_traitsIffffjLj5120ELj1ELj1ELj4ELj16ENS0_18Kernel_traits_baseILj5120EffffjLj128EEEEEEEvNS0_20BackwardKernelParamsE,"a",@progbits
	.sectionflags	@""
	.align	4
.nv.constant0._ZN18transformer_engine13normalization19ln_bwd_tuned_kernelINS0_13Kernel_traitsIffffjLj5120ELj1ELj1ELj4ELj16ENS0_18Kernel_traits_baseILj5120EffffjLj128EEEEEEEvNS0_20BackwardKernelParamsE:
	.zero		1024


//--------------------- .nv.constant0._ZN18transformer_engine13normalization28ln_bwd_finalize_tuned_kernelINS0_22Kernel_traits_finalizeILj4096E13__nv_bfloat16fS3_fjLj1024ELj4ENS0_18Kernel_traits_baseILj4096ES3_fS3_fjLj1024EEEEEEEvNS0_20BackwardKernelParamsE --------------------------
	.section	.nv.constant0._ZN18transformer_engine13normalization28ln_bwd_finalize_tuned_kernelINS0_22Kernel_traits_finalizeILj4096E13__nv_bfloat16fS3_fjLj1024ELj4ENS0_18Kernel_traits_baseILj4096ES3_fS3_fjLj1024EEEEEEEvNS0_20BackwardKernelParamsE,"a",@progbits
	.sectionflags	@""
	.align	4
.nv.constant0._ZN18transformer_engine13normalization28ln_bwd_finalize_tuned_kernelINS0_22Kernel_traits_finalizeILj4096E13__nv_bfloat16fS3_fjLj1024ELj4ENS0_18Kernel_traits_baseILj4096ES3_fS3_fjLj1024EEEEEEEvNS0_20BackwardKernelParamsE:
	.zero		1024


//--------------------- .nv.constant0._ZN18transformer_engine13normalization19ln_bwd_tuned_kernelINS0_13Kernel_traitsI13__nv_bfloat16fS3_fjLj4096ELj1ELj1ELj4ELj16ENS0_18Kernel_traits_baseILj4096ES3_fS3_fjLj128EEEEEEEvNS0_20BackwardKernelParamsE --------------------------
	.section	.nv.constant0._ZN18transformer_engine13normalization19ln_bwd_tuned_kernelINS0_13Kernel_traitsI13__nv_bfloat16fS3_fjLj4096ELj1ELj1ELj4ELj16ENS0_18Kernel_traits_baseILj4096ES3_fS3_fjLj128EEEEEEEvNS0_20BackwardKernelParamsE,"a",@progbits
	.sectionflags	@""
	.align	4
.nv.constant0._ZN18transformer_engine13normalization19ln_bwd_tuned_kernelINS0_13Kernel_traitsI13__nv_bfloat16fS3_fjLj4096ELj1ELj1ELj4ELj16ENS0_18Kernel_traits_baseILj4096ES3_fS3_fjLj128EEEEEEEvNS0_20BackwardKernelParamsE:
	.zero		1024


//--------------------- .nv.constant0._ZN18transformer_engine13normalization28ln_bwd_finalize_tuned_kernelINS0_22Kernel_traits_finalizeILj4096E13__nv_bfloat16S3_S3_fjLj1024ELj4ENS0_18Kernel_traits_baseILj4096ES3_S3_S3_fjLj1024EEEEEEEvNS0_20BackwardKernelParamsE --------------------------
	.section	.nv.constant0._ZN18transformer_engine13normalization28ln_bwd_finalize_tuned_kernelINS0_22Kernel_traits_finalizeILj4096E13__nv_bfloat16S3_S3_fjLj1024ELj4ENS0_18Kernel_traits_baseILj4096ES3_S3_S3_fjLj1024EEEEEEEvNS0_20BackwardKernelParamsE,"a",@progbits
	.sectionflags	@""
	.align	4
.nv.constant0._ZN18transformer_engine13normalization28ln_bwd_finalize_tuned_kernelINS0_22Kernel_traits_finalizeILj4096E13__nv_bfloat16S3_S3_fjLj1024ELj4ENS0_18Kernel_traits_baseILj4096ES3_S3_S3_fjLj1024EEEEEEEvNS0_20BackwardKernelParamsE:
	.zero		1024


//--------------------- .nv.constant0._ZN18transformer_engine13normalization19ln_bwd_tuned_kernelINS0_13Kernel_traitsI13__nv_bfloat16S3_S3_fjLj4096ELj1ELj1ELj4ELj16ENS0_18Kernel_traits_baseILj4096ES3_S3_S3_fjLj128EEEEEEEvNS0_20BackwardKernelParamsE --------------------------
	.section	.nv.constant0._ZN18transformer_engine13normalization19ln_bwd_tuned_kernelINS0_13Kernel_traitsI13__nv_bfloat16S3_S3_fjLj4096ELj1ELj1ELj4ELj16ENS0_18Kernel_traits_baseILj4096ES3_S3_S3_fjLj128EEEEEEEvNS0_20BackwardKernelParamsE,"a",@progbits
	.sectionflags	@""
	.align	4
.nv.constant0._ZN18transformer_engine13normalization19ln_bwd_tuned_kernelINS0_13Kernel_traitsI13__nv_bfloat16S3_S3_fjLj4096ELj1ELj1ELj4ELj16ENS0_18Kernel_traits_baseILj4096ES3_S3_S3_fjLj128EEEEEEEvNS0_20BackwardKernelParamsE:
	.zero		1024


//--------------------- .nv.constant0._ZN18transformer_engine13normalization28ln_bwd_finalize_tuned_kernelINS0_22Kernel_traits_finalizeILj4096E6__halffS3_fjLj1024ELj4ENS0_18Kernel_traits_baseILj4096ES3_fS3_fjLj1024EEEEEEEvNS0_20BackwardKernelParamsE --------------------------
	.section	.nv.constant0._ZN18transformer_engine13normalization28ln_bwd_finalize_tuned_kernelINS0_22Kernel_traits_finalizeILj4096E6__halffS3_fjLj1024ELj4ENS0_18Kernel_traits_baseILj4096ES3_fS3_fjLj1024EEEEEEEvNS0_20BackwardKernelParamsE,"a",@progbits
	.sectionflags	@""
	.align	4
.nv.constant0._ZN18transformer_engine13normalization28ln_bwd_finalize_tuned_kernelINS0_22Kernel_traits_finalizeILj4096E6__halffS3_fjLj1024ELj4ENS0_18Kernel_traits_baseILj4096ES3_fS3_fjLj1024EEEEEEEvNS0_20BackwardKernelParamsE:
	.zero		1024


//--------------------- .nv.constant0._ZN18transformer_engine13normalization19ln_bwd_tuned_kernelINS0_13Kernel_traitsI6__halffS3_fjLj4096ELj1ELj1ELj4ELj16ENS0_18Kernel_traits_baseILj4096ES3_fS3_fjLj128EEEEEEEvNS0_20BackwardKernelParamsE --------------------------
	.section	.nv.constant0._ZN18transformer_engine13normalization19ln_bwd_tuned_kernelINS0_13Kernel_traitsI6__halffS3_fjLj4096ELj1ELj1ELj4ELj16ENS0_18Kernel_traits_baseILj4096ES3_fS3_fjLj128EEEEEEEvNS0_20BackwardKernelParamsE,"a",@progbits
	.sectionflags	@""
	.align	4
.nv.constant0._ZN18transformer_engine13normalization19ln_bwd_tuned_kernelINS0_13Kernel_traitsI6__halffS3_fjLj4096ELj1ELj1ELj4ELj16ENS0_18Kernel_traits_baseILj4096ES3_fS3_fjLj128EEEEEEEvNS0_20BackwardKernelParamsE:
	.zero		1024


//--------------------- .nv.constant0._ZN18transformer_engine13normalization28ln_bwd_finalize_tuned_kernelINS0_22Kernel_traits_finalizeILj4096E6__halfS3_S3_fjLj1024ELj4ENS0_18Kernel_traits_baseILj4096ES3_S3_S3_fjLj1024EEEEEEEvNS0_20BackwardKernelParamsE --------------------------
	.section	.nv.constant0._ZN18transformer_engine13normalization28ln_bwd_finalize_tuned_kernelINS0_22Kernel_traits_finalizeILj4096E6__halfS3_S3_fjLj1024ELj4ENS0_18Kernel_traits_baseILj4096ES3_S3_S3_fjLj1024EEEEEEEvNS0_20BackwardKernelParamsE,"a",@progbits
	.sectionflags	@""
	.align	4
.nv.constant0._ZN18transformer_engine13normalization28ln_bwd_finalize_tuned_kernelINS0_22Kernel_traits_finalizeILj4096E6__halfS3_S3_fjLj1024ELj4ENS0_18Kernel_traits_baseILj4096ES3_S3_S3_fjLj1024EEEEEEEvNS0_20BackwardKernelParamsE:
	.zero		1024


//--------------------- .nv.constant0._ZN18transformer_engine13normalization19ln_bwd_tuned_kernelINS0_13Kernel_traitsI6__halfS3_S3_fjLj4096ELj1ELj1ELj4ELj16ENS0_18Kernel_traits_baseILj4096ES3_S3_S3_fjLj128EEEEEEEvNS0_20BackwardKernelParamsE --------------------------
	.section	.nv.constant0._ZN18transformer_engine13normalization19ln_bwd_tuned_kernelINS0_13Kernel_traitsI6__halfS3_S3_fjLj4096ELj1ELj1ELj4ELj16ENS0_18Kernel_traits_baseILj4096ES3_S3_S3_fjLj128EEEEEEEvNS0_20BackwardKernelParamsE,"a",@progbits
	.sectionflags	@""
	.align	4
.nv.constant0._ZN18transformer_engine13normalization19ln_bwd_tuned_kernelINS0_13Kernel_traitsI6__halfS3_S3_fjLj4096ELj1ELj1ELj4ELj16ENS0_18Kernel_traits_baseILj4096ES3_S3_S3_fjLj128EEEEEEEvNS0_20BackwardKernelParamsE:
	.zero		1024


//--------------------- .nv.constant0._ZN18transformer_engine13normalization28ln_bwd_finalize_tuned_kernelINS0_22Kernel_traits_finalizeILj4096EffffjLj1024ELj4ENS0_18Kernel_traits_baseILj4096EffffjLj1024EEEEEEEvNS0_20BackwardKernelParamsE --------------------------
	.section	.nv.constant0._ZN18transformer_engine13normalization28ln_bwd_finalize_tuned_kernelINS0_22Kernel_traits_finalizeILj4096EffffjLj1024ELj4ENS0_18Kernel_traits_baseILj4096EffffjLj1024EEEEEEEvNS0_20BackwardKernelParamsE,"a",@progbits
	.sectionflags	@""
	.align	4
.nv.constant0._ZN18transformer_engine13normalization28ln_bwd_finalize_tuned_kernelINS0_22Kernel_traits_finalizeILj4096EffffjLj1024ELj4ENS0_18Kernel_traits_baseILj4096EffffjLj1024EEEEEEEvNS0_20BackwardKernelParamsE:
	.zero		1024


//--------------------- .nv.constant0._ZN18transformer_engine13normalization19ln_bwd_tuned_kernelINS0_13Kernel_traitsIffffjLj4096ELj1ELj1ELj4ELj16ENS0_18Kernel_traits_baseILj4096EffffjLj128EEEEEEEvNS0_20BackwardKernelParamsE --------------------------
	.section	.nv.constant0._ZN18transformer_engine13normalization19ln_bwd_tuned_kernelINS0_13Kernel_traitsIffffjLj4096ELj1ELj1ELj4ELj16ENS0_18Kernel_traits_baseILj4096EffffjLj128EEEEEEEvNS0_20BackwardKernelParamsE,"a",@progbits
	.sectionflags	@""
	.align	4
.nv.constant0._ZN18transformer_engine13normalization19ln_bwd_tuned_kernelINS0_13Kernel_traitsIffffjLj4096ELj1ELj1ELj4ELj16ENS0_18Kernel_traits_baseILj4096EffffjLj128EEEEEEEvNS0_20BackwardKernelParamsE:
	.zero		1024


//--------------------- .nv.constant0._ZN18transformer_engine13normalization28ln_bwd_finalize_tuned_kernelINS0_22Kernel_traits_finalizeILj3840E13__nv_bfloat16fS3_fjLj1024ELj4ENS0_18Kernel_traits_baseILj3840ES3_fS3_fjLj1024EEEEEEEvNS0_20BackwardKernelParamsE --------------------------
	.section	.nv.constant0._ZN18transformer_engine13normalization28ln_bwd_finalize_tuned_kernelINS0_22Kernel_traits_finalizeILj3840E13__nv_bfloat16fS3_fjLj1024ELj4ENS0_18Kernel_traits_baseILj3840ES3_fS3_fjLj1024EEEEEEEvNS0_20BackwardKernelParamsE,"a",@progbits
	.sectionflags	@""
	.align	4
.nv.constant0._ZN18transformer_engine13normalization28ln_bwd_finalize_tuned_kernelINS0_22Kernel_traits_finalizeILj3840E13__nv_bfloat16fS3_fjLj1024ELj4ENS0_18Kernel_traits_baseILj3840ES3_fS3_fjLj1024EEEEEEEvNS0_20BackwardKernelParamsE:
	.zero		1024


//--------------------- .nv.constant0._ZN18transformer_engine13normalization19ln_bwd_tuned_kernelINS0_13Kernel_traitsI13__nv_bfloat16fS3_fjLj3840ELj1ELj1ELj4ELj8ENS0_18Kernel_traits_baseILj3840ES3_fS3_fjLj128EEEEEEEvNS0_20BackwardKernelParamsE --------------------------
	.section	.nv.constant0._ZN18transformer_engine13normalization19ln_bwd_tuned_kernelINS0_13Kernel_traitsI13__nv_bfloat16fS3_fjLj3840ELj1ELj1ELj4ELj8ENS0_18Kernel_traits_baseILj3840ES3_fS3_fjLj128EEEEEEEvNS0_20BackwardKernelParamsE,"a",@progbits
	.sectionflags	@""
	.align	4
.nv.constant0._ZN18transformer_engine13normalization19ln_bwd_tuned_kernelINS0_13Kernel_traitsI13__nv_bfloat16fS3_fjLj3840ELj1ELj1ELj4ELj8ENS0_18Kernel_traits_baseILj3840ES3_fS3_fjLj128EEEEEEEvNS0_20BackwardKernelParamsE:
	.zero		1024


//--------------------- .nv.constant0._ZN18transformer_engine13normalization28ln_bwd_finalize_tuned_kernelINS0_22Kernel_traits_finalizeILj3840E13__nv_bfloat16S3_S3_fjLj1024ELj4ENS0_18Kernel_traits_baseILj3840ES3_S3_S3_fjLj1024EEEEEEEvNS0_20BackwardKernelParamsE --------------------------
	.section	.nv.constant0._ZN18transformer_engine13normalization28ln_bwd_finalize_tuned_kernelINS0_22Kernel_traits_finalizeILj3840E13__nv_bfloat16S3_S3_fjLj1024ELj4ENS0_18Kernel_traits_baseILj3840ES3_S3_S3_fjLj1024EEEEEEEvNS0_20BackwardKernelParamsE,"a",@progbits
	.sectionflags	@""
	.align	4
.nv.constant0._ZN18transformer_engine13normalization28ln_bwd_finalize_tuned_kernelINS0_22Kernel_traits_finalizeILj3840E13__nv_bfloat16S3_S3_fjLj1024ELj4ENS0_18Kernel_traits_baseILj3840ES3_S3_S3_fjLj1024EEEEEEEvNS0_20BackwardKernelParamsE:
	.zero		1024


//--------------------- .nv.constant0._ZN18transformer_engine13normalization19ln_bwd_tuned_kernelINS0_13Kernel_traitsI13__nv_bfloat16S3_S3_fjLj3840ELj1ELj1ELj4ELj4ENS0_18Kernel_traits_baseILj3840ES3_S3_S3_fjLj128EEEEEEEvNS0_20BackwardKernelParamsE --------------------------
	.section	.nv.constant0._ZN18transformer_engine13normalization19ln_bwd_tuned_kernelINS0_13Kernel_traitsI13__nv_bfloat16S3_S3_fjLj3840ELj1ELj1ELj4ELj4ENS0_18Kernel_traits_baseILj3840ES3_S3_S3_fjLj128EEEEEEEvNS0_20BackwardKernelParamsE,"a",@progbits
	.sectionflags	@""
	.align	4
.nv.constant0._ZN18transformer_engine13normalization19ln_bwd_tuned_kernelINS0_13Kernel_traitsI13__nv_bfloat16S3_S3_fjLj3840ELj1ELj1ELj4ELj4ENS0_18Kernel_traits_baseILj3840ES3_S3_S3_fjLj128EEEEEEEvNS0_20BackwardKernelParamsE:
	.zero		1024


//--------------------- .nv.constant0._ZN18transformer_engine13normalization28ln_bwd_finalize_tuned_kernelINS0_22Kernel_traits_finalizeILj3840E6__halffS3_fjLj1024ELj4ENS0_18Kernel_traits_baseILj3840ES3_fS3_fjLj1024EEEEEEEvNS0_20BackwardKernelParamsE --------------------------
	.section	.nv.constant0._ZN18transformer_engine13normalization28ln_bwd_finalize_tuned_kernelINS0_22Kernel_traits_finalizeILj3840E6__halffS3_fjLj1024ELj4ENS0_18Kernel_traits_baseILj3840ES3_fS3_fjLj1024EEEEEEEvNS0_20BackwardKernelParamsE,"a",@progbits
	.sectionflags	@""
	.align	4
.nv.constant0._ZN18transformer_engine13normalization28ln_bwd_finalize_tuned_kernelINS0_22Kernel_traits_finalizeILj3840E6__halffS3_fjLj1024ELj4ENS0_18Kernel_traits_baseILj3840ES3_fS3_fjLj1024EEEEEEEvNS0_20BackwardKernelParamsE:
	.zero		1024


//--------------------- .nv.constant0._ZN18transformer_engine13normalization19ln_bwd_tuned_kernelINS0_13Kernel_traitsI6__halffS3_fjLj3840ELj1ELj1ELj4ELj8ENS0_18Kernel_traits_baseILj3840ES3_fS3_fjLj128EEEEEEEvNS0_20BackwardKernelParamsE --------------------------
	.section	.nv.constant0._ZN18transformer_engine13normalization19ln_bwd_tuned_kernelINS0_13Kernel_traitsI6__halffS3_fjLj3840ELj1ELj1ELj4ELj8ENS0_18Kernel_traits_baseILj3840ES3_fS3_fjLj128EEEEEEEvNS0_20BackwardKernelParamsE,"a",@progbits
	.sectionflags	@""
	.align	4
.nv.constant0._ZN18transformer_engine13normalization19ln_bwd_tuned_kernelINS0_13Kernel_traitsI6__halffS3_fjLj3840ELj1ELj1ELj4ELj8ENS0_18Kernel_traits_baseILj3840ES3_fS3_fjLj128EEEEEEEvNS0_20BackwardKernelParamsE:
	.zero		1024


//--------------------- .nv.constant0._ZN18transformer_engine13normalization28ln_bwd_finalize_tuned_kernelINS0_22Kernel_traits_finalizeILj3840E6__halfS3_S3_fjLj1024ELj4ENS0_18Kernel_traits_baseILj3840ES3_S3_S3_fjLj1024EEEEEEEvNS0_20BackwardKernelParamsE --------------------------
	.section	.nv.constant0._ZN18transformer_engine13normalization28ln_bwd_finalize_tuned_kernelINS0_22Kernel_traits_finalizeILj3840E6__halfS3_S3_fjLj1024ELj4ENS0_18Kernel_traits_baseILj3840ES3_S3_S3_fjLj1024EEEEEEEvNS0_20BackwardKernelParamsE,"a",@progbits
	.sectionflags	@""
	.align	4
.nv.constant0._ZN18transformer_engine13normalization28ln_bwd_finalize_tuned_kernelINS0_22Kernel_traits_finalizeILj3840E6__halfS3_S3_fjLj1024ELj4ENS0_18Kernel_traits_baseILj3840ES3_S3_S3_fjLj1024EEEEEEEvNS0_20BackwardKernelParamsE:
	.zero		1024


//--------------------- .nv.constant0._ZN18transformer_engine13normalization19ln_bwd_tuned_kernelINS0_13Kernel_traitsI6__halfS3_S3_fjLj3840ELj1ELj1ELj4ELj4ENS0_18Kernel_traits_baseILj3840ES3_S3_S3_fjLj128EEEEEEEvNS0_20BackwardKernelParamsE --------------------------
	.section	.nv.constant0._ZN18transformer_engine13normalization19ln_bwd_tuned_kernelINS0_13Kernel_traitsI6__halfS3_S3_fjLj3840ELj1ELj1ELj4ELj4ENS0_18Kernel_traits_baseILj3840ES3_S3_S3_fjLj128EEEEEEEvNS0_20BackwardKernelParamsE,"a",@progbits
	.sectionflags	@""
	.align	4
.nv.constant0._ZN18transformer_engine13normalization19ln_bwd_tuned_kernelINS0_13Kernel_traitsI6__halfS3_S3_fjLj3840ELj1ELj1ELj4ELj4ENS0_18Kernel_traits_baseILj3840ES3_S3_S3_fjLj128EEEEEEEvNS0_20BackwardKernelParamsE:
	.zero		1024


//--------------------- .nv.constant0._ZN18transformer_engine13normalization28ln_bwd_finalize_tuned_kernelINS0_22Kernel_traits_finalizeILj3840EffffjLj1024ELj4ENS0_18Kernel_traits_baseILj3840EffffjLj1024EEEEEEEvNS0_20BackwardKernelParamsE --------------------------
	.section	.nv.constant0._ZN18transformer_engine13normalization28ln_bwd_finalize_tuned_kernelINS0_22Kernel_traits_finalizeILj3840EffffjLj1024ELj4ENS0_18Kernel_traits_baseILj3840EffffjLj1024EEEEEEEvNS0_20BackwardKernelParamsE,"a",@progbits
	.sectionflags	@""
	.align	4
.nv.constant0._ZN18transformer_engine13normalization28ln_bwd_finalize_tuned_kernelINS0_22Kernel_traits_finalizeILj3840EffffjLj1024ELj4ENS0_18Kernel_traits_baseILj3840EffffjLj1024EEEEEEEvNS0_20BackwardKernelParamsE:
	.zero		1024


//--------------------- .nv.constant0._ZN18transformer_engine13normalization19ln_bwd_tuned_kernelINS0_13Kernel_traitsIffffjLj3840ELj1ELj1ELj4ELj8ENS0_18Kernel_traits_baseILj3840EffffjLj128EEEEEEEvNS0_20BackwardKernelParamsE --------------------------
	.section	.nv.constant0._ZN18transformer_engine13normalization19ln_bwd_tuned_kernelINS0_13Kernel_traitsIffffjLj3840ELj1ELj1ELj4ELj8ENS0_18Kernel_traits_baseILj3840EffffjLj128EEEEEEEvNS0_20BackwardKernelParamsE,"a",@progbits
	.sectionflags	@""
	.align	4
.nv.constant0._ZN18transformer_engine13normalization19ln_bwd_tuned_kernelINS0_13Kernel_traitsIffffjLj3840ELj1ELj1ELj4ELj8ENS0_18Kernel_traits_baseILj3840EffffjLj128EEEEEEEvNS0_20BackwardKernelParamsE:
	.zero		1024


//--------------------- .nv.constant0._ZN18transformer_engine13normalization28ln_bwd_finalize_tuned_kernelINS0_22Kernel_traits_finalizeILj3072E13__nv_bfloat16fS3_fjLj1024ELj4ENS0_18Kernel_traits_baseILj3072ES3_fS3_fjLj1024EEEEEEEvNS0_20BackwardKernelParamsE --------------------------
	.section	.nv.constant0._ZN18transformer_engine13normalization28ln_bwd_finalize_tuned_kernelINS0_22Kernel_traits_finalizeILj3072E13__nv_bfloat16fS3_fjLj1024ELj4ENS0_18Kernel_traits_baseILj3072ES3_fS3_fjLj1024EEEEEEEvNS0_20BackwardKernelParamsE,"a",@progbits
	.sectionflags	@""
	.align	4
.nv.constant0._ZN18transformer_engine13normalization28ln_bwd_finalize_tuned_kernelINS0_22Kernel_traits_finalizeILj3072E13__nv_bfloat16fS3_fjLj1024ELj4ENS0_18Kernel_traits_baseILj3072ES3_fS3_fjLj1024EEEEEEEvNS0_20BackwardKernelParamsE:
	.zero		1024


//--------------------- .nv.constant0._ZN18transformer_engine13normalization19ln_bwd_tuned_kernelINS0_13Kernel_traitsI13__nv_bfloat16fS3_fjLj3072ELj1ELj1ELj4ELj16ENS0_18Kernel_traits_baseILj3072ES3_fS3_fjLj128EEEEEEEvNS0_20BackwardKernelParamsE --------------------------
	.section	.nv.constant0._ZN18transformer_engine13normalization19ln_bwd_tuned_kernelINS0_13Kernel_traitsI13__nv_bfloat16fS3_fjLj3072ELj1ELj1ELj4ELj16ENS0_18Kernel_traits_baseILj3072ES3_fS3_fjLj128EEEEEEEvNS0_20BackwardKernelParamsE,"a",@progbits
	.sectionflags	@""
	.align	4
.nv.constant0._ZN18transformer_engine13normalization19ln_bwd_tuned_kernelINS0_13Kernel_traitsI13__nv_bfloat16fS3_fjLj3072ELj1ELj1ELj4ELj16ENS0_18Kernel_traits_baseILj3072ES3_fS3_fjLj128EEEEEEEvNS0_20BackwardKernelParamsE:
	.zero		1024


//--------------------- .nv.constant0._ZN18transformer_engine13normalization28ln_bwd_finalize_tuned_kernelINS0_22Kernel_traits_finalizeILj3072E13__nv_bfloat16S3_S3_fjLj1024ELj4ENS0_18Kernel_traits_baseILj3072ES3_S3_S3_fjLj1024EEEEEEEvNS0_20BackwardKernelParamsE --------------------------
	.section	.nv.constant0._ZN18transformer_engine13normalization28ln_bwd_finalize_tuned_kernelINS0_22Kernel_traits_finalizeILj3072E13__nv_bfloat16S3_S3_fjLj1024ELj4ENS0_18Kernel_traits_baseILj3072ES3_S3_S3_fjLj1024EEEEEEEvNS0_20BackwardKernelParamsE,"a",@progbits
	.sectionflags	@""
	.align	4
.nv.constant0._ZN18transformer_engine13normalization28ln_bwd_finalize_tuned_kernelINS0_22Kernel_traits_finalizeILj3072E13__nv_bfloat16S3_S3_fjLj1024ELj4ENS0_18Kernel_traits_baseILj3072ES3_S3_S3_fjLj1024EEEEEEEvNS0_20BackwardKernelParamsE:
	.zero		1024


//--------------------- .nv.constant0._ZN18transformer_engine13normalization19ln_bwd_tuned_kernelINS0_13Kernel_traitsI13__nv_bfloat16S3_S3_fjLj3072ELj1ELj1ELj4ELj16ENS0_18Kernel_traits_baseILj3072ES3_S3_S3_fjLj128EEEEEEEvNS0_20BackwardKernelParamsE --------------------------
	.section	.nv.constant0._ZN18transformer_engine13normalization19ln_bwd_tuned_kernelINS0_13Kernel_traitsI13__nv_bfloat16S3_S3_fjLj3072ELj1ELj1ELj4ELj16ENS0_18Kernel_traits_baseILj3072ES3_S3_S3_fjLj128EEEEEEEvNS0_20BackwardKernelParamsE,"a",@progbits
	.sectionflags	@""
	.align	4
.nv.constant0._ZN18transformer_engine13normalization19ln_bwd_tuned_kernelINS0_13Kernel_traitsI13__nv_bfloat16S3_S3_fjLj3072ELj1ELj1ELj4ELj16ENS0_18Kernel_traits_baseILj3072ES3_S3_S3_fjLj128EEEEEEEvNS0_20BackwardKernelParamsE:
	.zero		1024


//--------------------- .nv.constant0._ZN18transformer_engine13normalization28ln_bwd_finalize_tuned_kernelINS0_22Kernel_traits_finalizeILj3072E6__halffS3_fjLj1024ELj4ENS0_18Kernel_traits_baseILj3072ES3_fS3_fjLj1024EEEEEEEvNS0_20BackwardKernelParamsE --------------------------
	.section	.nv.constant0._ZN18transformer_engine13normalization28ln_bwd_finalize_tuned_kernelINS0_22Kernel_traits_finalizeILj3072E6__halffS3_fjLj1024ELj4ENS0_18Kernel_traits_baseILj3072ES3_fS3_fjLj1024EEEEEEEvNS0_20BackwardKernelParamsE,"a",@progbits
	.sectionflags	@""
	.align	4
.nv.constant0._ZN18transformer_engine13normalization28ln_bwd_finalize_tuned_kernelINS0_22Kernel_traits_finalizeILj3072E6__halffS3_fjLj1024ELj4ENS0_18Kernel_traits_baseILj3072ES3_fS3_fjLj1024EEEEEEEvNS0_20BackwardKernelParamsE:
	.zero		1024


//--------------------- .nv.constant0._ZN18transformer_engine13normalization19ln_bwd_tuned_kernelINS0_13Kernel_traitsI6__halffS3_fjLj3072ELj1ELj1ELj4ELj16ENS0_18Kernel_traits_baseILj3072ES3_fS3_fjLj128EEEEEEEvNS0_20BackwardKernelParamsE --------------------------
	.section	.nv.constant0._ZN18transformer_engine13normalization19ln_bwd_tuned_kernelINS0_13Kernel_traitsI6__halffS3_fjLj3072ELj1ELj1ELj4ELj16ENS0_18Kernel_traits_baseILj3072ES3_fS3_fjLj128EEEEEEEvNS0_20BackwardKernelParamsE,"a",@progbits
	.sectionflags	@""
	.align	4
.nv.constant0._ZN18transformer_engine13normalization19ln_bwd_tuned_kernelINS0_13Kernel_traitsI6__halffS3_fjLj3072ELj1ELj1ELj4ELj16ENS0_18Kernel_traits_baseILj3072ES3_fS3_fjLj128EEEEEEEvNS0_20BackwardKernelParamsE:
	.zero		1024


//--------------------- .nv.constant0._ZN18transformer_engine13normalization28ln_bwd_finalize_tuned_kernelINS0_22Kernel_traits_finalizeILj3072E6__halfS3_S3_fjLj1024ELj4ENS0_18Kernel_traits_baseILj3072ES3_S3_S3_fjLj1024EEEEEEEvNS0_20BackwardKernelParamsE --------------------------
	.section	.nv.constant0._ZN18transformer_engine13normalization28ln_bwd_finalize_tuned_kernelINS0_22Kernel_traits_finalizeILj3072E6__halfS3_S3_fjLj1024ELj4ENS0_18Kernel_traits_baseILj3072ES3_S3_S3_fjLj1024EEEEEEEvNS0_20BackwardKernelParamsE,"a",@progbits
	.sectionflags	@""
	.align	4
.nv.constant0._ZN18transformer_engine13normalization28ln_bwd_finalize_tuned_kernelINS0_22Kernel_traits_finalizeILj3072E6__halfS3_S3_fjLj1024ELj4ENS0_18Kernel_traits_baseILj3072ES3_S3_S3_fjLj1024EEEEEEEvNS0_20BackwardKernelParamsE:
	.zero		1024


//--------------------- .nv.constant0._ZN18transformer_engine13normalization19ln_bwd_tuned_kernelINS0_13Kernel_traitsI6__halfS3_S3_fjLj3072ELj1ELj1ELj4ELj16ENS0_18Kernel_traits_baseILj3072ES3_S3_S3_fjLj128EEEEEEEvNS0_20BackwardKernelParamsE --------------------------
	.section	.nv.constant0._ZN18transformer_engine13normalization19ln_bwd_tuned_kernelINS0_13Kernel_traitsI6__halfS3_S3_fjLj3072ELj1ELj1ELj4ELj16ENS0_18Kernel_traits_baseILj3072ES3_S3_S3_fjLj128EEEEEEEvNS0_20BackwardKernelParamsE,"a",@progbits
	.sectionflags	@""
	.align	4
.nv.constant0._ZN18transformer_engine13normalization19ln_bwd_tuned_kernelINS0_13Kernel_traitsI6__halfS3_S3_fjLj3072ELj1ELj1ELj4ELj16ENS0_18Kernel_traits_baseILj3072ES3_S3_S3_fjLj128EEEEEEEvNS0_20BackwardKernelParamsE:
	.zero		1024


//--------------------- .nv.constant0._ZN18transformer_engine13normalization28ln_bwd_finalize_tuned_kernelINS0_22Kernel_traits_finalizeILj3072EffffjLj1024ELj4ENS0_18Kernel_traits_baseILj3072EffffjLj1024EEEEEEEvNS0_20BackwardKernelParamsE --------------------------
	.section	.nv.constant0._ZN18transformer_engine13normalization28ln_bwd_finalize_tuned_kernelINS0_22Kernel_traits_finalizeILj3072EffffjLj1024ELj4ENS0_18Kernel_traits_baseILj3072EffffjLj1024EEEEEEEvNS0_20BackwardKernelParamsE,"a",@progbits
	.sectionflags	@""
	.align	4
.nv.constant0._ZN18transformer_engine13normalization28ln_bwd_finalize_tuned_kernelINS0_22Kernel_traits_finalizeILj3072EffffjLj1024ELj4ENS0_18Kernel_traits_baseILj3072EffffjLj1024EEEEEEEvNS0_20BackwardKernelParamsE:
	.zero		1024


//--------------------- .nv.constant0._ZN18transformer_engine13normalization19ln_bwd_tuned_kernelINS0_13Kernel_traitsIffffjLj3072ELj1ELj1ELj4ELj16ENS0_18Kernel_traits_baseILj3072EffffjLj128EEEEEEEvNS0_20BackwardKernelParamsE --------------------------
	.section	.nv.constant0._ZN18transformer_engine13normalization19ln_bwd_tuned_kernelINS0_13Kernel_traitsIffffjLj3072ELj1ELj1ELj4ELj16ENS0_18Kernel_traits_baseILj3072EffffjLj128EEEEEEEvNS0_20BackwardKernelParamsE,"a",@progbits
	.sectionflags	@""
	.align	4
.nv.constant0._ZN18transformer_engine13normalization19ln_bwd_tuned_kernelINS0_13Kernel_traitsIffffjLj3072ELj1ELj1ELj4ELj16ENS0_18Kernel_traits_baseILj3072EffffjLj128EEEEEEEvNS0_20BackwardKernelParamsE:
	.zero		1024


//--------------------- .nv.constant0._ZN18transformer_engine13normalization28ln_bwd_finalize_tuned_kernelINS0_22Kernel_traits_finalizeILj2304E13__nv_bfloat16fS3_fjLj1024ELj4ENS0_18Kernel_traits_baseILj2304ES3_fS3_fjLj1024EEEEEEEvNS0_20BackwardKernelParamsE --------------------------
	.section	.nv.constant0._ZN18transformer_engine13normalization28ln_bwd_finalize_tuned_kernelINS0_22Kernel_traits_finalizeILj2304E13__nv_bfloat16fS3_fjLj1024ELj4ENS0_18Kernel_traits_baseILj2304ES3_fS3_fjLj1024EEEEEEEvNS0_20BackwardKernelParamsE,"a",@progbits
	.sectionflags	@""
	.align	4
.nv.constant0._ZN18transformer_engine13normalization28ln_bwd_finalize_tuned_kernelINS0_22Kernel_traits_finalizeILj2304E13__nv_bfloat16fS3_fjLj1024ELj4ENS0_18Kernel_traits_baseILj2304ES3_fS3_fjLj1024EEEEEEEvNS0_20BackwardKernelParamsE:
	.zero		1024


//--------------------- .nv.constant0._ZN18transformer_engine13normalization19ln_bwd_tuned_kernelINS0_13Kernel_traitsI13__nv_bfloat16fS3_fjLj2304ELj1ELj1ELj4ELj8ENS0_18Kernel_traits_baseILj2304ES3_fS3_fjLj128EEEEEEEvNS0_20BackwardKernelParamsE --------------------------
	.section	.nv.constant0._ZN18transformer_engine13normalization19ln_bwd_tuned_kernelINS0_13Kernel_traitsI13__nv_bfloat16fS3_fjLj2304ELj1ELj1ELj4ELj8ENS0_18Kernel_traits_baseILj2304ES3_fS3_fjLj128EEEEEEEvNS0_20BackwardKernelParamsE,"a",@progbits
	.sectionflags	@""
	.align	4
.nv.constant0._ZN18transformer_engine13normalization19ln_bwd_tuned_kernelINS0_13Kernel_traitsI13__nv_bfloat16fS3_fjLj2304ELj1ELj1ELj4ELj8ENS0_18Kernel_traits_baseILj2304ES3_fS3_fjLj128EEEEEEEvNS0_20BackwardKernelParamsE:
	.zero		1024


//--------------------- .nv.constant0._ZN18transformer_engine13normalization28ln_bwd_finalize_tuned_kernelINS0_22Kernel_traits_finalizeILj2304E13__nv_bfloat16S3_S3_fjLj1024ELj4ENS0_18Kernel_traits_baseILj2304ES3_S3_S3_fjLj1024EEEEEEEvNS0_20BackwardKernelParamsE --------------------------
	.section	.nv.constant0._ZN18transformer_engine13normalization28ln_bwd_finalize_tuned_kernelINS0_22Kernel_traits_finalizeILj2304E13__nv_bfloat16S3_S3_fjLj1024ELj4ENS0_18Kernel_traits_baseILj2304ES3_S3_S3_fjLj1024EEEEEEEvNS0_20BackwardKernelParamsE,"a",@progbits
	.sectionflags	@""
	.align	4
.nv.constant0._ZN18transformer_engine13normalization28ln_bwd_finalize_tuned_kernelINS0_22Kernel_traits_finalizeILj2304E13__nv_bfloat16S3_S3_fjLj1024ELj4ENS0_18Kernel_traits_baseILj2304ES3_S3_S3_fjLj1024EEEEEEEvNS0_20BackwardKernelParamsE:
	.zero		1024


//--------------------- .nv.constant0._ZN18transformer_engine13normalization19ln_bwd_tuned_kernelINS0_13Kernel_traitsI13__nv_bfloat16S3_S3_fjLj2304ELj1ELj1ELj4ELj4ENS0_18Kernel_traits_baseILj2304ES3_S3_S3_fjLj128EEEEEEEvNS0_20BackwardKernelParamsE --------------------------
	.section	.nv.constant0._ZN18transformer_engine13normalization19ln_bwd_tuned_kernelINS0_13Kernel_traitsI13__nv_bfloat16S3_S3_fjLj2304ELj1ELj1ELj4ELj4ENS0_18Kernel_traits_baseILj2304ES3_S3_S3_fjLj128EEEEEEEvNS0_20BackwardKernelParamsE,"a",@progbits
	.sectionflags	@""
	.align	4
.nv.constant0._ZN18transformer_engine13normalization19ln_bwd_tuned_kernelINS0_13Kernel_traitsI13__nv_bfloat16S3_S3_fjLj2304ELj1ELj1ELj4ELj4ENS0_18Kernel_traits_baseILj2304ES3_S3_S3_fjLj128EEEEEEEvNS0_20BackwardKernelParamsE:
	.zero		1024


//--------------------- .nv.constant0._ZN18transformer_engine13normalization28ln_bwd_finalize_tuned_kernelINS0_22Kernel_traits_finalizeILj2304E6__halffS3_fjLj1024ELj4ENS0_18Kernel_traits_baseILj2304ES3_fS3_fjLj1024EEEEEEEvNS0_20BackwardKernelParamsE --------------------------
	.section	.nv.constant0._ZN18transformer_engine13normalization28ln_bwd_finalize_tuned_kernelINS0_22Kernel_traits_finalizeILj2304E6__halffS3_fjLj1024ELj4ENS0_18Kernel_traits_baseILj2304ES3_fS3_fjLj1024EEEEEEEvNS0_20BackwardKernelParamsE,"a",@progbits
	.sectionflags	@""
	.align	4
.nv.constant0._ZN18transformer_engine13normalization28ln_bwd_finalize_tuned_kernelINS0_22Kernel_traits_finalizeILj2304E6__halffS3_fjLj1024ELj4ENS0_18Kernel_traits_baseILj2304ES3_fS3_fjLj1024EEEEEEEvNS0_20BackwardKernelParamsE:
	.zero		1024


//--------------------- .nv.constant0._ZN18transformer_engine13normalization19ln_bwd_tuned_kernelINS0_13Kernel_traitsI6__halffS3_fjLj2304ELj1ELj1ELj4ELj8ENS0_18Kernel_traits_baseILj2304ES3_fS3_fjLj128EEEEEEEvNS0_20BackwardKernelParamsE --------------------------
	.section	.nv.constant0._ZN18transformer_engine13normalization19ln_bwd_tuned_kernelINS0_13Kernel_traitsI6__halffS3_fjLj2304ELj1ELj1ELj4ELj8ENS0_18Kernel_traits_baseILj2304ES3_fS3_fjLj128EEEEEEEvNS0_20BackwardKernelParamsE,"a",@progbits
	.sectionflags	@""
	.align	4
.nv.constant0._ZN18transformer_engine13normalization19ln_bwd_tuned_kernelINS0_13Kernel_traitsI6__halffS3_fjLj2304ELj1ELj1ELj4ELj8ENS0_18Kernel_traits_baseILj2304ES3_fS3_fjLj128EEEEEEEvNS0_20BackwardKernelParamsE:
	.zero		1024


//--------------------- .nv.constant0._ZN18transformer_engine13normalization28ln_bwd_finalize_tuned_kernelINS0_22Kernel_traits_finalizeILj2304E6__halfS3_S3_fjLj1024ELj4ENS0_18Kernel_traits_baseILj2304ES3_S3_S3_fjLj1024EEEEEEEvNS0_20BackwardKernelParamsE --------------------------
	.section	.nv.constant0._ZN18transformer_engine13normalization28ln_bwd_finalize_tuned_kernelINS0_22Kernel_traits_finalizeILj2304E6__halfS3_S3_fjLj1024ELj4ENS0_18Kernel_traits_baseILj2304ES3_S3_S3_fjLj1024EEEEEEEvNS0_20BackwardKernelParamsE,"a",@progbits
	.sectionflags	@""
	.align	4
.nv.constant0._ZN18transformer_engine13normalization28ln_bwd_finalize_tuned_kernelINS0_22Kernel_traits_finalizeILj2304E6__halfS3_S3_fjLj1024ELj4ENS0_18Kernel_traits_baseILj2304ES3_S3_S3_fjLj1024EEEEEEEvNS0_20BackwardKernelParamsE:
	.zero		1024


//--------------------- .nv.constant0._ZN18transformer_engine13normalization19ln_bwd_tuned_kernelINS0_13Kernel_traitsI6__halfS3_S3_fjLj2304ELj1ELj1ELj4ELj4ENS0_18Kernel_traits_baseILj2304ES3_S3_S3_fjLj128EEEEEEEvNS0_20BackwardKernelParamsE --------------------------
	.section	.nv.constant0._ZN18transformer_engine13normalization19ln_bwd_tuned_kernelINS0_13Kernel_traitsI6__halfS3_S3_fjLj2304ELj1ELj1ELj4ELj4ENS0_18Kernel_traits_baseILj2304ES3_S3_S3_fjLj128EEEEEEEvNS0_20BackwardKernelParamsE,"a",@progbits
	.sectionflags	@""
	.align	4
.nv.constant0._ZN18transformer_engine13normalization19ln_bwd_tuned_kernelINS0_13Kernel_traitsI6__halfS3_S3_fjLj2304ELj1ELj1ELj4ELj4ENS0_18Kernel_traits_baseILj2304ES3_S3_S3_fjLj128EEEEEEEvNS0_20BackwardKernelParamsE:
	.zero		1024


//--------------------- .nv.constant0._ZN18transformer_engine13normalization28ln_bwd_finalize_tuned_kernelINS0_22Kernel_traits_finalizeILj2304EffffjLj1024ELj4ENS0_18Kernel_traits_baseILj2304EffffjLj1024EEEEEEEvNS0_20BackwardKernelParamsE --------------------------
	.section	.nv.constant0._ZN18transformer_engine13normalization28ln_bwd_finalize_tuned_kernelINS0_22Kernel_traits_finalizeILj2304EffffjLj1024ELj4ENS0_18Kernel_traits_baseILj2304EffffjLj1024EEEEEEEvNS0_20BackwardKernelParamsE,"a",@progbits
	.sectionflags	@""
	.align	4
.nv.constant0._ZN18transformer_engine13normalization28ln_bwd_finalize_tuned_kernelINS0_22Kernel_traits_finalizeILj2304EffffjLj1024ELj4ENS0_18Kernel_traits_baseILj2304EffffjLj1024EEEEEEEvNS0_20BackwardKernelParamsE:
	.zero		1024


//--------------------- .nv.constant0._ZN18transformer_engine13normalization19ln_bwd_tuned_kernelINS0_13Kernel_traitsIffffjLj2304ELj1ELj1ELj4ELj8ENS0_18Kernel_traits_baseILj2304EffffjLj128EEEEEEEvNS0_20BackwardKernelParamsE --------------------------
	.section	.nv.constant0._ZN18transformer_engine13normalization19ln_bwd_tuned_kernelINS0_13Kernel_traitsIffffjLj2304ELj1ELj1ELj4ELj8ENS0_18Kernel_traits_baseILj2304EffffjLj128EEEEEEEvNS0_20BackwardKernelParamsE,"a",@progbits
	.sectionflags	@""
	.align	4
.nv.constant0._ZN18transformer_engine13normalization19ln_bwd_tuned_kernelINS0_13Kernel_traitsIffffjLj2304ELj1ELj1ELj4ELj8ENS0_18Kernel_traits_baseILj2304EffffjLj128EEEEEEEvNS0_20BackwardKernelParamsE:
	.zero		1024


//--------------------- .nv.constant0._ZN18transformer_engine13normalization28ln_bwd_finalize_tuned_kernelINS0_22Kernel_traits_finalizeILj2048E13__nv_bfloat16fS3_fjLj1024ELj4ENS0_18Kernel_traits_baseILj2048ES3_fS3_fjLj1024EEEEEEEvNS0_20BackwardKernelParamsE --------------------------
	.section	.nv.constant0._ZN18transformer_engine13normalization28ln_bwd_finalize_tuned_kernelINS0_22Kernel_traits_finalizeILj2048E13__nv_bfloat16fS3_fjLj1024ELj4ENS0_18Kernel_traits_baseILj2048ES3_fS3_fjLj1024EEEEEEEvNS0_20BackwardKernelParamsE,"a",@progbits
	.sectionflags	@""
	.align	4
.nv.constant0._ZN18transformer_engine13normalization28ln_bwd_finalize_tuned_kernelINS0_22Kernel_traits_finalizeILj2048E13__nv_bfloat16fS3_fjLj1024ELj4ENS0_18Kernel_traits_baseILj2048ES3_fS3_fjLj1024EEEEEEEvNS0_20BackwardKernelParamsE:
	.zero		1024


//--------------------- .nv.constant0._ZN18transformer_engine13normalization19ln_bwd_tuned_kernelINS0_13Kernel_traitsI13__nv_bfloat16fS3_fjLj2048ELj1ELj1ELj4ELj16ENS0_18Kernel_traits_baseILj2048ES3_fS3_fjLj128EEEEEEEvNS0_20BackwardKernelParamsE --------------------------
	.section	.nv.constant0._ZN18transformer_engine13normalization19ln_bwd_tuned_kernelINS0_13Kernel_traitsI13__nv_bfloat16fS3_fjLj2048ELj1ELj1ELj4ELj16ENS0_18Kernel_traits_baseILj2048ES3_fS3_fjLj128EEEEEEEvNS0_20BackwardKernelParamsE,"a",@progbits
	.sectionflags	@""
	.align	4
.nv.constant0._ZN18transformer_engine13normalization19ln_bwd_tuned_kernelINS0_13Kernel_traitsI13__nv_bfloat16fS3_fjLj2048ELj1ELj1ELj4ELj16ENS0_18Kernel_traits_baseILj2048ES3_fS3_fjLj128EEEEEEEvNS0_20BackwardKernelParamsE:
	.zero		1024


//--------------------- .nv.constant0._ZN18transformer_engine13normalization28ln_bwd_finalize_tuned_kernelINS0_22Kernel_traits_finalizeILj2048E13__nv_bfloat16S3_S3_fjLj1024ELj4ENS0_18Kernel_traits_baseILj2048ES3_S3_S3_fjLj1024EEEEEEEvNS0_20BackwardKernelParamsE --------------------------
	.section	.nv.constant0._ZN18transformer_engine13normalization28ln_bwd_finalize_tuned_kernelINS0_22Kernel_traits_finalizeILj2048E13__nv_bfloat16S3_S3_fjLj1024ELj4ENS0_18Kernel_traits_baseILj2048ES3_S3_S3_fjLj1024EEEEEEEvNS0_20BackwardKernelParamsE,"a",@progbits
	.sectionflags	@""
	.align	4
.nv.constant0._ZN18transformer_engine13normalization28ln_bwd_finalize_tuned_kernelINS0_22Kernel_traits_finalizeILj2048E13__nv_bfloat16S3_S3_fjLj1024ELj4ENS0_18Kernel_traits_baseILj2048ES3_S3_S3_fjLj1024EEEEEEEvNS0_20BackwardKernelParamsE:
	.zero		1024


//--------------------- .nv.constant0._ZN18transformer_engine13normalization19ln_bwd_tuned_kernelINS0_13Kernel_traitsI13__nv_bfloat16S3_S3_fjLj2048ELj1ELj1ELj4ELj16ENS0_18Kernel_traits_baseILj2048ES3_S3_S3_fjLj128EEEEEEEvNS0_20BackwardKernelParamsE --------------------------
	.section	.nv.constant0._ZN18transformer_engine13normalization19ln_bwd_tuned_kernelINS0_13Kernel_traitsI13__nv_bfloat16S3_S3_fjLj2048ELj1ELj1ELj4ELj16ENS0_18Kernel_traits_baseILj2048ES3_S3_S3_fjLj128EEEEEEEvNS0_20BackwardKernelParamsE,"a",@progbits
	.sectionflags	@""
	.align	4
.nv.constant0._ZN18transformer_engine13normalization19ln_bwd_tuned_kernelINS0_13Kernel_traitsI13__nv_bfloat16S3_S3_fjLj2048ELj1ELj1ELj4ELj16ENS0_18Kernel_traits_baseILj2048ES3_S3_S3_fjLj128EEEEEEEvNS0_20BackwardKernelParamsE:
	.zero		1024


//--------------------- .nv.constant0._ZN18transformer_engine13normalization28ln_bwd_finalize_tuned_kernelINS0_22Kernel_traits_finalizeILj2048E6__halffS3_fjLj1024ELj4ENS0_18Kernel_traits_baseILj2048ES3_fS3_fjLj1024EEEEEEEvNS0_20BackwardKernelParamsE --------------------------
	.section	.nv.constant0._ZN18transformer_engine13normalization28ln_bwd_finalize_tuned_kernelINS0_22Kernel_traits_finalizeILj2048E6__halffS3_fjLj1024ELj4ENS0_18Kernel_traits_baseILj2048ES3_fS3_fjLj1024EEEEEEEvNS0_20BackwardKernelParamsE,"a",@progbits
	.sectionflags	@""
	.align	4
.nv.constant0._ZN18transformer_engine13normalization28ln_bwd_finalize_tuned_kernelINS0_22Kernel_traits_finalizeILj2048E6__halffS3_fjLj1024ELj4ENS0_18Kernel_traits_baseILj2048ES3_fS3_fjLj1024EEEEEEEvNS0_20BackwardKernelParamsE:
	.zero		1024


//--------------------- .nv.constant0._ZN18transformer_engine13normalization19ln_bwd_tuned_kernelINS0_13Kernel_traitsI6__halffS3_fjLj2048ELj1ELj1ELj4ELj16ENS0_18Kernel_traits_baseILj2048ES3_fS3_fjLj128EEEEEEEvNS0_20BackwardKernelParamsE --------------------------
	.section	.nv.constant0._ZN18transformer_engine13normalization19ln_bwd_tuned_kernelINS0_13Kernel_traitsI6__halffS3_fjLj2048ELj1ELj1ELj4ELj16ENS0_18Kernel_traits_baseILj2048ES3_fS3_fjLj128EEEEEEEvNS0_20BackwardKernelParamsE,"a",@progbits
	.sectionflags	@""
	.align	4
.nv.constant0._ZN18transformer_engine13normalization19ln_bwd_tuned_kernelINS0_13Kernel_traitsI6__halffS3_fjLj2048ELj1ELj1ELj4ELj16ENS0_18Kernel_traits_baseILj2048ES3_fS3_fjLj128EEEEEEEvNS0_20BackwardKernelParamsE:
	.zero		1024


//--------------------- .nv.constant0._ZN18transformer_engine13normalization28ln_bwd_finalize_tuned_kernelINS0_22Kernel_traits_finalizeILj2048E6__halfS3_S3_fjLj1024ELj4ENS0_18Kernel_traits_baseILj2048ES3_S3_S3_fjLj1024EEEEEEEvNS0_20BackwardKernelParamsE --------------------------
	.section	.nv.constant0._ZN18transformer_engine13normalization28ln_bwd_finalize_tuned_kernelINS0_22Kernel_traits_finalizeILj2048E6__halfS3_S3_fjLj1024ELj4ENS0_18Kernel_traits_baseILj2048ES3_S3_S3_fjLj1024EEEEEEEvNS0_20BackwardKernelParamsE,"a",@progbits
	.sectionflags	@""
	.align	4
.nv.constant0._ZN18transformer_engine13normalization28ln_bwd_finalize_tuned_kernelINS0_22Kernel_traits_finalizeILj2048E6__halfS3_S3_fjLj1024ELj4ENS0_18Kernel_traits_baseILj2048ES3_S3_S3_fjLj1024EEEEEEEvNS0_20BackwardKernelParamsE:
	.zero		1024


//--------------------- .nv.constant0._ZN18transformer_engine13normalization19ln_bwd_tuned_kernelINS0_13Kernel_traitsI6__halfS3_S3_fjLj2048ELj1ELj1ELj4ELj16ENS0_18Kernel_traits_baseILj2048ES3_S3_S3_fjLj128EEEEEEEvNS0_20BackwardKernelParamsE --------------------------
	.section	.nv.constant0._ZN18transformer_engine13normalization19ln_bwd_tuned_kernelINS0_13Kernel_traitsI6__halfS3_S3_fjLj2048ELj1ELj1ELj4ELj16ENS0_18Kernel_traits_baseILj2048ES3_S3_S3_fjLj128EEEEEEEvNS0_20BackwardKernelParamsE,"a",@progbits
	.sectionflags	@""
	.align	4
.nv.constant0._ZN18transformer_engine13normalization19ln_bwd_tuned_kernelINS0_13Kernel_traitsI6__halfS3_S3_fjLj2048ELj1ELj1ELj4ELj16ENS0_18Kernel_traits_baseILj2048ES3_S3_S3_fjLj128EEEEEEEvNS0_20BackwardKernelParamsE:
	.zero		1024


//--------------------- .nv.constant0._ZN18transformer_engine13normalization28ln_bwd_finalize_tuned_kernelINS0_22Kernel_traits_finalizeILj2048EffffjLj1024ELj4ENS0_18Kernel_traits_baseILj2048EffffjLj1024EEEEEEEvNS0_20BackwardKernelParamsE --------------------------
	.section	.nv.constant0._ZN18transformer_engine13normalization28ln_bwd_finalize_tuned_kernelINS0_22Kernel_traits_finalizeILj2048EffffjLj1024ELj4ENS0_18Kernel_traits_baseILj2048EffffjLj1024EEEEEEEvNS0_20BackwardKernelParamsE,"a",@progbits
	.sectionflags	@""
	.align	4
.nv.constant0._ZN18transformer_engine13normalization28ln_bwd_finalize_tuned_kernelINS0_22Kernel_traits_finalizeILj2048EffffjLj1024ELj4ENS0_18Kernel_traits_baseILj2048EffffjLj1024EEEEEEEvNS0_20BackwardKernelParamsE:
	.zero		1024


//--------------------- .nv.constant0._ZN18transformer_engine13normalization19ln_bwd_tuned_kernelINS0_13Kernel_traitsIffffjLj2048ELj1ELj1ELj4ELj16ENS0_18Kernel_traits_baseILj2048EffffjLj128EEEEEEEvNS0_20BackwardKernelParamsE --------------------------
	.section	.nv.constant0._ZN18transformer_engine13normalization19ln_bwd_tuned_kernelINS0_13Kernel_traitsIffffjLj2048ELj1ELj1ELj4ELj16ENS0_18Kernel_traits_baseILj2048EffffjLj128EEEEEEEvNS0_20BackwardKernelParamsE,"a",@progbits
	.sectionflags	@""
	.align	4
.nv.constant0._ZN18transformer_engine13normalization19ln_bwd_tuned_kernelINS0_13Kernel_traitsIffffjLj2048ELj1ELj1ELj4ELj16ENS0_18Kernel_traits_baseILj2048EffffjLj128EEEEEEEvNS0_20BackwardKernelParamsE:
	.zero		1024


//--------------------- .nv.constant0._ZN18transformer_engine13normalization28ln_bwd_finalize_tuned_kernelINS0_22Kernel_traits_finalizeILj1536E13__nv_bfloat16fS3_fjLj1024ELj4ENS0_18Kernel_traits_baseILj1536ES3_fS3_fjLj1024EEEEEEEvNS0_20BackwardKernelParamsE --------------------------
	.section	.nv.constant0._ZN18transformer_engine13normalization28ln_bwd_finalize_tuned_kernelINS0_22Kernel_traits_finalizeILj1536E13__nv_bfloat16fS3_fjLj1024ELj4ENS0_18Kernel_traits_baseILj1536ES3_fS3_fjLj1024EEEEEEEvNS0_20BackwardKernelParamsE,"a",@progbits
	.sectionflags	@""
	.align	4
.nv.constant0._ZN18transformer_engine13normalization28ln_bwd_finalize_tuned_kernelINS0_22Kernel_traits_finalizeILj1536E13__nv_bfloat16fS3_fjLj1024ELj4ENS0_18Kernel_traits_baseILj1536ES3_fS3_fjLj1024EEEEEEEvNS0_20BackwardKernelParamsE:
	.zero		1024


//--------------------- .nv.constant0._ZN18transformer_engine13normalization19ln_bwd_tuned_kernelINS0_13Kernel_traitsI13__nv_bfloat16fS3_fjLj1536ELj1ELj1ELj4ELj16ENS0_18Kernel_traits_baseILj1536ES3_fS3_fjLj128EEEEEEEvNS0_20BackwardKernelParamsE --------------------------
	.section	.nv.constant0._ZN18transformer_engine13normalization19ln_bwd_tuned_kernelINS0_13Kernel_traitsI13__nv_bfloat16fS3_fjLj1536ELj1ELj1ELj4ELj16ENS0_18Kernel_traits_baseILj1536ES3_fS3_fjLj128EEEEEEEvNS0_20BackwardKernelParamsE,"a",@progbits
	.sectionflags	@""
	.align	4
.nv.constant0._ZN18transformer_engine13normalization19ln_bwd_tuned_kernelINS0_13Kernel_traitsI13__nv_bfloat16fS3_fjLj1536ELj1ELj1ELj4ELj16ENS0_18Kernel_traits_baseILj1536ES3_fS3_fjLj128EEEEEEEvNS0_20BackwardKernelParamsE:
	.zero		1024


//--------------------- .nv.constant0._ZN18transformer_engine13normalization28ln_bwd_finalize_tuned_kernelINS0_22Kernel_traits_finalizeILj1536E13__nv_bfloat16S3_S3_fjLj1024ELj4ENS0_18Kernel_traits_baseILj1536ES3_S3_S3_fjLj1024EEEEEEEvNS0_20BackwardKernelParamsE --------------------------
	.section	.nv.constant0._ZN18transformer_engine13normalization28ln_bwd_finalize_tuned_kernelINS0_22Kernel_traits_finalizeILj1536E13__nv_bfloat16S3_S3_fjLj1024ELj4ENS0_18Kernel_traits_baseILj1536ES3_S3_S3_fjLj1024EEEEEEEvNS0_20BackwardKernelParamsE,"a",@progbits
	.sectionflags	@""
	.align	4
.nv.constant0._ZN18transformer_engine13normalization28ln_bwd_finalize_tuned_kernelINS0_22Kernel_traits_finalizeILj1536E13__nv_bfloat16S3_S3_fjLj1024ELj4ENS0_18Kernel_traits_baseILj1536ES3_S3_S3_fjLj1024EEEEEEEvNS0_20BackwardKernelParamsE:
	.zero		1024


//--------------------- .nv.constant0._ZN18transformer_engine13normalization19ln_bwd_tuned_kernelINS0_13Kernel_traitsI13__nv_bfloat16S3_S3_fjLj1536ELj1ELj1ELj4ELj8ENS0_18Kernel_traits_baseILj1536ES3_S3_S3_fjLj128EEEEEEEvNS0_20BackwardKernelParamsE --------------------------
	.section	.nv.constant0._ZN18transformer_engine13normalization19ln_bwd_tuned_kernelINS0_13Kernel_traitsI13__nv_bfloat16S3_S3_fjLj1536ELj1ELj1ELj4ELj8ENS0_18Kernel_traits_baseILj1536ES3_S3_S3_fjLj128EEEEEEEvNS0_20BackwardKernelParamsE,"a",@progbits
	.sectionflags	@""
	.align	4
.nv.constant0._ZN18transformer_engine13normalization19ln_bwd_tuned_kernelINS0_13Kernel_traitsI13__nv_bfloat16S3_S3_fjLj1536ELj1ELj1ELj4ELj8ENS0_18Kernel_traits_baseILj1536ES3_S3_S3_fjLj128EEEEEEEvNS0_20BackwardKernelParamsE:
	.zero		1024


//--------------------- .nv.constant0._ZN18transformer_engine13normalization28ln_bwd_finalize_tuned_kernelINS0_22Kernel_traits_finalizeILj1536E6__halffS3_fjLj1024ELj4ENS0_18Kernel_traits_baseILj1536ES3_fS3_fjLj1024EEEEEEEvNS0_20BackwardKernelParamsE --------------------------
	.section	.nv.constant0._ZN18transformer_engine13normalization28ln_bwd_finalize_tuned_kernelINS0_22Kernel_traits_finalizeILj1536E6__halffS3_fjLj1024ELj4ENS0_18Kernel_traits_baseILj1536ES3_fS3_fjLj1024EEEEEEEvNS0_20BackwardKernelParamsE,"a",@progbits
	.sectionflags	@""
	.align	4
.nv.constant0._ZN18transformer_engine13normalization28ln_bwd_finalize_tuned_kernelINS0_22Kernel_traits_finalizeILj1536E6__halffS3_fjLj1024ELj4ENS0_18Kernel_traits_baseILj1536ES3_fS3_fjLj1024EEEEEEEvNS0_20BackwardKernelParamsE:
	.zero		1024


//--------------------- .nv.constant0._ZN18transformer_engine13normalization19ln_bwd_tuned_kernelINS0_13Kernel_traitsI6__halffS3_fjLj1536ELj1ELj1ELj4ELj16ENS0_18Kernel_traits_baseILj1536ES3_fS3_fjLj128EEEEEEEvNS0_20BackwardKernelParamsE --------------------------
	.section	.nv.constant0._ZN18transformer_engine13normalization19ln_bwd_tuned_kernelINS0_13Kernel_traitsI6__halffS3_fjLj1536ELj1ELj1ELj4ELj16ENS0_18Kernel_traits_baseILj1536ES3_fS3_fjLj128EEEEEEEvNS0_20BackwardKernelParamsE,"a",@progbits
	.sectionflags	@""
	.align	4
.nv.constant0._ZN18transformer_engine13normalization19ln_bwd_tuned_kernelINS0_13Kernel_traitsI6__halffS3_fjLj1536ELj1ELj1ELj4ELj16ENS0_18Kernel_traits_baseILj1536ES3_fS3_fjLj128EEEEEEEvNS0_20BackwardKernelParamsE:
	.zero		1024


//--------------------- .nv.constant0._ZN18transformer_engine13normalization28ln_bwd_finalize_tuned_kernelINS0_22Kernel_traits_finalizeILj1536E6__halfS3_S3_fjLj1024ELj4ENS0_18Kernel_traits_baseILj1536ES3_S3_S3_fjLj1024EEEEEEEvNS0_20BackwardKernelParamsE --------------------------
	.section	.nv.constant0._ZN18transformer_engine13normalization28ln_bwd_finalize_tuned_kernelINS0_22Kernel_traits_finalizeILj1536E6__halfS3_S3_fjLj1024ELj4ENS0_18Kernel_traits_baseILj1536ES3_S3_S3_fjLj1024EEEEEEEvNS0_20BackwardKernelParamsE,"a",@progbits
	.sectionflags	@""
	.align	4
.nv.constant0._ZN18transformer_engine13normalization28ln_bwd_finalize_tuned_kernelINS0_22Kernel_traits_finalizeILj1536E6__halfS3_S3_fjLj1024ELj4ENS0_18Kernel_traits_baseILj1536ES3_S3_S3_fjLj1024EEEEEEEvNS0_20BackwardKernelParamsE:
	.zero		1024


//--------------------- .nv.constant0._ZN18transformer_engine13normalization19ln_bwd_tuned_kernelINS0_13Kernel_traitsI6__halfS3_S3_fjLj1536ELj1ELj1ELj4ELj8ENS0_18Kernel_traits_baseILj1536ES3_S3_S3_fjLj128EEEEEEEvNS0_20BackwardKernelParamsE --------------------------
	.section	.nv.constant0._ZN18transformer_engine13normalization19ln_bwd_tuned_kernelINS0_13Kernel_traitsI6__halfS3_S3_fjLj1536ELj1ELj1ELj4ELj8ENS0_18Kernel_traits_baseILj1536ES3_S3_S3_fjLj128EEEEEEEvNS0_20BackwardKernelParamsE,"a",@progbits
	.sectionflags	@""
	.align	4
.nv.constant0._ZN18transformer_engine13normalization19ln_bwd_tuned_kernelINS0_13Kernel_traitsI6__halfS3_S3_fjLj1536ELj1ELj1ELj4ELj8ENS0_18Kernel_traits_baseILj1536ES3_S3_S3_fjLj128EEEEEEEvNS0_20BackwardKernelParamsE:
	.zero		1024


//--------------------- .nv.constant0._ZN18transformer_engine13normalization28ln_bwd_finalize_tuned_kernelINS0_22Kernel_traits_finalizeILj1536EffffjLj1024ELj4ENS0_18Kernel_traits_baseILj1536EffffjLj1024EEEEEEEvNS0_20BackwardKernelParamsE --------------------------
	.section	.nv.constant0._ZN18transformer_engine13normalization28ln_bwd_finalize_tuned_kernelINS0_22Kernel_traits_finalizeILj1536EffffjLj1024ELj4ENS0_18Kernel_traits_baseILj1536EffffjLj1024EEEEEEEvNS0_20BackwardKernelParamsE,"a",@progbits
	.sectionflags	@""
	.align	4
.nv.constant0._ZN18transformer_engine13normalization28ln_bwd_finalize_tuned_kernelINS0_22Kernel_traits_finalizeILj1536EffffjLj1024ELj4ENS0_18Kernel_traits_baseILj1536EffffjLj1024EEEEEEEvNS0_20BackwardKernelParamsE:
	.zero		1024


//--------------------- .nv.constant0._ZN18transformer_engine13normalization19ln_bwd_tuned_kernelINS0_13Kernel_traitsIffffjLj1536ELj1ELj1ELj4ELj16ENS0_18Kernel_traits_baseILj1536EffffjLj128EEEEEEEvNS0_20BackwardKernelParamsE --------------------------
	.section	.nv.constant0._ZN18transformer_engine13normalization19ln_bwd_tuned_kernelINS0_13Kernel_traitsIffffjLj1536ELj1ELj1ELj4ELj16ENS0_18Kernel_traits_baseILj1536EffffjLj128EEEEEEEvNS0_20BackwardKernelParamsE,"a",@progbits
	.sectionflags	@""
	.align	4
.nv.constant0._ZN18transformer_engine13normalization19ln_bwd_tuned_kernelINS0_13Kernel_traitsIffffjLj1536ELj1ELj1ELj4ELj16ENS0_18Kernel_traits_baseILj1536EffffjLj128EEEEEEEvNS0_20BackwardKernelParamsE:
	.zero		1024


//--------------------- .nv.constant0._ZN18transformer_engine13normalization28ln_bwd_finalize_tuned_kernelINS0_22Kernel_traits_finalizeILj1024E13__nv_bfloat16fS3_fjLj1024ELj4ENS0_18Kernel_traits_baseILj1024ES3_fS3_fjLj1024EEEEEEEvNS0_20BackwardKernelParamsE --------------------------
	.section	.nv.constant0._ZN18transformer_engine13normalization28ln_bwd_finalize_tuned_kernelINS0_22Kernel_traits_finalizeILj1024E13__nv_bfloat16fS3_fjLj1024ELj4ENS0_18Kernel_traits_baseILj1024ES3_fS3_fjLj1024EEEEEEEvNS0_20BackwardKernelParamsE,"a",@progbits
	.sectionflags	@""
	.align	4
.nv.constant0._ZN18transformer_engine13normalization28ln_bwd_finalize_tuned_kernelINS0_22Kernel_traits_finalizeILj1024E13__nv_bfloat16fS3_fjLj1024ELj4ENS0_18Kernel_traits_baseILj1024ES3_fS3_fjLj1024EEEEEEEvNS0_20BackwardKernelParamsE:
	.zero		1024


//--------------------- .nv.constant0._ZN18transformer_engine13normalization19ln_bwd_tuned_kernelINS0_13Kernel_traitsI13__nv_bfloat16fS3_fjLj1024ELj1ELj4ELj1ELj16ENS0_18Kernel_traits_baseILj1024ES3_fS3_fjLj128EEEEEEEvNS0_20BackwardKernelParamsE --------------------------
	.section	.nv.constant0._ZN18transformer_engine13normalization19ln_bwd_tuned_kernelINS0_13Kernel_traitsI13__nv_bfloat16fS3_fjLj1024ELj1ELj4ELj1ELj16ENS0_18Kernel_traits_baseILj1024ES3_fS3_fjLj128EEEEEEEvNS0_20BackwardKernelParamsE,"a",@progbits
	.sectionflags	@""
	.align	4
.nv.constant0._ZN18transformer_engine13normalization19ln_bwd_tuned_kernelINS0_13Kernel_traitsI13__nv_bfloat16fS3_fjLj1024ELj1ELj4ELj1ELj16ENS0_18Kernel_traits_baseILj1024ES3_fS3_fjLj128EEEEEEEvNS0_20BackwardKernelParamsE:
	.zero		1024


//--------------------- .nv.constant0._ZN18transformer_engine13normalization28ln_bwd_finalize_tuned_kernelINS0_22Kernel_traits_finalizeILj1024E13__nv_bfloat16S3_S3_fjLj1024ELj4ENS0_18Kernel_traits_baseILj1024ES3_S3_S3_fjLj1024EEEEEEEvNS0_20BackwardKernelParamsE --------------------------
	.section	.nv.constant0._ZN18transformer_engine13normalization28ln_bwd_finalize_tuned_kernelINS0_22Kernel_traits_finalizeILj1024E13__nv_bfloat16S3_S3_fjLj1024ELj4ENS0_18Kernel_traits_baseILj1024ES3_S3_S3_fjLj1024EEEEEEEvNS0_20BackwardKernelParamsE,"a",@progbits
	.sectionflags	@""
	.align	4
.nv.constant0._ZN18transformer_engine13normalization28ln_bwd_finalize_tuned_kernelINS0_22Kernel_traits_finalizeILj1024E13__nv_bfloat16S3_S3_fjLj1024ELj4ENS0_18Kernel_traits_baseILj1024ES3_S3_S3_fjLj1024EEEEEEEvNS0_20BackwardKernelParamsE:
	.zero		1024


//--------------------- .nv.constant0._ZN18transformer_engine13normalization19ln_bwd_tuned_kernelINS0_13Kernel_traitsI13__nv_bfloat16S3_S3_fjLj1024ELj1ELj4ELj1ELj16ENS0_18Kernel_traits_baseILj1024ES3_S3_S3_fjLj128EEEEEEEvNS0_20BackwardKernelParamsE --------------------------
	.section	.nv.constant0._ZN18transformer_engine13normalization19ln_bwd_tuned_kernelINS0_13Kernel_traitsI13__nv_bfloat16S3_S3_fjLj1024ELj1ELj4ELj1ELj16ENS0_18Kernel_traits_baseILj1024ES3_S3_S3_fjLj128EEEEEEEvNS0_20BackwardKernelParamsE,"a",@progbits
	.sectionflags	@""
	.align	4
.nv.constant0._ZN18transformer_engine13normalization19ln_bwd_tuned_kernelINS0_13Kernel_traitsI13__nv_bfloat16S3_S3_fjLj1024ELj1ELj4ELj1ELj16ENS0_18Kernel_traits_baseILj1024ES3_S3_S3_fjLj128EEEEEEEvNS0_20BackwardKernelParamsE:
	.zero		1024


//--------------------- .nv.constant0._ZN18transformer_engine13normalization28ln_bwd_finalize_tuned_kernelINS0_22Kernel_traits_finalizeILj1024E6__halffS3_fjLj1024ELj4ENS0_18Kernel_traits_baseILj1024ES3_fS3_fjLj1024EEEEEEEvNS0_20BackwardKernelParamsE --------------------------
	.section	.nv.constant0._ZN18transformer_engine13normalization28ln_bwd_finalize_tuned_kernelINS0_22Kernel_traits_finalizeILj1024E6__halffS3_fjLj1024ELj4ENS0_18Kernel_traits_baseILj1024ES3_fS3_fjLj1024EEEEEEEvNS0_20BackwardKernelParamsE,"a",@progbits
	.sectionflags	@""
	.align	4
.nv.constant0._ZN18transformer_engine13normalization28ln_bwd_finalize_tuned_kernelINS0_22Kernel_traits_finalizeILj1024E6__halffS3_fjLj1024ELj4ENS0_18Kernel_traits_baseILj1024ES3_fS3_fjLj1024EEEEEEEvNS0_20BackwardKernelParamsE:
	.zero		1024


//--------------------- .nv.constant0._ZN18transformer_engine13normalization19ln_bwd_tuned_kernelINS0_13Kernel_traitsI6__halffS3_fjLj1024ELj1ELj4ELj1ELj16ENS0_18Kernel_traits_baseILj1024ES3_fS3_fjLj128EEEEEEEvNS0_20BackwardKernelParamsE --------------------------
	.section	.nv.constant0._ZN18transformer_engine13normalization19ln_bwd_tuned_kernelINS0_13Kernel_traitsI6__halffS3_fjLj1024ELj1ELj4ELj1ELj16ENS0_18Kernel_traits_baseILj1024ES3_fS3_fjLj128EEEEEEEvNS0_20BackwardKernelParamsE,"a",@progbits
	.sectionflags	@""
	.align	4
.nv.constant0._ZN18transformer_engine13normalization19ln_bwd_tuned_kernelINS0_13Kernel_traitsI6__halffS3_fjLj1024ELj1ELj4ELj1ELj16ENS0_18Kernel_traits_baseILj1024ES3_fS3_fjLj128EEEEEEEvNS0_20BackwardKernelParamsE:
	.zero		1024


//--------------------- .nv.constant0._ZN18transformer_engine13normalization28ln_bwd_finalize_tuned_kernelINS0_22Kernel_traits_finalizeILj1024E6__halfS3_S3_fjLj1024ELj4ENS0_18Kernel_traits_baseILj1024ES3_S3_S3_fjLj1024EEEEEEEvNS0_20BackwardKernelParamsE --------------------------
	.section	.nv.constant0._ZN18transformer_engine13normalization28ln_bwd_finalize_tuned_kernelINS0_22Kernel_traits_finalizeILj1024E6__halfS3_S3_fjLj1024ELj4ENS0_18Kernel_traits_baseILj1024ES3_S3_S3_fjLj1024EEEEEEEvNS0_20BackwardKernelParamsE,"a",@progbits
	.sectionflags	@""
	.align	4
.nv.constant0._ZN18transformer_engine13normalization28ln_bwd_finalize_tuned_kernelINS0_22Kernel_traits_finalizeILj1024E6__halfS3_S3_fjLj1024ELj4ENS0_18Kernel_traits_baseILj1024ES3_S3_S3_fjLj1024EEEEEEEvNS0_20BackwardKernelParamsE:
	.zero		1024


//--------------------- .nv.constant0._ZN18transformer_engine13normalization19ln_bwd_tuned_kernelINS0_13Kernel_traitsI6__halfS3_S3_fjLj1024ELj1ELj4ELj1ELj16ENS0_18Kernel_traits_baseILj1024ES3_S3_S3_fjLj128EEEEEEEvNS0_20BackwardKernelParamsE --------------------------
	.section	.nv.constant0._ZN18transformer_engine13normalization19ln_bwd_tuned_kernelINS0_13Kernel_traitsI6__halfS3_S3_fjLj1024ELj1ELj4ELj1ELj16ENS0_18Kernel_traits_baseILj1024ES3_S3_S3_fjLj128EEEEEEEvNS0_20BackwardKernelParamsE,"a",@progbits
	.sectionflags	@""
	.align	4
.nv.constant0._ZN18transformer_engine13normalization19ln_bwd_tuned_kernelINS0_13Kernel_traitsI6__halfS3_S3_fjLj1024ELj1ELj4ELj1ELj16ENS0_18Kernel_traits_baseILj1024ES3_S3_S3_fjLj128EEEEEEEvNS0_20BackwardKernelParamsE:
	.zero		1024


//--------------------- .nv.constant0._ZN18transformer_engine13normalization28ln_bwd_finalize_tuned_kernelINS0_22Kernel_traits_finalizeILj1024EffffjLj1024ELj4ENS0_18Kernel_traits_baseILj1024EffffjLj1024EEEEEEEvNS0_20BackwardKernelParamsE --------------------------
	.section	.nv.constant0._ZN18transformer_engine13normalization28ln_bwd_finalize_tuned_kernelINS0_22Kernel_traits_finalizeILj1024EffffjLj1024ELj4ENS0_18Kernel_traits_baseILj1024EffffjLj1024EEEEEEEvNS0_20BackwardKernelParamsE,"a",@progbits
	.sectionflags	@""
	.align	4
.nv.constant0._ZN18transformer_engine13normalization28ln_bwd_finalize_tuned_kernelINS0_22Kernel_traits_finalizeILj1024EffffjLj1024ELj4ENS0_18Kernel_traits_baseILj1024EffffjLj1024EEEEEEEvNS0_20BackwardKernelParamsE:
	.zero		1024


//--------------------- .nv.constant0._ZN18transformer_engine13normalization19ln_bwd_tuned_kernelINS0_13Kernel_traitsIffffjLj1024ELj1ELj4ELj1ELj16ENS0_18Kernel_traits_baseILj1024EffffjLj128EEEEEEEvNS0_20BackwardKernelParamsE --------------------------
	.section	.nv.constant0._ZN18transformer_engine13normalization19ln_bwd_tuned_kernelINS0_13Kernel_traitsIffffjLj1024ELj1ELj4ELj1ELj16ENS0_18Kernel_traits_baseILj1024EffffjLj128EEEEEEEvNS0_20BackwardKernelParamsE,"a",@progbits
	.sectionflags	@""
	.align	4
.nv.constant0._ZN18transformer_engine13normalization19ln_bwd_tuned_kernelINS0_13Kernel_traitsIffffjLj1024ELj1ELj4ELj1ELj16ENS0_18Kernel_traits_baseILj1024EffffjLj128EEEEEEEvNS0_20BackwardKernelParamsE:
	.zero		1024


//--------------------- .nv.constant0._ZN18transformer_engine13normalization28ln_bwd_finalize_tuned_kernelINS0_22Kernel_traits_finalizeILj768E13__nv_bfloat16fS3_fjLj1024ELj4ENS0_18Kernel_traits_baseILj768ES3_fS3_fjLj1024EEEEEEEvNS0_20BackwardKernelParamsE --------------------------
	.section	.nv.constant0._ZN18transformer_engine13normalization28ln_bwd_finalize_tuned_kernelINS0_22Kernel_traits_finalizeILj768E13__nv_bfloat16fS3_fjLj1024ELj4ENS0_18Kernel_traits_baseILj768ES3_fS3_fjLj1024EEEEEEEvNS0_20BackwardKernelParamsE,"a",@progbits
	.sectionflags	@""
	.align	4
.nv.constant0._ZN18transformer_engine13normalization28ln_bwd_finalize_tuned_kernelINS0_22Kernel_traits_finalizeILj768E13__nv_bfloat16fS3_fjLj1024ELj4ENS0_18Kernel_traits_baseILj768ES3_fS3_fjLj1024EEEEEEEvNS0_20BackwardKernelParamsE:
	.zero		1024


//--------------------- .nv.constant0._ZN18transformer_engine13normalization19ln_bwd_tuned_kernelINS0_13Kernel_traitsI13__nv_bfloat16fS3_fjLj768ELj1ELj4ELj1ELj16ENS0_18Kernel_traits_baseILj768ES3_fS3_fjLj128EEEEEEEvNS0_20BackwardKernelParamsE --------------------------
	.section	.nv.constant0._ZN18transformer_engine13normalization19ln_bwd_tuned_kernelINS0_13Kernel_traitsI13__nv_bfloat16fS3_fjLj768ELj1ELj4ELj1ELj16ENS0_18Kernel_traits_baseILj768ES3_fS3_fjLj128EEEEEEEvNS0_20BackwardKernelParamsE,"a",@progbits
	.sectionflags	@""
	.align	4
.nv.constant0._ZN18transformer_engine13normalization19ln_bwd_tuned_kernelINS0_13Kernel_traitsI13__nv_bfloat16fS3_fjLj768ELj1ELj4ELj1ELj16ENS0_18Kernel_traits_baseILj768ES3_fS3_fjLj128EEEEEEEvNS0_20BackwardKernelParamsE:
	.zero		1024


//--------------------- .nv.constant0._ZN18transformer_engine13normalization28ln_bwd_finalize_tuned_kernelINS0_22Kernel_traits_finalizeILj768E13__nv_bfloat16S3_S3_fjLj1024ELj4ENS0_18Kernel_traits_baseILj768ES3_S3_S3_fjLj1024EEEEEEEvNS0_20BackwardKernelParamsE --------------------------
	.section	.nv.constant0._ZN18transformer_engine13normalization28ln_bwd_finalize_tuned_kernelINS0_22Kernel_traits_finalizeILj768E13__nv_bfloat16S3_S3_fjLj1024ELj4ENS0_18Kernel_traits_baseILj768ES3_S3_S3_fjLj1024EEEEEEEvNS0_20BackwardKernelParamsE,"a",@progbits
	.sectionflags	@""
	.align	4
.nv.constant0._ZN18transformer_engine13normalization28ln_bwd_finalize_tuned_kernelINS0_22Kernel_traits_finalizeILj768E13__nv_bfloat16S3_S3_fjLj1024ELj4ENS0_18Kernel_traits_baseILj768ES3_S3_S3_fjLj1024EEEEEEEvNS0_20BackwardKernelParamsE:
	.zero		1024


//--------------------- .nv.constant0._ZN18transformer_engine13normalization19ln_bwd_tuned_kernelINS0_13Kernel_traitsI13__nv_bfloat16S3_S3_fjLj768ELj1ELj4ELj1ELj16ENS0_18Kernel_traits_baseILj768ES3_S3_S3_fjLj128EEEEEEEvNS0_20BackwardKernelParamsE --------------------------
	.section	.nv.constant0._ZN18transformer_engine13normalization19ln_bwd_tuned_kernelINS0_13Kernel_traitsI13__nv_bfloat16S3_S3_fjLj768ELj1ELj4ELj1ELj16ENS0_18Kernel_traits_baseILj768ES3_S3_S3_fjLj128EEEEEEEvNS0_20BackwardKernelParamsE,"a",@progbits
	.sectionflags	@""
	.align	4
.nv.constant0._ZN18transformer_engine13normalization19ln_bwd_tuned_kernelINS0_13Kernel_traitsI13__nv_bfloat16S3_S3_fjLj768ELj1ELj4ELj1ELj16ENS0_18Kernel_traits_baseILj768ES3_S3_S3_fjLj128EEEEEEEvNS0_20BackwardKernelParamsE:
	.zero		1024


//--------------------- .nv.constant0._ZN18transformer_engine13normalization28ln_bwd_finalize_tuned_kernelINS0_22Kernel_traits_finalizeILj768E6__halffS3_fjLj1024ELj4ENS0_18Kernel_traits_baseILj768ES3_fS3_fjLj1024EEEEEEEvNS0_20BackwardKernelParamsE --------------------------
	.section	.nv.constant0._ZN18transformer_engine13normalization28ln_bwd_finalize_tuned_kernelINS0_22Kernel_traits_finalizeILj768E6__halffS3_fjLj1024ELj4ENS0_18Kernel_traits_baseILj768ES3_fS3_fjLj1024EEEEEEEvNS0_20BackwardKernelParamsE,"a",@progbits
	.sectionflags	@""
	.align	4
.nv.constant0._ZN18transformer_engine13normalization28ln_bwd_finalize_tuned_kernelINS0_22Kernel_traits_finalizeILj768E6__halffS3_fjLj1024ELj4ENS0_18Kernel_traits_baseILj768ES3_fS3_fjLj1024EEEEEEEvNS0_20BackwardKernelParamsE:
	.zero		1024


//--------------------- .nv.constant0._ZN18transformer_engine13normalization19ln_bwd_tuned_kernelINS0_13Kernel_traitsI6__halffS3_fjLj768ELj1ELj4ELj1ELj16ENS0_18Kernel_traits_baseILj768ES3_fS3_fjLj128EEEEEEEvNS0_20BackwardKernelParamsE --------------------------
	.section	.nv.constant0._ZN18transformer_engine13normalization19ln_bwd_tuned_kernelINS0_13Kernel_traitsI6__halffS3_fjLj768ELj1ELj4ELj1ELj16ENS0_18Kernel_traits_baseILj768ES3_fS3_fjLj128EEEEEEEvNS0_20BackwardKernelParamsE,"a",@progbits
	.sectionflags	@""
	.align	4
.nv.constant0._ZN18transformer_engine13normalization19ln_bwd_tuned_kernelINS0_13Kernel_traitsI6__halffS3_fjLj768ELj1ELj4ELj1ELj16ENS0_18Kernel_traits_baseILj768ES3_fS3_fjLj128EEEEEEEvNS0_20BackwardKernelParamsE:
	.zero		1024


//--------------------- .nv.constant0._ZN18transformer_engine13normalization28ln_bwd_finalize_tuned_kernelINS0_22Kernel_traits_finalizeILj768E6__halfS3_S3_fjLj1024ELj4ENS0_18Kernel_traits_baseILj768ES3_S3_S3_fjLj1024EEEEEEEvNS0_20BackwardKernelParamsE --------------------------
	.section	.nv.constant0._ZN18transformer_engine13normalization28ln_bwd_finalize_tuned_kernelINS0_22Kernel_traits_finalizeILj768E6__halfS3_S3_fjLj1024ELj4ENS0_18Kernel_traits_baseILj768ES3_S3_S3_fjLj1024EEEEEEEvNS0_20BackwardKernelParamsE,"a",@progbits
	.sectionflags	@""
	.align	4
.nv.constant0._ZN18transformer_engine13normalization28ln_bwd_finalize_tuned_kernelINS0_22Kernel_traits_finalizeILj768E6__halfS3_S3_fjLj1024ELj4ENS0_18Kernel_traits_baseILj768ES3_S3_S3_fjLj1024EEEEEEEvNS0_20BackwardKernelParamsE:
	.zero		1024


//--------------------- .nv.constant0._ZN18transformer_engine13normalization19ln_bwd_tuned_kernelINS0_13Kernel_traitsI6__halfS3_S3_fjLj768ELj1ELj4ELj1ELj16ENS0_18Kernel_traits_baseILj768ES3_S3_S3_fjLj128EEEEEEEvNS0_20BackwardKernelParamsE --------------------------
	.section	.nv.constant0._ZN18transformer_engine13normalization19ln_bwd_tuned_kernelINS0_13Kernel_traitsI6__halfS3_S3_fjLj768ELj1ELj4ELj1ELj16ENS0_18Kernel_traits_baseILj768ES3_S3_S3_fjLj128EEEEEEEvNS0_20BackwardKernelParamsE,"a",@progbits
	.sectionflags	@""
	.align	4
.nv.constant0._ZN18transformer_engine13normalization19ln_bwd_tuned_kernelINS0_13Kernel_traitsI6__halfS3_S3_fjLj768ELj1ELj4ELj1ELj16ENS0_18Kernel_traits_baseILj768ES3_S3_S3_fjLj128EEEEEEEvNS0_20BackwardKernelParamsE:
	.zero		1024


//--------------------- .nv.constant0._ZN18transformer_engine13normalization28ln_bwd_finalize_tuned_kernelINS0_22Kernel_traits_finalizeILj768EffffjLj1024ELj4ENS0_18Kernel_traits_baseILj768EffffjLj1024EEEEEEEvNS0_20BackwardKernelParamsE --------------------------
	.section	.nv.constant0._ZN18transformer_engine13normalization28ln_bwd_finalize_tuned_kernelINS0_22Kernel_traits_finalizeILj768EffffjLj1024ELj4ENS0_18Kernel_traits_baseILj768EffffjLj1024EEEEEEEvNS0_20BackwardKernelParamsE,"a",@progbits
	.sectionflags	@""
	.align	4
.nv.constant0._ZN18transformer_engine13normalization28ln_bwd_finalize_tuned_kernelINS0_22Kernel_traits_finalizeILj768EffffjLj1024ELj4ENS0_18Kernel_traits_baseILj768EffffjLj1024EEEEEEEvNS0_20BackwardKernelParamsE:
	.zero		1024


//--------------------- .nv.constant0._ZN18transformer_engine13normalization19ln_bwd_tuned_kernelINS0_13Kernel_traitsIffffjLj768ELj1ELj4ELj1ELj16ENS0_18Kernel_traits_baseILj768EffffjLj128EEEEEEEvNS0_20BackwardKernelParamsE --------------------------
	.section	.nv.constant0._ZN18transformer_engine13normalization19ln_bwd_tuned_kernelINS0_13Kernel_traitsIffffjLj768ELj1ELj4ELj1ELj16ENS0_18Kernel_traits_baseILj768EffffjLj128EEEEEEEvNS0_20BackwardKernelParamsE,"a",@progbits
	.sectionflags	@""
	.align	4
.nv.constant0._ZN18transformer_engine13normalization19ln_bwd_tuned_kernelINS0_13Kernel_traitsIffffjLj768ELj1ELj4ELj1ELj16ENS0_18Kernel_traits_baseILj768EffffjLj128EEEEEEEvNS0_20BackwardKernelParamsE:
	.zero		1024


//--------------------- SYMBOLS --------------------------

	.type		.nv.reservedSmem.offset0,@object
	.size		.nv.reservedSmem.offset0,0x4
	.type		.nv.reservedSmem.cap,@object
	.size		.nv.reservedSmem.cap,0x4
